	.target	sm_80

	.elftype	@"ET_EXEC"


//--------------------- .note.nv.tkinfo           --------------------------
	.section	.note.nv.tkinfo,"",@"SHT_NOTE"
	.sectionflags	@"SHF_NOTE_NV_TKINFO"
	.tkinfo
        /*0018*/ 	.word	0x00000002
        /*0030*/ 	.string	""
        /*0030*/ 	.string	"ptxas"
        /*0030*/ 	.string	"Cuda compilation tools, release 13.0, V13.0.88"
        /*0030*/ 	.string	"Build cuda_13.0.r13.0/compiler.36424714_0"
        /*0030*/ 	.string	"-arch sm_80 -m 64 "



//--------------------- .note.nv.cuinfo           --------------------------
	.section	.note.nv.cuinfo,"",@"SHT_NOTE"
	.sectionflags	@"SHF_NOTE_NV_CUINFO"
        /*0018*/ 	.short	0x0002
        /*001a*/ 	.short	0x0050
        /*001c*/ 	.short	0x0082
	.zero		2


//--------------------- .nv.info                  --------------------------
	.section	.nv.info,"",@"SHT_CUDA_INFO"
	.align	4


	//----- nvinfo : EIATTR_REGCOUNT
	.align		4
        /*0000*/ 	.byte	0x04, 0x2f
        /*0002*/ 	.short	(.L_12 - .L_11)
	.align		4
.L_11:
        /*0004*/ 	.word	index@(_ZN7cutlass13device_kernelIN5flash19enable_sm80_to_sm89INS1_16FlashAttnFwdSm80INS1_25CollectiveMainloopFwdSm80ILi4ELi1ELb0EN4cute5tupleIJNS5_1CILi128EEENS7_ILi112EEENS7_ILi64EEEEEELi64ENS_10bfloat16_tEfNS_4arch4Sm80ELb1ELb0ELb1ELb1ELb0ELb1ELb1ELb0EEENS1_21CollectiveEpilogueFwdINS6_IJS8_SA_S9_EEENS6_IJNS7_ILi1EEESI_SI_EEESC_SE_Li128ELb1ELb1ELb0ELb0EEENS1_19SingleTileSchedulerILb1ELb0ELb1ELi128EEEEEEEEEvNT_6ParamsE)
        /*0008*/ 	.word	0x000000ff


	//----- nvinfo : EIATTR_FRAME_SIZE
	.align		4
.L_12:
        /*000c*/ 	.byte	0x04, 0x11
        /*000e*/ 	.short	(.L_14 - .L_13)
	.align		4
.L_13:
        /*0010*/ 	.word	index@(_ZN7cutlass13device_kernelIN5flash19enable_sm80_to_sm89INS1_16FlashAttnFwdSm80INS1_25CollectiveMainloopFwdSm80ILi4ELi1ELb0EN4cute5tupleIJNS5_1CILi128EEENS7_ILi112EEENS7_ILi64EEEEEELi64ENS_10bfloat16_tEfNS_4arch4Sm80ELb1ELb0ELb1ELb1ELb0ELb1ELb1ELb0EEENS1_21CollectiveEpilogueFwdINS6_IJS8_SA_S9_EEENS6_IJNS7_ILi1EEESI_SI_EEESC_SE_Li128ELb1ELb1ELb0ELb0EEENS1_19SingleTileSchedulerILb1ELb0ELb1ELi128EEEEEEEEEvNT_6ParamsE)
        /*0014*/ 	.word	0x000000c8


	//----- nvinfo : EIATTR_REGCOUNT
	.align		4
.L_14:
        /*0018*/ 	.byte	0x04, 0x2f
        /*001a*/ 	.short	(.L_16 - .L_15)
	.align		4
.L_15:
        /*001c*/ 	.word	index@(_ZN7cutlass13device_kernelIN5flash19enable_sm80_to_sm89INS1_16FlashAttnFwdSm80INS1_25CollectiveMainloopFwdSm80ILi4ELi1ELb0EN4cute5tupleIJNS5_1CILi128EEENS7_ILi112EEENS7_ILi64EEEEEELi64ENS_10bfloat16_tEfNS_4arch4Sm80ELb1ELb0ELb1ELb1ELb0ELb0ELb1ELb0EEENS1_21CollectiveEpilogueFwdINS6_IJS8_SA_S9_EEENS6_IJNS7_ILi1EEESI_SI_EEESC_SE_Li128ELb1ELb1ELb0ELb0EEENS1_19SingleTileSchedulerILb1ELb0ELb1ELi128EEEEEEEEEvNT_6ParamsE)
        /*0020*/ 	.word	0x000000ff


	//----- nvinfo : EIATTR_FRAME_SIZE
	.align		4
.L_16:
        /*0024*/ 	.byte	0x04, 0x11
        /*0026*/ 	.short	(.L_18 - .L_17)
	.align		4
.L_17:
        /*0028*/ 	.word	index@(_ZN7cutlass13device_kernelIN5flash19enable_sm80_to_sm89INS1_16FlashAttnFwdSm80INS1_25CollectiveMainloopFwdSm80ILi4ELi1ELb0EN4cute5tupleIJNS5_1CILi128EEENS7_ILi112EEENS7_ILi64EEEEEELi64ENS_10bfloat16_tEfNS_4arch4Sm80ELb1ELb0ELb1ELb1ELb0ELb0ELb1ELb0EEENS1_21CollectiveEpilogueFwdINS6_IJS8_SA_S9_EEENS6_IJNS7_ILi1EEESI_SI_EEESC_SE_Li128ELb1ELb1ELb0ELb0EEENS1_19SingleTileSchedulerILb1ELb0ELb1ELi128EEEEEEEEEvNT_6ParamsE)
        /*002c*/ 	.word	0x000000b0


	//----- nvinfo : EIATTR_REGCOUNT
	.align		4
.L_18:
        /*0030*/ 	.byte	0x04, 0x2f
        /*0032*/ 	.short	(.L_20 - .L_19)
	.align		4
.L_19:
        /*0034*/ 	.word	index@(_ZN7cutlass13device_kernelIN5flash19enable_sm80_to_sm89INS1_16FlashAttnFwdSm80INS1_25CollectiveMainloopFwdSm80ILi4ELi1ELb0EN4cute5tupleIJNS5_1CILi128EEENS7_ILi112EEENS7_ILi64EEEEEELi64ENS_10bfloat16_tEfNS_4arch4Sm80ELb1ELb0ELb1ELb0ELb0ELb0ELb1ELb0EEENS1_21CollectiveEpilogueFwdINS6_IJS8_SA_S9_EEENS6_IJNS7_ILi1EEESI_SI_EEESC_SE_Li128ELb0ELb1ELb0ELb0EEENS1_30DynamicPersistentTileSchedulerILi128ELi128ELb0ELb1ELb0EEEEEEEEEvNT_6ParamsE)
        /*0038*/ 	.word	0x000000ff


	//----- nvinfo : EIATTR_FRAME_SIZE
	.align		4
.L_20:
        /*003c*/ 	.byte	0x04, 0x11
        /*003e*/ 	.short	(.L_22 - .L_21)
	.align		4
.L_21:
        /*0040*/ 	.word	index@($__internal_1_$__cuda_sm70_shflsync_idx_p)
        /*0044*/ 	.word	0x00000000


	//----- nvinfo : EIATTR_FRAME_SIZE
	.align		4
.L_22:
        /*0048*/ 	.byte	0x04, 0x11
        /*004a*/ 	.short	(.L_24 - .L_23)
	.align		4
.L_23:
        /*004c*/ 	.word	index@($__internal_0_$__cuda_sm70_shflsync_bfly_p)
        /*0050*/ 	.word	0x00000000


	//----- nvinfo : EIATTR_FRAME_SIZE
	.align		4
.L_24:
        /*0054*/ 	.byte	0x04, 0x11
        /*0056*/ 	.short	(.L_26 - .L_25)
	.align		4
.L_25:
        /*0058*/ 	.word	index@(_ZN7cutlass13device_kernelIN5flash19enable_sm80_to_sm89INS1_16FlashAttnFwdSm80INS1_25CollectiveMainloopFwdSm80ILi4ELi1ELb0EN4cute5tupleIJNS5_1CILi128EEENS7_ILi112EEENS7_ILi64EEEEEELi64ENS_10bfloat16_tEfNS_4arch4Sm80ELb1ELb0ELb1ELb0ELb0ELb0ELb1ELb0EEENS1_21CollectiveEpilogueFwdINS6_IJS8_SA_S9_EEENS6_IJNS7_ILi1EEESI_SI_EEESC_SE_Li128ELb0ELb1ELb0ELb0EEENS1_30DynamicPersistentTileSchedulerILi128ELi128ELb0ELb1ELb0EEEEEEEEEvNT_6ParamsE)
        /*005c*/ 	.word	0x000000b0


	//----- nvinfo : EIATTR_REGCOUNT
	.align		4
.L_26:
        /*0060*/ 	.byte	0x04, 0x2f
        /*0062*/ 	.short	(.L_28 - .L_27)
	.align		4
.L_27:
        /*0064*/ 	.word	index@(_ZN7cutlass13device_kernelIN5flash19enable_sm80_to_sm89INS1_16FlashAttnFwdSm80INS1_25CollectiveMainloopFwdSm80ILi4ELi1ELb0EN4cute5tupleIJNS5_1CILi128EEENS7_ILi96EEENS7_ILi64EEEEEELi64ENS_10bfloat16_tEfNS_4arch4Sm80ELb0ELb1ELb1ELb1ELb0ELb1ELb1ELb0EEENS1_21CollectiveEpilogueFwdINS6_IJS8_SA_S9_EEENS6_IJNS7_ILi1EEESI_SI_EEESC_SE_Li128ELb1ELb1ELb0ELb0EEENS1_19SingleTileSchedulerILb1ELb0ELb1ELi128EEEEEEEEEvNT_6ParamsE)
        /*0068*/ 	.word	0x000000ff


	//----- nvinfo : EIATTR_FRAME_SIZE
	.align		4
.L_28:
        /*006c*/ 	.byte	0x04, 0x11
        /*006e*/ 	.short	(.L_30 - .L_29)
	.align		4
.L_29:
        /*0070*/ 	.word	index@(_ZN7cutlass13device_kernelIN5flash19enable_sm80_to_sm89INS1_16FlashAttnFwdSm80INS1_25CollectiveMainloopFwdSm80ILi4ELi1ELb0EN4cute5tupleIJNS5_1CILi128EEENS7_ILi96EEENS7_ILi64EEEEEELi64ENS_10bfloat16_tEfNS_4arch4Sm80ELb0ELb1ELb1ELb1ELb0ELb1ELb1ELb0EEENS1_21CollectiveEpilogueFwdINS6_IJS8_SA_S9_EEENS6_IJNS7_ILi1EEESI_SI_EEESC_SE_Li128ELb1ELb1ELb0ELb0EEENS1_19SingleTileSchedulerILb1ELb0ELb1ELi128EEEEEEEEEvNT_6ParamsE)
        /*0074*/ 	.word	0x00000090


	//----- nvinfo : EIATTR_REGCOUNT
	.align		4
.L_30:
        /*0078*/ 	.byte	0x04, 0x2f
        /*007a*/ 	.short	(.L_32 - .L_31)
	.align		4
.L_31:
        /*007c*/ 	.word	index@(_ZN7cutlass13device_kernelIN5flash19enable_sm80_to_sm89INS1_16FlashAttnFwdSm80INS1_25CollectiveMainloopFwdSm80ILi4ELi1ELb0EN4cute5tupleIJNS5_1CILi128EEENS7_ILi96EEENS7_ILi64EEEEEELi64ENS_10bfloat16_tEfNS_4arch4Sm80ELb0ELb1ELb1ELb1ELb0ELb0ELb1ELb0EEENS1_21CollectiveEpilogueFwdINS6_IJS8_SA_S9_EEENS6_IJNS7_ILi1EEESI_SI_EEESC_SE_Li128ELb1ELb1ELb0ELb0EEENS1_19SingleTileSchedulerILb1ELb0ELb1ELi128EEEEEEEEEvNT_6ParamsE)
        /*0080*/ 	.word	0x000000ff


	//----- nvinfo : EIATTR_FRAME_SIZE
	.align		4
.L_32:
        /*0084*/ 	.byte	0x04, 0x11
        /*0086*/ 	.short	(.L_34 - .L_33)
	.align		4
.L_33:
        /*0088*/ 	.word	index@(_ZN7cutlass13device_kernelIN5flash19enable_sm80_to_sm89INS1_16FlashAttnFwdSm80INS1_25CollectiveMainloopFwdSm80ILi4ELi1ELb0EN4cute5tupleIJNS5_1CILi128EEENS7_ILi96EEENS7_ILi64EEEEEELi64ENS_10bfloat16_tEfNS_4arch4Sm80ELb0ELb1ELb1ELb1ELb0ELb0ELb1ELb0EEENS1_21CollectiveEpilogueFwdINS6_IJS8_SA_S9_EEENS6_IJNS7_ILi1EEESI_SI_EEESC_SE_Li128ELb1ELb1ELb0ELb0EEENS1_19SingleTileSchedulerILb1ELb0ELb1ELi128EEEEEEEEEvNT_6ParamsE)
        /*008c*/ 	.word	0x00000070


	//----- nvinfo : EIATTR_REGCOUNT
	.align		4
.L_34:
        /*0090*/ 	.byte	0x04, 0x2f
        /*0092*/ 	.short	(.L_36 - .L_35)
	.align		4
.L_35:
        /*0094*/ 	.word	index@(_ZN7cutlass13device_kernelIN5flash19enable_sm80_to_sm89INS1_16FlashAttnFwdSm80INS1_25CollectiveMainloopFwdSm80ILi4ELi1ELb0EN4cute5tupleIJNS5_1CILi128EEENS7_ILi96EEENS7_ILi64EEEEEELi64ENS_10bfloat16_tEfNS_4arch4Sm80ELb0ELb1ELb1ELb0ELb0ELb0ELb1ELb0EEENS1_21CollectiveEpilogueFwdINS6_IJS8_SA_S9_EEENS6_IJNS7_ILi1EEESI_SI_EEESC_SE_Li128ELb0ELb1ELb0ELb0EEENS1_19SingleTileSchedulerILb0ELb0ELb1ELi128EEEEEEEEEvNT_6ParamsE)
        /*0098*/ 	.word	0x000000ff


	//----- nvinfo : EIATTR_FRAME_SIZE
	.align		4
.L_36:
        /*009c*/ 	.byte	0x04, 0x11
        /*009e*/ 	.short	(.L_38 - .L_37)
	.align		4
.L_37:
        /*00a0*/ 	.word	index@(_ZN7cutlass13device_kernelIN5flash19enable_sm80_to_sm89INS1_16FlashAttnFwdSm80INS1_25CollectiveMainloopFwdSm80ILi4ELi1ELb0EN4cute5tupleIJNS5_1CILi128EEENS7_ILi96EEENS7_ILi64EEEEEELi64ENS_10bfloat16_tEfNS_4arch4Sm80ELb0ELb1ELb1ELb0ELb0ELb0ELb1ELb0EEENS1_21CollectiveEpilogueFwdINS6_IJS8_SA_S9_EEENS6_IJNS7_ILi1EEESI_SI_EEESC_SE_Li128ELb0ELb1ELb0ELb0EEENS1_19SingleTileSchedulerILb0ELb0ELb1ELi128EEEEEEEEEvNT_6ParamsE)
        /*00a4*/ 	.word	0x00000068


	//----- nvinfo : EIATTR_REGCOUNT
	.align		4
.L_38:
        /*00a8*/ 	.byte	0x04, 0x2f
        /*00aa*/ 	.short	(.L_40 - .L_39)
	.align		4
.L_39:
        /*00ac*/ 	.word	index@(_ZN7cutlass13device_kernelIN5flash19enable_sm80_to_sm89INS1_16FlashAttnFwdSm80INS1_25CollectiveMainloopFwdSm80ILi4ELi1ELb0EN4cute5tupleIJNS5_1CILi128EEENS7_ILi112EEENS7_ILi64EEEEEELi64ENS_10bfloat16_tEfNS_4arch4Sm80ELb0ELb0ELb1ELb1ELb0ELb1ELb1ELb0EEENS1_21CollectiveEpilogueFwdINS6_IJS8_SA_S9_EEENS6_IJNS7_ILi1EEESI_SI_EEESC_SE_Li128ELb1ELb1ELb0ELb0EEENS1_19SingleTileSchedulerILb1ELb0ELb1ELi128EEEEEEEEEvNT_6ParamsE)
        /*00b0*/ 	.word	0x000000ff


	//----- nvinfo : EIATTR_FRAME_SIZE
	.align		4
.L_40:
        /*00b4*/ 	.byte	0x04, 0x11
        /*00b6*/ 	.short	(.L_42 - .L_41)
	.align		4
.L_41:
        /*00b8*/ 	.word	index@(_ZN7cutlass13device_kernelIN5flash19enable_sm80_to_sm89INS1_16FlashAttnFwdSm80INS1_25CollectiveMainloopFwdSm80ILi4ELi1ELb0EN4cute5tupleIJNS5_1CILi128EEENS7_ILi112EEENS7_ILi64EEEEEELi64ENS_10bfloat16_tEfNS_4arch4Sm80ELb0ELb0ELb1ELb1ELb0ELb1ELb1ELb0EEENS1_21CollectiveEpilogueFwdINS6_IJS8_SA_S9_EEENS6_IJNS7_ILi1EEESI_SI_EEESC_SE_Li128ELb1ELb1ELb0ELb0EEENS1_19SingleTileSchedulerILb1ELb0ELb1ELi128EEEEEEEEEvNT_6ParamsE)
        /*00bc*/ 	.word	0x00000088


	//----- nvinfo : EIATTR_REGCOUNT
	.align		4
.L_42:
        /*00c0*/ 	.byte	0x04, 0x2f
        /*00c2*/ 	.short	(.L_44 - .L_43)
	.align		4
.L_43:
        /*00c4*/ 	.word	index@(_ZN7cutlass13device_kernelIN5flash19enable_sm80_to_sm89INS1_16FlashAttnFwdSm80INS1_25CollectiveMainloopFwdSm80ILi4ELi1ELb0EN4cute5tupleIJNS5_1CILi128EEENS7_ILi112EEENS7_ILi64EEEEEELi64ENS_10bfloat16_tEfNS_4arch4Sm80ELb0ELb0ELb1ELb1ELb0ELb0ELb1ELb0EEENS1_21CollectiveEpilogueFwdINS6_IJS8_SA_S9_EEENS6_IJNS7_ILi1EEESI_SI_EEESC_SE_Li128ELb1ELb1ELb0ELb0EEENS1_19SingleTileSchedulerILb1ELb0ELb1ELi128EEEEEEEEEvNT_6ParamsE)
        /*00c8*/ 	.word	0x000000ff


	//----- nvinfo : EIATTR_FRAME_SIZE
	.align		4
.L_44:
        /*00cc*/ 	.byte	0x04, 0x11
        /*00ce*/ 	.short	(.L_46 - .L_45)
	.align		4
.L_45:
        /*00d0*/ 	.word	index@(_ZN7cutlass13device_kernelIN5flash19enable_sm80_to_sm89INS1_16FlashAttnFwdSm80INS1_25CollectiveMainloopFwdSm80ILi4ELi1ELb0EN4cute5tupleIJNS5_1CILi128EEENS7_ILi112EEENS7_ILi64EEEEEELi64ENS_10bfloat16_tEfNS_4arch4Sm80ELb0ELb0ELb1ELb1ELb0ELb0ELb1ELb0EEENS1_21CollectiveEpilogueFwdINS6_IJS8_SA_S9_EEENS6_IJNS7_ILi1EEESI_SI_EEESC_SE_Li128ELb1ELb1ELb0ELb0EEENS1_19SingleTileSchedulerILb1ELb0ELb1ELi128EEEEEEEEEvNT_6ParamsE)
        /*00d4*/ 	.word	0x00000078


	//----- nvinfo : EIATTR_REGCOUNT
	.align		4
.L_46:
        /*00d8*/ 	.byte	0x04, 0x2f
        /*00da*/ 	.short	(.L_48 - .L_47)
	.align		4
.L_47:
        /*00dc*/ 	.word	index@(_ZN7cutlass13device_kernelIN5flash19enable_sm80_to_sm89INS1_16FlashAttnFwdSm80INS1_25CollectiveMainloopFwdSm80ILi4ELi1ELb0EN4cute5tupleIJNS5_1CILi128EEENS7_ILi112EEENS7_ILi64EEEEEELi64ENS_10bfloat16_tEfNS_4arch4Sm80ELb0ELb0ELb1ELb0ELb0ELb0ELb1ELb0EEENS1_21CollectiveEpilogueFwdINS6_IJS8_SA_S9_EEENS6_IJNS7_ILi1EEESI_SI_EEESC_SE_Li128ELb0ELb1ELb0ELb0EEENS1_19SingleTileSchedulerILb0ELb0ELb1ELi128EEEEEEEEEvNT_6ParamsE)
        /*00e0*/ 	.word	0x000000ff


	//----- nvinfo : EIATTR_FRAME_SIZE
	.align		4
.L_48:
        /*00e4*/ 	.byte	0x04, 0x11
        /*00e6*/ 	.short	(.L_50 - .L_49)
	.align		4
.L_49:
        /*00e8*/ 	.word	index@(_ZN7cutlass13device_kernelIN5flash19enable_sm80_to_sm89INS1_16FlashAttnFwdSm80INS1_25CollectiveMainloopFwdSm80ILi4ELi1ELb0EN4cute5tupleIJNS5_1CILi128EEENS7_ILi112EEENS7_ILi64EEEEEELi64ENS_10bfloat16_tEfNS_4arch4Sm80ELb0ELb0ELb1ELb0ELb0ELb0ELb1ELb0EEENS1_21CollectiveEpilogueFwdINS6_IJS8_SA_S9_EEENS6_IJNS7_ILi1EEESI_SI_EEESC_SE_Li128ELb0ELb1ELb0ELb0EEENS1_19SingleTileSchedulerILb0ELb0ELb1ELi128EEEEEEEEEvNT_6ParamsE)
        /*00ec*/ 	.word	0x00000098


	//----- nvinfo : EIATTR_MIN_STACK_SIZE
	.align		4
.L_50:
        /*00f0*/ 	.byte	0x04, 0x12
        /*00f2*/ 	.short	(.L_52 - .L_51)
	.align		4
.L_51:
        /*00f4*/ 	.word	index@(_ZN7cutlass13device_kernelIN5flash19enable_sm80_to_sm89INS1_16FlashAttnFwdSm80INS1_25CollectiveMainloopFwdSm80ILi4ELi1ELb0EN4cute5tupleIJNS5_1CILi128EEENS7_ILi112EEENS7_ILi64EEEEEELi64ENS_10bfloat16_tEfNS_4arch4Sm80ELb0ELb0ELb1ELb0ELb0ELb0ELb1ELb0EEENS1_21CollectiveEpilogueFwdINS6_IJS8_SA_S9_EEENS6_IJNS7_ILi1EEESI_SI_EEESC_SE_Li128ELb0ELb1ELb0ELb0EEENS1_19SingleTileSchedulerILb0ELb0ELb1ELi128EEEEEEEEEvNT_6ParamsE)
        /*00f8*/ 	.word	0x00000098


	//----- nvinfo : EIATTR_MIN_STACK_SIZE
	.align		4
.L_52:
        /*00fc*/ 	.byte	0x04, 0x12
        /*00fe*/ 	.short	(.L_54 - .L_53)
	.align		4
.L_53:
        /*0100*/ 	.word	index@(_ZN7cutlass13device_kernelIN5flash19enable_sm80_to_sm89INS1_16FlashAttnFwdSm80INS1_25CollectiveMainloopFwdSm80ILi4ELi1ELb0EN4cute5tupleIJNS5_1CILi128EEENS7_ILi112EEENS7_ILi64EEEEEELi64ENS_10bfloat16_tEfNS_4arch4Sm80ELb0ELb0ELb1ELb1ELb0ELb0ELb1ELb0EEENS1_21CollectiveEpilogueFwdINS6_IJS8_SA_S9_EEENS6_IJNS7_ILi1EEESI_SI_EEESC_SE_Li128ELb1ELb1ELb0ELb0EEENS1_19SingleTileSchedulerILb1ELb0ELb1ELi128EEEEEEEEEvNT_6ParamsE)
        /*0104*/ 	.word	0x00000078


	//----- nvinfo : EIATTR_MIN_STACK_SIZE
	.align		4
.L_54:
        /*0108*/ 	.byte	0x04, 0x12
        /*010a*/ 	.short	(.L_56 - .L_55)
	.align		4
.L_55:
        /*010c*/ 	.word	index@(_ZN7cutlass13device_kernelIN5flash19enable_sm80_to_sm89INS1_16FlashAttnFwdSm80INS1_25CollectiveMainloopFwdSm80ILi4ELi1ELb0EN4cute5tupleIJNS5_1CILi128EEENS7_ILi112EEENS7_ILi64EEEEEELi64ENS_10bfloat16_tEfNS_4arch4Sm80ELb0ELb0ELb1ELb1ELb0ELb1ELb1ELb0EEENS1_21CollectiveEpilogueFwdINS6_IJS8_SA_S9_EEENS6_IJNS7_ILi1EEESI_SI_EEESC_SE_Li128ELb1ELb1ELb0ELb0EEENS1_19SingleTileSchedulerILb1ELb0ELb1ELi128EEEEEEEEEvNT_6ParamsE)
        /*0110*/ 	.word	0x00000088


	//----- nvinfo : EIATTR_MIN_STACK_SIZE
	.align		4
.L_56:
        /*0114*/ 	.byte	0x04, 0x12
        /*0116*/ 	.short	(.L_58 - .L_57)
	.align		4
.L_57:
        /*0118*/ 	.word	index@(_ZN7cutlass13device_kernelIN5flash19enable_sm80_to_sm89INS1_16FlashAttnFwdSm80INS1_25CollectiveMainloopFwdSm80ILi4ELi1ELb0EN4cute5tupleIJNS5_1CILi128EEENS7_ILi96EEENS7_ILi64EEEEEELi64ENS_10bfloat16_tEfNS_4arch4Sm80ELb0ELb1ELb1ELb0ELb0ELb0ELb1ELb0EEENS1_21CollectiveEpilogueFwdINS6_IJS8_SA_S9_EEENS6_IJNS7_ILi1EEESI_SI_EEESC_SE_Li128ELb0ELb1ELb0ELb0EEENS1_19SingleTileSchedulerILb0ELb0ELb1ELi128EEEEEEEEEvNT_6ParamsE)
        /*011c*/ 	.word	0x00000068


	//----- nvinfo : EIATTR_MIN_STACK_SIZE
	.align		4
.L_58:
        /*0120*/ 	.byte	0x04, 0x12
        /*0122*/ 	.short	(.L_60 - .L_59)
	.align		4
.L_59:
        /*0124*/ 	.word	index@(_ZN7cutlass13device_kernelIN5flash19enable_sm80_to_sm89INS1_16FlashAttnFwdSm80INS1_25CollectiveMainloopFwdSm80ILi4ELi1ELb0EN4cute5tupleIJNS5_1CILi128EEENS7_ILi96EEENS7_ILi64EEEEEELi64ENS_10bfloat16_tEfNS_4arch4Sm80ELb0ELb1ELb1ELb1ELb0ELb0ELb1ELb0EEENS1_21CollectiveEpilogueFwdINS6_IJS8_SA_S9_EEENS6_IJNS7_ILi1EEESI_SI_EEESC_SE_Li128ELb1ELb1ELb0ELb0EEENS1_19SingleTileSchedulerILb1ELb0ELb1ELi128EEEEEEEEEvNT_6ParamsE)
        /*0128*/ 	.word	0x00000070


	//----- nvinfo : EIATTR_MIN_STACK_SIZE
	.align		4
.L_60:
        /*012c*/ 	.byte	0x04, 0x12
        /*012e*/ 	.short	(.L_62 - .L_61)
	.align		4
.L_61:
        /*0130*/ 	.word	index@(_ZN7cutlass13device_kernelIN5flash19enable_sm80_to_sm89INS1_16FlashAttnFwdSm80INS1_25CollectiveMainloopFwdSm80ILi4ELi1ELb0EN4cute5tupleIJNS5_1CILi128EEENS7_ILi96EEENS7_ILi64EEEEEELi64ENS_10bfloat16_tEfNS_4arch4Sm80ELb0ELb1ELb1ELb1ELb0ELb1ELb1ELb0EEENS1_21CollectiveEpilogueFwdINS6_IJS8_SA_S9_EEENS6_IJNS7_ILi1EEESI_SI_EEESC_SE_Li128ELb1ELb1ELb0ELb0EEENS1_19SingleTileSchedulerILb1ELb0ELb1ELi128EEEEEEEEEvNT_6ParamsE)
        /*0134*/ 	.word	0x00000090


	//----- nvinfo : EIATTR_MIN_STACK_SIZE
	.align		4
.L_62:
        /*0138*/ 	.byte	0x04, 0x12
        /*013a*/ 	.short	(.L_64 - .L_63)
	.align		4
.L_63:
        /*013c*/ 	.word	index@(_ZN7cutlass13device_kernelIN5flash19enable_sm80_to_sm89INS1_16FlashAttnFwdSm80INS1_25CollectiveMainloopFwdSm80ILi4ELi1ELb0EN4cute5tupleIJNS5_1CILi128EEENS7_ILi112EEENS7_ILi64EEEEEELi64ENS_10bfloat16_tEfNS_4arch4Sm80ELb1ELb0ELb1ELb0ELb0ELb0ELb1ELb0EEENS1_21CollectiveEpilogueFwdINS6_IJS8_SA_S9_EEENS6_IJNS7_ILi1EEESI_SI_EEESC_SE_Li128ELb0ELb1ELb0ELb0EEENS1_30DynamicPersistentTileSchedulerILi128ELi128ELb0ELb1ELb0EEEEEEEEEvNT_6ParamsE)
        /*0140*/ 	.word	0x000000b0


	//----- nvinfo : EIATTR_MIN_STACK_SIZE
	.align		4
.L_64:
        /*0144*/ 	.byte	0x04, 0x12
        /*0146*/ 	.short	(.L_66 - .L_65)
	.align		4
.L_65:
        /*0148*/ 	.word	index@(_ZN7cutlass13device_kernelIN5flash19enable_sm80_to_sm89INS1_16FlashAttnFwdSm80INS1_25CollectiveMainloopFwdSm80ILi4ELi1ELb0EN4cute5tupleIJNS5_1CILi128EEENS7_ILi112EEENS7_ILi64EEEEEELi64ENS_10bfloat16_tEfNS_4arch4Sm80ELb1ELb0ELb1ELb1ELb0ELb0ELb1ELb0EEENS1_21CollectiveEpilogueFwdINS6_IJS8_SA_S9_EEENS6_IJNS7_ILi1EEESI_SI_EEESC_SE_Li128ELb1ELb1ELb0ELb0EEENS1_19SingleTileSchedulerILb1ELb0ELb1ELi128EEEEEEEEEvNT_6ParamsE)
        /*014c*/ 	.word	0x000000b0


	//----- nvinfo : EIATTR_MIN_STACK_SIZE
	.align		4
.L_66:
        /*0150*/ 	.byte	0x04, 0x12
        /*0152*/ 	.short	(.L_68 - .L_67)
	.align		4
.L_67:
        /*0154*/ 	.word	index@(_ZN7cutlass13device_kernelIN5flash19enable_sm80_to_sm89INS1_16FlashAttnFwdSm80INS1_25CollectiveMainloopFwdSm80ILi4ELi1ELb0EN4cute5tupleIJNS5_1CILi128EEENS7_ILi112EEENS7_ILi64EEEEEELi64ENS_10bfloat16_tEfNS_4arch4Sm80ELb1ELb0ELb1ELb1ELb0ELb1ELb1ELb0EEENS1_21CollectiveEpilogueFwdINS6_IJS8_SA_S9_EEENS6_IJNS7_ILi1EEESI_SI_EEESC_SE_Li128ELb1ELb1ELb0ELb0EEENS1_19SingleTileSchedulerILb1ELb0ELb1ELi128EEEEEEEEEvNT_6ParamsE)
        /*0158*/ 	.word	0x000000c8
.L_68:


//--------------------- .nv.info._ZN7cutlass13device_kernelIN5flash19enable_sm80_to_sm89INS1_16FlashAttnFwdSm80INS1_25CollectiveMainloopFwdSm80ILi4ELi1ELb0EN4cute5tupleIJNS5_1CILi128EEENS7_ILi112EEENS7_ILi64EEEEEELi64ENS_10bfloat16_tEfNS_4arch4Sm80ELb0ELb0ELb1ELb0ELb0ELb0ELb1ELb0EEENS1_21CollectiveEpilogueFwdINS6_IJS8_SA_S9_EEENS6_IJNS7_ILi1EEESI_SI_EEESC_SE_Li128ELb0ELb1ELb0ELb0EEENS1_19SingleTileSchedulerILb0ELb0ELb1ELi128EEEEEEEEEvNT_6ParamsE --------------------------
	.section	.nv.info._ZN7cutlass13device_kernelIN5flash19enable_sm80_to_sm89INS1_16FlashAttnFwdSm80INS1_25CollectiveMainloopFwdSm80ILi4ELi1ELb0EN4cute5tupleIJNS5_1CILi128EEENS7_ILi112EEENS7_ILi64EEEEEELi64ENS_10bfloat16_tEfNS_4arch4Sm80ELb0ELb0ELb1ELb0ELb0ELb0ELb1ELb0EEENS1_21CollectiveEpilogueFwdINS6_IJS8_SA_S9_EEENS6_IJNS7_ILi1EEESI_SI_EEESC_SE_Li128ELb0ELb1ELb0ELb0EEENS1_19SingleTileSchedulerILb0ELb0ELb1ELi128EEEEEEEEEvNT_6ParamsE,"",@"SHT_CUDA_INFO"
	.sectionflags	@""
	.align	4


	//----- nvinfo : EIATTR_CUDA_API_VERSION
	.align		4
        /*0000*/ 	.byte	0x04, 0x37
        /*0002*/ 	.short	(.L_70 - .L_69)
.L_69:
        /*0004*/ 	.word	0x00000082


	//----- nvinfo : EIATTR_SW2861232_WAR
	.align		4
.L_70:
        /*0008*/ 	.byte	0x01, 0x35
	.zero		2


	//----- nvinfo : EIATTR_PARAM_CBANK
	.align		4
        /*000c*/ 	.byte	0x04, 0x0a
        /*000e*/ 	.short	(.L_72 - .L_71)
	.align		4
.L_71:
        /*0010*/ 	.word	index@(.nv.constant0._ZN7cutlass13device_kernelIN5flash19enable_sm80_to_sm89INS1_16FlashAttnFwdSm80INS1_25CollectiveMainloopFwdSm80ILi4ELi1ELb0EN4cute5tupleIJNS5_1CILi128EEENS7_ILi112EEENS7_ILi64EEEEEELi64ENS_10bfloat16_tEfNS_4arch4Sm80ELb0ELb0ELb1ELb0ELb0ELb0ELb1ELb0EEENS1_21CollectiveEpilogueFwdINS6_IJS8_SA_S9_EEENS6_IJNS7_ILi1EEESI_SI_EEESC_SE_Li128ELb0ELb1ELb0ELb0EEENS1_19SingleTileSchedulerILb0ELb0ELb1ELi128EEEEEEEEEvNT_6ParamsE)
        /*0014*/ 	.short	0x0160
        /*0016*/ 	.short	0x0418


	//----- nvinfo : EIATTR_CBANK_PARAM_SIZE
	.align		4
.L_72:
        /*0018*/ 	.byte	0x03, 0x19
        /*001a*/ 	.short	0x0418


	//----- nvinfo : EIATTR_KPARAM_INFO
	.align		4
        /*001c*/ 	.byte	0x04, 0x17
        /*001e*/ 	.short	(.L_74 - .L_73)
.L_73:
        /*0020*/ 	.word	0x00000000
        /*0024*/ 	.short	0x0000
        /*0026*/ 	.short	0x0000
        /*0028*/ 	.byte	0x00, 0xf0, 0x61, 0x10


	//----- nvinfo : EIATTR_MAXREG_COUNT
	.align		4
.L_74:
        /*002c*/ 	.byte	0x03, 0x1b
        /*002e*/ 	.short	0x00ff


	//----- nvinfo : EIATTR_NUM_BARRIERS
	.align		4
        /*0030*/ 	.byte	0x02, 0x4c
        /*0032*/ 	.byte	0x02
	.zero		1


	//----- nvinfo : EIATTR_ANNOTATIONS
	.align		4
        /*0034*/ 	.byte	0x04, 0x55
        /*0036*/ 	.short	(.L_76 - .L_75)


	//   ....[0]....
.L_75:
        /*0038*/ 	.word	0x00000001
        /*003c*/ 	.byte	0x60, 0x02, 0x00, 0x00, 0x01, 0x00, 0x00, 0x00, 0x60, 0x06, 0x00, 0x00, 0x01, 0x00, 0x00, 0x00
        /* <DEDUP_REMOVED lines=37> */
        /*029c*/ 	.byte	0x90, 0xd8, 0x00, 0x00, 0x01, 0x00, 0x00, 0x00, 0xa0, 0xd8, 0x00, 0x00


	//----- nvinfo : EIATTR_MERCURY_ISA_VERSION
	.align		4
.L_76:
        /*02a8*/ 	.byte	0x03, 0x5f
        /*02aa*/ 	.short	0x0000


	//----- nvinfo : EIATTR_COOP_GROUP_MASK_REGIDS
	.align		4
        /*02ac*/ 	.byte	0x04, 0x29
        /*02ae*/ 	.short	(.L_78 - .L_77)


	//   ....[0]....
.L_77:
        /*02b0*/ 	.word	0xffffffff


	//   ....[1]....
        /*02b4*/ 	.word	0xffffffff


	//   ....[2]....
        /*02b8*/ 	.word	0xffffffff


	//   ....[3]....
        /*02bc*/ 	.word	0xffffffff


	//   ....[4]....
        /*02c0*/ 	.word	0xffffffff


	//   ....[5]....
        /*02c4*/ 	.word	0xffffffff


	//   ....[6]....
        /*02c8*/ 	.word	0xffffffff


	//   ....[7]....
        /*02cc*/ 	.word	0xffffffff


	//   ....[8]....
        /*02d0*/ 	.word	0xffffffff


	//   ....[9]....
        /*02d4*/ 	.word	0xffffffff


	//   ....[10]....
        /*02d8*/ 	.word	0xffffffff


	//   ....[11]....
        /*02dc*/ 	.word	0xffffffff


	//   ....[12]....
        /*02e0*/ 	.word	0xffffffff


	//   ....[13]....
        /*02e4*/ 	.word	0xffffffff


	//   ....[14]....
        /*02e8*/ 	.word	0xffffffff


	//   ....[15]....
        /*02ec*/ 	.word	0xffffffff


	//   ....[16]....
        /*02f0*/ 	.word	0xffffffff


	//   ....[17]....
        /*02f4*/ 	.word	0xffffffff


	//   ....[18]....
        /*02f8*/ 	.word	0xffffffff


	//   ....[19]....
        /*02fc*/ 	.word	0xffffffff


	//   ....[20]....
        /*0300*/ 	.word	0xffffffff


	//   ....[21]....
        /*0304*/ 	.word	0xffffffff


	//   ....[22]....
        /*0308*/ 	.word	0xffffffff


	//   ....[23]....
        /*030c*/ 	.word	0xffffffff


	//   ....[24]....
        /*0310*/ 	.word	0xffffffff


	//   ....[25]....
        /*0314*/ 	.word	0xffffffff


	//   ....[26]....
        /*0318*/ 	.word	0xffffffff


	//   ....[27]....
        /*031c*/ 	.word	0xffffffff


	//   ....[28]....
        /*0320*/ 	.word	0xffffffff


	//   ....[29]....
        /*0324*/ 	.word	0xffffffff


	//   ....[30]....
        /*0328*/ 	.word	0xffffffff


	//   ....[31]....
        /*032c*/ 	.word	0xffffffff


	//   ....[32]....
        /*0330*/ 	.word	0xffffffff


	//   ....[33]....
        /*0334*/ 	.word	0xffffffff


	//   ....[34]....
        /*0338*/ 	.word	0xffffffff


	//   ....[35]....
        /*033c*/ 	.word	0xffffffff


	//   ....[36]....
        /*0340*/ 	.word	0xffffffff


	//   ....[37]....
        /*0344*/ 	.word	0xffffffff


	//   ....[38]....
        /*0348*/ 	.word	0xffffffff


	//   ....[39]....
        /*034c*/ 	.word	0xffffffff


	//   ....[40]....
        /*0350*/ 	.word	0xffffffff


	//   ....[41]....
        /*0354*/ 	.word	0xffffffff


	//   ....[42]....
        /*0358*/ 	.word	0xffffffff


	//   ....[43]....
        /*035c*/ 	.word	0xffffffff


	//   ....[44]....
        /*0360*/ 	.word	0xffffffff


	//   ....[45]....
        /*0364*/ 	.word	0xffffffff


	//   ....[46]....
        /*0368*/ 	.word	0xffffffff


	//   ....[47]....
        /*036c*/ 	.word	0xffffffff


	//   ....[48]....
        /*0370*/ 	.word	0xffffffff


	//   ....[49]....
        /*0374*/ 	.word	0xffffffff


	//   ....[50]....
        /*0378*/ 	.word	0xffffffff


	//   ....[51]....
        /*037c*/ 	.word	0xffffffff


	//   ....[52]....
        /*0380*/ 	.word	0xffffffff


	//   ....[53]....
        /*0384*/ 	.word	0xffffffff


	//   ....[54]....
        /*0388*/ 	.word	0xffffffff


	//   ....[55]....
        /*038c*/ 	.word	0xffffffff


	//   ....[56]....
        /*0390*/ 	.word	0xffffffff


	//   ....[57]....
        /*0394*/ 	.word	0xffffffff


	//   ....[58]....
        /*0398*/ 	.word	0xffffffff


	//   ....[59]....
        /*039c*/ 	.word	0xffffffff


	//   ....[60]....
        /*03a0*/ 	.word	0xffffffff


	//   ....[61]....
        /*03a4*/ 	.word	0xffffffff


	//   ....[62]....
        /*03a8*/ 	.word	0xffffffff


	//   ....[63]....
        /*03ac*/ 	.word	0xffffffff


	//----- nvinfo : EIATTR_COOP_GROUP_INSTR_OFFSETS
	.align		4
.L_78:
        /*03b0*/ 	.byte	0x04, 0x28
        /*03b2*/ 	.short	(.L_80 - .L_79)


	//   ....[0]....
.L_79:
        /*03b4*/ 	.word	0x000003f0


	//   ....[1]....
        /*03b8*/ 	.word	0x00000420


	//   ....[2]....
        /*03bc*/ 	.word	0x00000450


	//   ....[3]....
        /*03c0*/ 	.word	0x00000480


	//   ....[4]....
        /*03c4*/ 	.word	0x000004d0


	//   ....[5]....
        /*03c8*/ 	.word	0x00000500


	//   ....[6]....
        /*03cc*/ 	.word	0x00000570


	//   ....[7]....
        /*03d0*/ 	.word	0x000005a0


	//   ....[8]....
        /*03d4*/ 	.word	0x000005f0


	//   ....[9]....
        /*03d8*/ 	.word	0x00000620


	//   ....[10]....
        /*03dc*/ 	.word	0x00000630


	//   ....[11]....
        /*03e0*/ 	.word	0x00000640


	//   ....[12]....
        /*03e4*/ 	.word	0x00000650


	//   ....[13]....
        /*03e8*/ 	.word	0x00000680


	//   ....[14]....
        /*03ec*/ 	.word	0x00000690


	//   ....[15]....
        /*03f0*/ 	.word	0x00000710


	//   ....[16]....
        /*03f4*/ 	.word	0x00004030


	//   ....[17]....
        /*03f8*/ 	.word	0x00004090


	//   ....[18]....
        /*03fc*/ 	.word	0x000041c0


	//   ....[19]....
        /*0400*/ 	.word	0x000041f0


	//   ....[20]....
        /*0404*/ 	.word	0x00004220


	//   ....[21]....
        /*0408*/ 	.word	0x00004320


	//   ....[22]....
        /*040c*/ 	.word	0x000043d0


	//   ....[23]....
        /*0410*/ 	.word	0x00004540


	//   ....[24]....
        /*0414*/ 	.word	0x000098c0


	//   ....[25]....
        /*0418*/ 	.word	0x00009940


	//   ....[26]....
        /*041c*/ 	.word	0x00009a00


	//   ....[27]....
        /*0420*/ 	.word	0x00009a30


	//   ....[28]....
        /*0424*/ 	.word	0x00009a60


	//   ....[29]....
        /*0428*/ 	.word	0x00009b80


	//   ....[30]....
        /*042c*/ 	.word	0x00009d20


	//   ....[31]....
        /*0430*/ 	.word	0x00009fc0


	//   ....[32]....
        /*0434*/ 	.word	0x0000cf10


	//   ....[33]....
        /*0438*/ 	.word	0x0000cf20


	//   ....[34]....
        /*043c*/ 	.word	0x0000cf30


	//   ....[35]....
        /*0440*/ 	.word	0x0000cf40


	//   ....[36]....
        /*0444*/ 	.word	0x0000cfa0


	//   ....[37]....
        /*0448*/ 	.word	0x0000cfc0


	//   ....[38]....
        /*044c*/ 	.word	0x0000cfd0


	//   ....[39]....
        /*0450*/ 	.word	0x0000cfe0


	//   ....[40]....
        /*0454*/ 	.word	0x0000dfa0


	//   ....[41]....
        /*0458*/ 	.word	0x0000dfe0


	//   ....[42]....
        /*045c*/ 	.word	0x0000e000


	//   ....[43]....
        /*0460*/ 	.word	0x0000e020


	//   ....[44]....
        /*0464*/ 	.word	0x0000e190


	//   ....[45]....
        /*0468*/ 	.word	0x0000e1b0


	//   ....[46]....
        /*046c*/ 	.word	0x0000e1c0


	//   ....[47]....
        /*0470*/ 	.word	0x0000e1d0


	//   ....[48]....
        /*0474*/ 	.word	0x0000e280


	//   ....[49]....
        /*0478*/ 	.word	0x0000e290


	//   ....[50]....
        /*047c*/ 	.word	0x0000e310


	//   ....[51]....
        /*0480*/ 	.word	0x0000e320


	//   ....[52]....
        /*0484*/ 	.word	0x0000e340


	//   ....[53]....
        /*0488*/ 	.word	0x0000e350


	//   ....[54]....
        /*048c*/ 	.word	0x0000e370


	//   ....[55]....
        /*0490*/ 	.word	0x0000e380


	//   ....[56]....
        /*0494*/ 	.word	0x0000e3a0


	//   ....[57]....
        /*0498*/ 	.word	0x0000e3b0


	//   ....[58]....
        /*049c*/ 	.word	0x0000e3d0


	//   ....[59]....
        /*04a0*/ 	.word	0x0000e3e0


	//   ....[60]....
        /*04a4*/ 	.word	0x0000e400


	//   ....[61]....
        /*04a8*/ 	.word	0x0000e410


	//   ....[62]....
        /*04ac*/ 	.word	0x0000e4c0


	//   ....[63]....
        /*04b0*/ 	.word	0x0000e500


	//----- nvinfo : EIATTR_EXIT_INSTR_OFFSETS
	.align		4
.L_80:
        /*04b4*/ 	.byte	0x04, 0x1c
        /*04b6*/ 	.short	(.L_82 - .L_81)


	//   ....[0]....
.L_81:
        /*04b8*/ 	.word	0x00000040


	//   ....[1]....
        /*04bc*/ 	.word	0x0000e5c0


	//   ....[2]....
        /*04c0*/ 	.word	0x0000e5f0


	//----- nvinfo : EIATTR_CTAIDZ_USED
	.align		4
.L_82:
        /*04c4*/ 	.byte	0x01, 0x04
	.zero		2


	//----- nvinfo : EIATTR_MAX_THREADS
	.align		4
        /*04c8*/ 	.byte	0x04, 0x05
        /*04ca*/ 	.short	(.L_84 - .L_83)
.L_83:
        /*04cc*/ 	.word	0x00000080
        /*04d0*/ 	.word	0x00000001
        /*04d4*/ 	.word	0x00000001
.L_84:


//--------------------- .nv.info._ZN7cutlass13device_kernelIN5flash19enable_sm80_to_sm89INS1_16FlashAttnFwdSm80INS1_25CollectiveMainloopFwdSm80ILi4ELi1ELb0EN4cute5tupleIJNS5_1CILi128EEENS7_ILi112EEENS7_ILi64EEEEEELi64ENS_10bfloat16_tEfNS_4arch4Sm80ELb0ELb0ELb1ELb1ELb0ELb0ELb1ELb0EEENS1_21CollectiveEpilogueFwdINS6_IJS8_SA_S9_EEENS6_IJNS7_ILi1EEESI_SI_EEESC_SE_Li128ELb1ELb1ELb0ELb0EEENS1_19SingleTileSchedulerILb1ELb0ELb1ELi128EEEEEEEEEvNT_6ParamsE --------------------------
	.section	.nv.info._ZN7cutlass13device_kernelIN5flash19enable_sm80_to_sm89INS1_16FlashAttnFwdSm80INS1_25CollectiveMainloopFwdSm80ILi4ELi1ELb0EN4cute5tupleIJNS5_1CILi128EEENS7_ILi112EEENS7_ILi64EEEEEELi64ENS_10bfloat16_tEfNS_4arch4Sm80ELb0ELb0ELb1ELb1ELb0ELb0ELb1ELb0EEENS1_21CollectiveEpilogueFwdINS6_IJS8_SA_S9_EEENS6_IJNS7_ILi1EEESI_SI_EEESC_SE_Li128ELb1ELb1ELb0ELb0EEENS1_19SingleTileSchedulerILb1ELb0ELb1ELi128EEEEEEEEEvNT_6ParamsE,"",@"SHT_CUDA_INFO"
	.sectionflags	@""
	.align	4


	//----- nvinfo : EIATTR_CUDA_API_VERSION
	.align		4
        /*0000*/ 	.byte	0x04, 0x37
        /*0002*/ 	.short	(.L_86 - .L_85)
.L_85:
        /*0004*/ 	.word	0x00000082


	//----- nvinfo : EIATTR_SW2861232_WAR
	.align		4
.L_86:
        /*0008*/ 	.byte	0x01, 0x35
	.zero		2


	//----- nvinfo : EIATTR_PARAM_CBANK
	.align		4
        /*000c*/ 	.byte	0x04, 0x0a
        /*000e*/ 	.short	(.L_88 - .L_87)
	.align		4
.L_87:
        /*0010*/ 	.word	index@(.nv.constant0._ZN7cutlass13device_kernelIN5flash19enable_sm80_to_sm89INS1_16FlashAttnFwdSm80INS1_25CollectiveMainloopFwdSm80ILi4ELi1ELb0EN4cute5tupleIJNS5_1CILi128EEENS7_ILi112EEENS7_ILi64EEEEEELi64ENS_10bfloat16_tEfNS_4arch4Sm80ELb0ELb0ELb1ELb1ELb0ELb0ELb1ELb0EEENS1_21CollectiveEpilogueFwdINS6_IJS8_SA_S9_EEENS6_IJNS7_ILi1EEESI_SI_EEESC_SE_Li128ELb1ELb1ELb0ELb0EEENS1_19SingleTileSchedulerILb1ELb0ELb1ELi128EEEEEEEEEvNT_6ParamsE)
        /*0014*/ 	.short	0x0160
        /*0016*/ 	.short	0x0418


	//----- nvinfo : EIATTR_CBANK_PARAM_SIZE
	.align		4
.L_88:
        /*0018*/ 	.byte	0x03, 0x19
        /*001a*/ 	.short	0x0418


	//----- nvinfo : EIATTR_KPARAM_INFO
	.align		4
        /*001c*/ 	.byte	0x04, 0x17
        /*001e*/ 	.short	(.L_90 - .L_89)
.L_89:
        /*0020*/ 	.word	0x00000000
        /*0024*/ 	.short	0x0000
        /*0026*/ 	.short	0x0000
        /*0028*/ 	.byte	0x00, 0xf0, 0x61, 0x10


	//----- nvinfo : EIATTR_MAXREG_COUNT
	.align		4
.L_90:
        /*002c*/ 	.byte	0x03, 0x1b
        /*002e*/ 	.short	0x00ff


	//----- nvinfo : EIATTR_NUM_BARRIERS
	.align		4
        /*0030*/ 	.byte	0x02, 0x4c
        /*0032*/ 	.byte	0x02
	.zero		1


	//----- nvinfo : EIATTR_ANNOTATIONS
	.align		4
        /*0034*/ 	.byte	0x04, 0x55
        /*0036*/ 	.short	(.L_92 - .L_91)


	//   ....[0]....
.L_91:
        /* <DEDUP_REMOVED lines=31> */
        /*021c*/ 	.byte	0x90, 0xe6, 0x00, 0x00


	//----- nvinfo : EIATTR_MERCURY_ISA_VERSION
	.align		4
.L_92:
        /*0220*/ 	.byte	0x03, 0x5f
        /*0222*/ 	.short	0x0000


	//----- nvinfo : EIATTR_COOP_GROUP_MASK_REGIDS
	.align		4
        /*0224*/ 	.byte	0x04, 0x29
        /*0226*/ 	.short	(.L_94 - .L_93)


	//   ....[0]....
.L_93:
        /*0228*/ 	.word	0xffffffff


	//   ....[1]....
        /*022c*/ 	.word	0xffffffff


	//   ....[2]....
        /*0230*/ 	.word	0xffffffff


	//   ....[3]....
        /*0234*/ 	.word	0xffffffff


	//   ....[4]....
        /*0238*/ 	.word	0xffffffff


	//   ....[5]....
        /*023c*/ 	.word	0xffffffff


	//   ....[6]....
        /*0240*/ 	.word	0xffffffff


	//   ....[7]....
        /*0244*/ 	.word	0xffffffff


	//   ....[8]....
        /*0248*/ 	.word	0xffffffff


	//   ....[9]....
        /*024c*/ 	.word	0xffffffff


	//   ....[10]....
        /*0250*/ 	.word	0xffffffff


	//   ....[11]....
        /*0254*/ 	.word	0xffffffff


	//   ....[12]....
        /*0258*/ 	.word	0xffffffff


	//   ....[13]....
        /*025c*/ 	.word	0xffffffff


	//   ....[14]....
        /*0260*/ 	.word	0xffffffff


	//   ....[15]....
        /*0264*/ 	.word	0xffffffff


	//   ....[16]....
        /*0268*/ 	.word	0xffffffff


	//   ....[17]....
        /*026c*/ 	.word	0xffffffff


	//   ....[18]....
        /*0270*/ 	.word	0xffffffff


	//   ....[19]....
        /*0274*/ 	.word	0xffffffff


	//   ....[20]....
        /*0278*/ 	.word	0xffffffff


	//   ....[21]....
        /*027c*/ 	.word	0xffffffff


	//   ....[22]....
        /*0280*/ 	.word	0xffffffff


	//   ....[23]....
        /*0284*/ 	.word	0xffffffff


	//   ....[24]....
        /*0288*/ 	.word	0xffffffff


	//   ....[25]....
        /*028c*/ 	.word	0xffffffff


	//   ....[26]....
        /*0290*/ 	.word	0xffffffff


	//   ....[27]....
        /*0294*/ 	.word	0xffffffff


	//   ....[28]....
        /*0298*/ 	.word	0xffffffff


	//   ....[29]....
        /*029c*/ 	.word	0xffffffff


	//   ....[30]....
        /*02a0*/ 	.word	0xffffffff


	//   ....[31]....
        /*02a4*/ 	.word	0xffffffff


	//   ....[32]....
        /*02a8*/ 	.word	0xffffffff


	//   ....[33]....
        /*02ac*/ 	.word	0xffffffff


	//   ....[34]....
        /*02b0*/ 	.word	0xffffffff


	//   ....[35]....
        /*02b4*/ 	.word	0xffffffff


	//   ....[36]....
        /*02b8*/ 	.word	0xffffffff


	//   ....[37]....
        /*02bc*/ 	.word	0xffffffff


	//   ....[38]....
        /*02c0*/ 	.word	0xffffffff


	//   ....[39]....
        /*02c4*/ 	.word	0xffffffff


	//   ....[40]....
        /*02c8*/ 	.word	0xffffffff


	//   ....[41]....
        /*02cc*/ 	.word	0xffffffff


	//   ....[42]....
        /*02d0*/ 	.word	0xffffffff


	//   ....[43]....
        /*02d4*/ 	.word	0xffffffff


	//   ....[44]....
        /*02d8*/ 	.word	0xffffffff


	//   ....[45]....
        /*02dc*/ 	.word	0xffffffff


	//   ....[46]....
        /*02e0*/ 	.word	0xffffffff


	//   ....[47]....
        /*02e4*/ 	.word	0xffffffff


	//   ....[48]....
        /*02e8*/ 	.word	0xffffffff


	//   ....[49]....
        /*02ec*/ 	.word	0xffffffff


	//   ....[50]....
        /*02f0*/ 	.word	0xffffffff


	//   ....[51]....
        /*02f4*/ 	.word	0xffffffff


	//   ....[52]....
        /*02f8*/ 	.word	0xffffffff


	//   ....[53]....
        /*02fc*/ 	.word	0xffffffff


	//   ....[54]....
        /*0300*/ 	.word	0xffffffff


	//   ....[55]....
        /*0304*/ 	.word	0xffffffff


	//   ....[56]....
        /*0308*/ 	.word	0xffffffff


	//   ....[57]....
        /*030c*/ 	.word	0xffffffff


	//   ....[58]....
        /*0310*/ 	.word	0xffffffff


	//   ....[59]....
        /*0314*/ 	.word	0xffffffff


	//   ....[60]....
        /*0318*/ 	.word	0xffffffff


	//   ....[61]....
        /*031c*/ 	.word	0xffffffff


	//   ....[62]....
        /*0320*/ 	.word	0xffffffff


	//   ....[63]....
        /*0324*/ 	.word	0xffffffff


	//   ....[64]....
        /*0328*/ 	.word	0xffffffff


	//   ....[65]....
        /*032c*/ 	.word	0xffffffff


	//   ....[66]....
        /*0330*/ 	.word	0xffffffff


	//   ....[67]....
        /*0334*/ 	.word	0xffffffff


	//   ....[68]....
        /*0338*/ 	.word	0xffffffff


	//   ....[69]....
        /*033c*/ 	.word	0xffffffff


	//   ....[70]....
        /*0340*/ 	.word	0xffffffff


	//   ....[71]....
        /*0344*/ 	.word	0xffffffff


	//   ....[72]....
        /*0348*/ 	.word	0xffffffff


	//   ....[73]....
        /*034c*/ 	.word	0xffffffff


	//   ....[74]....
        /*0350*/ 	.word	0xffffffff


	//   ....[75]....
        /*0354*/ 	.word	0xffffffff


	//   ....[76]....
        /*0358*/ 	.word	0xffffffff


	//   ....[77]....
        /*035c*/ 	.word	0xffffffff


	//   ....[78]....
        /*0360*/ 	.word	0xffffffff


	//   ....[79]....
        /*0364*/ 	.word	0xffffffff


	//   ....[80]....
        /*0368*/ 	.word	0xffffffff


	//----- nvinfo : EIATTR_COOP_GROUP_INSTR_OFFSETS
	.align		4
.L_94:
        /*036c*/ 	.byte	0x04, 0x28
        /*036e*/ 	.short	(.L_96 - .L_95)


	//   ....[0]....
.L_95:
        /*0370*/ 	.word	0x00000090


	//   ....[1]....
        /*0374*/ 	.word	0x00000e70


	//   ....[2]....
        /*0378*/ 	.word	0x00000e90


	//   ....[3]....
        /*037c*/ 	.word	0x000010d0


	//   ....[4]....
        /*0380*/ 	.word	0x00001100


	//   ....[5]....
        /*0384*/ 	.word	0x00001190


	//   ....[6]....
        /*0388*/ 	.word	0x000011c0


	//   ....[7]....
        /*038c*/ 	.word	0x00001250


	//   ....[8]....
        /*0390*/ 	.word	0x00001280


	//   ....[9]....
        /*0394*/ 	.word	0x00001310


	//   ....[10]....
        /*0398*/ 	.word	0x00001340


	//   ....[11]....
        /*039c*/ 	.word	0x000013d0


	//   ....[12]....
        /*03a0*/ 	.word	0x00001400


	//   ....[13]....
        /*03a4*/ 	.word	0x00001490


	//   ....[14]....
        /*03a8*/ 	.word	0x000014c0


	//   ....[15]....
        /*03ac*/ 	.word	0x00001540


	//   ....[16]....
        /*03b0*/ 	.word	0x00001580


	//   ....[17]....
        /*03b4*/ 	.word	0x00004560


	//   ....[18]....
        /*03b8*/ 	.word	0x00004670


	//   ....[19]....
        /*03bc*/ 	.word	0x00004a80


	//   ....[20]....
        /*03c0*/ 	.word	0x00004b50


	//   ....[21]....
        /*03c4*/ 	.word	0x00004bb0


	//   ....[22]....
        /*03c8*/ 	.word	0x00004c40


	//   ....[23]....
        /*03cc*/ 	.word	0x00004d70


	//   ....[24]....
        /*03d0*/ 	.word	0x00004ec0


	//   ....[25]....
        /*03d4*/ 	.word	0x00009230


	//   ....[26]....
        /*03d8*/ 	.word	0x000092a0


	//   ....[27]....
        /*03dc*/ 	.word	0x00009340


	//   ....[28]....
        /*03e0*/ 	.word	0x00009380


	//   ....[29]....
        /*03e4*/ 	.word	0x00009480


	//   ....[30]....
        /*03e8*/ 	.word	0x000095d0


	//   ....[31]....
        /*03ec*/ 	.word	0x00009730


	//   ....[32]....
        /*03f0*/ 	.word	0x000099c0


	//   ....[33]....
        /*03f4*/ 	.word	0x0000cc70


	//   ....[34]....
        /*03f8*/ 	.word	0x0000cc80


	//   ....[35]....
        /*03fc*/ 	.word	0x0000cc90


	//   ....[36]....
        /*0400*/ 	.word	0x0000cca0


	//   ....[37]....
        /*0404*/ 	.word	0x0000ccd0


	//   ....[38]....
        /*0408*/ 	.word	0x0000ccf0


	//   ....[39]....
        /*040c*/ 	.word	0x0000cd10


	//   ....[40]....
        /*0410*/ 	.word	0x0000cd20


	//   ....[41]....
        /*0414*/ 	.word	0x0000e000


	//   ....[42]....
        /*0418*/ 	.word	0x0000e050


	//   ....[43]....
        /*041c*/ 	.word	0x0000e080


	//   ....[44]....
        /*0420*/ 	.word	0x0000e0b0


	//   ....[45]....
        /*0424*/ 	.word	0x0000e0e0


	//   ....[46]....
        /*0428*/ 	.word	0x0000e120


	//   ....[47]....
        /*042c*/ 	.word	0x0000e150


	//   ....[48]....
        /*0430*/ 	.word	0x0000e180


	//   ....[49]....
        /*0434*/ 	.word	0x0000e260


	//   ....[50]....
        /*0438*/ 	.word	0x0000e290


	//   ....[51]....
        /*043c*/ 	.word	0x0000e2f0


	//   ....[52]....
        /*0440*/ 	.word	0x0000e350


	//   ....[53]....
        /*0444*/ 	.word	0x0000e360


	//   ....[54]....
        /*0448*/ 	.word	0x0000e370


	//   ....[55]....
        /*044c*/ 	.word	0x0000e380


	//   ....[56]....
        /*0450*/ 	.word	0x0000e3f0


	//   ....[57]....
        /*0454*/ 	.word	0x0000e4a0


	//   ....[58]....
        /*0458*/ 	.word	0x0000e4b0


	//   ....[59]....
        /*045c*/ 	.word	0x0000e4e0


	//   ....[60]....
        /*0460*/ 	.word	0x0000e4f0


	//   ....[61]....
        /*0464*/ 	.word	0x0000e500


	//   ....[62]....
        /*0468*/ 	.word	0x0000e510


	//   ....[63]....
        /*046c*/ 	.word	0x0000e590


	//   ....[64]....
        /*0470*/ 	.word	0x0000e5a0


	//   ....[65]....
        /*0474*/ 	.word	0x0000ed00


	//   ....[66]....
        /*0478*/ 	.word	0x0000ed40


	//   ....[67]....
        /*047c*/ 	.word	0x0000ed70


	//   ....[68]....
        /*0480*/ 	.word	0x0000eda0


	//   ....[69]....
        /*0484*/ 	.word	0x0000edd0


	//   ....[70]....
        /*0488*/ 	.word	0x0000ee00


	//   ....[71]....
        /*048c*/ 	.word	0x0000ee30


	//   ....[72]....
        /*0490*/ 	.word	0x0000ee50


	//   ....[73]....
        /*0494*/ 	.word	0x0000ee70


	//   ....[74]....
        /*0498*/ 	.word	0x0000eea0


	//   ....[75]....
        /*049c*/ 	.word	0x0000eeb0


	//   ....[76]....
        /*04a0*/ 	.word	0x0000eec0


	//   ....[77]....
        /*04a4*/ 	.word	0x0000eed0


	//   ....[78]....
        /*04a8*/ 	.word	0x0000eee0


	//   ....[79]....
        /*04ac*/ 	.word	0x0000ef10


	//   ....[80]....
        /*04b0*/ 	.word	0x0000ef30


	//----- nvinfo : EIATTR_EXIT_INSTR_OFFSETS
	.align		4
.L_96:
        /*04b4*/ 	.byte	0x04, 0x1c
        /*04b6*/ 	.short	(.L_98 - .L_97)


	//   ....[0]....
.L_97:
        /*04b8*/ 	.word	0x00000350


	//   ....[1]....
        /*04bc*/ 	.word	0x0000e640


	//   ....[2]....
        /*04c0*/ 	.word	0x0000e680


	//   ....[3]....
        /*04c4*/ 	.word	0x0000f090


	//   ....[4]....
        /*04c8*/ 	.word	0x0000f0d0


	//----- nvinfo : EIATTR_CTAIDZ_USED
	.align		4
.L_98:
        /*04cc*/ 	.byte	0x01, 0x04
	.zero		2


	//----- nvinfo : EIATTR_MAX_THREADS
	.align		4
        /*04d0*/ 	.byte	0x04, 0x05
        /*04d2*/ 	.short	(.L_100 - .L_99)
.L_99:
        /*04d4*/ 	.word	0x00000080
        /*04d8*/ 	.word	0x00000001
        /*04dc*/ 	.word	0x00000001


	//----- nvinfo : EIATTR_CRS_STACK_SIZE
	.align		4
.L_100:
        /*04e0*/ 	.byte	0x04, 0x1e
        /*04e2*/ 	.short	(.L_102 - .L_101)
.L_101:
        /*04e4*/ 	.word	0x00000000
.L_102:


//--------------------- .nv.info._ZN7cutlass13device_kernelIN5flash19enable_sm80_to_sm89INS1_16FlashAttnFwdSm80INS1_25CollectiveMainloopFwdSm80ILi4ELi1ELb0EN4cute5tupleIJNS5_1CILi128EEENS7_ILi112EEENS7_ILi64EEEEEELi64ENS_10bfloat16_tEfNS_4arch4Sm80ELb0ELb0ELb1ELb1ELb0ELb1ELb1ELb0EEENS1_21CollectiveEpilogueFwdINS6_IJS8_SA_S9_EEENS6_IJNS7_ILi1EEESI_SI_EEESC_SE_Li128ELb1ELb1ELb0ELb0EEENS1_19SingleTileSchedulerILb1ELb0ELb1ELi128EEEEEEEEEvNT_6ParamsE --------------------------
	.section	.nv.info._ZN7cutlass13device_kernelIN5flash19enable_sm80_to_sm89INS1_16FlashAttnFwdSm80INS1_25CollectiveMainloopFwdSm80ILi4ELi1ELb0EN4cute5tupleIJNS5_1CILi128EEENS7_ILi112EEENS7_ILi64EEEEEELi64ENS_10bfloat16_tEfNS_4arch4Sm80ELb0ELb0ELb1ELb1ELb0ELb1ELb1ELb0EEENS1_21CollectiveEpilogueFwdINS6_IJS8_SA_S9_EEENS6_IJNS7_ILi1EEESI_SI_EEESC_SE_Li128ELb1ELb1ELb0ELb0EEENS1_19SingleTileSchedulerILb1ELb0ELb1ELi128EEEEEEEEEvNT_6ParamsE,"",@"SHT_CUDA_INFO"
	.sectionflags	@""
	.align	4


	//----- nvinfo : EIATTR_CUDA_API_VERSION
	.align		4
        /*0000*/ 	.byte	0x04, 0x37
        /*0002*/ 	.short	(.L_104 - .L_103)
.L_103:
        /*0004*/ 	.word	0x00000082


	//----- nvinfo : EIATTR_SW2861232_WAR
	.align		4
.L_104:
        /*0008*/ 	.byte	0x01, 0x35
	.zero		2


	//----- nvinfo : EIATTR_PARAM_CBANK
	.align		4
        /*000c*/ 	.byte	0x04, 0x0a
        /*000e*/ 	.short	(.L_106 - .L_105)
	.align		4
.L_105:
        /*0010*/ 	.word	index@(.nv.constant0._ZN7cutlass13device_kernelIN5flash19enable_sm80_to_sm89INS1_16FlashAttnFwdSm80INS1_25CollectiveMainloopFwdSm80ILi4ELi1ELb0EN4cute5tupleIJNS5_1CILi128EEENS7_ILi112EEENS7_ILi64EEEEEELi64ENS_10bfloat16_tEfNS_4arch4Sm80ELb0ELb0ELb1ELb1ELb0ELb1ELb1ELb0EEENS1_21CollectiveEpilogueFwdINS6_IJS8_SA_S9_EEENS6_IJNS7_ILi1EEESI_SI_EEESC_SE_Li128ELb1ELb1ELb0ELb0EEENS1_19SingleTileSchedulerILb1ELb0ELb1ELi128EEEEEEEEEvNT_6ParamsE)
        /*0014*/ 	.short	0x0160
        /*0016*/ 	.short	0x0418


	//----- nvinfo : EIATTR_CBANK_PARAM_SIZE
	.align		4
.L_106:
        /*0018*/ 	.byte	0x03, 0x19
        /*001a*/ 	.short	0x0418


	//----- nvinfo : EIATTR_KPARAM_INFO
	.align		4
        /*001c*/ 	.byte	0x04, 0x17
        /*001e*/ 	.short	(.L_108 - .L_107)
.L_107:
        /*0020*/ 	.word	0x00000000
        /*0024*/ 	.short	0x0000
        /*0026*/ 	.short	0x0000
        /*0028*/ 	.byte	0x00, 0xf0, 0x61, 0x10


	//----- nvinfo : EIATTR_MAXREG_COUNT
	.align		4
.L_108:
        /*002c*/ 	.byte	0x03, 0x1b
        /*002e*/ 	.short	0x00ff


	//----- nvinfo : EIATTR_NUM_BARRIERS
	.align		4
        /*0030*/ 	.byte	0x02, 0x4c
        /*0032*/ 	.byte	0x02
	.zero		1


	//----- nvinfo : EIATTR_ANNOTATIONS
	.align		4
        /*0034*/ 	.byte	0x04, 0x55
        /*0036*/ 	.short	(.L_110 - .L_109)


	//   ....[0]....
.L_109:
        /* <DEDUP_REMOVED lines=39> */


	//----- nvinfo : EIATTR_MERCURY_ISA_VERSION
	.align		4
.L_110:
        /*0298*/ 	.byte	0x03, 0x5f
        /*029a*/ 	.short	0x0000


	//----- nvinfo : EIATTR_COOP_GROUP_MASK_REGIDS
	.align		4
        /*029c*/ 	.byte	0x04, 0x29
        /*029e*/ 	.short	(.L_112 - .L_111)


	//   ....[0]....
.L_111:
        /*02a0*/ 	.word	0xffffffff


	//   ....[1]....
        /*02a4*/ 	.word	0xffffffff


	//   ....[2]....
        /*02a8*/ 	.word	0xffffffff


	//   ....[3]....
        /*02ac*/ 	.word	0xffffffff


	//   ....[4]....
        /*02b0*/ 	.word	0xffffffff


	//   ....[5]....
        /*02b4*/ 	.word	0xffffffff


	//   ....[6]....
        /*02b8*/ 	.word	0xffffffff


	//   ....[7]....
        /*02bc*/ 	.word	0xffffffff


	//   ....[8]....
        /*02c0*/ 	.word	0xffffffff


	//   ....[9]....
        /*02c4*/ 	.word	0xffffffff


	//   ....[10]....
        /*02c8*/ 	.word	0xffffffff


	//   ....[11]....
        /*02cc*/ 	.word	0xffffffff


	//   ....[12]....
        /*02d0*/ 	.word	0xffffffff


	//   ....[13]....
        /*02d4*/ 	.word	0xffffffff


	//   ....[14]....
        /*02d8*/ 	.word	0xffffffff


	//   ....[15]....
        /*02dc*/ 	.word	0xffffffff


	//   ....[16]....
        /*02e0*/ 	.word	0xffffffff


	//   ....[17]....
        /*02e4*/ 	.word	0xffffffff


	//   ....[18]....
        /*02e8*/ 	.word	0xffffffff


	//   ....[19]....
        /*02ec*/ 	.word	0xffffffff


	//   ....[20]....
        /*02f0*/ 	.word	0xffffffff


	//   ....[21]....
        /*02f4*/ 	.word	0xffffffff


	//   ....[22]....
        /*02f8*/ 	.word	0xffffffff


	//   ....[23]....
        /*02fc*/ 	.word	0xffffffff


	//   ....[24]....
        /*0300*/ 	.word	0xffffffff


	//   ....[25]....
        /*0304*/ 	.word	0xffffffff


	//   ....[26]....
        /*0308*/ 	.word	0xffffffff


	//   ....[27]....
        /*030c*/ 	.word	0xffffffff


	//   ....[28]....
        /*0310*/ 	.word	0xffffffff


	//   ....[29]....
        /*0314*/ 	.word	0xffffffff


	//   ....[30]....
        /*0318*/ 	.word	0xffffffff


	//   ....[31]....
        /*031c*/ 	.word	0xffffffff


	//   ....[32]....
        /*0320*/ 	.word	0xffffffff


	//   ....[33]....
        /*0324*/ 	.word	0xffffffff


	//   ....[34]....
        /*0328*/ 	.word	0xffffffff


	//   ....[35]....
        /*032c*/ 	.word	0xffffffff


	//   ....[36]....
        /*0330*/ 	.word	0xffffffff


	//   ....[37]....
        /*0334*/ 	.word	0xffffffff


	//   ....[38]....
        /*0338*/ 	.word	0xffffffff


	//   ....[39]....
        /*033c*/ 	.word	0xffffffff


	//   ....[40]....
        /*0340*/ 	.word	0xffffffff


	//   ....[41]....
        /*0344*/ 	.word	0xffffffff


	//   ....[42]....
        /*0348*/ 	.word	0xffffffff


	//   ....[43]....
        /*034c*/ 	.word	0xffffffff


	//   ....[44]....
        /*0350*/ 	.word	0xffffffff


	//   ....[45]....
        /*0354*/ 	.word	0xffffffff


	//   ....[46]....
        /*0358*/ 	.word	0xffffffff


	//   ....[47]....
        /*035c*/ 	.word	0xffffffff


	//   ....[48]....
        /*0360*/ 	.word	0xffffffff


	//   ....[49]....
        /*0364*/ 	.word	0xffffffff


	//   ....[50]....
        /*0368*/ 	.word	0xffffffff


	//   ....[51]....
        /*036c*/ 	.word	0xffffffff


	//   ....[52]....
        /*0370*/ 	.word	0xffffffff


	//   ....[53]....
        /*0374*/ 	.word	0xffffffff


	//   ....[54]....
        /*0378*/ 	.word	0xffffffff


	//   ....[55]....
        /*037c*/ 	.word	0xffffffff


	//   ....[56]....
        /*0380*/ 	.word	0xffffffff


	//   ....[57]....
        /*0384*/ 	.word	0xffffffff


	//   ....[58]....
        /*0388*/ 	.word	0xffffffff


	//   ....[59]....
        /*038c*/ 	.word	0xffffffff


	//   ....[60]....
        /*0390*/ 	.word	0xffffffff


	//   ....[61]....
        /*0394*/ 	.word	0xffffffff


	//   ....[62]....
        /*0398*/ 	.word	0xffffffff


	//   ....[63]....
        /*039c*/ 	.word	0xffffffff


	//   ....[64]....
        /*03a0*/ 	.word	0xffffffff


	//   ....[65]....
        /*03a4*/ 	.word	0xffffffff


	//   ....[66]....
        /*03a8*/ 	.word	0xffffffff


	//   ....[67]....
        /*03ac*/ 	.word	0xffffffff


	//   ....[68]....
        /*03b0*/ 	.word	0xffffffff


	//   ....[69]....
        /*03b4*/ 	.word	0xffffffff


	//   ....[70]....
        /*03b8*/ 	.word	0xffffffff


	//   ....[71]....
        /*03bc*/ 	.word	0xffffffff


	//   ....[72]....
        /*03c0*/ 	.word	0xffffffff


	//   ....[73]....
        /*03c4*/ 	.word	0xffffffff


	//   ....[74]....
        /*03c8*/ 	.word	0xffffffff


	//   ....[75]....
        /*03cc*/ 	.word	0xffffffff


	//   ....[76]....
        /*03d0*/ 	.word	0xffffffff


	//   ....[77]....
        /*03d4*/ 	.word	0xffffffff


	//   ....[78]....
        /*03d8*/ 	.word	0xffffffff


	//   ....[79]....
        /*03dc*/ 	.word	0xffffffff


	//   ....[80]....
        /*03e0*/ 	.word	0xffffffff


	//----- nvinfo : EIATTR_COOP_GROUP_INSTR_OFFSETS
	.align		4
.L_112:
        /*03e4*/ 	.byte	0x04, 0x28
        /*03e6*/ 	.short	(.L_114 - .L_113)


	//   ....[0]....
.L_113:
        /*03e8*/ 	.word	0x00000090


	//   ....[1]....
        /*03ec*/ 	.word	0x00008740


	//   ....[2]....
        /*03f0*/ 	.word	0x00008770


	//   ....[3]....
        /*03f4*/ 	.word	0x000087a0


	//   ....[4]....
        /*03f8*/ 	.word	0x000087d0


	//   ....[5]....
        /*03fc*/ 	.word	0x000087f0


	//   ....[6]....
        /*0400*/ 	.word	0x00008830


	//   ....[7]....
        /*0404*/ 	.word	0x00008850


	//   ....[8]....
        /*0408*/ 	.word	0x00008890


	//   ....[9]....
        /*040c*/ 	.word	0x000088c0


	//   ....[10]....
        /*0410*/ 	.word	0x00008910


	//   ....[11]....
        /*0414*/ 	.word	0x00008930


	//   ....[12]....
        /*0418*/ 	.word	0x00008940


	//   ....[13]....
        /*041c*/ 	.word	0x00008950


	//   ....[14]....
        /*0420*/ 	.word	0x000089a0


	//   ....[15]....
        /*0424*/ 	.word	0x000089d0


	//   ....[16]....
        /*0428*/ 	.word	0x00008a10


	//   ....[17]....
        /*042c*/ 	.word	0x0000f8f0


	//   ....[18]....
        /*0430*/ 	.word	0x0000f9b0


	//   ....[19]....
        /*0434*/ 	.word	0x0000fad0


	//   ....[20]....
        /*0438*/ 	.word	0x0000fb00


	//   ....[21]....
        /*043c*/ 	.word	0x0000fb30


	//   ....[22]....
        /*0440*/ 	.word	0x0000fc20


	//   ....[23]....
        /*0444*/ 	.word	0x0000fd00


	//   ....[24]....
        /*0448*/ 	.word	0x0000fe70


	//   ....[25]....
        /*044c*/ 	.word	0x000150c0


	//   ....[26]....
        /*0450*/ 	.word	0x00015140


	//   ....[27]....
        /*0454*/ 	.word	0x00015200


	//   ....[28]....
        /*0458*/ 	.word	0x00015230


	//   ....[29]....
        /*045c*/ 	.word	0x00015260


	//   ....[30]....
        /*0460*/ 	.word	0x00015380


	//   ....[31]....
        /*0464*/ 	.word	0x00015520


	//   ....[32]....
        /*0468*/ 	.word	0x000157c0


	//   ....[33]....
        /*046c*/ 	.word	0x000186a0


	//   ....[34]....
        /*0470*/ 	.word	0x000186b0


	//   ....[35]....
        /*0474*/ 	.word	0x000186c0


	//   ....[36]....
        /*0478*/ 	.word	0x000186d0


	//   ....[37]....
        /*047c*/ 	.word	0x00018700


	//   ....[38]....
        /*0480*/ 	.word	0x00018720


	//   ....[39]....
        /*0484*/ 	.word	0x00018740


	//   ....[40]....
        /*0488*/ 	.word	0x00018750


	//   ....[41]....
        /*048c*/ 	.word	0x00019a40


	//   ....[42]....
        /*0490*/ 	.word	0x00019a70


	//   ....[43]....
        /*0494*/ 	.word	0x00019ad0


	//   ....[44]....
        /*0498*/ 	.word	0x00019b00


	//   ....[45]....
        /*049c*/ 	.word	0x00019b40


	//   ....[46]....
        /*04a0*/ 	.word	0x00019b80


	//   ....[47]....
        /*04a4*/ 	.word	0x00019bb0


	//   ....[48]....
        /*04a8*/ 	.word	0x00019bd0


	//   ....[49]....
        /*04ac*/ 	.word	0x00019bf0


	//   ....[50]....
        /*04b0*/ 	.word	0x00019c30


	//   ....[51]....
        /*04b4*/ 	.word	0x00019c50


	//   ....[52]....
        /*04b8*/ 	.word	0x00019c80


	//   ....[53]....
        /*04bc*/ 	.word	0x00019cd0


	//   ....[54]....
        /*04c0*/ 	.word	0x00019d00


	//   ....[55]....
        /*04c4*/ 	.word	0x00019d50


	//   ....[56]....
        /*04c8*/ 	.word	0x00019da0


	//   ....[57]....
        /*04cc*/ 	.word	0x00019dd0


	//   ....[58]....
        /*04d0*/ 	.word	0x00019e20


	//   ....[59]....
        /*04d4*/ 	.word	0x00019ed0


	//   ....[60]....
        /*04d8*/ 	.word	0x00019ef0


	//   ....[61]....
        /*04dc*/ 	.word	0x00019f20


	//   ....[62]....
        /*04e0*/ 	.word	0x00019f50


	//   ....[63]....
        /*04e4*/ 	.word	0x00019ff0


	//   ....[64]....
        /*04e8*/ 	.word	0x0001a000


	//   ....[65]....
        /*04ec*/ 	.word	0x0001a720


	//   ....[66]....
        /*04f0*/ 	.word	0x0001a760


	//   ....[67]....
        /*04f4*/ 	.word	0x0001a790


	//   ....[68]....
        /*04f8*/ 	.word	0x0001a7c0


	//   ....[69]....
        /*04fc*/ 	.word	0x0001a7f0


	//   ....[70]....
        /*0500*/ 	.word	0x0001a820


	//   ....[71]....
        /*0504*/ 	.word	0x0001a850


	//   ....[72]....
        /*0508*/ 	.word	0x0001a880


	//   ....[73]....
        /*050c*/ 	.word	0x0001a8a0


	//   ....[74]....
        /*0510*/ 	.word	0x0001a8c0


	//   ....[75]....
        /*0514*/ 	.word	0x0001a8d0


	//   ....[76]....
        /*0518*/ 	.word	0x0001a8e0


	//   ....[77]....
        /*051c*/ 	.word	0x0001a8f0


	//   ....[78]....
        /*0520*/ 	.word	0x0001a900


	//   ....[79]....
        /*0524*/ 	.word	0x0001a910


	//   ....[80]....
        /*0528*/ 	.word	0x0001a940


	//----- nvinfo : EIATTR_EXIT_INSTR_OFFSETS
	.align		4
.L_114:
        /*052c*/ 	.byte	0x04, 0x1c
        /*052e*/ 	.short	(.L_116 - .L_115)


	//   ....[0]....
.L_115:
        /*0530*/ 	.word	0x00000350


	//   ....[1]....
        /*0534*/ 	.word	0x0001a0a0


	//   ....[2]....
        /*0538*/ 	.word	0x0001a0e0


	//   ....[3]....
        /*053c*/ 	.word	0x0001aad0


	//   ....[4]....
        /*0540*/ 	.word	0x0001ab10


	//----- nvinfo : EIATTR_CTAIDZ_USED
	.align		4
.L_116:
        /*0544*/ 	.byte	0x01, 0x04
	.zero		2


	//----- nvinfo : EIATTR_MAX_THREADS
	.align		4
        /*0548*/ 	.byte	0x04, 0x05
        /*054a*/ 	.short	(.L_118 - .L_117)
.L_117:
        /*054c*/ 	.word	0x00000080
        /*0550*/ 	.word	0x00000001
        /*0554*/ 	.word	0x00000001


	//----- nvinfo : EIATTR_CRS_STACK_SIZE
	.align		4
.L_118:
        /*0558*/ 	.byte	0x04, 0x1e
        /*055a*/ 	.short	(.L_120 - .L_119)
.L_119:
        /*055c*/ 	.word	0x00000000
.L_120:


//--------------------- .nv.info._ZN7cutlass13device_kernelIN5flash19enable_sm80_to_sm89INS1_16FlashAttnFwdSm80INS1_25CollectiveMainloopFwdSm80ILi4ELi1ELb0EN4cute5tupleIJNS5_1CILi128EEENS7_ILi96EEENS7_ILi64EEEEEELi64ENS_10bfloat16_tEfNS_4arch4Sm80ELb0ELb1ELb1ELb0ELb0ELb0ELb1ELb0EEENS1_21CollectiveEpilogueFwdINS6_IJS8_SA_S9_EEENS6_IJNS7_ILi1EEESI_SI_EEESC_SE_Li128ELb0ELb1ELb0ELb0EEENS1_19SingleTileSchedulerILb0ELb0ELb1ELi128EEEEEEEEEvNT_6ParamsE --------------------------
	.section	.nv.info._ZN7cutlass13device_kernelIN5flash19enable_sm80_to_sm89INS1_16FlashAttnFwdSm80INS1_25CollectiveMainloopFwdSm80ILi4ELi1ELb0EN4cute5tupleIJNS5_1CILi128EEENS7_ILi96EEENS7_ILi64EEEEEELi64ENS_10bfloat16_tEfNS_4arch4Sm80ELb0ELb1ELb1ELb0ELb0ELb0ELb1ELb0EEENS1_21CollectiveEpilogueFwdINS6_IJS8_SA_S9_EEENS6_IJNS7_ILi1EEESI_SI_EEESC_SE_Li128ELb0ELb1ELb0ELb0EEENS1_19SingleTileSchedulerILb0ELb0ELb1ELi128EEEEEEEEEvNT_6ParamsE,"",@"SHT_CUDA_INFO"
	.sectionflags	@""
	.align	4


	//----- nvinfo : EIATTR_CUDA_API_VERSION
	.align		4
        /*0000*/ 	.byte	0x04, 0x37
        /*0002*/ 	.short	(.L_122 - .L_121)
.L_121:
        /*0004*/ 	.word	0x00000082


	//----- nvinfo : EIATTR_SW2861232_WAR
	.align		4
.L_122:
        /*0008*/ 	.byte	0x01, 0x35
	.zero		2


	//----- nvinfo : EIATTR_PARAM_CBANK
	.align		4
        /*000c*/ 	.byte	0x04, 0x0a
        /*000e*/ 	.short	(.L_124 - .L_123)
	.align		4
.L_123:
        /*0010*/ 	.word	index@(.nv.constant0._ZN7cutlass13device_kernelIN5flash19enable_sm80_to_sm89INS1_16FlashAttnFwdSm80INS1_25CollectiveMainloopFwdSm80ILi4ELi1ELb0EN4cute5tupleIJNS5_1CILi128EEENS7_ILi96EEENS7_ILi64EEEEEELi64ENS_10bfloat16_tEfNS_4arch4Sm80ELb0ELb1ELb1ELb0ELb0ELb0ELb1ELb0EEENS1_21CollectiveEpilogueFwdINS6_IJS8_SA_S9_EEENS6_IJNS7_ILi1EEESI_SI_EEESC_SE_Li128ELb0ELb1ELb0ELb0EEENS1_19SingleTileSchedulerILb0ELb0ELb1ELi128EEEEEEEEEvNT_6ParamsE)
        /*0014*/ 	.short	0x0160
        /*0016*/ 	.short	0x0418


	//----- nvinfo : EIATTR_CBANK_PARAM_SIZE
	.align		4
.L_124:
        /*0018*/ 	.byte	0x03, 0x19
        /*001a*/ 	.short	0x0418


	//----- nvinfo : EIATTR_KPARAM_INFO
	.align		4
        /*001c*/ 	.byte	0x04, 0x17
        /*001e*/ 	.short	(.L_126 - .L_125)
.L_125:
        /*0020*/ 	.word	0x00000000
        /*0024*/ 	.short	0x0000
        /*0026*/ 	.short	0x0000
        /*0028*/ 	.byte	0x00, 0xf0, 0x61, 0x10


	//----- nvinfo : EIATTR_MAXREG_COUNT
	.align		4
.L_126:
        /*002c*/ 	.byte	0x03, 0x1b
        /*002e*/ 	.short	0x00ff


	//----- nvinfo : EIATTR_NUM_BARRIERS
	.align		4
        /*0030*/ 	.byte	0x02, 0x4c
        /*0032*/ 	.byte	0x02
	.zero		1


	//----- nvinfo : EIATTR_ANNOTATIONS
	.align		4
        /*0034*/ 	.byte	0x04, 0x55
        /*0036*/ 	.short	(.L_128 - .L_127)


	//   ....[0]....
.L_127:
        /* <DEDUP_REMOVED lines=45> */


	//----- nvinfo : EIATTR_MERCURY_ISA_VERSION
	.align		4
.L_128:
        /*02f0*/ 	.byte	0x03, 0x5f
        /*02f2*/ 	.short	0x0000


	//----- nvinfo : EIATTR_COOP_GROUP_MASK_REGIDS
	.align		4
        /*02f4*/ 	.byte	0x04, 0x29
        /*02f6*/ 	.short	(.L_130 - .L_129)


	//   ....[0]....
.L_129:
        /*02f8*/ 	.word	0xffffffff


	//   ....[1]....
        /*02fc*/ 	.word	0xffffffff


	//   ....[2]....
        /*0300*/ 	.word	0xffffffff


	//   ....[3]....
        /*0304*/ 	.word	0xffffffff


	//   ....[4]....
        /*0308*/ 	.word	0xffffffff


	//   ....[5]....
        /*030c*/ 	.word	0xffffffff


	//   ....[6]....
        /*0310*/ 	.word	0xffffffff


	//   ....[7]....
        /*0314*/ 	.word	0xffffffff


	//   ....[8]....
        /*0318*/ 	.word	0xffffffff


	//   ....[9]....
        /*031c*/ 	.word	0xffffffff


	//   ....[10]....
        /*0320*/ 	.word	0xffffffff


	//   ....[11]....
        /*0324*/ 	.word	0xffffffff


	//   ....[12]....
        /*0328*/ 	.word	0xffffffff


	//   ....[13]....
        /*032c*/ 	.word	0xffffffff


	//   ....[14]....
        /*0330*/ 	.word	0xffffffff


	//   ....[15]....
        /*0334*/ 	.word	0xffffffff


	//   ....[16]....
        /*0338*/ 	.word	0xffffffff


	//   ....[17]....
        /*033c*/ 	.word	0xffffffff


	//   ....[18]....
        /*0340*/ 	.word	0xffffffff


	//   ....[19]....
        /*0344*/ 	.word	0xffffffff


	//   ....[20]....
        /*0348*/ 	.word	0xffffffff


	//   ....[21]....
        /*034c*/ 	.word	0xffffffff


	//   ....[22]....
        /*0350*/ 	.word	0xffffffff


	//   ....[23]....
        /*0354*/ 	.word	0xffffffff


	//   ....[24]....
        /*0358*/ 	.word	0xffffffff


	//   ....[25]....
        /*035c*/ 	.word	0xffffffff


	//   ....[26]....
        /*0360*/ 	.word	0xffffffff


	//   ....[27]....
        /*0364*/ 	.word	0xffffffff


	//   ....[28]....
        /*0368*/ 	.word	0xffffffff


	//   ....[29]....
        /*036c*/ 	.word	0xffffffff


	//   ....[30]....
        /*0370*/ 	.word	0xffffffff


	//   ....[31]....
        /*0374*/ 	.word	0xffffffff


	//   ....[32]....
        /*0378*/ 	.word	0xffffffff


	//   ....[33]....
        /*037c*/ 	.word	0xffffffff


	//   ....[34]....
        /*0380*/ 	.word	0xffffffff


	//   ....[35]....
        /*0384*/ 	.word	0xffffffff


	//   ....[36]....
        /*0388*/ 	.word	0xffffffff


	//   ....[37]....
        /*038c*/ 	.word	0xffffffff


	//   ....[38]....
        /*0390*/ 	.word	0xffffffff


	//   ....[39]....
        /*0394*/ 	.word	0xffffffff


	//   ....[40]....
        /*0398*/ 	.word	0xffffffff


	//   ....[41]....
        /*039c*/ 	.word	0xffffffff


	//   ....[42]....
        /*03a0*/ 	.word	0xffffffff


	//   ....[43]....
        /*03a4*/ 	.word	0xffffffff


	//   ....[44]....
        /*03a8*/ 	.word	0xffffffff


	//   ....[45]....
        /*03ac*/ 	.word	0xffffffff


	//   ....[46]....
        /*03b0*/ 	.word	0xffffffff


	//   ....[47]....
        /*03b4*/ 	.word	0xffffffff


	//   ....[48]....
        /*03b8*/ 	.word	0xffffffff


	//   ....[49]....
        /*03bc*/ 	.word	0xffffffff


	//   ....[50]....
        /*03c0*/ 	.word	0xffffffff


	//   ....[51]....
        /*03c4*/ 	.word	0xffffffff


	//   ....[52]....
        /*03c8*/ 	.word	0xffffffff


	//   ....[53]....
        /*03cc*/ 	.word	0xffffffff


	//   ....[54]....
        /*03d0*/ 	.word	0xffffffff


	//   ....[55]....
        /*03d4*/ 	.word	0xffffffff


	//   ....[56]....
        /*03d8*/ 	.word	0xffffffff


	//   ....[57]....
        /*03dc*/ 	.word	0xffffffff


	//   ....[58]....
        /*03e0*/ 	.word	0xffffffff


	//   ....[59]....
        /*03e4*/ 	.word	0xffffffff


	//   ....[60]....
        /*03e8*/ 	.word	0xffffffff


	//   ....[61]....
        /*03ec*/ 	.word	0xffffffff


	//   ....[62]....
        /*03f0*/ 	.word	0xffffffff


	//   ....[63]....
        /*03f4*/ 	.word	0xffffffff


	//   ....[64]....
        /*03f8*/ 	.word	0xffffffff


	//   ....[65]....
        /*03fc*/ 	.word	0xffffffff


	//   ....[66]....
        /*0400*/ 	.word	0xffffffff


	//   ....[67]....
        /*0404*/ 	.word	0xffffffff


	//   ....[68]....
        /*0408*/ 	.word	0xffffffff


	//   ....[69]....
        /*040c*/ 	.word	0xffffffff


	//   ....[70]....
        /*0410*/ 	.word	0xffffffff


	//   ....[71]....
        /*0414*/ 	.word	0xffffffff


	//   ....[72]....
        /*0418*/ 	.word	0xffffffff


	//   ....[73]....
        /*041c*/ 	.word	0xffffffff


	//   ....[74]....
        /*0420*/ 	.word	0xffffffff


	//   ....[75]....
        /*0424*/ 	.word	0xffffffff


	//   ....[76]....
        /*0428*/ 	.word	0xffffffff


	//   ....[77]....
        /*042c*/ 	.word	0xffffffff


	//   ....[78]....
        /*0430*/ 	.word	0xffffffff


	//   ....[79]....
        /*0434*/ 	.word	0xffffffff


	//   ....[80]....
        /*0438*/ 	.word	0xffffffff


	//   ....[81]....
        /*043c*/ 	.word	0xffffffff


	//   ....[82]....
        /*0440*/ 	.word	0xffffffff


	//   ....[83]....
        /*0444*/ 	.word	0xffffffff


	//   ....[84]....
        /*0448*/ 	.word	0xffffffff


	//   ....[85]....
        /*044c*/ 	.word	0xffffffff


	//   ....[86]....
        /*0450*/ 	.word	0xffffffff


	//   ....[87]....
        /*0454*/ 	.word	0xffffffff


	//   ....[88]....
        /*0458*/ 	.word	0xffffffff


	//   ....[89]....
        /*045c*/ 	.word	0xffffffff


	//   ....[90]....
        /*0460*/ 	.word	0xffffffff


	//   ....[91]....
        /*0464*/ 	.word	0xffffffff


	//   ....[92]....
        /*0468*/ 	.word	0xffffffff


	//   ....[93]....
        /*046c*/ 	.word	0xffffffff


	//   ....[94]....
        /*0470*/ 	.word	0xffffffff


	//   ....[95]....
        /*0474*/ 	.word	0xffffffff


	//   ....[96]....
        /*0478*/ 	.word	0xffffffff


	//   ....[97]....
        /*047c*/ 	.word	0xffffffff


	//   ....[98]....
        /*0480*/ 	.word	0xffffffff


	//   ....[99]....
        /*0484*/ 	.word	0xffffffff


	//   ....[100]....
        /*0488*/ 	.word	0xffffffff


	//   ....[101]....
        /*048c*/ 	.word	0xffffffff


	//   ....[102]....
        /*0490*/ 	.word	0xffffffff


	//   ....[103]....
        /*0494*/ 	.word	0xffffffff


	//   ....[104]....
        /*0498*/ 	.word	0xffffffff


	//   ....[105]....
        /*049c*/ 	.word	0xffffffff


	//   ....[106]....
        /*04a0*/ 	.word	0xffffffff


	//   ....[107]....
        /*04a4*/ 	.word	0xffffffff


	//----- nvinfo : EIATTR_COOP_GROUP_INSTR_OFFSETS
	.align		4
.L_130:
        /*04a8*/ 	.byte	0x04, 0x28
        /*04aa*/ 	.short	(.L_132 - .L_131)


	//   ....[0]....
.L_131:
        /*04ac*/ 	.word	0x00000c30


	//   ....[1]....
        /*04b0*/ 	.word	0x00000c60


	//   ....[2]....
        /*04b4*/ 	.word	0x00000c90


	//   ....[3]....
        /*04b8*/ 	.word	0x00000cb0


	//   ....[4]....
        /*04bc*/ 	.word	0x00000ce0


	//   ....[5]....
        /*04c0*/ 	.word	0x00000d00


	//   ....[6]....
        /*04c4*/ 	.word	0x00000d40


	//   ....[7]....
        /*04c8*/ 	.word	0x00000d70


	//   ....[8]....
        /*04cc*/ 	.word	0x00000da0


	//   ....[9]....
        /*04d0*/ 	.word	0x00000e20


	//   ....[10]....
        /*04d4*/ 	.word	0x00000e30


	//   ....[11]....
        /*04d8*/ 	.word	0x00000e70


	//   ....[12]....
        /*04dc*/ 	.word	0x00000e90


	//   ....[13]....
        /*04e0*/ 	.word	0x00000ec0


	//   ....[14]....
        /*04e4*/ 	.word	0x00000ee0


	//   ....[15]....
        /*04e8*/ 	.word	0x00000f00


	//   ....[16]....
        /*04ec*/ 	.word	0x00002a30


	//   ....[17]....
        /*04f0*/ 	.word	0x00002cc0


	//   ....[18]....
        /*04f4*/ 	.word	0x000038a0


	//   ....[19]....
        /*04f8*/ 	.word	0x00004300


	//   ....[20]....
        /*04fc*/ 	.word	0x00005260


	//   ....[21]....
        /*0500*/ 	.word	0x00005390


	//   ....[22]....
        /*0504*/ 	.word	0x00005490


	//   ....[23]....
        /*0508*/ 	.word	0x000055b0


	//   ....[24]....
        /*050c*/ 	.word	0x00005ec0


	//   ....[25]....
        /*0510*/ 	.word	0x00005f40


	//   ....[26]....
        /*0514*/ 	.word	0x00006030


	//   ....[27]....
        /*0518*/ 	.word	0x000060d0


	//   ....[28]....
        /*051c*/ 	.word	0x00009990


	//   ....[29]....
        /*0520*/ 	.word	0x0000a4d0


	//   ....[30]....
        /*0524*/ 	.word	0x0000a6f0


	//   ....[31]....
        /*0528*/ 	.word	0x0000ae90


	//   ....[32]....
        /*052c*/ 	.word	0x0000bc00


	//   ....[33]....
        /*0530*/ 	.word	0x0000bca0


	//   ....[34]....
        /*0534*/ 	.word	0x0000bd60


	//   ....[35]....
        /*0538*/ 	.word	0x0000bdb0


	//   ....[36]....
        /*053c*/ 	.word	0x0000c2a0


	//   ....[37]....
        /*0540*/ 	.word	0x0000c3f0


	//   ....[38]....
        /*0544*/ 	.word	0x0000c490


	//   ....[39]....
        /*0548*/ 	.word	0x0000c5f0


	//   ....[40]....
        /*054c*/ 	.word	0x000106e0


	//   ....[41]....
        /*0550*/ 	.word	0x00010720


	//   ....[42]....
        /*0554*/ 	.word	0x000107b0


	//   ....[43]....
        /*0558*/ 	.word	0x00010800


	//   ....[44]....
        /*055c*/ 	.word	0x00010a20


	//   ....[45]....
        /*0560*/ 	.word	0x00010ac0


	//   ....[46]....
        /*0564*/ 	.word	0x00010b50


	//   ....[47]....
        /*0568*/ 	.word	0x00010dc0


	//   ....[48]....
        /*056c*/ 	.word	0x00014fd0


	//   ....[49]....
        /*0570*/ 	.word	0x00015cc0


	//   ....[50]....
        /*0574*/ 	.word	0x00015eb0


	//   ....[51]....
        /*0578*/ 	.word	0x00016640


	//   ....[52]....
        /*057c*/ 	.word	0x00017370


	//   ....[53]....
        /*0580*/ 	.word	0x00017410


	//   ....[54]....
        /*0584*/ 	.word	0x000174d0


	//   ....[55]....
        /*0588*/ 	.word	0x00017520


	//   ....[56]....
        /*058c*/ 	.word	0x000179f0


	//   ....[57]....
        /*0590*/ 	.word	0x00017b40


	//   ....[58]....
        /*0594*/ 	.word	0x00017c20


	//   ....[59]....
        /*0598*/ 	.word	0x00017d80


	//   ....[60]....
        /*059c*/ 	.word	0x0001a1a0


	//   ....[61]....
        /*05a0*/ 	.word	0x0001a1b0


	//   ....[62]....
        /*05a4*/ 	.word	0x0001a1c0


	//   ....[63]....
        /*05a8*/ 	.word	0x0001a1d0


	//   ....[64]....
        /*05ac*/ 	.word	0x0001a200


	//   ....[65]....
        /*05b0*/ 	.word	0x0001a220


	//   ....[66]....
        /*05b4*/ 	.word	0x0001a240


	//   ....[67]....
        /*05b8*/ 	.word	0x0001a250


	//   ....[68]....
        /*05bc*/ 	.word	0x0001b300


	//   ....[69]....
        /*05c0*/ 	.word	0x0001b330


	//   ....[70]....
        /*05c4*/ 	.word	0x0001b360


	//   ....[71]....
        /*05c8*/ 	.word	0x0001b390


	//   ....[72]....
        /*05cc*/ 	.word	0x0001b3d0


	//   ....[73]....
        /*05d0*/ 	.word	0x0001b4b0


	//   ....[74]....
        /*05d4*/ 	.word	0x0001b4c0


	//   ....[75]....
        /*05d8*/ 	.word	0x0001b4f0


	//   ....[76]....
        /*05dc*/ 	.word	0x0001b520


	//   ....[77]....
        /*05e0*/ 	.word	0x0001b560


	//   ....[78]....
        /*05e4*/ 	.word	0x0001b580


	//   ....[79]....
        /*05e8*/ 	.word	0x0001b590


	//   ....[80]....
        /*05ec*/ 	.word	0x0001b5a0


	//   ....[81]....
        /*05f0*/ 	.word	0x0001b6c0


	//   ....[82]....
        /*05f4*/ 	.word	0x0001b6d0


	//   ....[83]....
        /*05f8*/ 	.word	0x0001b750


	//   ....[84]....
        /*05fc*/ 	.word	0x0001b770


	//   ....[85]....
        /*0600*/ 	.word	0x0001b7b0


	//   ....[86]....
        /*0604*/ 	.word	0x0001b7c0


	//   ....[87]....
        /*0608*/ 	.word	0x0001b7d0


	//   ....[88]....
        /*060c*/ 	.word	0x0001b8c0


	//   ....[89]....
        /*0610*/ 	.word	0x0001b8f0


	//   ....[90]....
        /*0614*/ 	.word	0x0001ba20


	//   ....[91]....
        /*0618*/ 	.word	0x0001ba30


	//   ....[92]....
        /*061c*/ 	.word	0x0001bf90


	//   ....[93]....
        /*0620*/ 	.word	0x0001bfd0


	//   ....[94]....
        /*0624*/ 	.word	0x0001c000


	//   ....[95]....
        /*0628*/ 	.word	0x0001c030


	//   ....[96]....
        /*062c*/ 	.word	0x0001c060


	//   ....[97]....
        /*0630*/ 	.word	0x0001c090


	//   ....[98]....
        /*0634*/ 	.word	0x0001c0c0


	//   ....[99]....
        /*0638*/ 	.word	0x0001c0f0


	//   ....[100]....
        /*063c*/ 	.word	0x0001c110


	//   ....[101]....
        /*0640*/ 	.word	0x0001c130


	//   ....[102]....
        /*0644*/ 	.word	0x0001c140


	//   ....[103]....
        /*0648*/ 	.word	0x0001c150


	//   ....[104]....
        /*064c*/ 	.word	0x0001c160


	//   ....[105]....
        /*0650*/ 	.word	0x0001c170


	//   ....[106]....
        /*0654*/ 	.word	0x0001c180


	//   ....[107]....
        /*0658*/ 	.word	0x0001c1b0


	//----- nvinfo : EIATTR_EXIT_INSTR_OFFSETS
	.align		4
.L_132:
        /*065c*/ 	.byte	0x04, 0x1c
        /*065e*/ 	.short	(.L_134 - .L_133)


	//   ....[0]....
.L_133:
        /*0660*/ 	.word	0x00000040


	//   ....[1]....
        /*0664*/ 	.word	0x0001ba50


	//   ....[2]....
        /*0668*/ 	.word	0x0001ba90


	//   ....[3]....
        /*066c*/ 	.word	0x0001c340


	//   ....[4]....
        /*0670*/ 	.word	0x0001c380


	//----- nvinfo : EIATTR_CTAIDZ_USED
	.align		4
.L_134:
        /*0674*/ 	.byte	0x01, 0x04
	.zero		2


	//----- nvinfo : EIATTR_MAX_THREADS
	.align		4
        /*0678*/ 	.byte	0x04, 0x05
        /*067a*/ 	.short	(.L_136 - .L_135)
.L_135:
        /*067c*/ 	.word	0x00000080
        /*0680*/ 	.word	0x00000001
        /*0684*/ 	.word	0x00000001


	//----- nvinfo : EIATTR_CRS_STACK_SIZE
	.align		4
.L_136:
        /*0688*/ 	.byte	0x04, 0x1e
        /*068a*/ 	.short	(.L_138 - .L_137)
.L_137:
        /*068c*/ 	.word	0x00000000
.L_138:


//--------------------- .nv.info._ZN7cutlass13device_kernelIN5flash19enable_sm80_to_sm89INS1_16FlashAttnFwdSm80INS1_25CollectiveMainloopFwdSm80ILi4ELi1ELb0EN4cute5tupleIJNS5_1CILi128EEENS7_ILi96EEENS7_ILi64EEEEEELi64ENS_10bfloat16_tEfNS_4arch4Sm80ELb0ELb1ELb1ELb1ELb0ELb0ELb1ELb0EEENS1_21CollectiveEpilogueFwdINS6_IJS8_SA_S9_EEENS6_IJNS7_ILi1EEESI_SI_EEESC_SE_Li128ELb1ELb1ELb0ELb0EEENS1_19SingleTileSchedulerILb1ELb0ELb1ELi128EEEEEEEEEvNT_6ParamsE --------------------------
	.section	.nv.info._ZN7cutlass13device_kernelIN5flash19enable_sm80_to_sm89INS1_16FlashAttnFwdSm80INS1_25CollectiveMainloopFwdSm80ILi4ELi1ELb0EN4cute5tupleIJNS5_1CILi128EEENS7_ILi96EEENS7_ILi64EEEEEELi64ENS_10bfloat16_tEfNS_4arch4Sm80ELb0ELb1ELb1ELb1ELb0ELb0ELb1ELb0EEENS1_21CollectiveEpilogueFwdINS6_IJS8_SA_S9_EEENS6_IJNS7_ILi1EEESI_SI_EEESC_SE_Li128ELb1ELb1ELb0ELb0EEENS1_19SingleTileSchedulerILb1ELb0ELb1ELi128EEEEEEEEEvNT_6ParamsE,"",@"SHT_CUDA_INFO"
	.sectionflags	@""
	.align	4


	//----- nvinfo : EIATTR_CUDA_API_VERSION
	.align		4
        /*0000*/ 	.byte	0x04, 0x37
        /*0002*/ 	.short	(.L_140 - .L_139)
.L_139:
        /*0004*/ 	.word	0x00000082


	//----- nvinfo : EIATTR_SW2861232_WAR
	.align		4
.L_140:
        /*0008*/ 	.byte	0x01, 0x35
	.zero		2


	//----- nvinfo : EIATTR_PARAM_CBANK
	.align		4
        /*000c*/ 	.byte	0x04, 0x0a
        /*000e*/ 	.short	(.L_142 - .L_141)
	.align		4
.L_141:
        /*0010*/ 	.word	index@(.nv.constant0._ZN7cutlass13device_kernelIN5flash19enable_sm80_to_sm89INS1_16FlashAttnFwdSm80INS1_25CollectiveMainloopFwdSm80ILi4ELi1ELb0EN4cute5tupleIJNS5_1CILi128EEENS7_ILi96EEENS7_ILi64EEEEEELi64ENS_10bfloat16_tEfNS_4arch4Sm80ELb0ELb1ELb1ELb1ELb0ELb0ELb1ELb0EEENS1_21CollectiveEpilogueFwdINS6_IJS8_SA_S9_EEENS6_IJNS7_ILi1EEESI_SI_EEESC_SE_Li128ELb1ELb1ELb0ELb0EEENS1_19SingleTileSchedulerILb1ELb0ELb1ELi128EEEEEEEEEvNT_6ParamsE)
        /*0014*/ 	.short	0x0160
        /*0016*/ 	.short	0x0418


	//----- nvinfo : EIATTR_CBANK_PARAM_SIZE
	.align		4
.L_142:
        /*0018*/ 	.byte	0x03, 0x19
        /*001a*/ 	.short	0x0418


	//----- nvinfo : EIATTR_KPARAM_INFO
	.align		4
        /*001c*/ 	.byte	0x04, 0x17
        /*001e*/ 	.short	(.L_144 - .L_143)
.L_143:
        /*0020*/ 	.word	0x00000000
        /*0024*/ 	.short	0x0000
        /*0026*/ 	.short	0x0000
        /*0028*/ 	.byte	0x00, 0xf0, 0x61, 0x10


	//----- nvinfo : EIATTR_MAXREG_COUNT
	.align		4
.L_144:
        /*002c*/ 	.byte	0x03, 0x1b
        /*002e*/ 	.short	0x00ff


	//----- nvinfo : EIATTR_NUM_BARRIERS
	.align		4
        /*0030*/ 	.byte	0x02, 0x4c
        /*0032*/ 	.byte	0x02
	.zero		1


	//----- nvinfo : EIATTR_ANNOTATIONS
	.align		4
        /*0034*/ 	.byte	0x04, 0x55
        /*0036*/ 	.short	(.L_146 - .L_145)


	//   ....[0]....
.L_145:
        /* <DEDUP_REMOVED lines=43> */


	//----- nvinfo : EIATTR_MERCURY_ISA_VERSION
	.align		4
.L_146:
        /*02d8*/ 	.byte	0x03, 0x5f
        /*02da*/ 	.short	0x0000


	//----- nvinfo : EIATTR_COOP_GROUP_MASK_REGIDS
	.align		4
        /*02dc*/ 	.byte	0x04, 0x29
        /*02de*/ 	.short	(.L_148 - .L_147)


	//   ....[0]....
.L_147:
        /*02e0*/ 	.word	0xffffffff


	//   ....[1]....
        /*02e4*/ 	.word	0xffffffff


	//   ....[2]....
        /*02e8*/ 	.word	0xffffffff


	//   ....[3]....
        /*02ec*/ 	.word	0xffffffff


	//   ....[4]....
        /*02f0*/ 	.word	0xffffffff


	//   ....[5]....
        /*02f4*/ 	.word	0xffffffff


	//   ....[6]....
        /*02f8*/ 	.word	0xffffffff


	//   ....[7]....
        /*02fc*/ 	.word	0xffffffff


	//   ....[8]....
        /*0300*/ 	.word	0xffffffff


	//   ....[9]....
        /*0304*/ 	.word	0xffffffff


	//   ....[10]....
        /*0308*/ 	.word	0xffffffff


	//   ....[11]....
        /*030c*/ 	.word	0xffffffff


	//   ....[12]....
        /*0310*/ 	.word	0xffffffff


	//   ....[13]....
        /*0314*/ 	.word	0xffffffff


	//   ....[14]....
        /*0318*/ 	.word	0xffffffff


	//   ....[15]....
        /*031c*/ 	.word	0xffffffff


	//   ....[16]....
        /*0320*/ 	.word	0xffffffff


	//   ....[17]....
        /*0324*/ 	.word	0xffffffff


	//   ....[18]....
        /*0328*/ 	.word	0xffffffff


	//   ....[19]....
        /*032c*/ 	.word	0xffffffff


	//   ....[20]....
        /*0330*/ 	.word	0xffffffff


	//   ....[21]....
        /*0334*/ 	.word	0xffffffff


	//   ....[22]....
        /*0338*/ 	.word	0xffffffff


	//   ....[23]....
        /*033c*/ 	.word	0xffffffff


	//   ....[24]....
        /*0340*/ 	.word	0xffffffff


	//   ....[25]....
        /*0344*/ 	.word	0xffffffff


	//   ....[26]....
        /*0348*/ 	.word	0xffffffff


	//   ....[27]....
        /*034c*/ 	.word	0xffffffff


	//   ....[28]....
        /*0350*/ 	.word	0xffffffff


	//   ....[29]....
        /*0354*/ 	.word	0xffffffff


	//   ....[30]....
        /*0358*/ 	.word	0xffffffff


	//   ....[31]....
        /*035c*/ 	.word	0xffffffff


	//   ....[32]....
        /*0360*/ 	.word	0xffffffff


	//   ....[33]....
        /*0364*/ 	.word	0xffffffff


	//   ....[34]....
        /*0368*/ 	.word	0xffffffff


	//   ....[35]....
        /*036c*/ 	.word	0xffffffff


	//   ....[36]....
        /*0370*/ 	.word	0xffffffff


	//   ....[37]....
        /*0374*/ 	.word	0xffffffff


	//   ....[38]....
        /*0378*/ 	.word	0xffffffff


	//   ....[39]....
        /*037c*/ 	.word	0xffffffff


	//   ....[40]....
        /*0380*/ 	.word	0xffffffff


	//   ....[41]....
        /*0384*/ 	.word	0xffffffff


	//   ....[42]....
        /*0388*/ 	.word	0xffffffff


	//   ....[43]....
        /*038c*/ 	.word	0xffffffff


	//   ....[44]....
        /*0390*/ 	.word	0xffffffff


	//   ....[45]....
        /*0394*/ 	.word	0xffffffff


	//   ....[46]....
        /*0398*/ 	.word	0xffffffff


	//   ....[47]....
        /*039c*/ 	.word	0xffffffff


	//   ....[48]....
        /*03a0*/ 	.word	0xffffffff


	//   ....[49]....
        /*03a4*/ 	.word	0xffffffff


	//   ....[50]....
        /*03a8*/ 	.word	0xffffffff


	//   ....[51]....
        /*03ac*/ 	.word	0xffffffff


	//   ....[52]....
        /*03b0*/ 	.word	0xffffffff


	//   ....[53]....
        /*03b4*/ 	.word	0xffffffff


	//   ....[54]....
        /*03b8*/ 	.word	0xffffffff


	//   ....[55]....
        /*03bc*/ 	.word	0xffffffff


	//   ....[56]....
        /*03c0*/ 	.word	0xffffffff


	//   ....[57]....
        /*03c4*/ 	.word	0xffffffff


	//   ....[58]....
        /*03c8*/ 	.word	0xffffffff


	//   ....[59]....
        /*03cc*/ 	.word	0xffffffff


	//   ....[60]....
        /*03d0*/ 	.word	0xffffffff


	//   ....[61]....
        /*03d4*/ 	.word	0xffffffff


	//   ....[62]....
        /*03d8*/ 	.word	0xffffffff


	//   ....[63]....
        /*03dc*/ 	.word	0xffffffff


	//   ....[64]....
        /*03e0*/ 	.word	0xffffffff


	//   ....[65]....
        /*03e4*/ 	.word	0xffffffff


	//   ....[66]....
        /*03e8*/ 	.word	0xffffffff


	//   ....[67]....
        /*03ec*/ 	.word	0xffffffff


	//   ....[68]....
        /*03f0*/ 	.word	0xffffffff


	//   ....[69]....
        /*03f4*/ 	.word	0xffffffff


	//   ....[70]....
        /*03f8*/ 	.word	0xffffffff


	//   ....[71]....
        /*03fc*/ 	.word	0xffffffff


	//   ....[72]....
        /*0400*/ 	.word	0xffffffff


	//   ....[73]....
        /*0404*/ 	.word	0xffffffff


	//   ....[74]....
        /*0408*/ 	.word	0xffffffff


	//   ....[75]....
        /*040c*/ 	.word	0xffffffff


	//   ....[76]....
        /*0410*/ 	.word	0xffffffff


	//   ....[77]....
        /*0414*/ 	.word	0xffffffff


	//   ....[78]....
        /*0418*/ 	.word	0xffffffff


	//   ....[79]....
        /*041c*/ 	.word	0xffffffff


	//   ....[80]....
        /*0420*/ 	.word	0xffffffff


	//   ....[81]....
        /*0424*/ 	.word	0xffffffff


	//   ....[82]....
        /*0428*/ 	.word	0xffffffff


	//   ....[83]....
        /*042c*/ 	.word	0xffffffff


	//   ....[84]....
        /*0430*/ 	.word	0xffffffff


	//   ....[85]....
        /*0434*/ 	.word	0xffffffff


	//   ....[86]....
        /*0438*/ 	.word	0xffffffff


	//   ....[87]....
        /*043c*/ 	.word	0xffffffff


	//   ....[88]....
        /*0440*/ 	.word	0xffffffff


	//   ....[89]....
        /*0444*/ 	.word	0xffffffff


	//   ....[90]....
        /*0448*/ 	.word	0xffffffff


	//   ....[91]....
        /*044c*/ 	.word	0xffffffff


	//   ....[92]....
        /*0450*/ 	.word	0xffffffff


	//   ....[93]....
        /*0454*/ 	.word	0xffffffff


	//   ....[94]....
        /*0458*/ 	.word	0xffffffff


	//   ....[95]....
        /*045c*/ 	.word	0xffffffff


	//   ....[96]....
        /*0460*/ 	.word	0xffffffff


	//   ....[97]....
        /*0464*/ 	.word	0xffffffff


	//   ....[98]....
        /*0468*/ 	.word	0xffffffff


	//   ....[99]....
        /*046c*/ 	.word	0xffffffff


	//   ....[100]....
        /*0470*/ 	.word	0xffffffff


	//   ....[101]....
        /*0474*/ 	.word	0xffffffff


	//   ....[102]....
        /*0478*/ 	.word	0xffffffff


	//   ....[103]....
        /*047c*/ 	.word	0xffffffff


	//   ....[104]....
        /*0480*/ 	.word	0xffffffff


	//   ....[105]....
        /*0484*/ 	.word	0xffffffff


	//   ....[106]....
        /*0488*/ 	.word	0xffffffff


	//   ....[107]....
        /*048c*/ 	.word	0xffffffff


	//   ....[108]....
        /*0490*/ 	.word	0xffffffff


	//----- nvinfo : EIATTR_COOP_GROUP_INSTR_OFFSETS
	.align		4
.L_148:
        /*0494*/ 	.byte	0x04, 0x28
        /*0496*/ 	.short	(.L_150 - .L_149)


	//   ....[0]....
.L_149:
        /*0498*/ 	.word	0x00000090


	//   ....[1]....
        /*049c*/ 	.word	0x00001400


	//   ....[2]....
        /*04a0*/ 	.word	0x000014e0


	//   ....[3]....
        /*04a4*/ 	.word	0x00001680


	//   ....[4]....
        /*04a8*/ 	.word	0x000016b0


	//   ....[5]....
        /*04ac*/ 	.word	0x00001740


	//   ....[6]....
        /*04b0*/ 	.word	0x00001770


	//   ....[7]....
        /*04b4*/ 	.word	0x00001800


	//   ....[8]....
        /*04b8*/ 	.word	0x00001830


	//   ....[9]....
        /*04bc*/ 	.word	0x000018c0


	//   ....[10]....
        /*04c0*/ 	.word	0x000018f0


	//   ....[11]....
        /*04c4*/ 	.word	0x00001980


	//   ....[12]....
        /*04c8*/ 	.word	0x000019b0


	//   ....[13]....
        /*04cc*/ 	.word	0x00001a40


	//   ....[14]....
        /*04d0*/ 	.word	0x00001a70


	//   ....[15]....
        /*04d4*/ 	.word	0x00001af0


	//   ....[16]....
        /*04d8*/ 	.word	0x00001b30


	//   ....[17]....
        /*04dc*/ 	.word	0x00003430


	//   ....[18]....
        /*04e0*/ 	.word	0x00003ed0


	//   ....[19]....
        /*04e4*/ 	.word	0x00004f70


	//   ....[20]....
        /*04e8*/ 	.word	0x00005c30


	//   ....[21]....
        /*04ec*/ 	.word	0x00006240


	//   ....[22]....
        /*04f0*/ 	.word	0x00006280


	//   ....[23]....
        /*04f4*/ 	.word	0x000063a0


	//   ....[24]....
        /*04f8*/ 	.word	0x000063e0


	//   ....[25]....
        /*04fc*/ 	.word	0x00007180


	//   ....[26]....
        /*0500*/ 	.word	0x00007230


	//   ....[27]....
        /*0504*/ 	.word	0x00007460


	//   ....[28]....
        /*0508*/ 	.word	0x00007510


	//   ....[29]....
        /*050c*/ 	.word	0x0000ac70


	//   ....[30]....
        /*0510*/ 	.word	0x0000b860


	//   ....[31]....
        /*0514*/ 	.word	0x0000ba80


	//   ....[32]....
        /*0518*/ 	.word	0x0000c240


	//   ....[33]....
        /*051c*/ 	.word	0x0000d1f0


	//   ....[34]....
        /*0520*/ 	.word	0x0000d240


	//   ....[35]....
        /*0524*/ 	.word	0x0000d340


	//   ....[36]....
        /*0528*/ 	.word	0x0000d390


	//   ....[37]....
        /*052c*/ 	.word	0x0000d5e0


	//   ....[38]....
        /*0530*/ 	.word	0x0000d700


	//   ....[39]....
        /*0534*/ 	.word	0x0000d820


	//   ....[40]....
        /*0538*/ 	.word	0x0000d960


	//   ....[41]....
        /*053c*/ 	.word	0x00011ac0


	//   ....[42]....
        /*0540*/ 	.word	0x00011b00


	//   ....[43]....
        /*0544*/ 	.word	0x00011b90


	//   ....[44]....
        /*0548*/ 	.word	0x00011bd0


	//   ....[45]....
        /*054c*/ 	.word	0x00011de0


	//   ....[46]....
        /*0550*/ 	.word	0x00011e90


	//   ....[47]....
        /*0554*/ 	.word	0x00011f40


	//   ....[48]....
        /*0558*/ 	.word	0x000121b0


	//   ....[49]....
        /*055c*/ 	.word	0x00016180


	//   ....[50]....
        /*0560*/ 	.word	0x000170c0


	//   ....[51]....
        /*0564*/ 	.word	0x000172b0


	//   ....[52]....
        /*0568*/ 	.word	0x00017a40


	//   ....[53]....
        /*056c*/ 	.word	0x000187c0


	//   ....[54]....
        /*0570*/ 	.word	0x000188f0


	//   ....[55]....
        /*0574*/ 	.word	0x00018940


	//   ....[56]....
        /*0578*/ 	.word	0x00018aa0


	//   ....[57]....
        /*057c*/ 	.word	0x00018dd0


	//   ....[58]....
        /*0580*/ 	.word	0x00018f20


	//   ....[59]....
        /*0584*/ 	.word	0x00019070


	//   ....[60]....
        /*0588*/ 	.word	0x00019180


	//   ....[61]....
        /*058c*/ 	.word	0x0001b5e0


	//   ....[62]....
        /*0590*/ 	.word	0x0001b5f0


	//   ....[63]....
        /*0594*/ 	.word	0x0001b600


	//   ....[64]....
        /*0598*/ 	.word	0x0001b610


	//   ....[65]....
        /*059c*/ 	.word	0x0001b640


	//   ....[66]....
        /*05a0*/ 	.word	0x0001b660


	//   ....[67]....
        /*05a4*/ 	.word	0x0001b680


	//   ....[68]....
        /*05a8*/ 	.word	0x0001b690


	//   ....[69]....
        /*05ac*/ 	.word	0x0001c970


	//   ....[70]....
        /*05b0*/ 	.word	0x0001c9e0


	//   ....[71]....
        /*05b4*/ 	.word	0x0001ca10


	//   ....[72]....
        /*05b8*/ 	.word	0x0001ca40


	//   ....[73]....
        /*05bc*/ 	.word	0x0001ca80


	//   ....[74]....
        /*05c0*/ 	.word	0x0001cab0


	//   ....[75]....
        /*05c4*/ 	.word	0x0001cae0


	//   ....[76]....
        /*05c8*/ 	.word	0x0001caf0


	//   ....[77]....
        /*05cc*/ 	.word	0x0001cbd0


	//   ....[78]....
        /*05d0*/ 	.word	0x0001cc30


	//   ....[79]....
        /*05d4*/ 	.word	0x0001cc60


	//   ....[80]....
        /*05d8*/ 	.word	0x0001ccc0


	//   ....[81]....
        /*05dc*/ 	.word	0x0001ccd0


	//   ....[82]....
        /*05e0*/ 	.word	0x0001cce0


	//   ....[83]....
        /*05e4*/ 	.word	0x0001cd00


	//   ....[84]....
        /*05e8*/ 	.word	0x0001cd60


	//   ....[85]....
        /*05ec*/ 	.word	0x0001ce10


	//   ....[86]....
        /*05f0*/ 	.word	0x0001ce20


	//   ....[87]....
        /*05f4*/ 	.word	0x0001ce50


	//   ....[88]....
        /*05f8*/ 	.word	0x0001ce60


	//   ....[89]....
        /*05fc*/ 	.word	0x0001ce70


	//   ....[90]....
        /*0600*/ 	.word	0x0001ce80


	//   ....[91]....
        /*0604*/ 	.word	0x0001cf00


	//   ....[92]....
        /*0608*/ 	.word	0x0001cf10


	//   ....[93]....
        /*060c*/ 	.word	0x0001d670


	//   ....[94]....
        /*0610*/ 	.word	0x0001d6b0


	//   ....[95]....
        /*0614*/ 	.word	0x0001d6e0


	//   ....[96]....
        /*0618*/ 	.word	0x0001d710


	//   ....[97]....
        /*061c*/ 	.word	0x0001d740


	//   ....[98]....
        /*0620*/ 	.word	0x0001d770


	//   ....[99]....
        /*0624*/ 	.word	0x0001d7a0


	//   ....[100]....
        /*0628*/ 	.word	0x0001d7c0


	//   ....[101]....
        /*062c*/ 	.word	0x0001d7e0


	//   ....[102]....
        /*0630*/ 	.word	0x0001d810


	//   ....[103]....
        /*0634*/ 	.word	0x0001d820


	//   ....[104]....
        /*0638*/ 	.word	0x0001d830


	//   ....[105]....
        /*063c*/ 	.word	0x0001d840


	//   ....[106]....
        /*0640*/ 	.word	0x0001d850


	//   ....[107]....
        /*0644*/ 	.word	0x0001d880


	//   ....[108]....
        /*0648*/ 	.word	0x0001d8a0


	//----- nvinfo : EIATTR_EXIT_INSTR_OFFSETS
	.align		4
.L_150:
        /*064c*/ 	.byte	0x04, 0x1c
        /*064e*/ 	.short	(.L_152 - .L_151)


	//   ....[0]....
.L_151:
        /*0650*/ 	.word	0x00000370


	//   ....[1]....
        /*0654*/ 	.word	0x0001cfb0


	//   ....[2]....
        /*0658*/ 	.word	0x0001cff0


	//   ....[3]....
        /*065c*/ 	.word	0x0001da00


	//   ....[4]....
        /*0660*/ 	.word	0x0001da40


	//----- nvinfo : EIATTR_CTAIDZ_USED
	.align		4
.L_152:
        /*0664*/ 	.byte	0x01, 0x04
	.zero		2


	//----- nvinfo : EIATTR_MAX_THREADS
	.align		4
        /*0668*/ 	.byte	0x04, 0x05
        /*066a*/ 	.short	(.L_154 - .L_153)
.L_153:
        /*066c*/ 	.word	0x00000080
        /*0670*/ 	.word	0x00000001
        /*0674*/ 	.word	0x00000001


	//----- nvinfo : EIATTR_CRS_STACK_SIZE
	.align		4
.L_154:
        /*0678*/ 	.byte	0x04, 0x1e
        /*067a*/ 	.short	(.L_156 - .L_155)
.L_155:
        /*067c*/ 	.word	0x00000000
.L_156:


//--------------------- .nv.info._ZN7cutlass13device_kernelIN5flash19enable_sm80_to_sm89INS1_16FlashAttnFwdSm80INS1_25CollectiveMainloopFwdSm80ILi4ELi1ELb0EN4cute5tupleIJNS5_1CILi128EEENS7_ILi96EEENS7_ILi64EEEEEELi64ENS_10bfloat16_tEfNS_4arch4Sm80ELb0ELb1ELb1ELb1ELb0ELb1ELb1ELb0EEENS1_21CollectiveEpilogueFwdINS6_IJS8_SA_S9_EEENS6_IJNS7_ILi1EEESI_SI_EEESC_SE_Li128ELb1ELb1ELb0ELb0EEENS1_19SingleTileSchedulerILb1ELb0ELb1ELi128EEEEEEEEEvNT_6ParamsE --------------------------
	.section	.nv.info._ZN7cutlass13device_kernelIN5flash19enable_sm80_to_sm89INS1_16FlashAttnFwdSm80INS1_25CollectiveMainloopFwdSm80ILi4ELi1ELb0EN4cute5tupleIJNS5_1CILi128EEENS7_ILi96EEENS7_ILi64EEEEEELi64ENS_10bfloat16_tEfNS_4arch4Sm80ELb0ELb1ELb1ELb1ELb0ELb1ELb1ELb0EEENS1_21CollectiveEpilogueFwdINS6_IJS8_SA_S9_EEENS6_IJNS7_ILi1EEESI_SI_EEESC_SE_Li128ELb1ELb1ELb0ELb0EEENS1_19SingleTileSchedulerILb1ELb0ELb1ELi128EEEEEEEEEvNT_6ParamsE,"",@"SHT_CUDA_INFO"
	.sectionflags	@""
	.align	4


	//----- nvinfo : EIATTR_CUDA_API_VERSION
	.align		4
        /*0000*/ 	.byte	0x04, 0x37
        /*0002*/ 	.short	(.L_158 - .L_157)
.L_157:
        /*0004*/ 	.word	0x00000082


	//----- nvinfo : EIATTR_SW2861232_WAR
	.align		4
.L_158:
        /*0008*/ 	.byte	0x01, 0x35
	.zero		2


	//----- nvinfo : EIATTR_PARAM_CBANK
	.align		4
        /*000c*/ 	.byte	0x04, 0x0a
        /*000e*/ 	.short	(.L_160 - .L_159)
	.align		4
.L_159:
        /*0010*/ 	.word	index@(.nv.constant0._ZN7cutlass13device_kernelIN5flash19enable_sm80_to_sm89INS1_16FlashAttnFwdSm80INS1_25CollectiveMainloopFwdSm80ILi4ELi1ELb0EN4cute5tupleIJNS5_1CILi128EEENS7_ILi96EEENS7_ILi64EEEEEELi64ENS_10bfloat16_tEfNS_4arch4Sm80ELb0ELb1ELb1ELb1ELb0ELb1ELb1ELb0EEENS1_21CollectiveEpilogueFwdINS6_IJS8_SA_S9_EEENS6_IJNS7_ILi1EEESI_SI_EEESC_SE_Li128ELb1ELb1ELb0ELb0EEENS1_19SingleTileSchedulerILb1ELb0ELb1ELi128EEEEEEEEEvNT_6ParamsE)
        /*0014*/ 	.short	0x0160
        /*0016*/ 	.short	0x0418


	//----- nvinfo : EIATTR_CBANK_PARAM_SIZE
	.align		4
.L_160:
        /*0018*/ 	.byte	0x03, 0x19
        /*001a*/ 	.short	0x0418


	//----- nvinfo : EIATTR_KPARAM_INFO
	.align		4
        /*001c*/ 	.byte	0x04, 0x17
        /*001e*/ 	.short	(.L_162 - .L_161)
.L_161:
        /*0020*/ 	.word	0x00000000
        /*0024*/ 	.short	0x0000
        /*0026*/ 	.short	0x0000
        /*0028*/ 	.byte	0x00, 0xf0, 0x61, 0x10


	//----- nvinfo : EIATTR_MAXREG_COUNT
	.align		4
.L_162:
        /*002c*/ 	.byte	0x03, 0x1b
        /*002e*/ 	.short	0x00ff


	//----- nvinfo : EIATTR_NUM_BARRIERS
	.align		4
        /*0030*/ 	.byte	0x02, 0x4c
        /*0032*/ 	.byte	0x02
	.zero		1


	//----- nvinfo : EIATTR_ANNOTATIONS
	.align		4
        /*0034*/ 	.byte	0x04, 0x55
        /*0036*/ 	.short	(.L_164 - .L_163)


	//   ....[0]....
.L_163:
        /* <DEDUP_REMOVED lines=62> */


	//----- nvinfo : EIATTR_MERCURY_ISA_VERSION
	.align		4
.L_164:
        /*0400*/ 	.byte	0x03, 0x5f
        /*0402*/ 	.short	0x0000


	//----- nvinfo : EIATTR_COOP_GROUP_MASK_REGIDS
	.align		4
        /*0404*/ 	.byte	0x04, 0x29
        /*0406*/ 	.short	(.L_166 - .L_165)


	//   ....[0]....
.L_165:
        /*0408*/ 	.word	0xffffffff


	//   ....[1]....
        /*040c*/ 	.word	0xffffffff


	//   ....[2]....
        /*0410*/ 	.word	0xffffffff


	//   ....[3]....
        /*0414*/ 	.word	0xffffffff


	//   ....[4]....
        /*0418*/ 	.word	0xffffffff


	//   ....[5]....
        /*041c*/ 	.word	0xffffffff


	//   ....[6]....
        /*0420*/ 	.word	0xffffffff


	//   ....[7]....
        /*0424*/ 	.word	0xffffffff


	//   ....[8]....
        /*0428*/ 	.word	0xffffffff


	//   ....[9]....
        /*042c*/ 	.word	0xffffffff


	//   ....[10]....
        /*0430*/ 	.word	0xffffffff


	//   ....[11]....
        /*0434*/ 	.word	0xffffffff


	//   ....[12]....
        /*0438*/ 	.word	0xffffffff


	//   ....[13]....
        /*043c*/ 	.word	0xffffffff


	//   ....[14]....
        /*0440*/ 	.word	0xffffffff


	//   ....[15]....
        /*0444*/ 	.word	0xffffffff


	//   ....[16]....
        /*0448*/ 	.word	0xffffffff


	//   ....[17]....
        /*044c*/ 	.word	0xffffffff


	//   ....[18]....
        /*0450*/ 	.word	0xffffffff


	//   ....[19]....
        /*0454*/ 	.word	0xffffffff


	//   ....[20]....
        /*0458*/ 	.word	0xffffffff


	//   ....[21]....
        /*045c*/ 	.word	0xffffffff


	//   ....[22]....
        /*0460*/ 	.word	0xffffffff


	//   ....[23]....
        /*0464*/ 	.word	0xffffffff


	//   ....[24]....
        /*0468*/ 	.word	0xffffffff


	//   ....[25]....
        /*046c*/ 	.word	0xffffffff


	//   ....[26]....
        /*0470*/ 	.word	0xffffffff


	//   ....[27]....
        /*0474*/ 	.word	0xffffffff


	//   ....[28]....
        /*0478*/ 	.word	0xffffffff


	//   ....[29]....
        /*047c*/ 	.word	0xffffffff


	//   ....[30]....
        /*0480*/ 	.word	0xffffffff


	//   ....[31]....
        /*0484*/ 	.word	0xffffffff


	//   ....[32]....
        /*0488*/ 	.word	0xffffffff


	//   ....[33]....
        /*048c*/ 	.word	0xffffffff


	//   ....[34]....
        /*0490*/ 	.word	0xffffffff


	//   ....[35]....
        /*0494*/ 	.word	0xffffffff


	//   ....[36]....
        /*0498*/ 	.word	0xffffffff


	//   ....[37]....
        /*049c*/ 	.word	0xffffffff


	//   ....[38]....
        /*04a0*/ 	.word	0xffffffff


	//   ....[39]....
        /*04a4*/ 	.word	0xffffffff


	//   ....[40]....
        /*04a8*/ 	.word	0xffffffff


	//   ....[41]....
        /*04ac*/ 	.word	0xffffffff


	//   ....[42]....
        /*04b0*/ 	.word	0xffffffff


	//   ....[43]....
        /*04b4*/ 	.word	0xffffffff


	//   ....[44]....
        /*04b8*/ 	.word	0xffffffff


	//   ....[45]....
        /*04bc*/ 	.word	0xffffffff


	//   ....[46]....
        /*04c0*/ 	.word	0xffffffff


	//   ....[47]....
        /*04c4*/ 	.word	0xffffffff


	//   ....[48]....
        /*04c8*/ 	.word	0xffffffff


	//   ....[49]....
        /*04cc*/ 	.word	0xffffffff


	//   ....[50]....
        /*04d0*/ 	.word	0xffffffff


	//   ....[51]....
        /*04d4*/ 	.word	0xffffffff


	//   ....[52]....
        /*04d8*/ 	.word	0xffffffff


	//   ....[53]....
        /*04dc*/ 	.word	0xffffffff


	//   ....[54]....
        /*04e0*/ 	.word	0xffffffff


	//   ....[55]....
        /*04e4*/ 	.word	0xffffffff


	//   ....[56]....
        /*04e8*/ 	.word	0xffffffff


	//   ....[57]....
        /*04ec*/ 	.word	0xffffffff


	//   ....[58]....
        /*04f0*/ 	.word	0xffffffff


	//   ....[59]....
        /*04f4*/ 	.word	0xffffffff


	//   ....[60]....
        /*04f8*/ 	.word	0xffffffff


	//   ....[61]....
        /*04fc*/ 	.word	0xffffffff


	//   ....[62]....
        /*0500*/ 	.word	0xffffffff


	//   ....[63]....
        /*0504*/ 	.word	0xffffffff


	//   ....[64]....
        /*0508*/ 	.word	0xffffffff


	//   ....[65]....
        /*050c*/ 	.word	0xffffffff


	//   ....[66]....
        /*0510*/ 	.word	0xffffffff


	//   ....[67]....
        /*0514*/ 	.word	0xffffffff


	//   ....[68]....
        /*0518*/ 	.word	0xffffffff


	//   ....[69]....
        /*051c*/ 	.word	0xffffffff


	//   ....[70]....
        /*0520*/ 	.word	0xffffffff


	//   ....[71]....
        /*0524*/ 	.word	0xffffffff


	//   ....[72]....
        /*0528*/ 	.word	0xffffffff


	//   ....[73]....
        /*052c*/ 	.word	0xffffffff


	//   ....[74]....
        /*0530*/ 	.word	0xffffffff


	//   ....[75]....
        /*0534*/ 	.word	0xffffffff


	//   ....[76]....
        /*0538*/ 	.word	0xffffffff


	//   ....[77]....
        /*053c*/ 	.word	0xffffffff


	//   ....[78]....
        /*0540*/ 	.word	0xffffffff


	//   ....[79]....
        /*0544*/ 	.word	0xffffffff


	//   ....[80]....
        /*0548*/ 	.word	0xffffffff


	//   ....[81]....
        /*054c*/ 	.word	0xffffffff


	//   ....[82]....
        /*0550*/ 	.word	0xffffffff


	//   ....[83]....
        /*0554*/ 	.word	0xffffffff


	//   ....[84]....
        /*0558*/ 	.word	0xffffffff


	//   ....[85]....
        /*055c*/ 	.word	0xffffffff


	//   ....[86]....
        /*0560*/ 	.word	0xffffffff


	//   ....[87]....
        /*0564*/ 	.word	0xffffffff


	//   ....[88]....
        /*0568*/ 	.word	0xffffffff


	//   ....[89]....
        /*056c*/ 	.word	0xffffffff


	//   ....[90]....
        /*0570*/ 	.word	0xffffffff


	//   ....[91]....
        /*0574*/ 	.word	0xffffffff


	//   ....[92]....
        /*0578*/ 	.word	0xffffffff


	//   ....[93]....
        /*057c*/ 	.word	0xffffffff


	//   ....[94]....
        /*0580*/ 	.word	0xffffffff


	//   ....[95]....
        /*0584*/ 	.word	0xffffffff


	//   ....[96]....
        /*0588*/ 	.word	0xffffffff


	//   ....[97]....
        /*058c*/ 	.word	0xffffffff


	//   ....[98]....
        /*0590*/ 	.word	0xffffffff


	//   ....[99]....
        /*0594*/ 	.word	0xffffffff


	//   ....[100]....
        /*0598*/ 	.word	0xffffffff


	//   ....[101]....
        /*059c*/ 	.word	0xffffffff


	//   ....[102]....
        /*05a0*/ 	.word	0xffffffff


	//   ....[103]....
        /*05a4*/ 	.word	0xffffffff


	//   ....[104]....
        /*05a8*/ 	.word	0xffffffff


	//   ....[105]....
        /*05ac*/ 	.word	0xffffffff


	//   ....[106]....
        /*05b0*/ 	.word	0xffffffff


	//   ....[107]....
        /*05b4*/ 	.word	0xffffffff


	//   ....[108]....
        /*05b8*/ 	.word	0xffffffff


	//   ....[109]....
        /*05bc*/ 	.word	0xffffffff


	//   ....[110]....
        /*05c0*/ 	.word	0xffffffff


	//   ....[111]....
        /*05c4*/ 	.word	0xffffffff


	//   ....[112]....
        /*05c8*/ 	.word	0xffffffff


	//   ....[113]....
        /*05cc*/ 	.word	0xffffffff


	//   ....[114]....
        /*05d0*/ 	.word	0xffffffff


	//   ....[115]....
        /*05d4*/ 	.word	0xffffffff


	//   ....[116]....
        /*05d8*/ 	.word	0xffffffff


	//   ....[117]....
        /*05dc*/ 	.word	0xffffffff


	//   ....[118]....
        /*05e0*/ 	.word	0xffffffff


	//   ....[119]....
        /*05e4*/ 	.word	0xffffffff


	//   ....[120]....
        /*05e8*/ 	.word	0xffffffff


	//   ....[121]....
        /*05ec*/ 	.word	0xffffffff


	//   ....[122]....
        /*05f0*/ 	.word	0xffffffff


	//   ....[123]....
        /*05f4*/ 	.word	0xffffffff


	//   ....[124]....
        /*05f8*/ 	.word	0xffffffff


	//   ....[125]....
        /*05fc*/ 	.word	0xffffffff


	//   ....[126]....
        /*0600*/ 	.word	0xffffffff


	//   ....[127]....
        /*0604*/ 	.word	0xffffffff


	//   ....[128]....
        /*0608*/ 	.word	0xffffffff


	//   ....[129]....
        /*060c*/ 	.word	0xffffffff


	//   ....[130]....
        /*0610*/ 	.word	0xffffffff


	//   ....[131]....
        /*0614*/ 	.word	0xffffffff


	//   ....[132]....
        /*0618*/ 	.word	0xffffffff


	//   ....[133]....
        /*061c*/ 	.word	0xffffffff


	//   ....[134]....
        /*0620*/ 	.word	0xffffffff


	//   ....[135]....
        /*0624*/ 	.word	0xffffffff


	//   ....[136]....
        /*0628*/ 	.word	0xffffffff


	//   ....[137]....
        /*062c*/ 	.word	0xffffffff


	//   ....[138]....
        /*0630*/ 	.word	0xffffffff


	//   ....[139]....
        /*0634*/ 	.word	0xffffffff


	//   ....[140]....
        /*0638*/ 	.word	0xffffffff


	//----- nvinfo : EIATTR_COOP_GROUP_INSTR_OFFSETS
	.align		4
.L_166:
        /*063c*/ 	.byte	0x04, 0x28
        /*063e*/ 	.short	(.L_168 - .L_167)


	//   ....[0]....
.L_167:
        /*0640*/ 	.word	0x00000090


	//   ....[1]....
        /*0644*/ 	.word	0x00007700


	//   ....[2]....
        /*0648*/ 	.word	0x00007720


	//   ....[3]....
        /*064c*/ 	.word	0x00007930


	//   ....[4]....
        /*0650*/ 	.word	0x00007960


	//   ....[5]....
        /*0654*/ 	.word	0x000079f0


	//   ....[6]....
        /*0658*/ 	.word	0x00007a20


	//   ....[7]....
        /*065c*/ 	.word	0x00007ab0


	//   ....[8]....
        /*0660*/ 	.word	0x00007ae0


	//   ....[9]....
        /*0664*/ 	.word	0x00007b70


	//   ....[10]....
        /*0668*/ 	.word	0x00007ba0


	//   ....[11]....
        /*066c*/ 	.word	0x00007c30


	//   ....[12]....
        /*0670*/ 	.word	0x00007c60


	//   ....[13]....
        /*0674*/ 	.word	0x00007cf0


	//   ....[14]....
        /*0678*/ 	.word	0x00007d20


	//   ....[15]....
        /*067c*/ 	.word	0x00007dd0


	//   ....[16]....
        /*0680*/ 	.word	0x00007df0


	//   ....[17]....
        /*0684*/ 	.word	0x000085c0


	//   ....[18]....
        /*0688*/ 	.word	0x000085e0


	//   ....[19]....
        /*068c*/ 	.word	0x000085f0


	//   ....[20]....
        /*0690*/ 	.word	0x00008600


	//   ....[21]....
        /*0694*/ 	.word	0x00008770


	//   ....[22]....
        /*0698*/ 	.word	0x000087b0


	//   ....[23]....
        /*069c*/ 	.word	0x00008800


	//   ....[24]....
        /*06a0*/ 	.word	0x00008840


	//   ....[25]....
        /*06a4*/ 	.word	0x00008a10


	//   ....[26]....
        /*06a8*/ 	.word	0x00008a50


	//   ....[27]....
        /*06ac*/ 	.word	0x00008aa0


	//   ....[28]....
        /*06b0*/ 	.word	0x00008ae0


	//   ....[29]....
        /*06b4*/ 	.word	0x00008cd0


	//   ....[30]....
        /*06b8*/ 	.word	0x00008d10


	//   ....[31]....
        /*06bc*/ 	.word	0x00008d60


	//   ....[32]....
        /*06c0*/ 	.word	0x00008da0


	//   ....[33]....
        /*06c4*/ 	.word	0x0000ac80


	//   ....[34]....
        /*06c8*/ 	.word	0x0000aca0


	//   ....[35]....
        /*06cc*/ 	.word	0x0000acd0


	//   ....[36]....
        /*06d0*/ 	.word	0x0000ace0


	//   ....[37]....
        /*06d4*/ 	.word	0x0000adc0


	//   ....[38]....
        /*06d8*/ 	.word	0x0000ae00


	//   ....[39]....
        /*06dc*/ 	.word	0x0000ae20


	//   ....[40]....
        /*06e0*/ 	.word	0x0000ae30


	//   ....[41]....
        /*06e4*/ 	.word	0x0000aff0


	//   ....[42]....
        /*06e8*/ 	.word	0x0000b030


	//   ....[43]....
        /*06ec*/ 	.word	0x0000b050


	//   ....[44]....
        /*06f0*/ 	.word	0x0000b060


	//   ....[45]....
        /*06f4*/ 	.word	0x0000b160


	//   ....[46]....
        /*06f8*/ 	.word	0x0000b1a0


	//   ....[47]....
        /*06fc*/ 	.word	0x0000b200


	//   ....[48]....
        /*0700*/ 	.word	0x0000b230


	//   ....[49]....
        /*0704*/ 	.word	0x0000e4d0


	//   ....[50]....
        /*0708*/ 	.word	0x0000e710


	//   ....[51]....
        /*070c*/ 	.word	0x0000f2e0


	//   ....[52]....
        /*0710*/ 	.word	0x0000fd30


	//   ....[53]....
        /*0714*/ 	.word	0x00010d20


	//   ....[54]....
        /*0718*/ 	.word	0x00010e60


	//   ....[55]....
        /*071c*/ 	.word	0x00010f90


	//   ....[56]....
        /*0720*/ 	.word	0x000110c0


	//   ....[57]....
        /*0724*/ 	.word	0x000117a0


	//   ....[58]....
        /*0728*/ 	.word	0x00011830


	//   ....[59]....
        /*072c*/ 	.word	0x000118b0


	//   ....[60]....
        /*0730*/ 	.word	0x000119b0


	//   ....[61]....
        /*0734*/ 	.word	0x000154c0


	//   ....[62]....
        /*0738*/ 	.word	0x00016140


	//   ....[63]....
        /*073c*/ 	.word	0x00016350


	//   ....[64]....
        /*0740*/ 	.word	0x00016b00


	//   ....[65]....
        /*0744*/ 	.word	0x000178d0


	//   ....[66]....
        /*0748*/ 	.word	0x00017a80


	//   ....[67]....
        /*074c*/ 	.word	0x00017cf0


	//   ....[68]....
        /*0750*/ 	.word	0x00017da0


	//   ....[69]....
        /*0754*/ 	.word	0x00017e20


	//   ....[70]....
        /*0758*/ 	.word	0x00017ed0


	//   ....[71]....
        /*075c*/ 	.word	0x00018190


	//   ....[72]....
        /*0760*/ 	.word	0x00018290


	//   ....[73]....
        /*0764*/ 	.word	0x0001c230


	//   ....[74]....
        /*0768*/ 	.word	0x0001c2c0


	//   ....[75]....
        /*076c*/ 	.word	0x0001c3b0


	//   ....[76]....
        /*0770*/ 	.word	0x0001c3e0


	//   ....[77]....
        /*0774*/ 	.word	0x0001c590


	//   ....[78]....
        /*0778*/ 	.word	0x0001c630


	//   ....[79]....
        /*077c*/ 	.word	0x0001c740


	//   ....[80]....
        /*0780*/ 	.word	0x0001c9e0


	//   ....[81]....
        /*0784*/ 	.word	0x00020b50


	//   ....[82]....
        /*0788*/ 	.word	0x00021450


	//   ....[83]....
        /*078c*/ 	.word	0x00021630


	//   ....[84]....
        /*0790*/ 	.word	0x00021db0


	//   ....[85]....
        /*0794*/ 	.word	0x00022bb0


	//   ....[86]....
        /*0798*/ 	.word	0x00022c40


	//   ....[87]....
        /*079c*/ 	.word	0x00022d30


	//   ....[88]....
        /*07a0*/ 	.word	0x00022d80


	//   ....[89]....
        /*07a4*/ 	.word	0x00023140


	//   ....[90]....
        /*07a8*/ 	.word	0x00023280


	//   ....[91]....
        /*07ac*/ 	.word	0x00023380


	//   ....[92]....
        /*07b0*/ 	.word	0x000234e0


	//   ....[93]....
        /*07b4*/ 	.word	0x00025870


	//   ....[94]....
        /*07b8*/ 	.word	0x00025880


	//   ....[95]....
        /*07bc*/ 	.word	0x00025890


	//   ....[96]....
        /*07c0*/ 	.word	0x000258a0


	//   ....[97]....
        /*07c4*/ 	.word	0x000258d0


	//   ....[98]....
        /*07c8*/ 	.word	0x000258f0


	//   ....[99]....
        /*07cc*/ 	.word	0x00025910


	//   ....[100]....
        /*07d0*/ 	.word	0x00025920


	//   ....[101]....
        /*07d4*/ 	.word	0x00026c00


	//   ....[102]....
        /*07d8*/ 	.word	0x00026c60


	//   ....[103]....
        /*07dc*/ 	.word	0x00026c80


	//   ....[104]....
        /*07e0*/ 	.word	0x00026cb0


	//   ....[105]....
        /*07e4*/ 	.word	0x00026cf0


	//   ....[106]....
        /*07e8*/ 	.word	0x00026d20


	//   ....[107]....
        /*07ec*/ 	.word	0x00026d50


	//   ....[108]....
        /*07f0*/ 	.word	0x00026d80


	//   ....[109]....
        /*07f4*/ 	.word	0x00026e70


	//   ....[110]....
        /*07f8*/ 	.word	0x00026e80


	//   ....[111]....
        /*07fc*/ 	.word	0x00026ec0


	//   ....[112]....
        /*0800*/ 	.word	0x00026ef0


	//   ....[113]....
        /*0804*/ 	.word	0x00026f40


	//   ....[114]....
        /*0808*/ 	.word	0x00026f60


	//   ....[115]....
        /*080c*/ 	.word	0x00026f70


	//   ....[116]....
        /*0810*/ 	.word	0x00026fd0


	//   ....[117]....
        /*0814*/ 	.word	0x00027080


	//   ....[118]....
        /*0818*/ 	.word	0x000270b0


	//   ....[119]....
        /*081c*/ 	.word	0x000270e0


	//   ....[120]....
        /*0820*/ 	.word	0x00027100


	//   ....[121]....
        /*0824*/ 	.word	0x00027110


	//   ....[122]....
        /*0828*/ 	.word	0x00027120


	//   ....[123]....
        /*082c*/ 	.word	0x000271a0


	//   ....[124]....
        /*0830*/ 	.word	0x000271b0


	//   ....[125]....
        /*0834*/ 	.word	0x000278d0


	//   ....[126]....
        /*0838*/ 	.word	0x00027910


	//   ....[127]....
        /*083c*/ 	.word	0x00027940


	//   ....[128]....
        /*0840*/ 	.word	0x00027970


	//   ....[129]....
        /*0844*/ 	.word	0x000279a0


	//   ....[130]....
        /*0848*/ 	.word	0x000279d0


	//   ....[131]....
        /*084c*/ 	.word	0x00027a00


	//   ....[132]....
        /*0850*/ 	.word	0x00027a30


	//   ....[133]....
        /*0854*/ 	.word	0x00027a50


	//   ....[134]....
        /*0858*/ 	.word	0x00027a70


	//   ....[135]....
        /*085c*/ 	.word	0x00027a80


	//   ....[136]....
        /*0860*/ 	.word	0x00027a90


	//   ....[137]....
        /*0864*/ 	.word	0x00027aa0


	//   ....[138]....
        /*0868*/ 	.word	0x00027ab0


	//   ....[139]....
        /*086c*/ 	.word	0x00027ac0


	//   ....[140]....
        /*0870*/ 	.word	0x00027af0


	//----- nvinfo : EIATTR_EXIT_INSTR_OFFSETS
	.align		4
.L_168:
        /*0874*/ 	.byte	0x04, 0x1c
        /*0876*/ 	.short	(.L_170 - .L_169)


	//   ....[0]....
.L_169:
        /*0878*/ 	.word	0x00000370


	//   ....[1]....
        /*087c*/ 	.word	0x00027250


	//   ....[2]....
        /*0880*/ 	.word	0x00027290


	//   ....[3]....
        /*0884*/ 	.word	0x00027c80


	//   ....[4]....
        /*0888*/ 	.word	0x00027cc0


	//----- nvinfo : EIATTR_CTAIDZ_USED
	.align		4
.L_170:
        /*088c*/ 	.byte	0x01, 0x04
	.zero		2


	//----- nvinfo : EIATTR_MAX_THREADS
	.align		4
        /*0890*/ 	.byte	0x04, 0x05
        /*0892*/ 	.short	(.L_172 - .L_171)
.L_171:
        /*0894*/ 	.word	0x00000080
        /*0898*/ 	.word	0x00000001
        /*089c*/ 	.word	0x00000001


	//----- nvinfo : EIATTR_CRS_STACK_SIZE
	.align		4
.L_172:
        /*08a0*/ 	.byte	0x04, 0x1e
        /*08a2*/ 	.short	(.L_174 - .L_173)
.L_173:
        /*08a4*/ 	.word	0x00000000
.L_174:


//--------------------- .nv.info._ZN7cutlass13device_kernelIN5flash19enable_sm80_to_sm89INS1_16FlashAttnFwdSm80INS1_25CollectiveMainloopFwdSm80ILi4ELi1ELb0EN4cute5tupleIJNS5_1CILi128EEENS7_ILi112EEENS7_ILi64EEEEEELi64ENS_10bfloat16_tEfNS_4arch4Sm80ELb1ELb0ELb1ELb0ELb0ELb0ELb1ELb0EEENS1_21CollectiveEpilogueFwdINS6_IJS8_SA_S9_EEENS6_IJNS7_ILi1EEESI_SI_EEESC_SE_Li128ELb0ELb1ELb0ELb0EEENS1_30DynamicPersistentTileSchedulerILi128ELi128ELb0ELb1ELb0EEEEEEEEEvNT_6ParamsE --------------------------
	.section	.nv.info._ZN7cutlass13device_kernelIN5flash19enable_sm80_to_sm89INS1_16FlashAttnFwdSm80INS1_25CollectiveMainloopFwdSm80ILi4ELi1ELb0EN4cute5tupleIJNS5_1CILi128EEENS7_ILi112EEENS7_ILi64EEEEEELi64ENS_10bfloat16_tEfNS_4arch4Sm80ELb1ELb0ELb1ELb0ELb0ELb0ELb1ELb0EEENS1_21CollectiveEpilogueFwdINS6_IJS8_SA_S9_EEENS6_IJNS7_ILi1EEESI_SI_EEESC_SE_Li128ELb0ELb1ELb0ELb0EEENS1_30DynamicPersistentTileSchedulerILi128ELi128ELb0ELb1ELb0EEEEEEEEEvNT_6ParamsE,"",@"SHT_CUDA_INFO"
	.sectionflags	@""
	.align	4


	//----- nvinfo : EIATTR_CUDA_API_VERSION
	.align		4
        /*0000*/ 	.byte	0x04, 0x37
        /*0002*/ 	.short	(.L_176 - .L_175)
.L_175:
        /*0004*/ 	.word	0x00000082


	//----- nvinfo : EIATTR_SW2861232_WAR
	.align		4
.L_176:
        /*0008*/ 	.byte	0x01, 0x35
	.zero		2


	//----- nvinfo : EIATTR_PARAM_CBANK
	.align		4
        /*000c*/ 	.byte	0x04, 0x0a
        /*000e*/ 	.short	(.L_178 - .L_177)
	.align		4
.L_177:
        /*0010*/ 	.word	index@(.nv.constant0._ZN7cutlass13device_kernelIN5flash19enable_sm80_to_sm89INS1_16FlashAttnFwdSm80INS1_25CollectiveMainloopFwdSm80ILi4ELi1ELb0EN4cute5tupleIJNS5_1CILi128EEENS7_ILi112EEENS7_ILi64EEEEEELi64ENS_10bfloat16_tEfNS_4arch4Sm80ELb1ELb0ELb1ELb0ELb0ELb0ELb1ELb0EEENS1_21CollectiveEpilogueFwdINS6_IJS8_SA_S9_EEENS6_IJNS7_ILi1EEESI_SI_EEESC_SE_Li128ELb0ELb1ELb0ELb0EEENS1_30DynamicPersistentTileSchedulerILi128ELi128ELb0ELb1ELb0EEEEEEEEEvNT_6ParamsE)
        /*0014*/ 	.short	0x0160
        /*0016*/ 	.short	0x0428


	//----- nvinfo : EIATTR_CBANK_PARAM_SIZE
	.align		4
.L_178:
        /*0018*/ 	.byte	0x03, 0x19
        /*001a*/ 	.short	0x0428


	//----- nvinfo : EIATTR_KPARAM_INFO
	.align		4
        /*001c*/ 	.byte	0x04, 0x17
        /*001e*/ 	.short	(.L_180 - .L_179)
.L_179:
        /*0020*/ 	.word	0x00000000
        /*0024*/ 	.short	0x0000
        /*0026*/ 	.short	0x0000
        /*0028*/ 	.byte	0x00, 0xf0, 0xa1, 0x10


	//----- nvinfo : EIATTR_MAXREG_COUNT
	.align		4
.L_180:
        /*002c*/ 	.byte	0x03, 0x1b
        /*002e*/ 	.short	0x00ff


	//----- nvinfo : EIATTR_NUM_BARRIERS
	.align		4
        /*0030*/ 	.byte	0x02, 0x4c
        /*0032*/ 	.byte	0x06
	.zero		1


	//----- nvinfo : EIATTR_ANNOTATIONS
	.align		4
        /*0034*/ 	.byte	0x04, 0x55
        /*0036*/ 	.short	(.L_182 - .L_181)


	//   ....[0]....
.L_181:
        /* <DEDUP_REMOVED lines=86> */


	//----- nvinfo : EIATTR_MERCURY_ISA_VERSION
	.align		4
.L_182:
        /*0580*/ 	.byte	0x03, 0x5f
        /*0582*/ 	.short	0x0000


	//----- nvinfo : EIATTR_INT_WARP_WIDE_INSTR_OFFSETS
	.align		4
        /*0584*/ 	.byte	0x04, 0x31
        /*0586*/ 	.short	(.L_184 - .L_183)


	//   ....[0]....
.L_183:
        /*0588*/ 	.word	0x000142f0


	//   ....[1]....
        /*058c*/ 	.word	0x00014370


	//----- nvinfo : EIATTR_COOP_GROUP_MASK_REGIDS
	.align		4
.L_184:
        /*0590*/ 	.byte	0x04, 0x29
        /*0592*/ 	.short	(.L_186 - .L_185)


	//   ....[0]....
.L_185:
        /*0594*/ 	.word	0xffffffff


	//   ....[1]....
        /*0598*/ 	.word	0xffffffff


	//   ....[2]....
        /*059c*/ 	.word	0xffffffff


	//   ....[3]....
        /*05a0*/ 	.word	0xffffffff


	//   ....[4]....
        /*05a4*/ 	.word	0xffffffff


	//   ....[5]....
        /*05a8*/ 	.word	0xffffffff


	//   ....[6]....
        /*05ac*/ 	.word	0xffffffff


	//   ....[7]....
        /*05b0*/ 	.word	0xffffffff


	//   ....[8]....
        /*05b4*/ 	.word	0xffffffff


	//   ....[9]....
        /*05b8*/ 	.word	0xffffffff


	//   ....[10]....
        /*05bc*/ 	.word	0xffffffff


	//   ....[11]....
        /*05c0*/ 	.word	0xffffffff


	//   ....[12]....
        /*05c4*/ 	.word	0xffffffff


	//   ....[13]....
        /*05c8*/ 	.word	0xffffffff


	//   ....[14]....
        /*05cc*/ 	.word	0xffffffff


	//   ....[15]....
        /*05d0*/ 	.word	0xffffffff


	//   ....[16]....
        /*05d4*/ 	.word	0xffffffff


	//   ....[17]....
        /*05d8*/ 	.word	0xffffffff


	//   ....[18]....
        /*05dc*/ 	.word	0xffffffff


	//   ....[19]....
        /*05e0*/ 	.word	0xffffffff


	//   ....[20]....
        /*05e4*/ 	.word	0xffffffff


	//   ....[21]....
        /*05e8*/ 	.word	0xffffffff


	//   ....[22]....
        /*05ec*/ 	.word	0xffffffff


	//   ....[23]....
        /*05f0*/ 	.word	0xffffffff


	//   ....[24]....
        /*05f4*/ 	.word	0xffffffff


	//   ....[25]....
        /*05f8*/ 	.word	0xffffffff


	//   ....[26]....
        /*05fc*/ 	.word	0xffffffff


	//   ....[27]....
        /*0600*/ 	.word	0xffffffff


	//   ....[28]....
        /*0604*/ 	.word	0xffffffff


	//   ....[29]....
        /*0608*/ 	.word	0xffffffff


	//   ....[30]....
        /*060c*/ 	.word	0xffffffff


	//   ....[31]....
        /*0610*/ 	.word	0xffffffff


	//   ....[32]....
        /*0614*/ 	.word	0xffffffff


	//   ....[33]....
        /*0618*/ 	.word	0xffffffff


	//   ....[34]....
        /*061c*/ 	.word	0xffffffff


	//   ....[35]....
        /*0620*/ 	.word	0xffffffff


	//   ....[36]....
        /*0624*/ 	.word	0xffffffff


	//   ....[37]....
        /*0628*/ 	.word	0xffffffff


	//   ....[38]....
        /*062c*/ 	.word	0xffffffff


	//   ....[39]....
        /*0630*/ 	.word	0xffffffff


	//   ....[40]....
        /*0634*/ 	.word	0xffffffff


	//   ....[41]....
        /*0638*/ 	.word	0xffffffff


	//   ....[42]....
        /*063c*/ 	.word	0xffffffff


	//   ....[43]....
        /*0640*/ 	.word	0xffffffff


	//   ....[44]....
        /*0644*/ 	.word	0xffffffff


	//   ....[45]....
        /*0648*/ 	.word	0xffffffff


	//   ....[46]....
        /*064c*/ 	.word	0xffffffff


	//   ....[47]....
        /*0650*/ 	.word	0xffffffff


	//   ....[48]....
        /*0654*/ 	.word	0xffffffff


	//   ....[49]....
        /*0658*/ 	.word	0xffffffff


	//   ....[50]....
        /*065c*/ 	.word	0xffffffff


	//   ....[51]....
        /*0660*/ 	.word	0xffffffff


	//   ....[52]....
        /*0664*/ 	.word	0xffffffff


	//   ....[53]....
        /*0668*/ 	.word	0xffffffff


	//   ....[54]....
        /*066c*/ 	.word	0xffffffff


	//   ....[55]....
        /*0670*/ 	.word	0xffffffff


	//   ....[56]....
        /*0674*/ 	.word	0xffffffff


	//   ....[57]....
        /*0678*/ 	.word	0xffffffff


	//   ....[58]....
        /*067c*/ 	.word	0xffffffff


	//   ....[59]....
        /*0680*/ 	.word	0xffffffff


	//   ....[60]....
        /*0684*/ 	.word	0xffffffff


	//   ....[61]....
        /*0688*/ 	.word	0xffffffff


	//   ....[62]....
        /*068c*/ 	.word	0xffffffff


	//   ....[63]....
        /*0690*/ 	.word	0xffffffff


	//   ....[64]....
        /*0694*/ 	.word	0xffffffff


	//   ....[65]....
        /*0698*/ 	.word	0xffffffff


	//   ....[66]....
        /*069c*/ 	.word	0xffffffff


	//   ....[67]....
        /*06a0*/ 	.word	0xffffffff


	//   ....[68]....
        /*06a4*/ 	.word	0xffffffff


	//   ....[69]....
        /*06a8*/ 	.word	0xffffffff


	//   ....[70]....
        /*06ac*/ 	.word	0xffffffff


	//   ....[71]....
        /*06b0*/ 	.word	0xffffffff


	//   ....[72]....
        /*06b4*/ 	.word	0xffffffff


	//   ....[73]....
        /*06b8*/ 	.word	0xffffffff


	//   ....[74]....
        /*06bc*/ 	.word	0xffffffff


	//   ....[75]....
        /*06c0*/ 	.word	0xffffffff


	//   ....[76]....
        /*06c4*/ 	.word	0xffffffff


	//   ....[77]....
        /*06c8*/ 	.word	0xffffffff


	//   ....[78]....
        /*06cc*/ 	.word	0xffffffff


	//   ....[79]....
        /*06d0*/ 	.word	0xffffffff


	//   ....[80]....
        /*06d4*/ 	.word	0xffffffff


	//   ....[81]....
        /*06d8*/ 	.word	0xffffffff


	//   ....[82]....
        /*06dc*/ 	.word	0xffffffff


	//   ....[83]....
        /*06e0*/ 	.word	0xffffffff


	//   ....[84]....
        /*06e4*/ 	.word	0xffffffff


	//   ....[85]....
        /*06e8*/ 	.word	0xffffffff


	//   ....[86]....
        /*06ec*/ 	.word	0xffffffff


	//   ....[87]....
        /*06f0*/ 	.word	0xffffffff


	//   ....[88]....
        /*06f4*/ 	.word	0xffffffff


	//   ....[89]....
        /*06f8*/ 	.word	0xffffffff


	//   ....[90]....
        /*06fc*/ 	.word	0xffffffff


	//   ....[91]....
        /*0700*/ 	.word	0xffffffff


	//   ....[92]....
        /*0704*/ 	.word	0xffffffff


	//   ....[93]....
        /*0708*/ 	.word	0xffffffff


	//   ....[94]....
        /*070c*/ 	.word	0xffffffff


	//   ....[95]....
        /*0710*/ 	.word	0xffffffff


	//   ....[96]....
        /*0714*/ 	.word	0xffffffff


	//   ....[97]....
        /*0718*/ 	.word	0xffffffff


	//   ....[98]....
        /*071c*/ 	.word	0xffffffff


	//   ....[99]....
        /*0720*/ 	.word	0xffffffff


	//   ....[100]....
        /*0724*/ 	.word	0xffffffff


	//   ....[101]....
        /*0728*/ 	.word	0xffffffff


	//   ....[102]....
        /*072c*/ 	.word	0xffffffff


	//   ....[103]....
        /*0730*/ 	.word	0xffffffff


	//   ....[104]....
        /*0734*/ 	.word	0xffffffff


	//   ....[105]....
        /*0738*/ 	.word	0xffffffff


	//   ....[106]....
        /*073c*/ 	.word	0xffffffff


	//   ....[107]....
        /*0740*/ 	.word	0xffffffff


	//   ....[108]....
        /*0744*/ 	.word	0xffffffff


	//   ....[109]....
        /*0748*/ 	.word	0xffffffff


	//   ....[110]....
        /*074c*/ 	.word	0xffffffff


	//   ....[111]....
        /*0750*/ 	.word	0xffffffff


	//   ....[112]....
        /*0754*/ 	.word	0xffffffff


	//   ....[113]....
        /*0758*/ 	.word	0xffffffff


	//   ....[114]....
        /*075c*/ 	.word	0xffffffff


	//   ....[115]....
        /*0760*/ 	.word	0xffffffff


	//   ....[116]....
        /*0764*/ 	.word	0xffffffff


	//   ....[117]....
        /*0768*/ 	.word	0xffffffff


	//   ....[118]....
        /*076c*/ 	.word	0xffffffff


	//   ....[119]....
        /*0770*/ 	.word	0xffffffff


	//   ....[120]....
        /*0774*/ 	.word	0xffffffff


	//   ....[121]....
        /*0778*/ 	.word	0xffffffff


	//   ....[122]....
        /*077c*/ 	.word	0xffffffff


	//   ....[123]....
        /*0780*/ 	.word	0xffffffff


	//   ....[124]....
        /*0784*/ 	.word	0xffffffff


	//   ....[125]....
        /*0788*/ 	.word	0xffffffff


	//   ....[126]....
        /*078c*/ 	.word	0xffffffff


	//   ....[127]....
        /*0790*/ 	.word	0xffffffff


	//   ....[128]....
        /*0794*/ 	.word	0xffffffff


	//   ....[129]....
        /*0798*/ 	.word	0xffffffff


	//   ....[130]....
        /*079c*/ 	.word	0xffffffff


	//   ....[131]....
        /*07a0*/ 	.word	0xffffffff


	//   ....[132]....
        /*07a4*/ 	.word	0xffffffff


	//   ....[133]....
        /*07a8*/ 	.word	0xffffffff


	//   ....[134]....
        /*07ac*/ 	.word	0xffffffff


	//   ....[135]....
        /*07b0*/ 	.word	0xffffffff


	//   ....[136]....
        /*07b4*/ 	.word	0xffffffff


	//   ....[137]....
        /*07b8*/ 	.word	0xffffffff


	//   ....[138]....
        /*07bc*/ 	.word	0xffffffff


	//   ....[139]....
        /*07c0*/ 	.word	0xffffffff


	//----- nvinfo : EIATTR_COOP_GROUP_INSTR_OFFSETS
	.align		4
.L_186:
        /*07c4*/ 	.byte	0x04, 0x28
        /*07c6*/ 	.short	(.L_188 - .L_187)


	//   ....[0]....
.L_187:
        /*07c8*/ 	.word	0x00000050


	//   ....[1]....
        /*07cc*/ 	.word	0x00001560


	//   ....[2]....
        /*07d0*/ 	.word	0x00001580


	//   ....[3]....
        /*07d4*/ 	.word	0x00001670


	//   ....[4]....
        /*07d8*/ 	.word	0x00001680


	//   ....[5]....
        /*07dc*/ 	.word	0x00001760


	//   ....[6]....
        /*07e0*/ 	.word	0x00001780


	//   ....[7]....
        /*07e4*/ 	.word	0x00001860


	//   ....[8]....
        /*07e8*/ 	.word	0x00001870


	//   ....[9]....
        /*07ec*/ 	.word	0x00001950


	//   ....[10]....
        /*07f0*/ 	.word	0x00001970


	//   ....[11]....
        /*07f4*/ 	.word	0x00001a50


	//   ....[12]....
        /*07f8*/ 	.word	0x00001a60


	//   ....[13]....
        /*07fc*/ 	.word	0x00001b40


	//   ....[14]....
        /*0800*/ 	.word	0x00001b60


	//   ....[15]....
        /*0804*/ 	.word	0x00001c40


	//   ....[16]....
        /*0808*/ 	.word	0x00001c50


	//   ....[17]....
        /*080c*/ 	.word	0x00004020


	//   ....[18]....
        /*0810*/ 	.word	0x00004050


	//   ....[19]....
        /*0814*/ 	.word	0x00004af0


	//   ....[20]....
        /*0818*/ 	.word	0x00004b70


	//   ....[21]....
        /*081c*/ 	.word	0x00004b90


	//   ....[22]....
        /*0820*/ 	.word	0x00004bb0


	//   ....[23]....
        /*0824*/ 	.word	0x00004c80


	//   ....[24]....
        /*0828*/ 	.word	0x00004fb0


	//   ....[25]....
        /*082c*/ 	.word	0x00005a40


	//   ....[26]....
        /*0830*/ 	.word	0x00005be0


	//   ....[27]....
        /*0834*/ 	.word	0x00005c30


	//   ....[28]....
        /*0838*/ 	.word	0x00005cb0


	//   ....[29]....
        /*083c*/ 	.word	0x00008c90


	//   ....[30]....
        /*0840*/ 	.word	0x00008f80


	//   ....[31]....
        /*0844*/ 	.word	0x00009860


	//   ....[32]....
        /*0848*/ 	.word	0x00009890


	//   ....[33]....
        /*084c*/ 	.word	0x0000adb0


	//   ....[34]....
        /*0850*/ 	.word	0x0000b140


	//   ....[35]....
        /*0854*/ 	.word	0x0000b210


	//   ....[36]....
        /*0858*/ 	.word	0x0000b4a0


	//   ....[37]....
        /*085c*/ 	.word	0x0000b520


	//   ....[38]....
        /*0860*/ 	.word	0x0000b6f0


	//   ....[39]....
        /*0864*/ 	.word	0x0000b7b0


	//   ....[40]....
        /*0868*/ 	.word	0x0000b960


	//   ....[41]....
        /*086c*/ 	.word	0x00010410


	//   ....[42]....
        /*0870*/ 	.word	0x00010450


	//   ....[43]....
        /*0874*/ 	.word	0x00010490


	//   ....[44]....
        /*0878*/ 	.word	0x00010500


	//   ....[45]....
        /*087c*/ 	.word	0x00010860


	//   ....[46]....
        /*0880*/ 	.word	0x00010af0


	//   ....[47]....
        /*0884*/ 	.word	0x00010b50


	//   ....[48]....
        /*0888*/ 	.word	0x00010d80


	//   ....[49]....
        /*088c*/ 	.word	0x00013af0


	//   ....[50]....
        /*0890*/ 	.word	0x00013b60


	//   ....[51]....
        /*0894*/ 	.word	0x00013b70


	//   ....[52]....
        /*0898*/ 	.word	0x00013b80


	//   ....[53]....
        /*089c*/ 	.word	0x00013bb0


	//   ....[54]....
        /*08a0*/ 	.word	0x00013bd0


	//   ....[55]....
        /*08a4*/ 	.word	0x00013be0


	//   ....[56]....
        /*08a8*/ 	.word	0x00013bf0


	//   ....[57]....
        /*08ac*/ 	.word	0x00014950


	//   ....[58]....
        /*08b0*/ 	.word	0x00014d70


	//   ....[59]....
        /*08b4*/ 	.word	0x00014d90


	//   ....[60]....
        /*08b8*/ 	.word	0x00014da0


	//   ....[61]....
        /*08bc*/ 	.word	0x00014db0


	//   ....[62]....
        /*08c0*/ 	.word	0x00014dc0


	//   ....[63]....
        /*08c4*/ 	.word	0x00014dd0


	//   ....[64]....
        /*08c8*/ 	.word	0x00014de0


	//   ....[65]....
        /*08cc*/ 	.word	0x00014df0


	//   ....[66]....
        /*08d0*/ 	.word	0x00014f60


	//   ....[67]....
        /*08d4*/ 	.word	0x00014f90


	//   ....[68]....
        /*08d8*/ 	.word	0x00014fb0


	//   ....[69]....
        /*08dc*/ 	.word	0x00014fc0


	//   ....[70]....
        /*08e0*/ 	.word	0x00014fe0


	//   ....[71]....
        /*08e4*/ 	.word	0x00015000


	//   ....[72]....
        /*08e8*/ 	.word	0x00015090


	//   ....[73]....
        /*08ec*/ 	.word	0x000150c0


	//   ....[74]....
        /*08f0*/ 	.word	0x00015150


	//   ....[75]....
        /*08f4*/ 	.word	0x00015180


	//   ....[76]....
        /*08f8*/ 	.word	0x00015190


	//   ....[77]....
        /*08fc*/ 	.word	0x000151a0


	//   ....[78]....
        /*0900*/ 	.word	0x000151b0


	//   ....[79]....
        /*0904*/ 	.word	0x000151c0


	//   ....[80]....
        /*0908*/ 	.word	0x00015310


	//   ....[81]....
        /*090c*/ 	.word	0x00015320


	//   ....[82]....
        /*0910*/ 	.word	0x00015850


	//   ....[83]....
        /*0914*/ 	.word	0x00015870


	//   ....[84]....
        /*0918*/ 	.word	0x00015900


	//   ....[85]....
        /*091c*/ 	.word	0x00015910


	//   ....[86]....
        /*0920*/ 	.word	0x00015990


	//   ....[87]....
        /*0924*/ 	.word	0x000159b0


	//   ....[88]....
        /*0928*/ 	.word	0x00015a30


	//   ....[89]....
        /*092c*/ 	.word	0x00015a40


	//   ....[90]....
        /*0930*/ 	.word	0x00015ac0


	//   ....[91]....
        /*0934*/ 	.word	0x00015ae0


	//   ....[92]....
        /*0938*/ 	.word	0x00015b60


	//   ....[93]....
        /*093c*/ 	.word	0x00015b70


	//   ....[94]....
        /*0940*/ 	.word	0x00015bf0


	//   ....[95]....
        /*0944*/ 	.word	0x00015c10


	//   ....[96]....
        /*0948*/ 	.word	0x00015c90


	//   ....[97]....
        /*094c*/ 	.word	0x00015ca0


	//   ....[98]....
        /*0950*/ 	.word	0x00015db0


	//   ....[99]....
        /*0954*/ 	.word	0x00015ea0


	//   ....[100]....
        /*0958*/ 	.word	0x00015f10


	//   ....[101]....
        /*095c*/ 	.word	0x00015f80


	//   ....[102]....
        /*0960*/ 	.word	0x00015fe0


	//   ....[103]....
        /*0964*/ 	.word	0x00016050


	//   ....[104]....
        /*0968*/ 	.word	0x000160c0


	//   ....[105]....
        /*096c*/ 	.word	0x00016130


	//   ....[106]....
        /*0970*/ 	.word	0x00016190


	//   ....[107]....
        /*0974*/ 	.word	0x00016200


	//   ....[108]....
        /*0978*/ 	.word	0x00016270


	//   ....[109]....
        /*097c*/ 	.word	0x000162e0


	//   ....[110]....
        /*0980*/ 	.word	0x00016340


	//   ....[111]....
        /*0984*/ 	.word	0x000163b0


	//   ....[112]....
        /*0988*/ 	.word	0x00016420


	//   ....[113]....
        /*098c*/ 	.word	0x00016490


	//   ....[114]....
        /*0990*/ 	.word	0x000164f0


	//   ....[115]....
        /*0994*/ 	.word	0x00016550


	//   ....[116]....
        /*0998*/ 	.word	0x000165b0


	//   ....[117]....
        /*099c*/ 	.word	0x00016600


	//   ....[118]....
        /*09a0*/ 	.word	0x00016660


	//   ....[119]....
        /*09a4*/ 	.word	0x000166b0


	//   ....[120]....
        /*09a8*/ 	.word	0x00016710


	//   ....[121]....
        /*09ac*/ 	.word	0x00016760


	//   ....[122]....
        /*09b0*/ 	.word	0x000167c0


	//   ....[123]....
        /*09b4*/ 	.word	0x00016830


	//   ....[124]....
        /*09b8*/ 	.word	0x000168a0


	//   ....[125]....
        /*09bc*/ 	.word	0x00016910


	//   ....[126]....
        /*09c0*/ 	.word	0x00016970


	//   ....[127]....
        /*09c4*/ 	.word	0x000169e0


	//   ....[128]....
        /*09c8*/ 	.word	0x00016a50


	//   ....[129]....
        /*09cc*/ 	.word	0x00016ac0


	//   ....[130]....
        /*09d0*/ 	.word	0x00016b20


	//   ....[131]....
        /*09d4*/ 	.word	0x00016b90


	//   ....[132]....
        /*09d8*/ 	.word	0x00016c00


	//   ....[133]....
        /*09dc*/ 	.word	0x00016c70


	//   ....[134]....
        /*09e0*/ 	.word	0x00016cd0


	//   ....[135]....
        /*09e4*/ 	.word	0x00016d40


	//   ....[136]....
        /*09e8*/ 	.word	0x00016db0


	//   ....[137]....
        /*09ec*/ 	.word	0x00016e20


	//   ....[138]....
        /*09f0*/ 	.word	0x00016e80


	//   ....[139]....
        /*09f4*/ 	.word	0x00016ef0


	//----- nvinfo : EIATTR_EXIT_INSTR_OFFSETS
	.align		4
.L_188:
        /*09f8*/ 	.byte	0x04, 0x1c
        /*09fa*/ 	.short	(.L_190 - .L_189)


	//   ....[0]....
.L_189:
        /*09fc*/ 	.word	0x000000a0


	//   ....[1]....
        /*0a00*/ 	.word	0x00015e50


	//----- nvinfo : EIATTR_MAX_THREADS
	.align		4
.L_190:
        /*0a04*/ 	.byte	0x04, 0x05
        /*0a06*/ 	.short	(.L_192 - .L_191)
.L_191:
        /*0a08*/ 	.word	0x00000080
        /*0a0c*/ 	.word	0x00000001
        /*0a10*/ 	.word	0x00000001


	//----- nvinfo : EIATTR_CRS_STACK_SIZE
	.align		4
.L_192:
        /*0a14*/ 	.byte	0x04, 0x1e
        /*0a16*/ 	.short	(.L_194 - .L_193)
.L_193:
        /*0a18*/ 	.word	0x00000000
.L_194:


//--------------------- .nv.info._ZN7cutlass13device_kernelIN5flash19enable_sm80_to_sm89INS1_16FlashAttnFwdSm80INS1_25CollectiveMainloopFwdSm80ILi4ELi1ELb0EN4cute5tupleIJNS5_1CILi128EEENS7_ILi112EEENS7_ILi64EEEEEELi64ENS_10bfloat16_tEfNS_4arch4Sm80ELb1ELb0ELb1ELb1ELb0ELb0ELb1ELb0EEENS1_21CollectiveEpilogueFwdINS6_IJS8_SA_S9_EEENS6_IJNS7_ILi1EEESI_SI_EEESC_SE_Li128ELb1ELb1ELb0ELb0EEENS1_19SingleTileSchedulerILb1ELb0ELb1ELi128EEEEEEEEEvNT_6ParamsE --------------------------
	.section	.nv.info._ZN7cutlass13device_kernelIN5flash19enable_sm80_to_sm89INS1_16FlashAttnFwdSm80INS1_25CollectiveMainloopFwdSm80ILi4ELi1ELb0EN4cute5tupleIJNS5_1CILi128EEENS7_ILi112EEENS7_ILi64EEEEEELi64ENS_10bfloat16_tEfNS_4arch4Sm80ELb1ELb0ELb1ELb1ELb0ELb0ELb1ELb0EEENS1_21CollectiveEpilogueFwdINS6_IJS8_SA_S9_EEENS6_IJNS7_ILi1EEESI_SI_EEESC_SE_Li128ELb1ELb1ELb0ELb0EEENS1_19SingleTileSchedulerILb1ELb0ELb1ELi128EEEEEEEEEvNT_6ParamsE,"",@"SHT_CUDA_INFO"
	.sectionflags	@""
	.align	4


	//----- nvinfo : EIATTR_CUDA_API_VERSION
	.align		4
        /*0000*/ 	.byte	0x04, 0x37
        /*0002*/ 	.short	(.L_196 - .L_195)
.L_195:
        /*0004*/ 	.word	0x00000082


	//----- nvinfo : EIATTR_SW2861232_WAR
	.align		4
.L_196:
        /*0008*/ 	.byte	0x01, 0x35
	.zero		2


	//----- nvinfo : EIATTR_PARAM_CBANK
	.align		4
        /*000c*/ 	.byte	0x04, 0x0a
        /*000e*/ 	.short	(.L_198 - .L_197)
	.align		4
.L_197:
        /*0010*/ 	.word	index@(.nv.constant0._ZN7cutlass13device_kernelIN5flash19enable_sm80_to_sm89INS1_16FlashAttnFwdSm80INS1_25CollectiveMainloopFwdSm80ILi4ELi1ELb0EN4cute5tupleIJNS5_1CILi128EEENS7_ILi112EEENS7_ILi64EEEEEELi64ENS_10bfloat16_tEfNS_4arch4Sm80ELb1ELb0ELb1ELb1ELb0ELb0ELb1ELb0EEENS1_21CollectiveEpilogueFwdINS6_IJS8_SA_S9_EEENS6_IJNS7_ILi1EEESI_SI_EEESC_SE_Li128ELb1ELb1ELb0ELb0EEENS1_19SingleTileSchedulerILb1ELb0ELb1ELi128EEEEEEEEEvNT_6ParamsE)
        /*0014*/ 	.short	0x0160
        /*0016*/ 	.short	0x0418


	//----- nvinfo : EIATTR_CBANK_PARAM_SIZE
	.align		4
.L_198:
        /*0018*/ 	.byte	0x03, 0x19
        /*001a*/ 	.short	0x0418


	//----- nvinfo : EIATTR_KPARAM_INFO
	.align		4
        /*001c*/ 	.byte	0x04, 0x17
        /*001e*/ 	.short	(.L_200 - .L_199)
.L_199:
        /*0020*/ 	.word	0x00000000
        /*0024*/ 	.short	0x0000
        /*0026*/ 	.short	0x0000
        /*0028*/ 	.byte	0x00, 0xf0, 0x61, 0x10


	//----- nvinfo : EIATTR_MAXREG_COUNT
	.align		4
.L_200:
        /*002c*/ 	.byte	0x03, 0x1b
        /*002e*/ 	.short	0x00ff


	//----- nvinfo : EIATTR_NUM_BARRIERS
	.align		4
        /*0030*/ 	.byte	0x02, 0x4c
        /*0032*/ 	.byte	0x02
	.zero		1


	//----- nvinfo : EIATTR_ANNOTATIONS
	.align		4
        /*0034*/ 	.byte	0x04, 0x55
        /*0036*/ 	.short	(.L_202 - .L_201)


	//   ....[0]....
.L_201:
        /* <DEDUP_REMOVED lines=86> */


	//----- nvinfo : EIATTR_MERCURY_ISA_VERSION
	.align		4
.L_202:
        /*0588*/ 	.byte	0x03, 0x5f
        /*058a*/ 	.short	0x0000


	//----- nvinfo : EIATTR_COOP_GROUP_MASK_REGIDS
	.align		4
        /*058c*/ 	.byte	0x04, 0x29
        /*058e*/ 	.short	(.L_204 - .L_203)


	//   ....[0]....
.L_203:
        /*0590*/ 	.word	0xffffffff


	//   ....[1]....
        /*0594*/ 	.word	0xffffffff


	//   ....[2]....
        /*0598*/ 	.word	0xffffffff


	//   ....[3]....
        /*059c*/ 	.word	0xffffffff


	//   ....[4]....
        /*05a0*/ 	.word	0xffffffff


	//   ....[5]....
        /*05a4*/ 	.word	0xffffffff


	//   ....[6]....
        /*05a8*/ 	.word	0xffffffff


	//   ....[7]....
        /*05ac*/ 	.word	0xffffffff


	//   ....[8]....
        /*05b0*/ 	.word	0xffffffff


	//   ....[9]....
        /*05b4*/ 	.word	0xffffffff


	//   ....[10]....
        /*05b8*/ 	.word	0xffffffff


	//   ....[11]....
        /*05bc*/ 	.word	0xffffffff


	//   ....[12]....
        /*05c0*/ 	.word	0xffffffff


	//   ....[13]....
        /*05c4*/ 	.word	0xffffffff


	//   ....[14]....
        /*05c8*/ 	.word	0xffffffff


	//   ....[15]....
        /*05cc*/ 	.word	0xffffffff


	//   ....[16]....
        /*05d0*/ 	.word	0xffffffff


	//   ....[17]....
        /*05d4*/ 	.word	0xffffffff


	//   ....[18]....
        /*05d8*/ 	.word	0xffffffff


	//   ....[19]....
        /*05dc*/ 	.word	0xffffffff


	//   ....[20]....
        /*05e0*/ 	.word	0xffffffff


	//   ....[21]....
        /*05e4*/ 	.word	0xffffffff


	//   ....[22]....
        /*05e8*/ 	.word	0xffffffff


	//   ....[23]....
        /*05ec*/ 	.word	0xffffffff


	//   ....[24]....
        /*05f0*/ 	.word	0xffffffff


	//   ....[25]....
        /*05f4*/ 	.word	0xffffffff


	//   ....[26]....
        /*05f8*/ 	.word	0xffffffff


	//   ....[27]....
        /*05fc*/ 	.word	0xffffffff


	//   ....[28]....
        /*0600*/ 	.word	0xffffffff


	//   ....[29]....
        /*0604*/ 	.word	0xffffffff


	//   ....[30]....
        /*0608*/ 	.word	0xffffffff


	//   ....[31]....
        /*060c*/ 	.word	0xffffffff


	//   ....[32]....
        /*0610*/ 	.word	0xffffffff


	//   ....[33]....
        /*0614*/ 	.word	0xffffffff


	//   ....[34]....
        /*0618*/ 	.word	0xffffffff


	//   ....[35]....
        /*061c*/ 	.word	0xffffffff


	//   ....[36]....
        /*0620*/ 	.word	0xffffffff


	//   ....[37]....
        /*0624*/ 	.word	0xffffffff


	//   ....[38]....
        /*0628*/ 	.word	0xffffffff


	//   ....[39]....
        /*062c*/ 	.word	0xffffffff


	//   ....[40]....
        /*0630*/ 	.word	0xffffffff


	//   ....[41]....
        /*0634*/ 	.word	0xffffffff


	//   ....[42]....
        /*0638*/ 	.word	0xffffffff


	//   ....[43]....
        /*063c*/ 	.word	0xffffffff


	//   ....[44]....
        /*0640*/ 	.word	0xffffffff


	//   ....[45]....
        /*0644*/ 	.word	0xffffffff


	//   ....[46]....
        /*0648*/ 	.word	0xffffffff


	//   ....[47]....
        /*064c*/ 	.word	0xffffffff


	//   ....[48]....
        /*0650*/ 	.word	0xffffffff


	//   ....[49]....
        /*0654*/ 	.word	0xffffffff


	//   ....[50]....
        /*0658*/ 	.word	0xffffffff


	//   ....[51]....
        /*065c*/ 	.word	0xffffffff


	//   ....[52]....
        /*0660*/ 	.word	0xffffffff


	//   ....[53]....
        /*0664*/ 	.word	0xffffffff


	//   ....[54]....
        /*0668*/ 	.word	0xffffffff


	//   ....[55]....
        /*066c*/ 	.word	0xffffffff


	//   ....[56]....
        /*0670*/ 	.word	0xffffffff


	//   ....[57]....
        /*0674*/ 	.word	0xffffffff


	//   ....[58]....
        /*0678*/ 	.word	0xffffffff


	//   ....[59]....
        /*067c*/ 	.word	0xffffffff


	//   ....[60]....
        /*0680*/ 	.word	0xffffffff


	//   ....[61]....
        /*0684*/ 	.word	0xffffffff


	//   ....[62]....
        /*0688*/ 	.word	0xffffffff


	//   ....[63]....
        /*068c*/ 	.word	0xffffffff


	//   ....[64]....
        /*0690*/ 	.word	0xffffffff


	//   ....[65]....
        /*0694*/ 	.word	0xffffffff


	//   ....[66]....
        /*0698*/ 	.word	0xffffffff


	//   ....[67]....
        /*069c*/ 	.word	0xffffffff


	//   ....[68]....
        /*06a0*/ 	.word	0xffffffff


	//   ....[69]....
        /*06a4*/ 	.word	0xffffffff


	//   ....[70]....
        /*06a8*/ 	.word	0xffffffff


	//   ....[71]....
        /*06ac*/ 	.word	0xffffffff


	//   ....[72]....
        /*06b0*/ 	.word	0xffffffff


	//   ....[73]....
        /*06b4*/ 	.word	0xffffffff


	//   ....[74]....
        /*06b8*/ 	.word	0xffffffff


	//   ....[75]....
        /*06bc*/ 	.word	0xffffffff


	//   ....[76]....
        /*06c0*/ 	.word	0xffffffff


	//   ....[77]....
        /*06c4*/ 	.word	0xffffffff


	//   ....[78]....
        /*06c8*/ 	.word	0xffffffff


	//   ....[79]....
        /*06cc*/ 	.word	0xffffffff


	//   ....[80]....
        /*06d0*/ 	.word	0xffffffff


	//   ....[81]....
        /*06d4*/ 	.word	0xffffffff


	//   ....[82]....
        /*06d8*/ 	.word	0xffffffff


	//   ....[83]....
        /*06dc*/ 	.word	0xffffffff


	//   ....[84]....
        /*06e0*/ 	.word	0xffffffff


	//   ....[85]....
        /*06e4*/ 	.word	0xffffffff


	//   ....[86]....
        /*06e8*/ 	.word	0xffffffff


	//   ....[87]....
        /*06ec*/ 	.word	0xffffffff


	//   ....[88]....
        /*06f0*/ 	.word	0xffffffff


	//   ....[89]....
        /*06f4*/ 	.word	0xffffffff


	//   ....[90]....
        /*06f8*/ 	.word	0xffffffff


	//   ....[91]....
        /*06fc*/ 	.word	0xffffffff


	//   ....[92]....
        /*0700*/ 	.word	0xffffffff


	//   ....[93]....
        /*0704*/ 	.word	0xffffffff


	//   ....[94]....
        /*0708*/ 	.word	0xffffffff


	//   ....[95]....
        /*070c*/ 	.word	0xffffffff


	//   ....[96]....
        /*0710*/ 	.word	0xffffffff


	//----- nvinfo : EIATTR_COOP_GROUP_INSTR_OFFSETS
	.align		4
.L_204:
        /*0714*/ 	.byte	0x04, 0x28
        /*0716*/ 	.short	(.L_206 - .L_205)


	//   ....[0]....
.L_205:
        /*0718*/ 	.word	0x00000090


	//   ....[1]....
        /*071c*/ 	.word	0x00001020


	//   ....[2]....
        /*0720*/ 	.word	0x00001050


	//   ....[3]....
        /*0724*/ 	.word	0x000011f0


	//   ....[4]....
        /*0728*/ 	.word	0x00001220


	//   ....[5]....
        /*072c*/ 	.word	0x000012b0


	//   ....[6]....
        /*0730*/ 	.word	0x000012e0


	//   ....[7]....
        /*0734*/ 	.word	0x00001370


	//   ....[8]....
        /*0738*/ 	.word	0x000013a0


	//   ....[9]....
        /*073c*/ 	.word	0x00001430


	//   ....[10]....
        /*0740*/ 	.word	0x00001460


	//   ....[11]....
        /*0744*/ 	.word	0x000014f0


	//   ....[12]....
        /*0748*/ 	.word	0x00001520


	//   ....[13]....
        /*074c*/ 	.word	0x000015b0


	//   ....[14]....
        /*0750*/ 	.word	0x000015e0


	//   ....[15]....
        /*0754*/ 	.word	0x00001660


	//   ....[16]....
        /*0758*/ 	.word	0x000016a0


	//   ....[17]....
        /*075c*/ 	.word	0x00003be0


	//   ....[18]....
        /*0760*/ 	.word	0x00003bf0


	//   ....[19]....
        /*0764*/ 	.word	0x00003c10


	//   ....[20]....
        /*0768*/ 	.word	0x00004d70


	//   ....[21]....
        /*076c*/ 	.word	0x00004da0


	//   ....[22]....
        /*0770*/ 	.word	0x00004db0


	//   ....[23]....
        /*0774*/ 	.word	0x00004df0


	//   ....[24]....
        /*0778*/ 	.word	0x00004e20


	//   ....[25]....
        /*077c*/ 	.word	0x00004e60


	//   ....[26]....
        /*0780*/ 	.word	0x00004e70


	//   ....[27]....
        /*0784*/ 	.word	0x000057a0


	//   ....[28]....
        /*0788*/ 	.word	0x00005820


	//   ....[29]....
        /*078c*/ 	.word	0x00009370


	//   ....[30]....
        /*0790*/ 	.word	0x000094f0


	//   ....[31]....
        /*0794*/ 	.word	0x00009530


	//   ....[32]....
        /*0798*/ 	.word	0x00009600


	//   ....[33]....
        /*079c*/ 	.word	0x0000acf0


	//   ....[34]....
        /*07a0*/ 	.word	0x0000ae00


	//   ....[35]....
        /*07a4*/ 	.word	0x0000b4d0


	//   ....[36]....
        /*07a8*/ 	.word	0x0000b530


	//   ....[37]....
        /*07ac*/ 	.word	0x0000b670


	//   ....[38]....
        /*07b0*/ 	.word	0x0000b7c0


	//   ....[39]....
        /*07b4*/ 	.word	0x0000b800


	//   ....[40]....
        /*07b8*/ 	.word	0x0000b8f0


	//   ....[41]....
        /*07bc*/ 	.word	0x000105c0


	//   ....[42]....
        /*07c0*/ 	.word	0x00010670


	//   ....[43]....
        /*07c4*/ 	.word	0x000106c0


	//   ....[44]....
        /*07c8*/ 	.word	0x00010750


	//   ....[45]....
        /*07cc*/ 	.word	0x000109c0


	//   ....[46]....
        /*07d0*/ 	.word	0x00010a60


	//   ....[47]....
        /*07d4*/ 	.word	0x00010b90


	//   ....[48]....
        /*07d8*/ 	.word	0x00010d80


	//   ....[49]....
        /*07dc*/ 	.word	0x00014550


	//   ....[50]....
        /*07e0*/ 	.word	0x00014560


	//   ....[51]....
        /*07e4*/ 	.word	0x00014570


	//   ....[52]....
        /*07e8*/ 	.word	0x00014580


	//   ....[53]....
        /*07ec*/ 	.word	0x000145b0


	//   ....[54]....
        /*07f0*/ 	.word	0x000145d0


	//   ....[55]....
        /*07f4*/ 	.word	0x000145f0


	//   ....[56]....
        /*07f8*/ 	.word	0x00014600


	//   ....[57]....
        /*07fc*/ 	.word	0x000158d0


	//   ....[58]....
        /*0800*/ 	.word	0x00015940


	//   ....[59]....
        /*0804*/ 	.word	0x00015970


	//   ....[60]....
        /*0808*/ 	.word	0x000159a0


	//   ....[61]....
        /*080c*/ 	.word	0x000159e0


	//   ....[62]....
        /*0810*/ 	.word	0x00015a10


	//   ....[63]....
        /*0814*/ 	.word	0x00015a40


	//   ....[64]....
        /*0818*/ 	.word	0x00015a50


	//   ....[65]....
        /*081c*/ 	.word	0x00015b30


	//   ....[66]....
        /*0820*/ 	.word	0x00015b90


	//   ....[67]....
        /*0824*/ 	.word	0x00015bc0


	//   ....[68]....
        /*0828*/ 	.word	0x00015c20


	//   ....[69]....
        /*082c*/ 	.word	0x00015c30


	//   ....[70]....
        /*0830*/ 	.word	0x00015c40


	//   ....[71]....
        /*0834*/ 	.word	0x00015c60


	//   ....[72]....
        /*0838*/ 	.word	0x00015cc0


	//   ....[73]....
        /*083c*/ 	.word	0x00015d70


	//   ....[74]....
        /*0840*/ 	.word	0x00015d80


	//   ....[75]....
        /*0844*/ 	.word	0x00015db0


	//   ....[76]....
        /*0848*/ 	.word	0x00015dc0


	//   ....[77]....
        /*084c*/ 	.word	0x00015dd0


	//   ....[78]....
        /*0850*/ 	.word	0x00015de0


	//   ....[79]....
        /*0854*/ 	.word	0x00015e60


	//   ....[80]....
        /*0858*/ 	.word	0x00015e70


	//   ....[81]....
        /*085c*/ 	.word	0x000165d0


	//   ....[82]....
        /*0860*/ 	.word	0x00016610


	//   ....[83]....
        /*0864*/ 	.word	0x00016640


	//   ....[84]....
        /*0868*/ 	.word	0x00016670


	//   ....[85]....
        /*086c*/ 	.word	0x000166a0


	//   ....[86]....
        /*0870*/ 	.word	0x000166d0


	//   ....[87]....
        /*0874*/ 	.word	0x00016700


	//   ....[88]....
        /*0878*/ 	.word	0x00016720


	//   ....[89]....
        /*087c*/ 	.word	0x00016740


	//   ....[90]....
        /*0880*/ 	.word	0x00016770


	//   ....[91]....
        /*0884*/ 	.word	0x00016780


	//   ....[92]....
        /*0888*/ 	.word	0x00016790


	//   ....[93]....
        /*088c*/ 	.word	0x000167a0


	//   ....[94]....
        /*0890*/ 	.word	0x000167b0


	//   ....[95]....
        /*0894*/ 	.word	0x000167e0


	//   ....[96]....
        /*0898*/ 	.word	0x00016800


	//----- nvinfo : EIATTR_EXIT_INSTR_OFFSETS
	.align		4
.L_206:
        /*089c*/ 	.byte	0x04, 0x1c
        /*089e*/ 	.short	(.L_208 - .L_207)


	//   ....[0]....
.L_207:
        /*08a0*/ 	.word	0x00000370


	//   ....[1]....
        /*08a4*/ 	.word	0x00015f10


	//   ....[2]....
        /*08a8*/ 	.word	0x00015f50


	//   ....[3]....
        /*08ac*/ 	.word	0x00016960


	//   ....[4]....
        /*08b0*/ 	.word	0x000169a0


	//----- nvinfo : EIATTR_CTAIDZ_USED
	.align		4
.L_208:
        /*08b4*/ 	.byte	0x01, 0x04
	.zero		2


	//----- nvinfo : EIATTR_MAX_THREADS
	.align		4
        /*08b8*/ 	.byte	0x04, 0x05
        /*08ba*/ 	.short	(.L_210 - .L_209)
.L_209:
        /*08bc*/ 	.word	0x00000080
        /*08c0*/ 	.word	0x00000001
        /*08c4*/ 	.word	0x00000001


	//----- nvinfo : EIATTR_CRS_STACK_SIZE
	.align		4
.L_210:
        /*08c8*/ 	.byte	0x04, 0x1e
        /*08ca*/ 	.short	(.L_212 - .L_211)
.L_211:
        /*08cc*/ 	.word	0x00000000
.L_212:


//--------------------- .nv.info._ZN7cutlass13device_kernelIN5flash19enable_sm80_to_sm89INS1_16FlashAttnFwdSm80INS1_25CollectiveMainloopFwdSm80ILi4ELi1ELb0EN4cute5tupleIJNS5_1CILi128EEENS7_ILi112EEENS7_ILi64EEEEEELi64ENS_10bfloat16_tEfNS_4arch4Sm80ELb1ELb0ELb1ELb1ELb0ELb1ELb1ELb0EEENS1_21CollectiveEpilogueFwdINS6_IJS8_SA_S9_EEENS6_IJNS7_ILi1EEESI_SI_EEESC_SE_Li128ELb1ELb1ELb0ELb0EEENS1_19SingleTileSchedulerILb1ELb0ELb1ELi128EEEEEEEEEvNT_6ParamsE --------------------------
	.section	.nv.info._ZN7cutlass13device_kernelIN5flash19enable_sm80_to_sm89INS1_16FlashAttnFwdSm80INS1_25CollectiveMainloopFwdSm80ILi4ELi1ELb0EN4cute5tupleIJNS5_1CILi128EEENS7_ILi112EEENS7_ILi64EEEEEELi64ENS_10bfloat16_tEfNS_4arch4Sm80ELb1ELb0ELb1ELb1ELb0ELb1ELb1ELb0EEENS1_21CollectiveEpilogueFwdINS6_IJS8_SA_S9_EEENS6_IJNS7_ILi1EEESI_SI_EEESC_SE_Li128ELb1ELb1ELb0ELb0EEENS1_19SingleTileSchedulerILb1ELb0ELb1ELi128EEEEEEEEEvNT_6ParamsE,"",@"SHT_CUDA_INFO"
	.sectionflags	@""
	.align	4


	//----- nvinfo : EIATTR_CUDA_API_VERSION
	.align		4
        /*0000*/ 	.byte	0x04, 0x37
        /*0002*/ 	.short	(.L_214 - .L_213)
.L_213:
        /*0004*/ 	.word	0x00000082


	//----- nvinfo : EIATTR_SW2861232_WAR
	.align		4
.L_214:
        /*0008*/ 	.byte	0x01, 0x35
	.zero		2


	//----- nvinfo : EIATTR_PARAM_CBANK
	.align		4
        /*000c*/ 	.byte	0x04, 0x0a
        /*000e*/ 	.short	(.L_216 - .L_215)
	.align		4
.L_215:
        /*0010*/ 	.word	index@(.nv.constant0._ZN7cutlass13device_kernelIN5flash19enable_sm80_to_sm89INS1_16FlashAttnFwdSm80INS1_25CollectiveMainloopFwdSm80ILi4ELi1ELb0EN4cute5tupleIJNS5_1CILi128EEENS7_ILi112EEENS7_ILi64EEEEEELi64ENS_10bfloat16_tEfNS_4arch4Sm80ELb1ELb0ELb1ELb1ELb0ELb1ELb1ELb0EEENS1_21CollectiveEpilogueFwdINS6_IJS8_SA_S9_EEENS6_IJNS7_ILi1EEESI_SI_EEESC_SE_Li128ELb1ELb1ELb0ELb0EEENS1_19SingleTileSchedulerILb1ELb0ELb1ELi128EEEEEEEEEvNT_6ParamsE)
        /*0014*/ 	.short	0x0160
        /*0016*/ 	.short	0x0418


	//----- nvinfo : EIATTR_CBANK_PARAM_SIZE
	.align		4
.L_216:
        /*0018*/ 	.byte	0x03, 0x19
        /*001a*/ 	.short	0x0418


	//----- nvinfo : EIATTR_KPARAM_INFO
	.align		4
        /*001c*/ 	.byte	0x04, 0x17
        /*001e*/ 	.short	(.L_218 - .L_217)
.L_217:
        /*0020*/ 	.word	0x00000000
        /*0024*/ 	.short	0x0000
        /*0026*/ 	.short	0x0000
        /*0028*/ 	.byte	0x00, 0xf0, 0x61, 0x10


	//----- nvinfo : EIATTR_MAXREG_COUNT
	.align		4
.L_218:
        /*002c*/ 	.byte	0x03, 0x1b
        /*002e*/ 	.short	0x00ff


	//----- nvinfo : EIATTR_NUM_BARRIERS
	.align		4
        /*0030*/ 	.byte	0x02, 0x4c
        /*0032*/ 	.byte	0x02
	.zero		1


	//----- nvinfo : EIATTR_ANNOTATIONS
	.align		4
        /*0034*/ 	.byte	0x04, 0x55
        /*0036*/ 	.short	(.L_220 - .L_219)


	//   ....[0]....
.L_219:
        /* <DEDUP_REMOVED lines=89> */


	//----- nvinfo : EIATTR_MERCURY_ISA_VERSION
	.align		4
.L_220:
        /*05b8*/ 	.byte	0x03, 0x5f
        /*05ba*/ 	.short	0x0000


	//----- nvinfo : EIATTR_COOP_GROUP_MASK_REGIDS
	.align		4
        /*05bc*/ 	.byte	0x04, 0x29
        /*05be*/ 	.short	(.L_222 - .L_221)


	//   ....[0]....
.L_221:
        /*05c0*/ 	.word	0xffffffff


	//   ....[1]....
        /*05c4*/ 	.word	0xffffffff


	//   ....[2]....
        /*05c8*/ 	.word	0xffffffff


	//   ....[3]....
        /*05cc*/ 	.word	0xffffffff


	//   ....[4]....
        /*05d0*/ 	.word	0xffffffff


	//   ....[5]....
        /*05d4*/ 	.word	0xffffffff


	//   ....[6]....
        /*05d8*/ 	.word	0xffffffff


	//   ....[7]....
        /*05dc*/ 	.word	0xffffffff


	//   ....[8]....
        /*05e0*/ 	.word	0xffffffff


	//   ....[9]....
        /*05e4*/ 	.word	0xffffffff


	//   ....[10]....
        /*05e8*/ 	.word	0xffffffff


	//   ....[11]....
        /*05ec*/ 	.word	0xffffffff


	//   ....[12]....
        /*05f0*/ 	.word	0xffffffff


	//   ....[13]....
        /*05f4*/ 	.word	0xffffffff


	//   ....[14]....
        /*05f8*/ 	.word	0xffffffff


	//   ....[15]....
        /*05fc*/ 	.word	0xffffffff


	//   ....[16]....
        /*0600*/ 	.word	0xffffffff


	//   ....[17]....
        /*0604*/ 	.word	0xffffffff


	//   ....[18]....
        /*0608*/ 	.word	0xffffffff


	//   ....[19]....
        /*060c*/ 	.word	0xffffffff


	//   ....[20]....
        /*0610*/ 	.word	0xffffffff


	//   ....[21]....
        /*0614*/ 	.word	0xffffffff


	//   ....[22]....
        /*0618*/ 	.word	0xffffffff


	//   ....[23]....
        /*061c*/ 	.word	0xffffffff


	//   ....[24]....
        /*0620*/ 	.word	0xffffffff


	//   ....[25]....
        /*0624*/ 	.word	0xffffffff


	//   ....[26]....
        /*0628*/ 	.word	0xffffffff


	//   ....[27]....
        /*062c*/ 	.word	0xffffffff


	//   ....[28]....
        /*0630*/ 	.word	0xffffffff


	//   ....[29]....
        /*0634*/ 	.word	0xffffffff


	//   ....[30]....
        /*0638*/ 	.word	0xffffffff


	//   ....[31]....
        /*063c*/ 	.word	0xffffffff


	//   ....[32]....
        /*0640*/ 	.word	0xffffffff


	//   ....[33]....
        /*0644*/ 	.word	0xffffffff


	//   ....[34]....
        /*0648*/ 	.word	0xffffffff


	//   ....[35]....
        /*064c*/ 	.word	0xffffffff


	//   ....[36]....
        /*0650*/ 	.word	0xffffffff


	//   ....[37]....
        /*0654*/ 	.word	0xffffffff


	//   ....[38]....
        /*0658*/ 	.word	0xffffffff


	//   ....[39]....
        /*065c*/ 	.word	0xffffffff


	//   ....[40]....
        /*0660*/ 	.word	0xffffffff


	//   ....[41]....
        /*0664*/ 	.word	0xffffffff


	//   ....[42]....
        /*0668*/ 	.word	0xffffffff


	//   ....[43]....
        /*066c*/ 	.word	0xffffffff


	//   ....[44]....
        /*0670*/ 	.word	0xffffffff


	//   ....[45]....
        /*0674*/ 	.word	0xffffffff


	//   ....[46]....
        /*0678*/ 	.word	0xffffffff


	//   ....[47]....
        /*067c*/ 	.word	0xffffffff


	//   ....[48]....
        /*0680*/ 	.word	0xffffffff


	//   ....[49]....
        /*0684*/ 	.word	0xffffffff


	//   ....[50]....
        /*0688*/ 	.word	0xffffffff


	//   ....[51]....
        /*068c*/ 	.word	0xffffffff


	//   ....[52]....
        /*0690*/ 	.word	0xffffffff


	//   ....[53]....
        /*0694*/ 	.word	0xffffffff


	//   ....[54]....
        /*0698*/ 	.word	0xffffffff


	//   ....[55]....
        /*069c*/ 	.word	0xffffffff


	//   ....[56]....
        /*06a0*/ 	.word	0xffffffff


	//   ....[57]....
        /*06a4*/ 	.word	0xffffffff


	//   ....[58]....
        /*06a8*/ 	.word	0xffffffff


	//   ....[59]....
        /*06ac*/ 	.word	0xffffffff


	//   ....[60]....
        /*06b0*/ 	.word	0xffffffff


	//   ....[61]....
        /*06b4*/ 	.word	0xffffffff


	//   ....[62]....
        /*06b8*/ 	.word	0xffffffff


	//   ....[63]....
        /*06bc*/ 	.word	0xffffffff


	//   ....[64]....
        /*06c0*/ 	.word	0xffffffff


	//   ....[65]....
        /*06c4*/ 	.word	0xffffffff


	//   ....[66]....
        /*06c8*/ 	.word	0xffffffff


	//   ....[67]....
        /*06cc*/ 	.word	0xffffffff


	//   ....[68]....
        /*06d0*/ 	.word	0xffffffff


	//   ....[69]....
        /*06d4*/ 	.word	0xffffffff


	//   ....[70]....
        /*06d8*/ 	.word	0xffffffff


	//   ....[71]....
        /*06dc*/ 	.word	0xffffffff


	//   ....[72]....
        /*06e0*/ 	.word	0xffffffff


	//   ....[73]....
        /*06e4*/ 	.word	0xffffffff


	//   ....[74]....
        /*06e8*/ 	.word	0xffffffff


	//   ....[75]....
        /*06ec*/ 	.word	0xffffffff


	//   ....[76]....
        /*06f0*/ 	.word	0xffffffff


	//   ....[77]....
        /*06f4*/ 	.word	0xffffffff


	//   ....[78]....
        /*06f8*/ 	.word	0xffffffff


	//   ....[79]....
        /*06fc*/ 	.word	0xffffffff


	//   ....[80]....
        /*0700*/ 	.word	0xffffffff


	//   ....[81]....
        /*0704*/ 	.word	0xffffffff


	//   ....[82]....
        /*0708*/ 	.word	0xffffffff


	//   ....[83]....
        /*070c*/ 	.word	0xffffffff


	//   ....[84]....
        /*0710*/ 	.word	0xffffffff


	//   ....[85]....
        /*0714*/ 	.word	0xffffffff


	//   ....[86]....
        /*0718*/ 	.word	0xffffffff


	//   ....[87]....
        /*071c*/ 	.word	0xffffffff


	//   ....[88]....
        /*0720*/ 	.word	0xffffffff


	//   ....[89]....
        /*0724*/ 	.word	0xffffffff


	//   ....[90]....
        /*0728*/ 	.word	0xffffffff


	//   ....[91]....
        /*072c*/ 	.word	0xffffffff


	//   ....[92]....
        /*0730*/ 	.word	0xffffffff


	//   ....[93]....
        /*0734*/ 	.word	0xffffffff


	//   ....[94]....
        /*0738*/ 	.word	0xffffffff


	//   ....[95]....
        /*073c*/ 	.word	0xffffffff


	//   ....[96]....
        /*0740*/ 	.word	0xffffffff


	//   ....[97]....
        /*0744*/ 	.word	0xffffffff


	//   ....[98]....
        /*0748*/ 	.word	0xffffffff


	//   ....[99]....
        /*074c*/ 	.word	0xffffffff


	//   ....[100]....
        /*0750*/ 	.word	0xffffffff


	//   ....[101]....
        /*0754*/ 	.word	0xffffffff


	//   ....[102]....
        /*0758*/ 	.word	0xffffffff


	//   ....[103]....
        /*075c*/ 	.word	0xffffffff


	//   ....[104]....
        /*0760*/ 	.word	0xffffffff


	//   ....[105]....
        /*0764*/ 	.word	0xffffffff


	//   ....[106]....
        /*0768*/ 	.word	0xffffffff


	//   ....[107]....
        /*076c*/ 	.word	0xffffffff


	//   ....[108]....
        /*0770*/ 	.word	0xffffffff


	//   ....[109]....
        /*0774*/ 	.word	0xffffffff


	//   ....[110]....
        /*0778*/ 	.word	0xffffffff


	//   ....[111]....
        /*077c*/ 	.word	0xffffffff


	//   ....[112]....
        /*0780*/ 	.word	0xffffffff


	//   ....[113]....
        /*0784*/ 	.word	0xffffffff


	//   ....[114]....
        /*0788*/ 	.word	0xffffffff


	//   ....[115]....
        /*078c*/ 	.word	0xffffffff


	//   ....[116]....
        /*0790*/ 	.word	0xffffffff


	//   ....[117]....
        /*0794*/ 	.word	0xffffffff


	//   ....[118]....
        /*0798*/ 	.word	0xffffffff


	//   ....[119]....
        /*079c*/ 	.word	0xffffffff


	//   ....[120]....
        /*07a0*/ 	.word	0xffffffff


	//   ....[121]....
        /*07a4*/ 	.word	0xffffffff


	//   ....[122]....
        /*07a8*/ 	.word	0xffffffff


	//   ....[123]....
        /*07ac*/ 	.word	0xffffffff


	//   ....[124]....
        /*07b0*/ 	.word	0xffffffff


	//   ....[125]....
        /*07b4*/ 	.word	0xffffffff


	//   ....[126]....
        /*07b8*/ 	.word	0xffffffff


	//   ....[127]....
        /*07bc*/ 	.word	0xffffffff


	//   ....[128]....
        /*07c0*/ 	.word	0xffffffff


	//----- nvinfo : EIATTR_COOP_GROUP_INSTR_OFFSETS
	.align		4
.L_222:
        /*07c4*/ 	.byte	0x04, 0x28
        /*07c6*/ 	.short	(.L_224 - .L_223)


	//   ....[0]....
.L_223:
        /*07c8*/ 	.word	0x00000090


	//   ....[1]....
        /*07cc*/ 	.word	0x00008ae0


	//   ....[2]....
        /*07d0*/ 	.word	0x00008b10


	//   ....[3]....
        /*07d4*/ 	.word	0x00008d30


	//   ....[4]....
        /*07d8*/ 	.word	0x00008d60


	//   ....[5]....
        /*07dc*/ 	.word	0x00008df0


	//   ....[6]....
        /*07e0*/ 	.word	0x00008e20


	//   ....[7]....
        /*07e4*/ 	.word	0x00008eb0


	//   ....[8]....
        /*07e8*/ 	.word	0x00008ee0


	//   ....[9]....
        /*07ec*/ 	.word	0x00008f70


	//   ....[10]....
        /*07f0*/ 	.word	0x00008fa0


	//   ....[11]....
        /*07f4*/ 	.word	0x00009030


	//   ....[12]....
        /*07f8*/ 	.word	0x00009060


	//   ....[13]....
        /*07fc*/ 	.word	0x000090f0


	//   ....[14]....
        /*0800*/ 	.word	0x00009120


	//   ....[15]....
        /*0804*/ 	.word	0x000091e0


	//   ....[16]....
        /*0808*/ 	.word	0x00009220


	//   ....[17]....
        /*080c*/ 	.word	0x00009af0


	//   ....[18]....
        /*0810*/ 	.word	0x00009b10


	//   ....[19]....
        /*0814*/ 	.word	0x00009b20


	//   ....[20]....
        /*0818*/ 	.word	0x00009b30


	//   ....[21]....
        /*081c*/ 	.word	0x00009ca0


	//   ....[22]....
        /*0820*/ 	.word	0x00009ce0


	//   ....[23]....
        /*0824*/ 	.word	0x00009d30


	//   ....[24]....
        /*0828*/ 	.word	0x00009d70


	//   ....[25]....
        /*082c*/ 	.word	0x00009f40


	//   ....[26]....
        /*0830*/ 	.word	0x00009f80


	//   ....[27]....
        /*0834*/ 	.word	0x00009fd0


	//   ....[28]....
        /*0838*/ 	.word	0x0000a010


	//   ....[29]....
        /*083c*/ 	.word	0x0000a200


	//   ....[30]....
        /*0840*/ 	.word	0x0000a240


	//   ....[31]....
        /*0844*/ 	.word	0x0000a290


	//   ....[32]....
        /*0848*/ 	.word	0x0000a2d0


	//   ....[33]....
        /*084c*/ 	.word	0x0000c1a0


	//   ....[34]....
        /*0850*/ 	.word	0x0000c1c0


	//   ....[35]....
        /*0854*/ 	.word	0x0000c1f0


	//   ....[36]....
        /*0858*/ 	.word	0x0000c200


	//   ....[37]....
        /*085c*/ 	.word	0x0000c2e0


	//   ....[38]....
        /*0860*/ 	.word	0x0000c320


	//   ....[39]....
        /*0864*/ 	.word	0x0000c340


	//   ....[40]....
        /*0868*/ 	.word	0x0000c350


	//   ....[41]....
        /*086c*/ 	.word	0x0000c510


	//   ....[42]....
        /*0870*/ 	.word	0x0000c550


	//   ....[43]....
        /*0874*/ 	.word	0x0000c570


	//   ....[44]....
        /*0878*/ 	.word	0x0000c580


	//   ....[45]....
        /*087c*/ 	.word	0x0000c680


	//   ....[46]....
        /*0880*/ 	.word	0x0000c6c0


	//   ....[47]....
        /*0884*/ 	.word	0x0000c720


	//   ....[48]....
        /*0888*/ 	.word	0x0000c750


	//   ....[49]....
        /*088c*/ 	.word	0x00010660


	//   ....[50]....
        /*0890*/ 	.word	0x00010680


	//   ....[51]....
        /*0894*/ 	.word	0x000106a0


	//   ....[52]....
        /*0898*/ 	.word	0x000117a0


	//   ....[53]....
        /*089c*/ 	.word	0x000117e0


	//   ....[54]....
        /*08a0*/ 	.word	0x00011800


	//   ....[55]....
        /*08a4*/ 	.word	0x00011840


	//   ....[56]....
        /*08a8*/ 	.word	0x00011850


	//   ....[57]....
        /*08ac*/ 	.word	0x000118b0


	//   ....[58]....
        /*08b0*/ 	.word	0x000118c0


	//   ....[59]....
        /*08b4*/ 	.word	0x000121d0


	//   ....[60]....
        /*08b8*/ 	.word	0x00012250


	//   ....[61]....
        /*08bc*/ 	.word	0x00015f00


	//   ....[62]....
        /*08c0*/ 	.word	0x00015f50


	//   ....[63]....
        /*08c4*/ 	.word	0x00015fa0


	//   ....[64]....
        /*08c8*/ 	.word	0x00015ff0


	//   ....[65]....
        /*08cc*/ 	.word	0x00017710


	//   ....[66]....
        /*08d0*/ 	.word	0x00017860


	//   ....[67]....
        /*08d4*/ 	.word	0x00017c80


	//   ....[68]....
        /*08d8*/ 	.word	0x00017dc0


	//   ....[69]....
        /*08dc*/ 	.word	0x000180a0


	//   ....[70]....
        /*08e0*/ 	.word	0x00018230


	//   ....[71]....
        /*08e4*/ 	.word	0x000182c0


	//   ....[72]....
        /*08e8*/ 	.word	0x00018400


	//   ....[73]....
        /*08ec*/ 	.word	0x0001cf80


	//   ....[74]....
        /*08f0*/ 	.word	0x0001d010


	//   ....[75]....
        /*08f4*/ 	.word	0x0001d040


	//   ....[76]....
        /*08f8*/ 	.word	0x0001d0e0


	//   ....[77]....
        /*08fc*/ 	.word	0x0001d3e0


	//   ....[78]....
        /*0900*/ 	.word	0x0001d480


	//   ....[79]....
        /*0904*/ 	.word	0x0001d5d0


	//   ....[80]....
        /*0908*/ 	.word	0x0001d730


	//   ....[81]....
        /*090c*/ 	.word	0x00020c50


	//   ....[82]....
        /*0910*/ 	.word	0x00020c60


	//   ....[83]....
        /*0914*/ 	.word	0x00020c70


	//   ....[84]....
        /*0918*/ 	.word	0x00020c80


	//   ....[85]....
        /*091c*/ 	.word	0x00020cb0


	//   ....[86]....
        /*0920*/ 	.word	0x00020cd0


	//   ....[87]....
        /*0924*/ 	.word	0x00020cf0


	//   ....[88]....
        /*0928*/ 	.word	0x00020d00


	//   ....[89]....
        /*092c*/ 	.word	0x00021fd0


	//   ....[90]....
        /*0930*/ 	.word	0x00022030


	//   ....[91]....
        /*0934*/ 	.word	0x00022050


	//   ....[92]....
        /*0938*/ 	.word	0x00022080


	//   ....[93]....
        /*093c*/ 	.word	0x000220c0


	//   ....[94]....
        /*0940*/ 	.word	0x000220f0


	//   ....[95]....
        /*0944*/ 	.word	0x00022120


	//   ....[96]....
        /*0948*/ 	.word	0x00022150


	//   ....[97]....
        /*094c*/ 	.word	0x00022240


	//   ....[98]....
        /*0950*/ 	.word	0x00022250


	//   ....[99]....
        /*0954*/ 	.word	0x00022290


	//   ....[100]....
        /*0958*/ 	.word	0x000222c0


	//   ....[101]....
        /*095c*/ 	.word	0x00022310


	//   ....[102]....
        /*0960*/ 	.word	0x00022330


	//   ....[103]....
        /*0964*/ 	.word	0x00022340


	//   ....[104]....
        /*0968*/ 	.word	0x000223a0


	//   ....[105]....
        /*096c*/ 	.word	0x00022450


	//   ....[106]....
        /*0970*/ 	.word	0x00022480


	//   ....[107]....
        /*0974*/ 	.word	0x000224b0


	//   ....[108]....
        /*0978*/ 	.word	0x000224d0


	//   ....[109]....
        /*097c*/ 	.word	0x000224e0


	//   ....[110]....
        /*0980*/ 	.word	0x000224f0


	//   ....[111]....
        /*0984*/ 	.word	0x00022570


	//   ....[112]....
        /*0988*/ 	.word	0x00022580


	//   ....[113]....
        /*098c*/ 	.word	0x00022ca0


	//   ....[114]....
        /*0990*/ 	.word	0x00022ce0


	//   ....[115]....
        /*0994*/ 	.word	0x00022d10


	//   ....[116]....
        /*0998*/ 	.word	0x00022d40


	//   ....[117]....
        /*099c*/ 	.word	0x00022d70


	//   ....[118]....
        /*09a0*/ 	.word	0x00022da0


	//   ....[119]....
        /*09a4*/ 	.word	0x00022dd0


	//   ....[120]....
        /*09a8*/ 	.word	0x00022e00


	//   ....[121]....
        /*09ac*/ 	.word	0x00022e20


	//   ....[122]....
        /*09b0*/ 	.word	0x00022e40


	//   ....[123]....
        /*09b4*/ 	.word	0x00022e50


	//   ....[124]....
        /*09b8*/ 	.word	0x00022e60


	//   ....[125]....
        /*09bc*/ 	.word	0x00022e70


	//   ....[126]....
        /*09c0*/ 	.word	0x00022e80


	//   ....[127]....
        /*09c4*/ 	.word	0x00022e90


	//   ....[128]....
        /*09c8*/ 	.word	0x00022ec0


	//----- nvinfo : EIATTR_EXIT_INSTR_OFFSETS
	.align		4
.L_224:
        /*09cc*/ 	.byte	0x04, 0x1c
        /*09ce*/ 	.short	(.L_226 - .L_225)


	//   ....[0]....
.L_225:
        /*09d0*/ 	.word	0x00000370


	//   ....[1]....
        /*09d4*/ 	.word	0x00022620


	//   ....[2]....
        /*09d8*/ 	.word	0x00022660


	//   ....[3]....
        /*09dc*/ 	.word	0x00023050


	//   ....[4]....
        /*09e0*/ 	.word	0x00023090


	//----- nvinfo : EIATTR_CTAIDZ_USED
	.align		4
.L_226:
        /*09e4*/ 	.byte	0x01, 0x04
	.zero		2


	//----- nvinfo : EIATTR_MAX_THREADS
	.align		4
        /*09e8*/ 	.byte	0x04, 0x05
        /*09ea*/ 	.short	(.L_228 - .L_227)
.L_227:
        /*09ec*/ 	.word	0x00000080
        /*09f0*/ 	.word	0x00000001
        /*09f4*/ 	.word	0x00000001


	//----- nvinfo : EIATTR_CRS_STACK_SIZE
	.align		4
.L_228:
        /*09f8*/ 	.byte	0x04, 0x1e
        /*09fa*/ 	.short	(.L_230 - .L_229)
.L_229:
        /*09fc*/ 	.word	0x00000000
.L_230:


//--------------------- .nv.callgraph             --------------------------
	.section	.nv.callgraph,"",@"SHT_CUDA_CALLGRAPH"
	.align	4
	.sectionentsize	8
	.align		4
        /*0000*/ 	.word	0x00000000
	.align		4
        /*0004*/ 	.word	0xffffffff
	.align		4
        /*0008*/ 	.word	0x00000000
	.align		4
        /*000c*/ 	.word	0xfffffffe
	.align		4
        /*0010*/ 	.word	0x00000000
	.align		4
        /*0014*/ 	.word	0xfffffffd
	.align		4
        /*0018*/ 	.word	0x00000000
	.align		4
        /*001c*/ 	.word	0xfffffffc


//--------------------- .nv.rel.action            --------------------------
	.section	.nv.rel.action,"",@"SHT_CUDA_RELOCINFO"
	.align	8
	.sectionentsize	8
        /*0000*/ 	.byte	0x73, 0x00, 0x00, 0x00, 0x00, 0x00, 0x00, 0x00, 0x00, 0x00, 0x00, 0x11, 0x25, 0x00, 0x05, 0x36


//--------------------- .nv.constant4             --------------------------
	.section	.nv.constant4,"a",@progbits
	.align	8
	.align		8
.nv.constant4:
        /*0000*/ 	.dword	_ZN73_INTERNAL_1f623742_37_flash_fwd_hdim64_bf16_softcap_sm80_cu_d53ad458_34274cuda3std3__45__cpo5beginE
	.align		8
        /*0008*/ 	.dword	_ZN73_INTERNAL_1f623742_37_flash_fwd_hdim64_bf16_softcap_sm80_cu_d53ad458_34274cuda3std3__45__cpo3endE
	.align		8
        /*0010*/ 	.dword	_ZN73_INTERNAL_1f623742_37_flash_fwd_hdim64_bf16_softcap_sm80_cu_d53ad458_34274cuda3std3__45__cpo6cbeginE
	.align		8
        /*0018*/ 	.dword	_ZN73_INTERNAL_1f623742_37_flash_fwd_hdim64_bf16_softcap_sm80_cu_d53ad458_34274cuda3std3__45__cpo4cendE
	.align		8
        /*0020*/ 	.dword	_ZN73_INTERNAL_1f623742_37_flash_fwd_hdim64_bf16_softcap_sm80_cu_d53ad458_34274cuda3std3__475_GLOBAL__N__1f623742_37_flash_fwd_hdim64_bf16_softcap_sm80_cu_d53ad458_34276ignoreE
	.align		8
        /*0028*/ 	.dword	_ZN73_INTERNAL_1f623742_37_flash_fwd_hdim64_bf16_softcap_sm80_cu_d53ad458_34274cuda3std3__419piecewise_constructE
	.align		8
        /*0030*/ 	.dword	_ZN73_INTERNAL_1f623742_37_flash_fwd_hdim64_bf16_softcap_sm80_cu_d53ad458_34274cuda3std3__48in_placeE
	.align		8
        /*0038*/ 	.dword	_ZN73_INTERNAL_1f623742_37_flash_fwd_hdim64_bf16_softcap_sm80_cu_d53ad458_34274cuda3std6ranges3__45__cpo4swapE
	.align		8
        /*0040*/ 	.dword	_ZN73_INTERNAL_1f623742_37_flash_fwd_hdim64_bf16_softcap_sm80_cu_d53ad458_34274cuda3std6ranges3__45__cpo9iter_moveE
	.align		8
        /*0048*/ 	.dword	_ZN73_INTERNAL_1f623742_37_flash_fwd_hdim64_bf16_softcap_sm80_cu_d53ad458_34274cute7productE
	.align		8
        /*0050*/ 	.dword	_ZN73_INTERNAL_1f623742_37_flash_fwd_hdim64_bf16_softcap_sm80_cu_d53ad458_34274cute1_E


//--------------------- .nv.constant0._ZN7cutlass13device_kernelIN5flash19enable_sm80_to_sm89INS1_16FlashAttnFwdSm80INS1_25CollectiveMainloopFwdSm80ILi4ELi1ELb0EN4cute5tupleIJNS5_1CILi128EEENS7_ILi112EEENS7_ILi64EEEEEELi64ENS_10bfloat16_tEfNS_4arch4Sm80ELb0ELb0ELb1ELb0ELb0ELb0ELb1ELb0EEENS1_21CollectiveEpilogueFwdINS6_IJS8_SA_S9_EEENS6_IJNS7_ILi1EEESI_SI_EEESC_SE_Li128ELb0ELb1ELb0ELb0EEENS1_19SingleTileSchedulerILb0ELb0ELb1ELi128EEEEEEEEEvNT_6ParamsE --------------------------
	.section	.nv.constant0._ZN7cutlass13device_kernelIN5flash19enable_sm80_to_sm89INS1_16FlashAttnFwdSm80INS1_25CollectiveMainloopFwdSm80ILi4ELi1ELb0EN4cute5tupleIJNS5_1CILi128EEENS7_ILi112EEENS7_ILi64EEEEEELi64ENS_10bfloat16_tEfNS_4arch4Sm80ELb0ELb0ELb1ELb0ELb0ELb0ELb1ELb0EEENS1_21CollectiveEpilogueFwdINS6_IJS8_SA_S9_EEENS6_IJNS7_ILi1EEESI_SI_EEESC_SE_Li128ELb0ELb1ELb0ELb0EEENS1_19SingleTileSchedulerILb0ELb0ELb1ELi128EEEEEEEEEvNT_6ParamsE,"a",@progbits
	.sectionflags	@""
	.align	4
.nv.constant0._ZN7cutlass13device_kernelIN5flash19enable_sm80_to_sm89INS1_16FlashAttnFwdSm80INS1_25CollectiveMainloopFwdSm80ILi4ELi1ELb0EN4cute5tupleIJNS5_1CILi128EEENS7_ILi112EEENS7_ILi64EEEEEELi64ENS_10bfloat16_tEfNS_4arch4Sm80ELb0ELb0ELb1ELb0ELb0ELb0ELb1ELb0EEENS1_21CollectiveEpilogueFwdINS6_IJS8_SA_S9_EEENS6_IJNS7_ILi1EEESI_SI_EEESC_SE_Li128ELb0ELb1ELb0ELb0EEENS1_19SingleTileSchedulerILb0ELb0ELb1ELi128EEEEEEEEEvNT_6ParamsE:
	.zero		1400


//--------------------- .nv.constant0._ZN7cutlass13device_kernelIN5flash19enable_sm80_to_sm89INS1_16FlashAttnFwdSm80INS1_25CollectiveMainloopFwdSm80ILi4ELi1ELb0EN4cute5tupleIJNS5_1CILi128EEENS7_ILi112EEENS7_ILi64EEEEEELi64ENS_10bfloat16_tEfNS_4arch4Sm80ELb0ELb0ELb1ELb1ELb0ELb0ELb1ELb0EEENS1_21CollectiveEpilogueFwdINS6_IJS8_SA_S9_EEENS6_IJNS7_ILi1EEESI_SI_EEESC_SE_Li128ELb1ELb1ELb0ELb0EEENS1_19SingleTileSchedulerILb1ELb0ELb1ELi128EEEEEEEEEvNT_6ParamsE --------------------------
	.section	.nv.constant0._ZN7cutlass13device_kernelIN5flash19enable_sm80_to_sm89INS1_16FlashAttnFwdSm80INS1_25CollectiveMainloopFwdSm80ILi4ELi1ELb0EN4cute5tupleIJNS5_1CILi128EEENS7_ILi112EEENS7_ILi64EEEEEELi64ENS_10bfloat16_tEfNS_4arch4Sm80ELb0ELb0ELb1ELb1ELb0ELb0ELb1ELb0EEENS1_21CollectiveEpilogueFwdINS6_IJS8_SA_S9_EEENS6_IJNS7_ILi1EEESI_SI_EEESC_SE_Li128ELb1ELb1ELb0ELb0EEENS1_19SingleTileSchedulerILb1ELb0ELb1ELi128EEEEEEEEEvNT_6ParamsE,"a",@progbits
	.sectionflags	@""
	.align	4
.nv.constant0._ZN7cutlass13device_kernelIN5flash19enable_sm80_to_sm89INS1_16FlashAttnFwdSm80INS1_25CollectiveMainloopFwdSm80ILi4ELi1ELb0EN4cute5tupleIJNS5_1CILi128EEENS7_ILi112EEENS7_ILi64EEEEEELi64ENS_10bfloat16_tEfNS_4arch4Sm80ELb0ELb0ELb1ELb1ELb0ELb0ELb1ELb0EEENS1_21CollectiveEpilogueFwdINS6_IJS8_SA_S9_EEENS6_IJNS7_ILi1EEESI_SI_EEESC_SE_Li128ELb1ELb1ELb0ELb0EEENS1_19SingleTileSchedulerILb1ELb0ELb1ELi128EEEEEEEEEvNT_6ParamsE:
	.zero		1400


//--------------------- .nv.constant0._ZN7cutlass13device_kernelIN5flash19enable_sm80_to_sm89INS1_16FlashAttnFwdSm80INS1_25CollectiveMainloopFwdSm80ILi4ELi1ELb0EN4cute5tupleIJNS5_1CILi128EEENS7_ILi112EEENS7_ILi64EEEEEELi64ENS_10bfloat16_tEfNS_4arch4Sm80ELb0ELb0ELb1ELb1ELb0ELb1ELb1ELb0EEENS1_21CollectiveEpilogueFwdINS6_IJS8_SA_S9_EEENS6_IJNS7_ILi1EEESI_SI_EEESC_SE_Li128ELb1ELb1ELb0ELb0EEENS1_19SingleTileSchedulerILb1ELb0ELb1ELi128EEEEEEEEEvNT_6ParamsE --------------------------
	.section	.nv.constant0._ZN7cutlass13device_kernelIN5flash19enable_sm80_to_sm89INS1_16FlashAttnFwdSm80INS1_25CollectiveMainloopFwdSm80ILi4ELi1ELb0EN4cute5tupleIJNS5_1CILi128EEENS7_ILi112EEENS7_ILi64EEEEEELi64ENS_10bfloat16_tEfNS_4arch4Sm80ELb0ELb0ELb1ELb1ELb0ELb1ELb1ELb0EEENS1_21CollectiveEpilogueFwdINS6_IJS8_SA_S9_EEENS6_IJNS7_ILi1EEESI_SI_EEESC_SE_Li128ELb1ELb1ELb0ELb0EEENS1_19SingleTileSchedulerILb1ELb0ELb1ELi128EEEEEEEEEvNT_6ParamsE,"a",@progbits
	.sectionflags	@""
	.align	4
.nv.constant0._ZN7cutlass13device_kernelIN5flash19enable_sm80_to_sm89INS1_16FlashAttnFwdSm80INS1_25CollectiveMainloopFwdSm80ILi4ELi1ELb0EN4cute5tupleIJNS5_1CILi128EEENS7_ILi112EEENS7_ILi64EEEEEELi64ENS_10bfloat16_tEfNS_4arch4Sm80ELb0ELb0ELb1ELb1ELb0ELb1ELb1ELb0EEENS1_21CollectiveEpilogueFwdINS6_IJS8_SA_S9_EEENS6_IJNS7_ILi1EEESI_SI_EEESC_SE_Li128ELb1ELb1ELb0ELb0EEENS1_19SingleTileSchedulerILb1ELb0ELb1ELi128EEEEEEEEEvNT_6ParamsE:
	.zero		1400


//--------------------- .nv.constant0._ZN7cutlass13device_kernelIN5flash19enable_sm80_to_sm89INS1_16FlashAttnFwdSm80INS1_25CollectiveMainloopFwdSm80ILi4ELi1ELb0EN4cute5tupleIJNS5_1CILi128EEENS7_ILi96EEENS7_ILi64EEEEEELi64ENS_10bfloat16_tEfNS_4arch4Sm80ELb0ELb1ELb1ELb0ELb0ELb0ELb1ELb0EEENS1_21CollectiveEpilogueFwdINS6_IJS8_SA_S9_EEENS6_IJNS7_ILi1EEESI_SI_EEESC_SE_Li128ELb0ELb1ELb0ELb0EEENS1_19SingleTileSchedulerILb0ELb0ELb1ELi128EEEEEEEEEvNT_6ParamsE --------------------------
	.section	.nv.constant0._ZN7cutlass13device_kernelIN5flash19enable_sm80_to_sm89INS1_16FlashAttnFwdSm80INS1_25CollectiveMainloopFwdSm80ILi4ELi1ELb0EN4cute5tupleIJNS5_1CILi128EEENS7_ILi96EEENS7_ILi64EEEEEELi64ENS_10bfloat16_tEfNS_4arch4Sm80ELb0ELb1ELb1ELb0ELb0ELb0ELb1ELb0EEENS1_21CollectiveEpilogueFwdINS6_IJS8_SA_S9_EEENS6_IJNS7_ILi1EEESI_SI_EEESC_SE_Li128ELb0ELb1ELb0ELb0EEENS1_19SingleTileSchedulerILb0ELb0ELb1ELi128EEEEEEEEEvNT_6ParamsE,"a",@progbits
	.sectionflags	@""
	.align	4
.nv.constant0._ZN7cutlass13device_kernelIN5flash19enable_sm80_to_sm89INS1_16FlashAttnFwdSm80INS1_25CollectiveMainloopFwdSm80ILi4ELi1ELb0EN4cute5tupleIJNS5_1CILi128EEENS7_ILi96EEENS7_ILi64EEEEEELi64ENS_10bfloat16_tEfNS_4arch4Sm80ELb0ELb1ELb1ELb0ELb0ELb0ELb1ELb0EEENS1_21CollectiveEpilogueFwdINS6_IJS8_SA_S9_EEENS6_IJNS7_ILi1EEESI_SI_EEESC_SE_Li128ELb0ELb1ELb0ELb0EEENS1_19SingleTileSchedulerILb0ELb0ELb1ELi128EEEEEEEEEvNT_6ParamsE:
	.zero		1400


//--------------------- .nv.constant0._ZN7cutlass13device_kernelIN5flash19enable_sm80_to_sm89INS1_16FlashAttnFwdSm80INS1_25CollectiveMainloopFwdSm80ILi4ELi1ELb0EN4cute5tupleIJNS5_1CILi128EEENS7_ILi96EEENS7_ILi64EEEEEELi64ENS_10bfloat16_tEfNS_4arch4Sm80ELb0ELb1ELb1ELb1ELb0ELb0ELb1ELb0EEENS1_21CollectiveEpilogueFwdINS6_IJS8_SA_S9_EEENS6_IJNS7_ILi1EEESI_SI_EEESC_SE_Li128ELb1ELb1ELb0ELb0EEENS1_19SingleTileSchedulerILb1ELb0ELb1ELi128EEEEEEEEEvNT_6ParamsE --------------------------
	.section	.nv.constant0._ZN7cutlass13device_kernelIN5flash19enable_sm80_to_sm89INS1_16FlashAttnFwdSm80INS1_25CollectiveMainloopFwdSm80ILi4ELi1ELb0EN4cute5tupleIJNS5_1CILi128EEENS7_ILi96EEENS7_ILi64EEEEEELi64ENS_10bfloat16_tEfNS_4arch4Sm80ELb0ELb1ELb1ELb1ELb0ELb0ELb1ELb0EEENS1_21CollectiveEpilogueFwdINS6_IJS8_SA_S9_EEENS6_IJNS7_ILi1EEESI_SI_EEESC_SE_Li128ELb1ELb1ELb0ELb0EEENS1_19SingleTileSchedulerILb1ELb0ELb1ELi128EEEEEEEEEvNT_6ParamsE,"a",@progbits
	.sectionflags	@""
	.align	4
.nv.constant0._ZN7cutlass13device_kernelIN5flash19enable_sm80_to_sm89INS1_16FlashAttnFwdSm80INS1_25CollectiveMainloopFwdSm80ILi4ELi1ELb0EN4cute5tupleIJNS5_1CILi128EEENS7_ILi96EEENS7_ILi64EEEEEELi64ENS_10bfloat16_tEfNS_4arch4Sm80ELb0ELb1ELb1ELb1ELb0ELb0ELb1ELb0EEENS1_21CollectiveEpilogueFwdINS6_IJS8_SA_S9_EEENS6_IJNS7_ILi1EEESI_SI_EEESC_SE_Li128ELb1ELb1ELb0ELb0EEENS1_19SingleTileSchedulerILb1ELb0ELb1ELi128EEEEEEEEEvNT_6ParamsE:
	.zero		1400


//--------------------- .nv.constant0._ZN7cutlass13device_kernelIN5flash19enable_sm80_to_sm89INS1_16FlashAttnFwdSm80INS1_25CollectiveMainloopFwdSm80ILi4ELi1ELb0EN4cute5tupleIJNS5_1CILi128EEENS7_ILi96EEENS7_ILi64EEEEEELi64ENS_10bfloat16_tEfNS_4arch4Sm80ELb0ELb1ELb1ELb1ELb0ELb1ELb1ELb0EEENS1_21CollectiveEpilogueFwdINS6_IJS8_SA_S9_EEENS6_IJNS7_ILi1EEESI_SI_EEESC_SE_Li128ELb1ELb1ELb0ELb0EEENS1_19SingleTileSchedulerILb1ELb0ELb1ELi128EEEEEEEEEvNT_6ParamsE --------------------------
	.section	.nv.constant0._ZN7cutlass13device_kernelIN5flash19enable_sm80_to_sm89INS1_16FlashAttnFwdSm80INS1_25CollectiveMainloopFwdSm80ILi4ELi1ELb0EN4cute5tupleIJNS5_1CILi128EEENS7_ILi96EEENS7_ILi64EEEEEELi64ENS_10bfloat16_tEfNS_4arch4Sm80ELb0ELb1ELb1ELb1ELb0ELb1ELb1ELb0EEENS1_21CollectiveEpilogueFwdINS6_IJS8_SA_S9_EEENS6_IJNS7_ILi1EEESI_SI_EEESC_SE_Li128ELb1ELb1ELb0ELb0EEENS1_19SingleTileSchedulerILb1ELb0ELb1ELi128EEEEEEEEEvNT_6ParamsE,"a",@progbits
	.sectionflags	@""
	.align	4
.nv.constant0._ZN7cutlass13device_kernelIN5flash19enable_sm80_to_sm89INS1_16FlashAttnFwdSm80INS1_25CollectiveMainloopFwdSm80ILi4ELi1ELb0EN4cute5tupleIJNS5_1CILi128EEENS7_ILi96EEENS7_ILi64EEEEEELi64ENS_10bfloat16_tEfNS_4arch4Sm80ELb0ELb1ELb1ELb1ELb0ELb1ELb1ELb0EEENS1_21CollectiveEpilogueFwdINS6_IJS8_SA_S9_EEENS6_IJNS7_ILi1EEESI_SI_EEESC_SE_Li128ELb1ELb1ELb0ELb0EEENS1_19SingleTileSchedulerILb1ELb0ELb1ELi128EEEEEEEEEvNT_6ParamsE:
	.zero		1400


//--------------------- .nv.constant0._ZN7cutlass13device_kernelIN5flash19enable_sm80_to_sm89INS1_16FlashAttnFwdSm80INS1_25CollectiveMainloopFwdSm80ILi4ELi1ELb0EN4cute5tupleIJNS5_1CILi128EEENS7_ILi112EEENS7_ILi64EEEEEELi64ENS_10bfloat16_tEfNS_4arch4Sm80ELb1ELb0ELb1ELb0ELb0ELb0ELb1ELb0EEENS1_21CollectiveEpilogueFwdINS6_IJS8_SA_S9_EEENS6_IJNS7_ILi1EEESI_SI_EEESC_SE_Li128ELb0ELb1ELb0ELb0EEENS1_30DynamicPersistentTileSchedulerILi128ELi128ELb0ELb1ELb0EEEEEEEEEvNT_6ParamsE --------------------------
	.section	.nv.constant0._ZN7cutlass13device_kernelIN5flash19enable_sm80_to_sm89INS1_16FlashAttnFwdSm80INS1_25CollectiveMainloopFwdSm80ILi4ELi1ELb0EN4cute5tupleIJNS5_1CILi128EEENS7_ILi112EEENS7_ILi64EEEEEELi64ENS_10bfloat16_tEfNS_4arch4Sm80ELb1ELb0ELb1ELb0ELb0ELb0ELb1ELb0EEENS1_21CollectiveEpilogueFwdINS6_IJS8_SA_S9_EEENS6_IJNS7_ILi1EEESI_SI_EEESC_SE_Li128ELb0ELb1ELb0ELb0EEENS1_30DynamicPersistentTileSchedulerILi128ELi128ELb0ELb1ELb0EEEEEEEEEvNT_6ParamsE,"a",@progbits
	.sectionflags	@""
	.align	4
.nv.constant0._ZN7cutlass13device_kernelIN5flash19enable_sm80_to_sm89INS1_16FlashAttnFwdSm80INS1_25CollectiveMainloopFwdSm80ILi4ELi1ELb0EN4cute5tupleIJNS5_1CILi128EEENS7_ILi112EEENS7_ILi64EEEEEELi64ENS_10bfloat16_tEfNS_4arch4Sm80ELb1ELb0ELb1ELb0ELb0ELb0ELb1ELb0EEENS1_21CollectiveEpilogueFwdINS6_IJS8_SA_S9_EEENS6_IJNS7_ILi1EEESI_SI_EEESC_SE_Li128ELb0ELb1ELb0ELb0EEENS1_30DynamicPersistentTileSchedulerILi128ELi128ELb0ELb1ELb0EEEEEEEEEvNT_6ParamsE:
	.zero		1416


//--------------------- .nv.constant0._ZN7cutlass13device_kernelIN5flash19enable_sm80_to_sm89INS1_16FlashAttnFwdSm80INS1_25CollectiveMainloopFwdSm80ILi4ELi1ELb0EN4cute5tupleIJNS5_1CILi128EEENS7_ILi112EEENS7_ILi64EEEEEELi64ENS_10bfloat16_tEfNS_4arch4Sm80ELb1ELb0ELb1ELb1ELb0ELb0ELb1ELb0EEENS1_21CollectiveEpilogueFwdINS6_IJS8_SA_S9_EEENS6_IJNS7_ILi1EEESI_SI_EEESC_SE_Li128ELb1ELb1ELb0ELb0EEENS1_19SingleTileSchedulerILb1ELb0ELb1ELi128EEEEEEEEEvNT_6ParamsE --------------------------
	.section	.nv.constant0._ZN7cutlass13device_kernelIN5flash19enable_sm80_to_sm89INS1_16FlashAttnFwdSm80INS1_25CollectiveMainloopFwdSm80ILi4ELi1ELb0EN4cute5tupleIJNS5_1CILi128EEENS7_ILi112EEENS7_ILi64EEEEEELi64ENS_10bfloat16_tEfNS_4arch4Sm80ELb1ELb0ELb1ELb1ELb0ELb0ELb1ELb0EEENS1_21CollectiveEpilogueFwdINS6_IJS8_SA_S9_EEENS6_IJNS7_ILi1EEESI_SI_EEESC_SE_Li128ELb1ELb1ELb0ELb0EEENS1_19SingleTileSchedulerILb1ELb0ELb1ELi128EEEEEEEEEvNT_6ParamsE,"a",@progbits
	.sectionflags	@""
	.align	4
.nv.constant0._ZN7cutlass13device_kernelIN5flash19enable_sm80_to_sm89INS1_16FlashAttnFwdSm80INS1_25CollectiveMainloopFwdSm80ILi4ELi1ELb0EN4cute5tupleIJNS5_1CILi128EEENS7_ILi112EEENS7_ILi64EEEEEELi64ENS_10bfloat16_tEfNS_4arch4Sm80ELb1ELb0ELb1ELb1ELb0ELb0ELb1ELb0EEENS1_21CollectiveEpilogueFwdINS6_IJS8_SA_S9_EEENS6_IJNS7_ILi1EEESI_SI_EEESC_SE_Li128ELb1ELb1ELb0ELb0EEENS1_19SingleTileSchedulerILb1ELb0ELb1ELi128EEEEEEEEEvNT_6ParamsE:
	.zero		1400


//--------------------- .nv.constant0._ZN7cutlass13device_kernelIN5flash19enable_sm80_to_sm89INS1_16FlashAttnFwdSm80INS1_25CollectiveMainloopFwdSm80ILi4ELi1ELb0EN4cute5tupleIJNS5_1CILi128EEENS7_ILi112EEENS7_ILi64EEEEEELi64ENS_10bfloat16_tEfNS_4arch4Sm80ELb1ELb0ELb1ELb1ELb0ELb1ELb1ELb0EEENS1_21CollectiveEpilogueFwdINS6_IJS8_SA_S9_EEENS6_IJNS7_ILi1EEESI_SI_EEESC_SE_Li128ELb1ELb1ELb0ELb0EEENS1_19SingleTileSchedulerILb1ELb0ELb1ELi128EEEEEEEEEvNT_6ParamsE --------------------------
	.section	.nv.constant0._ZN7cutlass13device_kernelIN5flash19enable_sm80_to_sm89INS1_16FlashAttnFwdSm80INS1_25CollectiveMainloopFwdSm80ILi4ELi1ELb0EN4cute5tupleIJNS5_1CILi128EEENS7_ILi112EEENS7_ILi64EEEEEELi64ENS_10bfloat16_tEfNS_4arch4Sm80ELb1ELb0ELb1ELb1ELb0ELb1ELb1ELb0EEENS1_21CollectiveEpilogueFwdINS6_IJS8_SA_S9_EEENS6_IJNS7_ILi1EEESI_SI_EEESC_SE_Li128ELb1ELb1ELb0ELb0EEENS1_19SingleTileSchedulerILb1ELb0ELb1ELi128EEEEEEEEEvNT_6ParamsE,"a",@progbits
	.sectionflags	@""
	.align	4
.nv.constant0._ZN7cutlass13device_kernelIN5flash19enable_sm80_to_sm89INS1_16FlashAttnFwdSm80INS1_25CollectiveMainloopFwdSm80ILi4ELi1ELb0EN4cute5tupleIJNS5_1CILi128EEENS7_ILi112EEENS7_ILi64EEEEEELi64ENS_10bfloat16_tEfNS_4arch4Sm80ELb1ELb0ELb1ELb1ELb0ELb1ELb1ELb0EEENS1_21CollectiveEpilogueFwdINS6_IJS8_SA_S9_EEENS6_IJNS7_ILi1EEESI_SI_EEESC_SE_Li128ELb1ELb1ELb0ELb0EEENS1_19SingleTileSchedulerILb1ELb0ELb1ELi128EEEEEEEEEvNT_6ParamsE:
	.zero		1400


//--------------------- .text._ZN7cutlass13device_kernelIN5flash19enable_sm80_to_sm89INS1_16FlashAttnFwdSm80INS1_25CollectiveMainloopFwdSm80ILi4ELi1ELb0EN4cute5tupleIJNS5_1CILi128EEENS7_ILi112EEENS7_ILi64EEEEEELi64ENS_10bfloat16_tEfNS_4arch4Sm80ELb0ELb0ELb1ELb0ELb0ELb0ELb1ELb0EEENS1_21CollectiveEpilogueFwdINS6_IJS8_SA_S9_EEENS6_IJNS7_ILi1EEESI_SI_EEESC_SE_Li128ELb0ELb1ELb0ELb0EEENS1_19SingleTileSchedulerILb0ELb0ELb1ELi128EEEEEEEEEvNT_6ParamsE --------------------------
	.section	.text._ZN7cutlass13device_kernelIN5flash19enable_sm80_to_sm89INS1_16FlashAttnFwdSm80INS1_25CollectiveMainloopFwdSm80ILi4ELi1ELb0EN4cute5tupleIJNS5_1CILi128EEENS7_ILi112EEENS7_ILi64EEEEEELi64ENS_10bfloat16_tEfNS_4arch4Sm80ELb0ELb0ELb1ELb0ELb0ELb0ELb1ELb0EEENS1_21CollectiveEpilogueFwdINS6_IJS8_SA_S9_EEENS6_IJNS7_ILi1EEESI_SI_EEESC_SE_Li128ELb0ELb1ELb0ELb0EEENS1_19SingleTileSchedulerILb0ELb0ELb1ELi128EEEEEEEEEvNT_6ParamsE,"ax",@progbits
	.sectioninfo	@"SHI_REGISTERS=255"
	.align	128
.text._ZN7cutlass13device_kernelIN5flash19enable_sm80_to_sm89INS1_16FlashAttnFwdSm80INS1_25CollectiveMainloopFwdSm80ILi4ELi1ELb0EN4cute5tupleIJNS5_1CILi128EEENS7_ILi112EEENS7_ILi64EEEEEELi64ENS_10bfloat16_tEfNS_4arch4Sm80ELb0ELb0ELb1ELb0ELb0ELb0ELb1ELb0EEENS1_21CollectiveEpilogueFwdINS6_IJS8_SA_S9_EEENS6_IJNS7_ILi1EEESI_SI_EEESC_SE_Li128ELb0ELb1ELb0ELb0EEENS1_19SingleTileSchedulerILb0ELb0ELb1ELi128EEEEEEEEEvNT_6ParamsE:
        .type           _ZN7cutlass13device_kernelIN5flash19enable_sm80_to_sm89INS1_16FlashAttnFwdSm80INS1_25CollectiveMainloopFwdSm80ILi4ELi1ELb0EN4cute5tupleIJNS5_1CILi128EEENS7_ILi112EEENS7_ILi64EEEEEELi64ENS_10bfloat16_tEfNS_4arch4Sm80ELb0ELb0ELb1ELb0ELb0ELb0ELb1ELb0EEENS1_21CollectiveEpilogueFwdINS6_IJS8_SA_S9_EEENS6_IJNS7_ILi1EEESI_SI_EEESC_SE_Li128ELb0ELb1ELb0ELb0EEENS1_19SingleTileSchedulerILb0ELb0ELb1ELi128EEEEEEEEEvNT_6ParamsE,@function
        .size           _ZN7cutlass13device_kernelIN5flash19enable_sm80_to_sm89INS1_16FlashAttnFwdSm80INS1_25CollectiveMainloopFwdSm80ILi4ELi1ELb0EN4cute5tupleIJNS5_1CILi128EEENS7_ILi112EEENS7_ILi64EEEEEELi64ENS_10bfloat16_tEfNS_4arch4Sm80ELb0ELb0ELb1ELb0ELb0ELb0ELb1ELb0EEENS1_21CollectiveEpilogueFwdINS6_IJS8_SA_S9_EEENS6_IJNS7_ILi1EEESI_SI_EEESC_SE_Li128ELb0ELb1ELb0ELb0EEENS1_19SingleTileSchedulerILb0ELb0ELb1ELi128EEEEEEEEEvNT_6ParamsE,(.L_x_735 - _ZN7cutlass13device_kernelIN5flash19enable_sm80_to_sm89INS1_16FlashAttnFwdSm80INS1_25CollectiveMainloopFwdSm80ILi4ELi1ELb0EN4cute5tupleIJNS5_1CILi128EEENS7_ILi112EEENS7_ILi64EEEEEELi64ENS_10bfloat16_tEfNS_4arch4Sm80ELb0ELb0ELb1ELb0ELb0ELb0ELb1ELb0EEENS1_21CollectiveEpilogueFwdINS6_IJS8_SA_S9_EEENS6_IJNS7_ILi1EEESI_SI_EEESC_SE_Li128ELb0ELb1ELb0ELb0EEENS1_19SingleTileSchedulerILb0ELb0ELb1ELi128EEEEEEEEEvNT_6ParamsE)
        .other          _ZN7cutlass13device_kernelIN5flash19enable_sm80_to_sm89INS1_16FlashAttnFwdSm80INS1_25CollectiveMainloopFwdSm80ILi4ELi1ELb0EN4cute5tupleIJNS5_1CILi128EEENS7_ILi112EEENS7_ILi64EEEEEELi64ENS_10bfloat16_tEfNS_4arch4Sm80ELb0ELb0ELb1ELb0ELb0ELb0ELb1ELb0EEENS1_21CollectiveEpilogueFwdINS6_IJS8_SA_S9_EEENS6_IJNS7_ILi1EEESI_SI_EEESC_SE_Li128ELb0ELb1ELb0ELb0EEENS1_19SingleTileSchedulerILb0ELb0ELb1ELi128EEEEEEEEEvNT_6ParamsE,@"STO_CUDA_ENTRY STV_DEFAULT"
_ZN7cutlass13device_kernelIN5flash19enable_sm80_to_sm89INS1_16FlashAttnFwdSm80INS1_25CollectiveMainloopFwdSm80ILi4ELi1ELb0EN4cute5tupleIJNS5_1CILi128EEENS7_ILi112EEENS7_ILi64EEEEEELi64ENS_10bfloat16_tEfNS_4arch4Sm80ELb0ELb0ELb1ELb0ELb0ELb0ELb1ELb0EEENS1_21CollectiveEpilogueFwdINS6_IJS8_SA_S9_EEENS6_IJNS7_ILi1EEESI_SI_EEESC_SE_Li128ELb0ELb1ELb0ELb0EEENS1_19SingleTileSchedulerILb0ELb0ELb1ELi128EEEEEEEEEvNT_6ParamsE:
[----:B------:R-:W-:-:S03]  /*0000*/  MOV R1, c[0x0][0x28] ;  /* 0x00000a0000017a02 */ /* 0x000fc60000000f00 */
[----:B------:R-:W1:Y:S01]  /*0010*/  S2R R22, SR_CTAID.Z ;  /* 0x0000000000167919 */ /* 0x000e620000002700 */
[----:B------:R-:W-:Y:S02]  /*0020*/  IADD3 R1, R1, -0x98, RZ ;  /* 0xffffff6801017810 */ /* 0x000fe40007ffe0ff */
[----:B-1----:R-:W-:-:S13]  /*0030*/  ISETP.GE.AND P0, PT, R22, RZ, PT ;  /* 0x000000ff1600720c */ /* 0x002fda0003f06270 */
[----:B------:R-:W-:Y:S05]  /*0040*/  @!P0 EXIT ;  /* 0x000000000000894d */ /* 0x000fea0003800000 */
[----:B------:R-:W-:Y:S01]  /*0050*/  ISETP.NE.U32.AND P6, PT, RZ, c[0x0][0x340], PT ;  /* 0x0000d000ff007a0c */ /* 0x000fe20003fc5070 */
[----:B------:R-:W-:-:S03]  /*0060*/  ULDC.64 UR8, c[0x0][0x118] ;  /* 0x0000460000087ab9 */ /* 0x000fc60000000a00 */
[----:B------:R-:W-:-:S13]  /*0070*/  ISETP.NE.AND.EX P6, PT, RZ, c[0x0][0x344], PT, P6 ;  /* 0x0000d100ff007a0c */ /* 0x000fda0003fc5360 */
[----:B------:R-:W-:-:S04]  /*0080*/  @P6 IMAD.MOV.U32 R2, RZ, RZ, 0x4 ;  /* 0x00000004ff026424 */ /* 0x000fc800078e00ff */
[----:B------:R-:W-:-:S05]  /*0090*/  @P6 IMAD.WIDE R2, R22, R2, c[0x0][0x340] ;  /* 0x0000d00016026625 */ /* 0x000fca00078e0202 */
[----:B------:R1:W2:Y:S01]  /*00a0*/  @P6 LDG.E R21, [R2.64] ;  /* 0x0000000802156981 */ /* 0x0002a2000c1e1900 */
[----:B------:R-:W-:Y:S01]  /*00b0*/  IMAD.MOV.U32 R20, RZ, RZ, c[0x0][0x2c4] ;  /* 0x0000b100ff147624 */ /* 0x000fe200078e00ff */
[----:B------:R-:W-:Y:S01]  /*00c0*/  SHF.R.S32.HI R23, RZ, 0x1f, R22 ;  /* 0x0000001fff177819 */ /* 0x000fe20000011416 */
[----:B------:R-:W-:Y:S01]  /*00d0*/  IMAD.MOV.U32 R194, RZ, RZ, c[0x0][0x1d0] ;  /* 0x00007400ffc27624 */ /* 0x000fe200078e00ff */
[----:B------:R-:W3:Y:S01]  /*00e0*/  S2R R43, SR_TID.X ;  /* 0x00000000002b7919 */ /* 0x000ee20000002100 */
[----:B------:R-:W-:Y:S01]  /*00f0*/  IMAD.MOV.U32 R190, RZ, RZ, c[0x0][0x1e0] ;  /* 0x00007800ffbe7624 */ /* 0x000fe200078e00ff */
[C---:B------:R-:W-:Y:S01]  /*0100*/  ISETP.NE.AND P0, PT, R20.reuse, 0x1, PT ;  /* 0x000000011400780c */ /* 0x040fe20003f05270 */
[----:B------:R-:W-:Y:S01]  /*0110*/  IMAD R5, R23, c[0x0][0x1c0], RZ ;  /* 0x0000700017057a24 */ /* 0x000fe200078e02ff */
[----:B------:R-:W4:Y:S01]  /*0120*/  S2R R44, SR_CTAID.Y ;  /* 0x00000000002c7919 */ /* 0x000f220000002600 */
[----:B------:R-:W-:Y:S02]  /*0130*/  IMAD R20, R20, c[0x0][0x168], RZ ;  /* 0x00005a0014147a24 */ /* 0x000fe400078e02ff */
[----:B------:R-:W-:Y:S01]  /*0140*/  IMAD R5, R22, c[0x0][0x1c4], R5 ;  /* 0x0000710016057a24 */ /* 0x000fe200078e0205 */
[----:B------:R-:W5:Y:S01]  /*0150*/  S2R R9, SR_CTAID.X ;  /* 0x0000000000097919 */ /* 0x000f620000002500 */
[----:B------:R-:W-:Y:S01]  /*0160*/  IMAD.MOV.U32 R191, RZ, RZ, c[0x0][0x1e4] ;  /* 0x00007900ffbf7624 */ /* 0x000fe200078e00ff */
[----:B---3--:R-:W-:-:S04]  /*0170*/  SHF.R.S32.HI R25, RZ, 0x1f, R43 ;  /* 0x0000001fff197819 */ /* 0x008fc8000001142b */
[----:B-1----:R-:W-:Y:S01]  /*0180*/  LEA.HI R2, R25, R43, RZ, 0x3 ;  /* 0x0000002b19027211 */ /* 0x002fe200078f18ff */
[----:B----4-:R-:W-:Y:S01]  /*0190*/  IMAD.WIDE.U32 R6, R44, c[0x0][0x1b8], RZ ;  /* 0x00006e002c067a25 */ /* 0x010fe200078e00ff */
[----:B------:R-:W-:Y:S02]  /*01a0*/  SHF.R.S32.HI R45, RZ, 0x1f, R44 ;  /* 0x0000001fff2d7819 */ /* 0x000fe4000001142c */
[----:B------:R-:W-:Y:S02]  /*01b0*/  LOP3.LUT R0, R2, 0xfffffff8, RZ, 0xc0, !PT ;  /* 0xfffffff802007812 */ /* 0x000fe400078ec0ff */
[----:B------:R-:W-:Y:S01]  /*01c0*/  SHF.R.S32.HI R19, RZ, 0x3, R2 ;  /* 0x00000003ff137819 */ /* 0x000fe20000011402 */
[----:B------:R-:W-:Y:S02]  /*01d0*/  IMAD R2, R45, c[0x0][0x1b8], RZ ;  /* 0x00006e002d027a24 */ /* 0x000fe400078e02ff */
[----:B------:R-:W-:Y:S01]  /*01e0*/  IMAD.IADD R40, R43, 0x1, -R0 ;  /* 0x000000012b287824 */ /* 0x000fe200078e0a00 */
[----:B------:R-:W-:Y:S01]  /*01f0*/  SHF.R.S32.HI R24, RZ, 0x1f, R19 ;  /* 0x0000001fff187819 */ /* 0x000fe20000011413 */
[----:B------:R-:W-:-:S02]  /*0200*/  IMAD R2, R44, c[0x0][0x1bc], R2 ;  /* 0x00006f002c027a24 */ /* 0x000fc400078e0202 */
[----:B------:R-:W-:Y:S02]  /*0210*/  IMAD R0, R40, 0x10, R19 ;  /* 0x0000001028007824 */ /* 0x000fe400078e0213 */
[----:B------:R-:W-:Y:S02]  /*0220*/  IMAD.IADD R3, R7, 0x1, R2 ;  /* 0x0000000107037824 */ /* 0x000fe400078e0202 */
[----:B-----5:R-:W-:Y:S02]  /*0230*/  IMAD R8, R9, 0x80, R0 ;  /* 0x0000008009087824 */ /* 0x020fe400078e0200 */
[----:B------:R-:W-:Y:S02]  /*0240*/  IMAD.MOV.U32 R2, RZ, RZ, R6 ;  /* 0x000000ffff027224 */ /* 0x000fe400078e0006 */
[----:B------:R-:W-:Y:S01]  /*0250*/  @P0 IMAD.HI.U32 R4, R8, c[0x0][0x2c8], RZ ;  /* 0x0000b20008040a27 */ /* 0x000fe200078e00ff */
[----:B------:R-:W-:Y:S03]  /*0260*/  STL [R1+0x50], R8 ;  /* 0x0000500801007387 */ /* 0x000fe60000100800 */
[----:B------:R-:W-:Y:S01]  /*0270*/  IMAD.MOV.U32 R0, RZ, RZ, R8 ;  /* 0x000000ffff007224 */ /* 0x000fe200078e0008 */
[----:B------:R-:W-:Y:S01]  /*0280*/  @P0 SHF.R.U32.HI R0, RZ, c[0x0][0x2cc], R4 ;  /* 0x0000b300ff000a19 */ /* 0x000fe20000011604 */
[----:B------:R-:W-:-:S03]  /*0290*/  IMAD.WIDE.U32 R2, R22, c[0x0][0x1c0], R2 ;  /* 0x0000700016027a25 */ /* 0x000fc600078e0002 */
[--C-:B------:R-:W-:Y:S01]  /*02a0*/  SHF.R.S32.HI R6, RZ, 0x1f, R0.reuse ;  /* 0x0000001fff067819 */ /* 0x100fe20000011400 */
[----:B------:R-:W-:Y:S02]  /*02b0*/  IMAD.MOV R4, RZ, RZ, -R0 ;  /* 0x000000ffff047224 */ /* 0x000fe400078e0a00 */
[----:B------:R-:W-:Y:S02]  /*02c0*/  IMAD.IADD R3, R3, 0x1, R5 ;  /* 0x0000000103037824 */ /* 0x000fe400078e0205 */
[----:B------:R-:W-:Y:S02]  /*02d0*/  IMAD R5, R4, c[0x0][0x2c4], R8 ;  /* 0x0000b10004057a24 */ /* 0x000fe400078e0208 */
[----:B------:R-:W-:Y:S02]  /*02e0*/  IMAD R6, R6, c[0x0][0x1b0], RZ ;  /* 0x00006c0006067a24 */ /* 0x000fe400078e02ff */
[----:B------:R-:W-:Y:S01]  /*02f0*/  IMAD.WIDE.U32 R2, R0, c[0x0][0x1b0], R2 ;  /* 0x00006c0000027a25 */ /* 0x000fe200078e0002 */
[----:B------:R-:W-:-:S03]  /*0300*/  SHF.R.S32.HI R4, RZ, 0x1f, R5 ;  /* 0x0000001fff047819 */ /* 0x000fc60000011405 */
[----:B------:R-:W-:Y:S02]  /*0310*/  IMAD R0, R0, c[0x0][0x1b4], R6 ;  /* 0x00006d0000007a24 */ /* 0x000fe400078e0206 */
[----:B------:R-:W-:Y:S02]  /*0320*/  IMAD.SHL.U32 R46, R40, 0x8, RZ ;  /* 0x00000008282e7824 */ /* 0x000fe400078e00ff */
[----:B------:R-:W-:Y:S02]  /*0330*/  IMAD.IADD R3, R3, 0x1, R0 ;  /* 0x0000000103037824 */ /* 0x000fe400078e0200 */
[----:B------:R-:W-:Y:S01]  /*0340*/  IMAD R0, R4, c[0x0][0x1a8], RZ ;  /* 0x00006a0004007a24 */ /* 0x000fe200078e02ff */
[----:B------:R-:W-:Y:S01]  /*0350*/  ISETP.GE.AND P3, PT, R46, c[0x0][0x198], PT ;  /* 0x000066002e007a0c */ /* 0x000fe20003f66270 */
[----:B------:R-:W-:Y:S01]  /*0360*/  IMAD.WIDE.U32 R2, R5, c[0x0][0x1a8], R2 ;  /* 0x00006a0005027a25 */ /* 0x000fe200078e0002 */
[----:B------:R-:W-:-:S03]  /*0370*/  SHF.R.S32.HI R47, RZ, 0x1f, R46 ;  /* 0x0000001fff2f7819 */ /* 0x000fc6000001142e */
[----:B------:R-:W-:Y:S01]  /*0380*/  IMAD R0, R5, c[0x0][0x1ac], R0 ;  /* 0x00006b0005007a24 */ /* 0x000fe200078e0200 */
[----:B------:R-:W-:Y:S01]  /*0390*/  LEA R7, P0, R2, c[0x0][0x160], 0x1 ;  /* 0x0000580002077a11 */ /* 0x000fe200078008ff */
[----:B------:R-:W-:Y:S02]  /*03a0*/  IMAD.SHL.U32 R4, R19, 0x40, RZ ;  /* 0x0000004013047824 */ /* 0x000fe400078e00ff */
[----:B------:R-:W-:Y:S01]  /*03b0*/  IMAD.IADD R6, R3, 0x1, R0 ;  /* 0x0000000103067824 */ /* 0x000fe200078e0200 */
[----:B------:R-:W-:Y:S01]  /*03c0*/  IADD3 R3, R194, 0x6f, RZ ;  /* 0x0000006fc2037810 */ /* 0x000fe20007ffe0ff */
[----:B------:R-:W-:Y:S01]  /*03d0*/  IMAD R9, R9, 0x80, R19 ;  /* 0x0000008009097824 */ /* 0x000fe200078e0213 */
[----:B------:R-:W-:Y:S01]  /*03e0*/  LOP3.LUT R0, R4, 0x1c0, RZ, 0xc0, !PT ;  /* 0x000001c004007812 */ /* 0x000fe200078ec0ff */
[----:B------:R-:W-:Y:S01]  /*03f0*/  SHFL.IDX PT, R8, R7, 0x1, 0x181f ;  /* 0x00381f0007087f89 */ /* 0x000fe200000e0000 */
[----:B------:R-:W-:Y:S02]  /*0400*/  LEA.HI.X R6, R2, c[0x0][0x164], R6, 0x1, P0 ;  /* 0x0000590002067a11 */ /* 0x000fe400000f0c06 */
[----:B------:R-:W-:Y:S01]  /*0410*/  SHF.R.U32.HI R2, RZ, 0x3, R0 ;  /* 0x00000003ff027819 */ /* 0x000fe20000011600 */
[----:B------:R-:W1:Y:S01]  /*0420*/  SHFL.IDX PT, R4, R7, RZ, 0x181f ;  /* 0x00181fff07047589 */ /* 0x000e6200000e0000 */
[----:B------:R-:W-:-:S02]  /*0430*/  LOP3.LUT R0, R0, 0x38, R46, 0xf8, !PT ;  /* 0x0000003800007812 */ /* 0x000fc400078ef82e */
[----:B------:R-:W-:Y:S01]  /*0440*/  ISETP.GE.AND P4, PT, R9, R20, PT ;  /* 0x000000140900720c */ /* 0x000fe20003f86270 */
[----:B------:R-:W3:Y:S01]  /*0450*/  SHFL.IDX PT, R5, R6, RZ, 0x181f ;  /* 0x00181fff06057589 */ /* 0x000ee200000e0000 */
[----:B------:R-:W-:Y:S02]  /*0460*/  LOP3.LUT R0, R0, R2, RZ, 0x3c, !PT ;  /* 0x0000000200007212 */ /* 0x000fe400078e3cff */
[----:B------:R-:W-:Y:S01]  /*0470*/  LEA.HI R2, R25, R43, RZ, 0x6 ;  /* 0x0000002b19027211 */ /* 0x000fe200078f30ff */
[----:B------:R-:W4:Y:S01]  /*0480*/  SHFL.IDX PT, R11, R6, 0x1, 0x181f ;  /* 0x00381f00060b7f89 */ /* 0x000f2200000e0000 */
[C---:B------:R-:W-:Y:S02]  /*0490*/  IADD3 R10, R9.reuse, 0x10, RZ ;  /* 0x00000010090a7810 */ /* 0x040fe40007ffe0ff */
[C---:B------:R-:W-:Y:S01]  /*04a0*/  IADD3 R14, R9.reuse, 0x20, RZ ;  /* 0x00000020090e7810 */ /* 0x040fe20007ffe0ff */
[----:B------:R-:W-:Y:S01]  /*04b0*/  IMAD.SHL.U32 R2, R2, 0x8, RZ ;  /* 0x0000000802027824 */ /* 0x000fe200078e00ff */
[----:B------:R-:W-:Y:S01]  /*04c0*/  ISETP.GE.AND P2, PT, R10, R20, PT ;  /* 0x000000140a00720c */ /* 0x000fe20003f46270 */
[----:B------:R-:W-:Y:S01]  /*04d0*/  SHFL.IDX PT, R12, R6, 0x2, 0x181f ;  /* 0x00581f00060c7f89 */ /* 0x000fe200000e0000 */
[----:B------:R-:W-:-:S02]  /*04e0*/  IADD3 R13, R9, 0x30, RZ ;  /* 0x00000030090d7810 */ /* 0x000fc40007ffe0ff */
[----:B------:R-:W-:Y:S01]  /*04f0*/  LOP3.LUT R195, R0, 0xfffffe00, R2, 0xf8, !PT ;  /* 0xfffffe0000c37812 */ /* 0x000fe200078ef802 */
[----:B------:R-:W5:Y:S01]  /*0500*/  SHFL.IDX PT, R10, R7, 0x2, 0x181f ;  /* 0x00581f00070a7f89 */ /* 0x000f6200000e0000 */
[----:B------:R-:W-:Y:S01]  /*0510*/  IMAD.MOV.U32 R2, RZ, RZ, RZ ;  /* 0x000000ffff027224 */ /* 0x000fe200078e00ff */
[----:B------:R-:W-:Y:S02]  /*0520*/  ISETP.GE.AND P1, PT, R13, R20, PT ;  /* 0x000000140d00720c */ /* 0x000fe40003f26270 */
[----:B------:R-:W-:Y:S01]  /*0530*/  @!P4 IMAD.SHL.U32 R0, R195, 0x2, RZ ;  /* 0x00000002c300c824 */ /* 0x000fe200078e00ff */
[----:B------:R-:W-:Y:S01]  /*0540*/  IADD3 R13, R9, 0x40, RZ ;  /* 0x00000040090d7810 */ /* 0x000fe20007ffe0ff */
[----:B------:R-:W-:Y:S01]  /*0550*/  IMAD.HI R18, R3, -0x6db6db6d, R2 ;  /* 0x9249249303127827 */ /* 0x000fe200078e0202 */
[----:B-1----:R-:W-:Y:S01]  /*0560*/  @!P4 LEA R4, P0, R46, R4, 0x1 ;  /* 0x000000042e04c211 */ /* 0x002fe200078008ff */
[----:B------:R-:W-:Y:S01]  /*0570*/  SHFL.IDX PT, R17, R6, 0x5, 0x181f ;  /* 0x00b81f0006117f89 */ /* 0x000fe200000e0000 */
[----:B------:R-:W-:-:S02]  /*0580*/  ISETP.GE.AND P5, PT, R13, R20, PT ;  /* 0x000000140d00720c */ /* 0x000fc40003fa6270 */
[----:B---3--:R-:W-:Y:S01]  /*0590*/  @!P4 LEA.HI.X R5, R46, R5, R47, 0x1, P0 ;  /* 0x000000052e05c211 */ /* 0x008fe200000f0c2f */
[----:B------:R-:W-:Y:S01]  /*05a0*/  SHFL.IDX PT, R15, R7, 0x6, 0x181f ;  /* 0x00d81f00070f7f89 */ /* 0x000fe200000e0000 */
[----:B------:R-:W-:-:S03]  /*05b0*/  ISETP.GE.AND P0, PT, R14, R20, PT ;  /* 0x000000140e00720c */ /* 0x000fc60003f06270 */
[----:B------:R1:W-:Y:S01]  /*05c0*/  @!P4 LDGSTS.E.BYPASS.LTC128B.128 [R0+0x7100], [R4.64], !P3 ;  /* 0x071000000400cfae */ /* 0x0003e2000d901d48 */
[C---:B------:R-:W-:Y:S02]  /*05d0*/  @!P2 LEA R2, P4, R46.reuse, R8, 0x1 ;  /* 0x000000082e02a211 */ /* 0x040fe400078808ff */
[----:B------:R-:W-:Y:S01]  /*05e0*/  IADD3 R8, R9, 0x50, RZ ;  /* 0x0000005009087810 */ /* 0x000fe20007ffe0ff */
[----:B------:R-:W-:Y:S01]  /*05f0*/  SHFL.IDX PT, R16, R6, 0x6, 0x181f ;  /* 0x00d81f0006107f89 */ /* 0x000fe200000e0000 */
[----:B----4-:R-:W-:Y:S02]  /*0600*/  @!P2 LEA.HI.X R3, R46, R11, R47, 0x1, P4 ;  /* 0x0000000b2e03a211 */ /* 0x010fe400020f0c2f */
[----:B------:R-:W-:Y:S01]  /*0610*/  ISETP.GE.AND P4, PT, R8, R20, PT ;  /* 0x000000140800720c */ /* 0x000fe20003f86270 */
[----:B------:R-:W-:Y:S04]  /*0620*/  SHFL.IDX PT, R11, R7, 0x5, 0x181f ;  /* 0x00b81f00070b7f89 */ /* 0x000fe800000e0000 */
[----:B------:R-:W-:Y:S04]  /*0630*/  SHFL.IDX PT, R8, R7, 0x4, 0x181f ;  /* 0x00981f0007087f89 */ /* 0x000fe800000e0000 */
[----:B------:R-:W-:Y:S04]  /*0640*/  SHFL.IDX PT, R14, R6, 0x7, 0x181f ;  /* 0x00f81f00060e7f89 */ /* 0x000fe800000e0000 */
[----:B------:R-:W-:Y:S04]  /*0650*/  SHFL.IDX PT, R13, R7, 0x7, 0x181f ;  /* 0x00f81f00070d7f89 */ /* 0x000fe800000e0000 */
[----:B------:R-:W-:Y:S01]  /*0660*/  STL [R1+0x28], R195 ;  /* 0x000028c301007387 */ /* 0x000fe20000100800 */
[----:B-1----:R-:W-:-:S03]  /*0670*/  @!P2 IMAD.SHL.U32 R0, R195, 0x2, RZ ;  /* 0x00000002c300a824 */ /* 0x002fc600078e00ff */
[----:B------:R-:W1:Y:S04]  /*0680*/  SHFL.IDX PT, R4, R7, 0x3, 0x181f ;  /* 0x00781f0007047f89 */ /* 0x000e6800000e0000 */
[----:B------:R-:W3:Y:S04]  /*0690*/  SHFL.IDX PT, R5, R6, 0x3, 0x181f ;  /* 0x00781f0006057f89 */ /* 0x000ee800000e0000 */
[----:B------:R5:W-:Y:S04]  /*06a0*/  @!P2 LDGSTS.E.BYPASS.LTC128B.128 [R0+0x7900], [R2.64], !P3 ;  /* 0x079000000200afae */ /* 0x000be8000d901d48 */
[----:B------:R-:W-:Y:S01]  /*06b0*/  STL.64 [R1+0x30], R46 ;  /* 0x0000302e01007387 */ /* 0x000fe20000100a00 */
[----:B-----5:R-:W-:Y:S01]  /*06c0*/  @!P0 LEA R2, P2, R46, R10, 0x1 ;  /* 0x0000000a2e028211 */ /* 0x020fe200078408ff */
[----:B------:R-:W-:Y:S01]  /*06d0*/  IMAD R10, R24, c[0x0][0x1e0], RZ ;  /* 0x00007800180a7a24 */ /* 0x000fe200078e02ff */
[----:B------:R-:W-:-:S02]  /*06e0*/  IADD3 R0, R9, 0x60, RZ ;  /* 0x0000006009007810 */ /* 0x000fc40007ffe0ff */
[----:B------:R-:W-:Y:S01]  /*06f0*/  @!P0 LEA.HI.X R3, R46, R12, R47, 0x1, P2 ;  /* 0x0000000c2e038211 */ /* 0x000fe200010f0c2f */
[----:B------:R-:W-:Y:S01]  /*0700*/  IMAD R10, R19, c[0x0][0x1e4], R10 ;  /* 0x00007900130a7a24 */ /* 0x000fe200078e020a */
[----:B------:R4:W5:Y:S01]  /*0710*/  SHFL.IDX PT, R12, R6, 0x4, 0x181f ;  /* 0x00981f00060c7f89 */ /* 0x00096200000e0000 */
[----:B------:R-:W-:Y:S01]  /*0720*/  ISETP.GE.AND P2, PT, R0, R20, PT ;  /* 0x000000140000720c */ /* 0x000fe20003f46270 */
[----:B------:R-:W-:-:S05]  /*0730*/  @!P0 IMAD.SHL.U32 R0, R195, 0x2, RZ ;  /* 0x00000002c3008824 */ /* 0x000fca00078e00ff */
[----:B------:R1:W-:Y:S01]  /*0740*/  @!P0 LDGSTS.E.BYPASS.LTC128B.128 [R0+0x8100], [R2.64], !P3 ;  /* 0x0810000002008fae */ /* 0x0003e2000d901d48 */
[----:B----4-:R-:W-:Y:S02]  /*0750*/  IADD3 R6, R9, 0x70, RZ ;  /* 0x0000007009067810 */ /* 0x010fe40007ffe0ff */
[----:B-1----:R-:W-:Y:S01]  /*0760*/  @!P1 LEA R2, P0, R46, R4, 0x1 ;  /* 0x000000042e029211 */ /* 0x002fe200078008ff */
[----:B------:R-:W-:-:S03]  /*0770*/  @!P1 IMAD.SHL.U32 R0, R195, 0x2, RZ ;  /* 0x00000002c3009824 */ /* 0x000fc600078e00ff */
[--C-:B---3--:R-:W-:Y:S01]  /*0780*/  @!P1 LEA.HI.X R3, R46, R5, R47.reuse, 0x1, P0 ;  /* 0x000000052e039211 */ /* 0x108fe200000f0c2f */
[----:B------:R-:W-:Y:S01]  /*0790*/  IMAD.WIDE.U32 R4, R19, c[0x0][0x1e0], R46 ;  /* 0x0000780013047a25 */ /* 0x000fe200078e002e */
[----:B------:R-:W-:-:S03]  /*07a0*/  ISETP.GE.AND P0, PT, R6, R20, PT ;  /* 0x000000140600720c */ /* 0x000fc60003f06270 */
[----:B------:R1:W-:Y:S01]  /*07b0*/  @!P1 LDGSTS.E.BYPASS.LTC128B.128 [R0+0x8900], [R2.64], !P3 ;  /* 0x0890000002009fae */ /* 0x0003e2000d901d48 */
[----:B------:R-:W-:-:S04]  /*07c0*/  @!P5 LEA R8, P1, R46, R8, 0x1 ;  /* 0x000000082e08d211 */ /* 0x000fc800078208ff */
[C-C-:B-----5:R-:W-:Y:S01]  /*07d0*/  @!P5 LEA.HI.X R9, R46.reuse, R12, R47.reuse, 0x1, P1 ;  /* 0x0000000c2e09d211 */ /* 0x160fe200008f0c2f */
[----:B------:R-:W-:Y:S01]  /*07e0*/  @!P4 IMAD.SHL.U32 R12, R195, 0x2, RZ ;  /* 0x00000002c30cc824 */ /* 0x000fe200078e00ff */
[C---:B------:R-:W-:Y:S02]  /*07f0*/  @!P4 LEA R6, P1, R46.reuse, R11, 0x1 ;  /* 0x0000000b2e06c211 */ /* 0x040fe400078208ff */
[----:B------:R-:W-:Y:S02]  /*0800*/  SHF.R.U32.HI R11, RZ, 0x1f, R18 ;  /* 0x0000001fff0b7819 */ /* 0x000fe40000011612 */
[----:B------:R-:W-:Y:S02]  /*0810*/  @!P4 LEA.HI.X R7, R46, R17, R47, 0x1, P1 ;  /* 0x000000112e07c211 */ /* 0x000fe400008f0c2f */
[----:B------:R-:W-:Y:S01]  /*0820*/  LEA.HI.SX32 R198, R18, R11, 0x1a ;  /* 0x0000000b12c67211 */ /* 0x000fe200078fd2ff */
[----:B------:R-:W-:-:S03]  /*0830*/  IMAD.SHL.U32 R18, R19, 0x8, RZ ;  /* 0x0000000813127824 */ /* 0x000fc600078e00ff */
[----:B------:R-:W-:Y:S01]  /*0840*/  IADD3 R41, R198, -0x1, RZ ;  /* 0xffffffffc6297810 */ /* 0x000fe20007ffe0ff */
[----:B------:R3:W-:Y:S03]  /*0850*/  STL [R1], R198 ;  /* 0x000000c601007387 */ /* 0x0007e60000100800 */
[----:B------:R-:W-:Y:S01]  /*0860*/  SHF.R.S32.HI R42, RZ, 0x1f, R41 ;  /* 0x0000001fff2a7819 */ /* 0x000fe20000011429 */
[----:B-1----:R-:W-:Y:S02]  /*0870*/  IMAD.IADD R3, R5, 0x1, R10 ;  /* 0x0000000105037824 */ /* 0x002fe400078e020a */
[----:B------:R-:W-:Y:S02]  /*0880*/  IMAD R0, R45, c[0x0][0x1e8], RZ ;  /* 0x00007a002d007a24 */ /* 0x000fe400078e02ff */
[----:B------:R-:W-:Y:S01]  /*0890*/  IMAD.MOV.U32 R2, RZ, RZ, R4 ;  /* 0x000000ffff027224 */ /* 0x000fe200078e0004 */
[----:B------:R-:W-:Y:S01]  /*08a0*/  @!P2 LEA R4, P1, R46, R15, 0x1 ;  /* 0x0000000f2e04a211 */ /* 0x000fe200078208ff */
[----:B------:R-:W-:-:S02]  /*08b0*/  IMAD R0, R44, c[0x0][0x1ec], R0 ;  /* 0x00007b002c007a24 */ /* 0x000fc400078e0200 */
[----:B------:R-:W-:Y:S01]  /*08c0*/  IMAD.WIDE.U32 R2, R44, c[0x0][0x1e8], R2 ;  /* 0x00007a002c027a25 */ /* 0x000fe200078e0002 */
[C-C-:B------:R-:W-:Y:S02]  /*08d0*/  @!P2 LEA.HI.X R5, R46.reuse, R16, R47.reuse, 0x1, P1 ;  /* 0x000000102e05a211 */ /* 0x140fe400008f0c2f */
[C---:B------:R-:W-:Y:S01]  /*08e0*/  @!P0 LEA R10, P1, R46.reuse, R13, 0x1 ;  /* 0x0000000d2e0a8211 */ /* 0x040fe200078208ff */
[----:B------:R-:W-:Y:S01]  /*08f0*/  IMAD.IADD R3, R3, 0x1, R0 ;  /* 0x0000000103037824 */ /* 0x000fe200078e0200 */
[----:B------:R-:W-:Y:S01]  /*0900*/  LEA.HI R13, R25, R43, RZ, 0x4 ;  /* 0x0000002b190d7211 */ /* 0x000fe200078f20ff */
[----:B------:R-:W-:Y:S01]  /*0910*/  @!P5 IMAD.SHL.U32 R0, R195, 0x2, RZ ;  /* 0x00000002c300d824 */ /* 0x000fe200078e00ff */
[----:B------:R-:W-:-:S04]  /*0920*/  @!P0 LEA.HI.X R11, R46, R14, R47, 0x1, P1 ;  /* 0x0000000e2e0b8211 */ /* 0x000fc800008f0c2f */
[----:B------:R1:W-:Y:S04]  /*0930*/  @!P5 LDGSTS.E.BYPASS.LTC128B.128 [R0+0x9100], [R8.64], !P3 ;  /* 0x091000000800dfae */ /* 0x0003e8000d901d48 */
[----:B------:R4:W-:Y:S01]  /*0940*/  @!P4 LDGSTS.E.BYPASS.LTC128B.128 [R12+0x9900], [R6.64], !P3 ;  /* 0x09900000060ccfae */ /* 0x0009e2000d901d48 */
[----:B--2---:R-:W-:Y:S01]  /*0950*/  @P6 SHF.R.S32.HI R17, RZ, 0x1f, R21 ;  /* 0x0000001fff116819 */ /* 0x004fe20000011415 */
[----:B------:R-:W-:Y:S02]  /*0960*/  @!P6 IMAD.MOV.U32 R17, RZ, RZ, R23 ;  /* 0x000000ffff11e224 */ /* 0x000fe400078e0017 */
[----:B------:R-:W-:Y:S02]  /*0970*/  @P6 IMAD.MOV.U32 R16, RZ, RZ, R21 ;  /* 0x000000ffff106224 */ /* 0x000fe400078e0015 */
[----:B------:R-:W-:-:S04]  /*0980*/  @!P6 IMAD.MOV.U32 R16, RZ, RZ, R22 ;  /* 0x000000ffff10e224 */ /* 0x000fc800078e0016 */
[----:B------:R-:W-:-:S04]  /*0990*/  IMAD.WIDE.U32 R26, R16, c[0x0][0x1f0], R2 ;  /* 0x00007c00101a7a25 */ /* 0x000fc800078e0002 */
[----:B------:R-:W-:Y:S01]  /*09a0*/  IMAD.MOV.U32 R196, RZ, RZ, R26 ;  /* 0x000000ffffc47224 */ /* 0x000fe200078e001a */
[----:B------:R3:W-:Y:S01]  /*09b0*/  STL.64 [R1+0x48], R26 ;  /* 0x0000481a01007387 */ /* 0x0007e20000100a00 */
[----:B-1----:R-:W-:Y:S02]  /*09c0*/  @!P2 IMAD.SHL.U32 R0, R195, 0x2, RZ ;  /* 0x00000002c300a824 */ /* 0x002fe400078e00ff */
[----:B------:R-:W-:Y:S02]  /*09d0*/  IMAD.MOV.U32 R8, RZ, RZ, 0x70 ;  /* 0x00000070ff087424 */ /* 0x000fe400078e00ff */
[----:B----4-:R-:W-:Y:S01]  /*09e0*/  IMAD.SHL.U32 R7, R191, 0x20, RZ ;  /* 0x00000020bf077824 */ /* 0x010fe200078e00ff */
[----:B------:R1:W-:Y:S01]  /*09f0*/  @!P2 LDGSTS.E.BYPASS.LTC128B.128 [R0+0xa100], [R4.64], !P3 ;  /* 0x0a1000000400afae */ /* 0x0003e2000d901d48 */
[----:B------:R-:W-:-:S04]  /*0a00*/  IMAD.WIDE.U32 R192, R8, c[0x0][0x1e0], RZ ;  /* 0x0000780008c07a25 */ /* 0x000fc800078e00ff */
[----:B------:R-:W-:-:S05]  /*0a10*/  IMAD R160, R198, -0x70, R8 ;  /* 0xffffff90c6a07824 */ /* 0x000fca00078e0208 */
[----:B------:R-:W-:-:S04]  /*0a20*/  IADD3 R23, R160, c[0x0][0x1d0], -R19 ;  /* 0x00007400a0177a10 */ /* 0x000fc80007ffe813 */
[C---:B------:R-:W-:Y:S02]  /*0a30*/  ISETP.GE.AND P6, PT, R23.reuse, 0x21, PT ;  /* 0x000000211700780c */ /* 0x040fe40003fc6270 */
[C---:B------:R-:W-:Y:S02]  /*0a40*/  ISETP.GE.AND P2, PT, R23.reuse, 0x1, PT ;  /* 0x000000011700780c */ /* 0x040fe40003f46270 */
[----:B------:R-:W-:Y:S01]  /*0a50*/  ISETP.GE.AND P1, PT, R23, 0x11, PT ;  /* 0x000000111700780c */ /* 0x000fe20003f26270 */
[----:B-1----:R-:W-:Y:S02]  /*0a60*/  IMAD R4, R8, c[0x0][0x1e4], RZ ;  /* 0x0000790008047a24 */ /* 0x002fe400078e02ff */
[----:B------:R-:W-:Y:S02]  /*0a70*/  IMAD R0, R17, c[0x0][0x1f0], RZ ;  /* 0x00007c0011007a24 */ /* 0x000fe400078e02ff */
[----:B------:R-:W-:Y:S02]  /*0a80*/  IMAD.IADD R189, R193, 0x1, R4 ;  /* 0x00000001c1bd7824 */ /* 0x000fe400078e0204 */
[----:B------:R-:W-:-:S02]  /*0a90*/  IMAD R4, R16, c[0x0][0x1f4], R0 ;  /* 0x00007d0010047a24 */ /* 0x000fc400078e0200 */
[----:B------:R-:W-:Y:S02]  /*0aa0*/  IMAD R0, R189, R41, RZ ;  /* 0x00000029bd007224 */ /* 0x000fe400078e02ff */
[----:B------:R-:W-:Y:S02]  /*0ab0*/  IMAD.IADD R197, R27, 0x1, R4 ;  /* 0x000000011bc57824 */ /* 0x000fe400078e0204 */
[-C--:B------:R-:W-:Y:S02]  /*0ac0*/  IMAD R4, R42, R192.reuse, R0 ;  /* 0x000000c02a047224 */ /* 0x080fe400078e0200 */
[----:B------:R-:W-:Y:S01]  /*0ad0*/  @!P0 IMAD.SHL.U32 R0, R195, 0x2, RZ ;  /* 0x00000002c3008824 */ /* 0x000fe200078e00ff */
[----:B------:R3:W-:Y:S01]  /*0ae0*/  STL.64 [R1+0x40], R196 ;  /* 0x000040c401007387 */ /* 0x0007e20000100a00 */
[----:B------:R-:W-:-:S03]  /*0af0*/  IMAD.WIDE.U32 R2, R41, R192, R196 ;  /* 0x000000c029027225 */ /* 0x000fc600078e00c4 */
[----:B------:R1:W-:Y:S01]  /*0b00*/  @!P0 LDGSTS.E.BYPASS.LTC128B.128 [R0+0xa900], [R10.64], !P3 ;  /* 0x0a9000000a008fae */ /* 0x0003e2000d901d48 */
[----:B------:R-:W-:Y:S01]  /*0b10*/  IMAD.IADD R3, R3, 0x1, R4 ;  /* 0x0000000103037824 */ /* 0x000fe200078e0204 */
[----:B------:R-:W-:Y:S01]  /*0b20*/  @P2 LEA R6, P5, R2, c[0x0][0x1c8], 0x1 ;  /* 0x0000720002062a11 */ /* 0x000fe200078a08ff */
[----:B------:R-:W-:Y:S01]  /*0b30*/  @P2 IMAD.SHL.U32 R9, R195, 0x2, RZ ;  /* 0x00000002c3092824 */ /* 0x000fe200078e00ff */
[----:B------:R-:W0:Y:S04]  /*0b40*/  LDGDEPBAR ;  /* 0x00000000000079af */ /* 0x000e280000000000 */
[----:B------:R-:W-:Y:S01]  /*0b50*/  BAR.SYNC.DEFER_BLOCKING 0x0 ;  /* 0x0000000000007b1d */ /* 0x000fe20000010000 */
[----:B------:R-:W-:Y:S01]  /*0b60*/  ISETP.GE.AND P0, PT, R46, c[0x0][0x1d4], PT ;  /* 0x000075002e007a0c */ /* 0x000fe20003f06270 */
[C---:B-1----:R-:W-:Y:S01]  /*0b70*/  IMAD.WIDE.U32 R10, R190.reuse, 0x20, RZ ;  /* 0x00000020be0a7825 */ /* 0x042fe200078e00ff */
[----:B------:R-:W-:-:S04]  /*0b80*/  @P1 LEA R0, P4, R190, R2, 0x4 ;  /* 0x00000002be001211 */ /* 0x000fc800078820ff */
[----:B------:R-:W-:Y:S02]  /*0b90*/  @P6 IADD3 R8, P3, R2, R10, RZ ;  /* 0x0000000a02086210 */ /* 0x000fe40007f7e0ff */
[----:B------:R-:W-:Y:S02]  /*0ba0*/  @P1 LEA.HI.X R5, R190, R3, R191, 0x4, P4 ;  /* 0x00000003be051211 */ /* 0x000fe400020f24bf */
[----:B------:R-:W-:Y:S02]  /*0bb0*/  @P6 IADD3.X R10, R3, R11, R7, P3, !PT ;  /* 0x0000000b030a6210 */ /* 0x000fe40001ffe407 */
[----:B------:R-:W-:Y:S02]  /*0bc0*/  @P2 LEA.HI.X R7, R2, c[0x0][0x1cc], R3, 0x1, P5 ;  /* 0x0000730002072a11 */ /* 0x000fe400028f0c03 */
[----:B------:R-:W-:Y:S02]  /*0bd0*/  ISETP.GE.AND P5, PT, R23, 0x31, PT ;  /* 0x000000311700780c */ /* 0x000fe40003fa6270 */
[----:B------:R-:W-:Y:S01]  /*0be0*/  @P1 LEA R4, P4, R0, c[0x0][0x1c8], 0x1 ;  /* 0x0000720000041a11 */ /* 0x000fe200078808ff */
[----:B------:R-:W-:Y:S01]  /*0bf0*/  @!PT LDS RZ, [RZ] ;  /* 0x00000000fffff984 */ /* 0x000fe20000000800 */
[----:B------:R-:W-:Y:S01]  /*0c00*/  @!PT LDS RZ, [RZ] ;  /* 0x00000000fffff984 */ /* 0x000fe20000000800 */
[----:B------:R-:W-:Y:S01]  /*0c10*/  @!PT LDS RZ, [RZ] ;  /* 0x00000000fffff984 */ /* 0x000fe20000000800 */
[----:B------:R1:W-:Y:S01]  /*0c20*/  @P2 LDGSTS.E.BYPASS.LTC128B.128 [R9+0x3900], [R6.64], !P0 ;  /* 0x0390000006092fae */ /* 0x0003e2000c101d48 */
[----:B------:R-:W-:-:S02]  /*0c30*/  SHF.R.S32.HI R11, RZ, 0x4, R13 ;  /* 0x00000004ff0b7819 */ /* 0x000fc4000001140d */
[----:B------:R-:W-:Y:S01]  /*0c40*/  @P1 LEA.HI.X R5, R0, c[0x0][0x1cc], R5, 0x1, P4 ;  /* 0x0000730000051a11 */ /* 0x000fe200020f0c05 */
[----:B------:R-:W-:Y:S01]  /*0c50*/  @P1 IMAD.SHL.U32 R0, R195, 0x2, RZ ;  /* 0x00000002c3001824 */ /* 0x000fe200078e00ff */
[C---:B------:R-:W-:Y:S02]  /*0c60*/  ISETP.GE.AND P4, PT, R23.reuse, 0x41, PT ;  /* 0x000000411700780c */ /* 0x040fe40003f86270 */
[C---:B------:R-:W-:Y:S02]  /*0c70*/  ISETP.GE.AND P2, PT, R23.reuse, 0x61, PT ;  /* 0x000000611700780c */ /* 0x040fe40003f46270 */
[----:B------:R2:W-:Y:S01]  /*0c80*/  @P1 LDGSTS.E.BYPASS.LTC128B.128 [R0+0x4100], [R4.64], !P0 ;  /* 0x0410000004001fae */ /* 0x0005e2000c101d48 */
[C---:B------:R-:W-:Y:S02]  /*0c90*/  @P6 LEA R14, P1, R8.reuse, c[0x0][0x1c8], 0x1 ;  /* 0x00007200080e6a11 */ /* 0x040fe400078208ff */
[----:B------:R-:W-:Y:S02]  /*0ca0*/  ISETP.GE.AND P3, PT, R23, 0x51, PT ;  /* 0x000000511700780c */ /* 0x000fe40003f66270 */
[----:B------:R-:W-:-:S02]  /*0cb0*/  @P6 LEA.HI.X R15, R8, c[0x0][0x1cc], R10, 0x1, P1 ;  /* 0x00007300080f6a11 */ /* 0x000fc400008f0c0a */
[----:B------:R-:W-:-:S04]  /*0cc0*/  LOP3.LUT R10, R13, 0xfffffff0, RZ, 0xc0, !PT ;  /* 0xfffffff00d0a7812 */ /* 0x000fc800078ec0ff */
[----:B------:R-:W-:Y:S02]  /*0cd0*/  @P2 IMAD R21, R191, 0x60, RZ ;  /* 0x00000060bf152824 */ /* 0x000fe400078e02ff */
[----:B------:R-:W-:Y:S01]  /*0ce0*/  IMAD.IADD R10, R43, 0x1, -R10 ;  /* 0x000000012b0a7824 */ /* 0x000fe200078e0a0a */
[----:B-1----:R-:W-:Y:S02]  /*0cf0*/  LEA.HI R6, R13, R11, RZ, 0x1 ;  /* 0x0000000b0d067211 */ /* 0x002fe400078f08ff */
[C---:B------:R-:W-:Y:S02]  /*0d00*/  @P3 IMAD R7, R191.reuse, 0x50, RZ ;  /* 0x00000050bf073824 */ /* 0x040fe400078e02ff */
[----:B------:R-:W-:Y:S02]  /*0d10*/  SHF.R.S32.HI R20, RZ, 0x1f, R10 ;  /* 0x0000001fff147819 */ /* 0x000fe4000001140a */
[----:B------:R-:W-:Y:S02]  /*0d20*/  LOP3.LUT R6, R6, 0xfffffffe, RZ, 0xc0, !PT ;  /* 0xfffffffe06067812 */ /* 0x000fe400078ec0ff */
[----:B------:R-:W-:Y:S01]  /*0d30*/  LEA.HI R20, R20, R10, RZ, 0x3 ;  /* 0x0000000a14147211 */ /* 0x000fe200078f18ff */
[----:B--2---:R-:W-:-:S02]  /*0d40*/  @P5 IMAD R0, R191, 0x30, RZ ;  /* 0x00000030bf005824 */ /* 0x004fc400078e02ff */
[----:B------:R-:W-:-:S04]  /*0d50*/  @P5 IMAD.WIDE.U32 R4, R190, 0x30, R2 ;  /* 0x00000030be045825 */ /* 0x000fc800078e0002 */
[----:B------:R-:W-:Y:S01]  /*0d60*/  @P5 IMAD.IADD R0, R5, 0x1, R0 ;  /* 0x0000000105005824 */ /* 0x000fe200078e0200 */
[----:B------:R-:W-:Y:S01]  /*0d70*/  @P5 LEA R12, P1, R4, c[0x0][0x1c8], 0x1 ;  /* 0x00007200040c5a11 */ /* 0x000fe200078208ff */
[----:B------:R-:W-:Y:S01]  /*0d80*/  IMAD.IADD R22, R11, 0x1, -R6 ;  /* 0x000000010b167824 */ /* 0x000fe200078e0a06 */
[----:B------:R-:W-:Y:S01]  /*0d90*/  LOP3.LUT R11, R20, 0xfffffff8, RZ, 0xc0, !PT ;  /* 0xfffffff8140b7812 */ /* 0x000fe200078ec0ff */
[----:B------:R-:W-:Y:S01]  /*0da0*/  @P2 IMAD.MOV.U32 R5, RZ, RZ, R3 ;  /* 0x000000ffff052224 */ /* 0x000fe200078e0003 */
[----:B------:R-:W-:Y:S01]  /*0db0*/  @P5 LEA.HI.X R13, R4, c[0x0][0x1cc], R0, 0x1, P1 ;  /* 0x00007300040d5a11 */ /* 0x000fe200008f0c00 */
[----:B------:R-:W-:Y:S01]  /*0dc0*/  @P2 IMAD.MOV.U32 R4, RZ, RZ, R2 ;  /* 0x000000ffff042224 */ /* 0x000fe200078e0002 */
[----:B------:R-:W-:Y:S01]  /*0dd0*/  @P4 LEA R0, P1, R190, R2, 0x6 ;  /* 0x00000002be004211 */ /* 0x000fe200078230ff */
[----:B------:R-:W-:Y:S02]  /*0de0*/  IMAD.IADD R11, R10, 0x1, -R11 ;  /* 0x000000010a0b7824 */ /* 0x000fe400078e0a0b */
[C---:B------:R-:W-:Y:S01]  /*0df0*/  @P2 IMAD.WIDE.U32 R4, R190.reuse, 0x60, R4 ;  /* 0x00000060be042825 */ /* 0x040fe200078e0004 */
[----:B------:R-:W-:-:S02]  /*0e00*/  @P4 LEA.HI.X R6, R190, R3, R191, 0x6, P1 ;  /* 0x00000003be064211 */ /* 0x000fc400008f34bf */
[----:B------:R-:W-:Y:S01]  /*0e10*/  @P4 LEA R8, P1, R0, c[0x0][0x1c8], 0x1 ;  /* 0x0000720000084a11 */ /* 0x000fe200078208ff */
[----:B------:R-:W-:-:S03]  /*0e20*/  @P3 IMAD.WIDE.U32 R2, R190, 0x50, R2 ;  /* 0x00000050be023825 */ /* 0x000fc600078e0002 */
[----:B------:R-:W-:Y:S01]  /*0e30*/  @P4 LEA.HI.X R9, R0, c[0x0][0x1cc], R6, 0x1, P1 ;  /* 0x0000730000094a11 */ /* 0x000fe200008f0c06 */
[----:B------:R-:W-:Y:S01]  /*0e40*/  IMAD.SHL.U32 R0, R40, 0x40, RZ ;  /* 0x0000004028007824 */ /* 0x000fe200078e00ff */
[----:B------:R-:W-:Y:S01]  /*0e50*/  @P3 LEA R6, P1, R2, c[0x0][0x1c8], 0x1 ;  /* 0x0000720002063a11 */ /* 0x000fe200078208ff */
[----:B------:R-:W-:-:S03]  /*0e60*/  @P3 IMAD.IADD R3, R3, 0x1, R7 ;  /* 0x0000000103033824 */ /* 0x000fc600078e0207 */
[----:B------:R-:W-:Y:S02]  /*0e70*/  LOP3.LUT R0, R0, 0x1c0, RZ, 0xc0, !PT ;  /* 0x000001c000007812 */ /* 0x000fe400078ec0ff */
[----:B------:R-:W-:Y:S02]  /*0e80*/  @P3 LEA.HI.X R7, R2, c[0x0][0x1cc], R3, 0x1, P1 ;  /* 0x0000730002073a11 */ /* 0x000fe400008f0c03 */
[----:B------:R-:W-:Y:S02]  /*0e90*/  LOP3.LUT R18, R0, 0x8, R18, 0xf8, !PT ;  /* 0x0000000800127812 */ /* 0x000fe400078ef812 */
[----:B------:R-:W-:Y:S01]  /*0ea0*/  SHF.R.U32.HI R3, RZ, 0x3, R0 ;  /* 0x00000003ff037819 */ /* 0x000fe20000011600 */
[----:B------:R-:W-:Y:S01]  /*0eb0*/  @P2 IMAD.IADD R0, R5, 0x1, R21 ;  /* 0x0000000105002824 */ /* 0x000fe200078e0215 */
[----:B------:R-:W-:Y:S01]  /*0ec0*/  @P2 LEA R2, P1, R4, c[0x0][0x1c8], 0x1 ;  /* 0x0000720004022a11 */ /* 0x000fe200078208ff */
[----:B------:R-:W-:Y:S01]  /*0ed0*/  @P6 IMAD.SHL.U32 R5, R195, 0x2, RZ ;  /* 0x00000002c3056824 */ /* 0x000fe200078e00ff */
[----:B------:R-:W-:-:S02]  /*0ee0*/  LOP3.LUT R18, R18, R3, RZ, 0x3c, !PT ;  /* 0x0000000312127212 */ /* 0x000fc400078e3cff */
[----:B------:R-:W-:Y:S01]  /*0ef0*/  @P2 LEA.HI.X R3, R4, c[0x0][0x1cc], R0, 0x1, P1 ;  /* 0x0000730004032a11 */ /* 0x000fe200008f0c00 */
[C---:B------:R-:W-:Y:S01]  /*0f00*/  @P5 IMAD.SHL.U32 R0, R195.reuse, 0x2, RZ ;  /* 0x00000002c3005824 */ /* 0x040fe200078e00ff */
[----:B------:R1:W-:Y:S01]  /*0f10*/  @P6 LDGSTS.E.BYPASS.LTC128B.128 [R5+0x4900], [R14.64], !P0 ;  /* 0x049000000e056fae */ /* 0x0003e2000c101d48 */
[----:B------:R-:W-:-:S03]  /*0f20*/  @P3 IMAD.SHL.U32 R4, R195, 0x2, RZ ;  /* 0x00000002c3043824 */ /* 0x000fc600078e00ff */
[----:B------:R2:W-:Y:S01]  /*0f30*/  @P5 LDGSTS.E.BYPASS.LTC128B.128 [R0+0x5100], [R12.64], !P0 ;  /* 0x051000000c005fae */ /* 0x0005e2000c101d48 */
[C---:B-1----:R-:W-:Y:S02]  /*0f40*/  @P4 IMAD.SHL.U32 R5, R195.reuse, 0x2, RZ ;  /* 0x00000002c3054824 */ /* 0x042fe400078e00ff */
[----:B--2---:R-:W-:-:S03]  /*0f50*/  @P2 IMAD.SHL.U32 R0, R195, 0x2, RZ ;  /* 0x00000002c3002824 */ /* 0x004fc600078e00ff */
[----:B------:R1:W-:Y:S04]  /*0f60*/  @P4 LDGSTS.E.BYPASS.LTC128B.128 [R5+0x5900], [R8.64], !P0 ;  /* 0x0590000008054fae */ /* 0x0003e8000c101d48 */
[----:B------:R2:W-:Y:S04]  /*0f70*/  @P3 LDGSTS.E.BYPASS.LTC128B.128 [R4+0x6100], [R6.64], !P0 ;  /* 0x0610000006043fae */ /* 0x0005e8000c101d48 */
[----:B------:R4:W-:Y:S01]  /*0f80*/  @P2 LDGSTS.E.BYPASS.LTC128B.128 [R0+0x6900], [R2.64], !P0 ;  /* 0x0690000002002fae */ /* 0x0009e2000c101d48 */
[----:B------:R-:W-:Y:S02]  /*0f90*/  R2P PR, R11, 0x6 ;  /* 0x000000060b007804 */ /* 0x000fe40000000000 */
[----:B------:R-:W-:Y:S01]  /*0fa0*/  LOP3.LUT P3, RZ, R40, 0x2, RZ, 0xc0, !PT ;  /* 0x0000000228ff7812 */ /* 0x000fe2000786c0ff */
[----:B------:R-:W0:Y:S01]  /*0fb0*/  LDGDEPBAR ;  /* 0x00000000000079af */ /* 0x000e220000000000 */
[----:B--2---:R-:W-:Y:S01]  /*0fc0*/  IMAD.SHL.U32 R4, R20, 0x40, RZ ;  /* 0x0000004014047824 */ /* 0x004fe200078e00ff */
[----:B------:R-:W-:Y:S01]  /*0fd0*/  LEA.HI R6, R25, R43, RZ, 0x5 ;  /* 0x0000002b19067211 */ /* 0x000fe200078f28ff */
[----:B----4-:R-:W-:-:S03]  /*0fe0*/  IMAD.SHL.U32 R2, R11, 0x40, RZ ;  /* 0x000000400b027824 */ /* 0x010fc600078e00ff */
[----:B-1----:R-:W-:Y:S01]  /*0ff0*/  SHF.R.S32.HI R5, RZ, 0x5, R6 ;  /* 0x00000005ff057819 */ /* 0x002fe20000011406 */
[----:B------:R-:W-:Y:S01]  /*1000*/  IMAD.SHL.U32 R3, R22, 0x8, RZ ;  /* 0x0000000816037824 */ /* 0x000fe200078e00ff */
[----:B------:R-:W-:Y:S01]  /*1010*/  LOP3.LUT R117, R4, 0xfffffe00, RZ, 0xc0, !PT ;  /* 0xfffffe0004757812 */ /* 0x000fe200078ec0ff */
[----:B------:R-:W-:Y:S01]  /*1020*/  IMAD R0, R22, 0x200, R18 ;  /* 0x0000020016007824 */ /* 0x000fe200078e0212 */
[----:B------:R-:W-:Y:S01]  /*1030*/  LOP3.LUT R2, R2, 0x1c0, RZ, 0xc0, !PT ;  /* 0x000001c002027812 */ /* 0x000fe200078ec0ff */
[----:B------:R-:W-:Y:S01]  /*1040*/  IMAD R4, R24, c[0x0][0x208], RZ ;  /* 0x0000820018047a24 */ /* 0x000fe200078e02ff */
[----:B------:R-:W-:-:S04]  /*1050*/  DEPBAR.LE SB0, 0x1 ;  /* 0x000080400000791a */ /* 0x000fc80000000000 */
[----:B------:R-:W-:Y:S01]  /*1060*/  LOP3.LUT R3, R2, 0x8, R3, 0xf8, !PT ;  /* 0x0000000802037812 */ /* 0x000fe200078ef803 */
[----:B------:R-:W-:Y:S01]  /*1070*/  IMAD.SHL.U32 R119, R0, 0x2, RZ ;  /* 0x0000000200777824 */ /* 0x000fe200078e00ff */
[----:B------:R-:W-:Y:S01]  /*1080*/  SHF.R.U32.HI R2, RZ, 0x3, R2 ;  /* 0x00000003ff027819 */ /* 0x000fe20000011602 */
[----:B------:R-:W-:-:S04]  /*1090*/  DEPBAR.LE SB0, 0x0 ;  /* 0x000080000000791a */ /* 0x000fc80000000000 */
[----:B------:R-:W-:Y:S01]  /*10a0*/  LOP3.LUT R116, R3, R2, RZ, 0x3c, !PT ;  /* 0x0000000203747212 */ /* 0x000fe200078e3cff */
[----:B------:R-:W-:Y:S01]  /*10b0*/  IMAD R2, R5, 0x400, R117 ;  /* 0x0000040005027824 */ /* 0x000fe200078e0275 */
[----:B------:R-:W-:Y:S01]  /*10c0*/  BAR.SYNC.DEFER_BLOCKING 0x0 ;  /* 0x0000000000007b1d */ /* 0x000fe20000010000 */
[----:B------:R-:W-:Y:S01]  /*10d0*/  IMAD.MOV.U32 R3, RZ, RZ, 0x10 ;  /* 0x00000010ff037424 */ /* 0x000fe200078e00ff */
[C---:B------:R-:W-:Y:S01]  /*10e0*/  IADD3 R234, R119.reuse, 0x3920, RZ ;  /* 0x0000392077ea7810 */ /* 0x040fe20007ffe0ff */
[----:B------:R-:W-:Y:S01]  /*10f0*/  IMAD.IADD R0, R116, 0x1, R2 ;  /* 0x0000000174007824 */ /* 0x000fe200078e0202 */
[----:B------:R-:W-:Y:S02]  /*1100*/  IADD3 R2, R119, 0x3900, RZ ;  /* 0x0000390077027810 */ /* 0x000fe40007ffe0ff */
[----:B------:R-:W-:Y:S01]  /*1110*/  SEL R3, R3, 0xfffffff0, !P1 ;  /* 0xfffffff003037807 */ /* 0x000fe20004800000 */
[----:B------:R-:W-:Y:S01]  /*1120*/  IMAD.SHL.U32 R230, R0, 0x2, RZ ;  /* 0x0000000200e67824 */ /* 0x000fe200078e00ff */
[----:B------:R-:W-:Y:S01]  /*1130*/  ISETP.GE.AND P1, PT, R194, 0x1, PT ;  /* 0x00000001c200780c */ /* 0x000fe20003f26270 */
[C---:B------:R-:W-:Y:S01]  /*1140*/  IMAD R0, R19.reuse, c[0x0][0x20c], R4 ;  /* 0x0000830013007a24 */ /* 0x040fe200078e0204 */
[----:B------:R-:W-:Y:S01]  /*1150*/  @P3 IADD3 R234, R2, -0x20, RZ ;  /* 0xffffffe002ea3810 */ /* 0x000fe20007ffe0ff */
[----:B------:R-:W-:Y:S01]  /*1160*/  IMAD.WIDE.U32 R4, R19, c[0x0][0x208], R46 ;  /* 0x0000820013047a25 */ /* 0x000fe200078e002e */
[----:B------:R-:W-:-:S02]  /*1170*/  LOP3.LUT R2, R6, 0xffffffe0, RZ, 0xc0, !PT ;  /* 0xffffffe006027812 */ /* 0x000fc400078ec0ff */
[C---:B------:R-:W-:Y:S01]  /*1180*/  IADD3 R240, R234.reuse, 0x800, RZ ;  /* 0x00000800eaf07810 */ /* 0x040fe20007ffe0ff */
[----:B------:R-:W-:Y:S01]  /*1190*/  IMAD.IADD R5, R5, 0x1, R0 ;  /* 0x0000000105057824 */ /* 0x000fe200078e0200 */
[C---:B------:R-:W-:Y:S01]  /*11a0*/  IADD3 R239, R234.reuse, 0x1000, RZ ;  /* 0x00001000eaef7810 */ /* 0x040fe20007ffe0ff */
[----:B------:R-:W-:Y:S01]  /*11b0*/  IMAD R0, R45, c[0x0][0x210], RZ ;  /* 0x000084002d007a24 */ /* 0x000fe200078e02ff */
[----:B------:R-:W-:Y:S01]  /*11c0*/  IADD3 R238, R234, 0x1800, RZ ;  /* 0x00001800eaee7810 */ /* 0x000fe20007ffe0ff */
[----:B------:R-:W-:Y:S01]  /*11d0*/  IMAD.WIDE.U32 R4, R44, c[0x0][0x210], R4 ;  /* 0x000084002c047a25 */ /* 0x000fe200078e0004 */
[C---:B------:R-:W-:Y:S02]  /*11e0*/  IADD3 R237, R234.reuse, 0x2000, RZ ;  /* 0x00002000eaed7810 */ /* 0x040fe40007ffe0ff */
[----:B------:R-:W-:Y:S01]  /*11f0*/  IADD3 R236, R234, 0x2800, RZ ;  /* 0x00002800eaec7810 */ /* 0x000fe20007ffe0ff */
[----:B------:R-:W-:Y:S01]  /*1200*/  IMAD R0, R44, c[0x0][0x214], R0 ;  /* 0x000085002c007a24 */ /* 0x000fe200078e0200 */
[----:B------:R3:W1:Y:S01]  /*1210*/  LDSM.16.M88.4 R36, [R230+0x7100] ;  /* 0x00710000e624783b */ /* 0x0006620000000200 */
[----:B------:R-:W-:Y:S01]  /*1220*/  IMAD R233, R3, 0x2, R230 ;  /* 0x0000000203e97824 */ /* 0x000fe200078e02e6 */
[----:B------:R-:W-:Y:S01]  /*1230*/  IADD3 R235, R234, 0x3000, RZ ;  /* 0x00003000eaeb7810 */ /* 0x000fe20007ffe0ff */
[----:B------:R-:W-:Y:S01]  /*1240*/  IMAD.IADD R5, R5, 0x1, R0 ;  /* 0x0000000105057824 */ /* 0x000fe200078e0200 */
[----:B------:R3:W2:Y:S01]  /*1250*/  LDSM.16.M88.4 R32, [R230+0x9100] ;  /* 0x00910000e620783b */ /* 0x0006a20000000200 */
[----:B------:R-:W-:-:S02]  /*1260*/  IMAD R0, R17, c[0x0][0x218], RZ ;  /* 0x0000860011007a24 */ /* 0x000fc400078e02ff */
[C---:B------:R-:W-:Y:S01]  /*1270*/  IMAD.WIDE.U32 R48, R16.reuse, c[0x0][0x218], R4 ;  /* 0x0000860010307a25 */ /* 0x040fe200078e0004 */
[----:B------:R3:W4:Y:S03]  /*1280*/  LDSM.16.M88.4 R52, [R119+0x3900] ;  /* 0x003900007734783b */ /* 0x0007260000000200 */
[----:B------:R-:W-:Y:S01]  /*1290*/  IMAD R0, R16, c[0x0][0x21c], R0 ;  /* 0x0000870010007a24 */ /* 0x000fe200078e0200 */
[----:B------:R3:W-:Y:S01]  /*12a0*/  STL.64 [R1+0x10], R48 ;  /* 0x0000103001007387 */ /* 0x0007e20000100a00 */
[----:B------:R-:W-:Y:S02]  /*12b0*/  IMAD.IADD R112, R43, 0x1, -R2 ;  /* 0x000000012b707824 */ /* 0x000fe400078e0a02 */
[----:B------:R-:W-:Y:S01]  /*12c0*/  IMAD.IADD R51, R49, 0x1, R0 ;  /* 0x0000000131337824 */ /* 0x000fe200078e0200 */
[----:B------:R3:W1:Y:S01]  /*12d0*/  LDSM.16.M88.4 R80, [R119+0x4100] ;  /* 0x004100007750783b */ /* 0x0006620000000200 */
[----:B------:R-:W-:-:S03]  /*12e0*/  IMAD.MOV.U32 R2, RZ, RZ, 0x20 ;  /* 0x00000020ff027424 */ /* 0x000fc600078e00ff */
[----:B------:R3:W-:Y:S02]  /*12f0*/  STL [R1+0xc], R51 ;  /* 0x00000c3301007387 */ /* 0x0007e40000100800 */
[----:B------:R-:W-:Y:S02]  /*1300*/  SEL R4, R2, 0xffffffe0, !P2 ;  /* 0xffffffe002047807 */ /* 0x000fe40005000000 */
[----:B------:R3:W1:Y:S04]  /*1310*/  LDSM.16.M88.4 R88, [R119+0x4900] ;  /* 0x004900007758783b */ /* 0x0006680000000200 */
[----:B------:R3:W1:Y:S04]  /*1320*/  LDSM.16.M88.4 R96, [R119+0x5100] ;  /* 0x005100007760783b */ /* 0x0006680000000200 */
[----:B------:R3:W1:Y:S04]  /*1330*/  LDSM.16.M88.4 R104, [R119+0x5900] ;  /* 0x005900007768783b */ /* 0x0006680000000200 */
[----:B------:R3:W1:Y:S04]  /*1340*/  LDSM.16.M88.4 R120, [R119+0x6100] ;  /* 0x006100007778783b */ /* 0x0006680000000200 */
[----:B------:R3:W1:Y:S04]  /*1350*/  LDSM.16.M88.4 R128, [R119+0x6900] ;  /* 0x006900007780783b */ /* 0x0006680000000200 */
[----:B------:R3:W1:Y:S04]  /*1360*/  LDSM.16.M88.4 R28, [R233+0x7100] ;  /* 0x00710000e91c783b */ /* 0x0006680000000200 */
[----:B------:R3:W1:Y:S04]  /*1370*/  LDSM.16.M88.4 R24, [R233+0x9100] ;  /* 0x00910000e918783b */ /* 0x0006680000000200 */
[----:B------:R3:W1:Y:S04]  /*1380*/  LDSM.16.M88.4 R68, [R234] ;  /* 0x00000000ea44783b */ /* 0x0006680000000200 */
[----:B------:R3:W1:Y:S04]  /*1390*/  LDSM.16.M88.4 R84, [R234+0x800] ;  /* 0x00080000ea54783b */ /* 0x0006680000000200 */
[----:B------:R3:W1:Y:S04]  /*13a0*/  LDSM.16.M88.4 R92, [R234+0x1000] ;  /* 0x00100000ea5c783b */ /* 0x0006680000000200 */
[----:B------:R3:W1:Y:S04]  /*13b0*/  LDSM.16.M88.4 R100, [R234+0x1800] ;  /* 0x00180000ea64783b */ /* 0x0006680000000200 */
[----:B------:R3:W1:Y:S04]  /*13c0*/  LDSM.16.M88.4 R108, [R234+0x2000] ;  /* 0x00200000ea6c783b */ /* 0x0006680000000200 */
[----:B------:R3:W1:Y:S04]  /*13d0*/  LDSM.16.M88.4 R124, [R234+0x2800] ;  /* 0x00280000ea7c783b */ /* 0x0006680000000200 */
[----:B------:R3:W1:Y:S01]  /*13e0*/  LDSM.16.M88.4 R132, [R234+0x3000] ;  /* 0x00300000ea84783b */ /* 0x0006620000000200 */
[----:B------:R-:W-:Y:S05]  /*13f0*/  @!P1 BRA `(.L_x_0) ;  /* 0x000002f000009947 */ /* 0x000fea0003800000 */
[----:B--2-4-:R-:W-:Y:S01]  /*1400*/  IMAD R0, R42, c[0x0][0x208], RZ ;  /* 0x000082002a007a24 */ /* 0x014fe200078e02ff */
[----:B------:R-:W-:Y:S01]  /*1410*/  ISETP.GE.AND P3, PT, R46, c[0x0][0x1d4], PT ;  /* 0x000075002e007a0c */ /* 0x000fe20003f66270 */
[----:B------:R-:W-:-:S03]  /*1420*/  IMAD.WIDE.U32 R6, R41, c[0x0][0x208], RZ ;  /* 0x0000820029067a25 */ /* 0x000fc600078e00ff */
[----:B------:R-:W-:Y:S01]  /*1430*/  ISETP.LT.OR P6, PT, R23, 0x1, P3 ;  /* 0x000000011700780c */ /* 0x000fe20001fc1670 */
[----:B------:R-:W-:Y:S01]  /*1440*/  IMAD R0, R41, c[0x0][0x20c], R0 ;  /* 0x0000830029007a24 */ /* 0x000fe200078e0200 */
[C---:B------:R-:W-:Y:S01]  /*1450*/  ISETP.LT.OR P5, PT, R23.reuse, 0x11, P3 ;  /* 0x000000111700780c */ /* 0x040fe20001fa1670 */
[----:B------:R-:W-:Y:S01]  /*1460*/  IMAD.MOV.U32 R8, RZ, RZ, R50 ;  /* 0x000000ffff087224 */ /* 0x000fe200078e0032 */
[----:B------:R-:W-:Y:S01]  /*1470*/  ISETP.LT.OR P4, PT, R23, 0x21, P3 ;  /* 0x000000211700780c */ /* 0x000fe20001f81670 */
[----:B------:R-:W-:Y:S02]  /*1480*/  IMAD.MOV.U32 R9, RZ, RZ, R51 ;  /* 0x000000ffff097224 */ /* 0x000fe400078e0033 */
[----:B------:R-:W-:Y:S02]  /*1490*/  IMAD.IADD R0, R7, 0x1, R0 ;  /* 0x0000000107007824 */ /* 0x000fe400078e0200 */
[----:B------:R-:W-:Y:S02]  /*14a0*/  IMAD.MOV.U32 R8, RZ, RZ, R48 ;  /* 0x000000ffff087224 */ /* 0x000fe400078e0030 */
[----:B------:R-:W-:-:S02]  /*14b0*/  IMAD R0, R0, 0x70, RZ ;  /* 0x0000007000007824 */ /* 0x000fc400078e02ff */
[----:B------:R-:W-:Y:S01]  /*14c0*/  IMAD.WIDE.U32 R6, R6, 0x70, R8 ;  /* 0x0000007006067825 */ /* 0x000fe200078e0008 */
[----:B------:R2:W-:Y:S03]  /*14d0*/  STL.64 [R1+0x8], R8 ;  /* 0x0000080801007387 */ /* 0x0005e60000100a00 */
[----:B------:R-:W-:Y:S01]  /*14e0*/  IMAD.WIDE.U32 R14, R2, c[0x0][0x208], RZ ;  /* 0x00008200020e7a25 */ /* 0x000fe200078e00ff */
[----:B------:R-:W-:-:S03]  /*14f0*/  IADD3 R0, R7, R0, RZ ;  /* 0x0000000007007210 */ /* 0x000fc60007ffe0ff */
[----:B------:R-:W-:Y:S02]  /*1500*/  IMAD R5, R2, c[0x0][0x20c], RZ ;  /* 0x0000830002057a24 */ /* 0x000fe400078e02ff */
[----:B------:R-:W-:Y:S01]  /*1510*/  IMAD.SHL.U32 R2, R195, 0x2, RZ ;  /* 0x00000002c3027824 */ /* 0x000fe200078e00ff */
[----:B--2---:R-:W-:-:S04]  /*1520*/  LEA R8, P1, R6, c[0x0][0x1f8], 0x1 ;  /* 0x00007e0006087a11 */ /* 0x004fc800078208ff */
[----:B------:R-:W-:Y:S01]  /*1530*/  LEA.HI.X R9, R6, c[0x0][0x1fc], R0, 0x1, P1 ;  /* 0x00007f0006097a11 */ /* 0x000fe200008f0c00 */
[----:B------:R-:W-:Y:S01]  /*1540*/  IMAD.IADD R0, R15, 0x1, R5 ;  /* 0x000000010f007824 */ /* 0x000fe200078e0205 */
[----:B------:R-:W-:-:S03]  /*1550*/  IADD3 R6, P2, R8, R14, RZ ;  /* 0x0000000e08067210 */ /* 0x000fc60007f5e0ff */
[----:B------:R-:W-:Y:S01]  /*1560*/  @!PT LDS RZ, [RZ] ;  /* 0x00000000fffff984 */ /* 0x000fe20000000800 */
[----:B------:R-:W-:Y:S01]  /*1570*/  @!PT LDS RZ, [RZ] ;  /* 0x00000000fffff984 */ /* 0x000fe20000000800 */
[----:B------:R-:W-:Y:S01]  /*1580*/  @!PT LDS RZ, [RZ] ;  /* 0x00000000fffff984 */ /* 0x000fe20000000800 */
[----:B------:R2:W-:Y:S01]  /*1590*/  LDGSTS.E.BYPASS.LTC128B.128 [R2+0x100], [R8.64], !P6 ;  /* 0x0010000008027fae */ /* 0x0005e2000f101d48 */
[-C--:B------:R-:W-:Y:S01]  /*15a0*/  IADD3 R12, P1, R6, R14.reuse, RZ ;  /* 0x0000000e060c7210 */ /* 0x080fe20007f3e0ff */
[----:B------:R-:W-:Y:S01]  /*15b0*/  IMAD.X R7, R0, 0x1, R9, P2 ;  /* 0x0000000100077824 */ /* 0x000fe200010e0609 */
[----:B------:R-:W-:Y:S02]  /*15c0*/  ISETP.LT.OR P6, PT, R23, 0x31, P3 ;  /* 0x000000311700780c */ /* 0x000fe40001fc1670 */
[----:B------:R-:W-:Y:S02]  /*15d0*/  IADD3 R10, P2, R12, R14, RZ ;  /* 0x0000000e0c0a7210 */ /* 0x000fe40007f5e0ff */
[----:B------:R-:W-:Y:S01]  /*15e0*/  IADD3.X R13, R7, R0, RZ, P1, !PT ;  /* 0x00000000070d7210 */ /* 0x000fe20000ffe4ff */
[----:B------:R4:W-:Y:S01]  /*15f0*/  LDGSTS.E.BYPASS.LTC128B.128 [R2+0x900], [R6.64], !P5 ;  /* 0x0090000006027fae */ /* 0x0009e2000e901d48 */
[----:B------:R-:W-:-:S03]  /*1600*/  ISETP.LT.OR P5, PT, R23, 0x41, P3 ;  /* 0x000000411700780c */ /* 0x000fc60001fa1670 */
[----:B------:R-:W-:Y:S01]  /*1610*/  IMAD.X R11, R13, 0x1, R0, P2 ;  /* 0x000000010d0b7824 */ /* 0x000fe200010e0600 */
[----:B------:R5:W-:Y:S01]  /*1620*/  LDGSTS.E.BYPASS.LTC128B.128 [R2+0x1100], [R12.64], !P4 ;  /* 0x011000000c027fae */ /* 0x000be2000e101d48 */
[C---:B------:R-:W-:Y:S02]  /*1630*/  ISETP.LT.OR P4, PT, R23.reuse, 0x51, P3 ;  /* 0x000000511700780c */ /* 0x040fe40001f81670 */
[----:B------:R-:W-:Y:S01]  /*1640*/  ISETP.LT.OR P3, PT, R23, 0x61, P3 ;  /* 0x000000611700780c */ /* 0x000fe20001f61670 */
[----:B------:R3:W-:Y:S01]  /*1650*/  LDGSTS.E.BYPASS.LTC128B.128 [R2+0x1900], [R10.64], !P6 ;  /* 0x019000000a027fae */ /* 0x0007e2000f101d48 */
[----:B--2---:R-:W-:-:S05]  /*1660*/  IADD3 R8, P1, R10, R14, RZ ;  /* 0x0000000e0a087210 */ /* 0x004fca0007f3e0ff */
[----:B------:R-:W-:Y:S01]  /*1670*/  IMAD.X R9, R11, 0x1, R0, P1 ;  /* 0x000000010b097824 */ /* 0x000fe200008e0600 */
[----:B----4-:R-:W-:-:S04]  /*1680*/  IADD3 R6, P2, R8, R14, RZ ;  /* 0x0000000e08067210 */ /* 0x010fc80007f5e0ff */
[----:B------:R3:W-:Y:S01]  /*1690*/  LDGSTS.E.BYPASS.LTC128B.128 [R2+0x2100], [R8.64], !P5 ;  /* 0x0210000008027fae */ /* 0x0007e2000e901d48 */
[----:B------:R-:W-:Y:S02]  /*16a0*/  IADD3.X R7, R9, R0, RZ, P2, !PT ;  /* 0x0000000009077210 */ /* 0x000fe400017fe4ff */
[----:B-----5:R-:W-:-:S03]  /*16b0*/  IADD3 R12, P1, R6, R14, RZ ;  /* 0x0000000e060c7210 */ /* 0x020fc60007f3e0ff */
[----:B------:R3:W-:Y:S02]  /*16c0*/  LDGSTS.E.BYPASS.LTC128B.128 [R2+0x2900], [R6.64], !P4 ;  /* 0x0290000006027fae */ /* 0x0007e4000e101d48 */
[----:B------:R-:W-:-:S05]  /*16d0*/  IMAD.X R13, R7, 0x1, R0, P1 ;  /* 0x00000001070d7824 */ /* 0x000fca00008e0600 */
[----:B------:R3:W-:Y:S03]  /*16e0*/  LDGSTS.E.BYPASS.LTC128B.128 [R2+0x3100], [R12.64], !P3 ;  /* 0x031000000c027fae */ /* 0x0007e6000d901d48 */
.L_x_0:
[----:B--2-4-:R-:W-:Y:S01]  /*16f0*/  LOP3.LUT P1, RZ, R40, 0x4, RZ, 0xc0, !PT ;  /* 0x0000000428ff7812 */ /* 0x014fe2000782c0ff */
[-C--:B-1-3--:R-:W-:Y:S01]  /*1700*/  HMMA.16816.F32.BF16 R8, R36, R52.reuse, RZ ;  /* 0x000000342408723c */ /* 0x08afe200000418ff */
[----:B------:R-:W-:Y:S01]  /*1710*/  MOV R0, 0x40 ;  /* 0x0000004000007802 */ /* 0x000fe20000000f00 */
[----:B------:R-:W0:Y:S01]  /*1720*/  LDGDEPBAR ;  /* 0x00000000000079af */ /* 0x000e220000000000 */
[----:B------:R-:W-:Y:S02]  /*1730*/  LEA R231, R4, R230, 0x1 ;  /* 0x000000e604e77211 */ /* 0x000fe400078e08ff */
[----:B------:R-:W-:Y:S02]  /*1740*/  SEL R0, R0, 0xffffffc0, !P1 ;  /* 0xffffffc000007807 */ /* 0x000fe40004800000 */
[----:B------:R-:W-:Y:S01]  /*1750*/  LEA R232, R3, R231, 0x1 ;  /* 0x000000e703e87211 */ /* 0x000fe200078e08ff */
[----:B------:R-:W-:Y:S01]  /*1760*/  LDSM.16.M88.4 R20, [R231+0x7100] ;  /* 0x00710000e714783b */ /* 0x000fe20000000200 */
[-C--:B------:R-:W-:Y:S01]  /*1770*/  IADD3 R229, R119, R0.reuse, RZ ;  /* 0x0000000077e57210 */ /* 0x080fe20007ffe0ff */
[----:B------:R-:W-:Y:S01]  /*1780*/  HMMA.16816.F32.BF16 R48, R32, R52, RZ ;  /* 0x000000342030723c */ /* 0x000fe200000418ff */
[----:B------:R-:W-:Y:S01]  /*1790*/  IADD3 R228, R234, R0, RZ ;  /* 0x00000000eae47210 */ /* 0x000fe20007ffe0ff */
[----:B------:R-:W-:Y:S01]  /*17a0*/  LDSM.16.M88.4 R16, [R231+0x9100] ;  /* 0x00910000e710783b */ /* 0x000fe20000000200 */
[----:B------:R-:W-:-:S03]  /*17b0*/  ISETP.GE.AND P1, PT, R194, 0x71, PT ;  /* 0x00000071c200780c */ /* 0x000fc60003f26270 */
[----:B------:R-:W1:Y:S02]  /*17c0*/  LDSM.16.M88.4 R40, [R229+0x3900] ;  /* 0x00390000e528783b */ /* 0x000e640000000200 */
[----:B------:R-:W-:Y:S02]  /*17d0*/  HMMA.16816.F32.BF16 R64, R36, R54, RZ ;  /* 0x000000362440723c */ /* 0x000fe400000418ff */
[----:B------:R-:W-:Y:S04]  /*17e0*/  LDSM.16.M88.4 R12, [R232+0x7100] ;  /* 0x00710000e80c783b */ /* 0x000fe80000000200 */
[----:B------:R-:W2:Y:S02]  /*17f0*/  LDSM.16.M88.4 R44, [R228] ;  /* 0x00000000e42c783b */ /* 0x000ea40000000200 */
[-C--:B------:R-:W-:Y:S02]  /*1800*/  HMMA.16816.F32.BF16 R56, R28, R68.reuse, R8 ;  /* 0x000000441c38723c */ /* 0x080fe40000041808 */
[----:B------:R-:W3:Y:S06]  /*1810*/  LDSM.16.M88.4 R8, [R232+0x9100] ;  /* 0x00910000e808783b */ /* 0x000eec0000000200 */
[----:B------:R-:W-:Y:S11]  /*1820*/  HMMA.16816.F32.BF16 R48, R24, R68, R48 ;  /* 0x000000441830723c */ /* 0x000ff60000041830 */
[----:B------:R-:W-:Y:S05]  /*1830*/  @!UPT UIADD3 URZ, URZ, URZ, URZ ;  /* 0x0000003f3f3ff290 */ /* 0x000fea000fffe03f */
[----:B-1----:R-:W-:Y:S08]  /*1840*/  HMMA.16816.F32.BF16 R60, R20, R40, R56 ;  /* 0x00000028143c723c */ /* 0x002ff00000041838 */
[----:B------:R-:W-:Y:S08]  /*1850*/  HMMA.16816.F32.BF16 R56, R32, R54, RZ ;  /* 0x000000362038723c */ /* 0x000ff000000418ff */
[----:B------:R-:W-:Y:S08]  /*1860*/  HMMA.16816.F32.BF16 R48, R16, R40, R48 ;  /* 0x000000281030723c */ /* 0x000ff00000041830 */
[----:B------:R-:W-:Y:S08]  /*1870*/  HMMA.16816.F32.BF16 R52, R28, R70, R64 ;  /* 0x000000461c34723c */ /* 0x000ff00000041840 */
[----:B--2---:R-:W-:Y:S08]  /*1880*/  HMMA.16816.F32.BF16 R72, R12, R44, R60 ;  /* 0x0000002c0c48723c */ /* 0x004ff0000004183c */
[----:B------:R-:W-:Y:S08]  /*1890*/  HMMA.16816.F32.BF16 R60, R36, R80, RZ ;  /* 0x00000050243c723c */ /* 0x000ff000000418ff */
[----:B------:R-:W-:Y:S08]  /*18a0*/  HMMA.16816.F32.BF16 R64, R24, R70, R56 ;  /* 0x000000461840723c */ /* 0x000ff00000041838 */
[----:B---3--:R-:W-:Y:S01]  /*18b0*/  HMMA.16816.F32.BF16 R76, R8, R44, R48 ;  /* 0x0000002c084c723c */ /* 0x008fe20000041830 */
[----:B------:R-:W1:Y:S01]  /*18c0*/  LDSM.16.M88.4 R48, [R229+0x4100] ;  /* 0x00410000e530783b */ /* 0x000e620000000200 */
[----:B------:R-:W-:-:S04]  /*18d0*/  FMUL.FTZ R0, R72, c[0x0][0x320] ;  /* 0x0000c80048007a20 */ /* 0x000fc80000410000 */
[----:B------:R2:W3:Y:S02]  /*18e0*/  MUFU.TANH R188, R0 ;  /* 0x0000000000bc7308 */ /* 0x0004e40000002400 */
[----:B------:R-:W-:Y:S08]  /*18f0*/  HMMA.16816.F32.BF16 R52, R20, R42, R52 ;  /* 0x0000002a1434723c */ /* 0x000ff00000041834 */
[----:B------:R-:W-:Y:S01]  /*1900*/  HMMA.16816.F32.BF16 R56, R32, R80, RZ ;  /* 0x000000502038723c */ /* 0x000fe200000418ff */
[----:B--2---:R-:W-:-:S07]  /*1910*/  FMUL.FTZ R0, R73, c[0x0][0x320] ;  /* 0x0000c80049007a20 */ /* 0x004fce0000410000 */
[----:B------:R-:W-:Y:S01]  /*1920*/  HMMA.16816.F32.BF16 R60, R28, R84, R60 ;  /* 0x000000541c3c723c */ /* 0x000fe2000004183c */
[----:B------:R2:W4:Y:S07]  /*1930*/  MUFU.TANH R187, R0 ;  /* 0x0000000000bb7308 */ /* 0x00052e0000002400 */
[----:B------:R-:W-:Y:S01]  /*1940*/  HMMA.16816.F32.BF16 R64, R16, R42, R64 ;  /* 0x0000002a1040723c */ /* 0x000fe20000041840 */
[----:B------:R-:W5:Y:S07]  /*1950*/  LDSM.16.M88.4 R40, [R228+0x800] ;  /* 0x00080000e428783b */ /* 0x000f6e0000000200 */
[----:B------:R-:W-:Y:S01]  /*1960*/  HMMA.16816.F32.BF16 R68, R12, R46, R52 ;  /* 0x0000002e0c44723c */ /* 0x000fe20000041834 */
[----:B--2---:R-:W-:-:S04]  /*1970*/  FMUL.FTZ R0, R74, c[0x0][0x320] ;  /* 0x0000c8004a007a20 */ /* 0x004fc80000410000 */
[----:B------:R2:W1:Y:S03]  /*1980*/  MUFU.TANH R186, R0 ;  /* 0x0000000000ba7308 */ /* 0x0004660000002400 */
[----:B------:R-:W-:Y:S08]  /*1990*/  HMMA.16816.F32.BF16 R52, R24, R84, R56 ;  /* 0x000000541834723c */ /* 0x000ff00000041838 */
[----:B------:R-:W-:Y:S01]  /*19a0*/  HMMA.16816.F32.BF16 R56, R36, R82, RZ ;  /* 0x000000522438723c */ /* 0x000fe200000418ff */
[----:B--2---:R-:W-:-:S07]  /*19b0*/  FMUL.FTZ R0, R75, c[0x0][0x320] ;  /* 0x0000c8004b007a20 */ /* 0x004fce0000410000 */
[----:B-1----:R-:W-:Y:S01]  /*19c0*/  HMMA.16816.F32.BF16 R60, R20, R48, R60 ;  /* 0x00000030143c723c */ /* 0x002fe2000004183c */
[----:B------:R1:W2:Y:S07]  /*19d0*/  MUFU.TANH R185, R0 ;  /* 0x0000000000b97308 */ /* 0x0002ae0000002400 */
[----:B------:R-:W-:Y:S08]  /*19e0*/  HMMA.16816.F32.BF16 R72, R8, R46, R64 ;  /* 0x0000002e0848723c */ /* 0x000ff00000041840 */
[----:B------:R-:W-:Y:S01]  /*19f0*/  HMMA.16816.F32.BF16 R64, R32, R82, RZ ;  /* 0x000000522040723c */ /* 0x000fe200000418ff */
[----:B-1----:R-:W-:-:S04]  /*1a00*/  FMUL.FTZ R0, R76, c[0x0][0x320] ;  /* 0x0000c8004c007a20 */ /* 0x002fc80000410000 */
[----:B------:R1:W1:Y:S03]  /*1a10*/  MUFU.TANH R184, R0 ;  /* 0x0000000000b87308 */ /* 0x0002660000002400 */
[----:B------:R-:W-:Y:S08]  /*1a20*/  HMMA.16816.F32.BF16 R44, R16, R48, R52 ;  /* 0x00000030102c723c */ /* 0x000ff00000041834 */
[----:B------:R-:W-:Y:S01]  /*1a30*/  HMMA.16816.F32.BF16 R52, R28, R86, R56 ;  /* 0x000000561c34723c */ /* 0x000fe20000041838 */
[----:B-1----:R-:W-:-:S07]  /*1a40*/  FMUL.FTZ R0, R77, c[0x0][0x320] ;  /* 0x0000c8004d007a20 */ /* 0x002fce0000410000 */
[----:B------:R-:W-:Y:S01]  /*1a50*/  HMMA.16816.F32.BF16 R64, R24, R86, R64 ;  /* 0x000000561840723c */ /* 0x000fe20000041840 */
[----:B------:R1:W1:Y:S07]  /*1a60*/  MUFU.TANH R183, R0 ;  /* 0x0000000000b77308 */ /* 0x00026e0000002400 */
[----:B------:R-:W-:Y:S08]  /*1a70*/  HMMA.16816.F32.BF16 R56, R32, R88, RZ ;  /* 0x000000582038723c */ /* 0x000ff000000418ff */
[----:B------:R-:W-:Y:S01]  /*1a80*/  HMMA.16816.F32.BF16 R52, R20, R50, R52 ;  /* 0x000000321434723c */ /* 0x000fe20000041834 */
[----:B-1----:R-:W-:-:S04]  /*1a90*/  FMUL.FTZ R0, R78, c[0x0][0x320] ;  /* 0x0000c8004e007a20 */ /* 0x002fc80000410000 */
[----:B------:R1:W1:Y:S03]  /*1aa0*/  MUFU.TANH R179, R0 ;  /* 0x0000000000b37308 */ /* 0x0002660000002400 */
[----:B------:R-:W-:Y:S01]  /*1ab0*/  HMMA.16816.F32.BF16 R64, R16, R50, R64 ;  /* 0x000000321040723c */ /* 0x000fe20000041840 */
[----:B------:R-:W-:Y:S01]  /*1ac0*/  LDSM.16.M88.4 R48, [R228+0x1000] ;  /* 0x00100000e430783b */ /* 0x000fe20000000200 */
[----:B-1----:R-:W-:-:S06]  /*1ad0*/  FMUL.FTZ R0, R79, c[0x0][0x320] ;  /* 0x0000c8004f007a20 */ /* 0x002fcc0000410000 */
[----:B-----5:R-:W-:Y:S01]  /*1ae0*/  HMMA.16816.F32.BF16 R76, R8, R40, R44 ;  /* 0x00000028084c723c */ /* 0x020fe2000004182c */
[----:B------:R-:W1:Y:S01]  /*1af0*/  LDSM.16.M88.4 R44, [R229+0x4900] ;  /* 0x00490000e52c783b */ /* 0x000e620000000200 */
[----:B------:R5:W1:Y:S02]  /*1b00*/  MUFU.TANH R180, R0 ;  /* 0x0000000000b47308 */ /* 0x000a640000002400 */
[----:B-----5:R-:W-:-:S06]  /*1b10*/  FMUL.FTZ R0, R68, c[0x0][0x320] ;  /* 0x0000c80044007a20 */ /* 0x020fcc0000410000 */
[----:B------:R5:W1:Y:S02]  /*1b20*/  MUFU.TANH R182, R0 ;  /* 0x0000000000b67308 */ /* 0x000a640000002400 */
[----:B-----5:R-:W-:-:S06]  /*1b30*/  FMUL.FTZ R0, R69, c[0x0][0x320] ;  /* 0x0000c80045007a20 */ /* 0x020fcc0000410000 */
[----:B------:R5:W1:Y:S02]  /*1b40*/  MUFU.TANH R181, R0 ;  /* 0x0000000000b57308 */ /* 0x000a640000002400 */
[----:B-----5:R-:W-:-:S06]  /*1b50*/  FMUL.FTZ R0, R70, c[0x0][0x320] ;  /* 0x0000c80046007a20 */ /* 0x020fcc0000410000 */
[----:B------:R5:W1:Y:S02]  /*1b60*/  MUFU.TANH R178, R0 ;  /* 0x0000000000b27308 */ /* 0x000a640000002400 */
[----:B-----5:R-:W-:Y:S02]  /*1b70*/  FMUL.FTZ R0, R71, c[0x0][0x320] ;  /* 0x0000c80047007a20 */ /* 0x020fe40000410000 */
[----:B------:R-:W-:Y:S04]  /*1b80*/  HMMA.16816.F32.BF16 R68, R12, R40, R60 ;  /* 0x000000280c44723c */ /* 0x000fe8000004183c */
[----:B------:R5:W1:Y:S04]  /*1b90*/  MUFU.TANH R177, R0 ;  /* 0x0000000000b17308 */ /* 0x000a680000002400 */
[----:B------:R-:W-:Y:S01]  /*1ba0*/  HMMA.16816.F32.BF16 R60, R36, R88, RZ ;  /* 0x00000058243c723c */ /* 0x000fe200000418ff */
[----:B-----5:R-:W-:-:S04]  /*1bb0*/  FMUL.FTZ R0, R72, c[0x0][0x320] ;  /* 0x0000c80048007a20 */ /* 0x020fc80000410000 */
[----:B------:R5:W1:Y:S11]  /*1bc0*/  MUFU.TANH R176, R0 ;  /* 0x0000000000b07308 */ /* 0x000a760000002400 */
[----:B------:R-:W-:Y:S08]  /*1bd0*/  @!UPT UIADD3 URZ, URZ, URZ, URZ ;  /* 0x0000003f3f3ff290 */ /* 0x000ff0000fffe03f */
[----:B------:R-:W-:Y:S01]  /*1be0*/  HMMA.16816.F32.BF16 R60, R28, R92, R60 ;  /* 0x0000005c1c3c723c */ /* 0x000fe2000004183c */
[----:B-----5:R-:W-:-:S04]  /*1bf0*/  FMUL.FTZ R0, R73, c[0x0][0x320] ;  /* 0x0000c80049007a20 */ /* 0x020fc80000410000 */
[----:B------:R5:W2:Y:S11]  /*1c00*/  MUFU.TANH R175, R0 ;  /* 0x0000000000af7308 */ /* 0x000ab60000002400 */
[----:B------:R-:W-:Y:S08]  /*1c10*/  @!UPT UIADD3 URZ, URZ, URZ, URZ ;  /* 0x0000003f3f3ff290 */ /* 0x000ff0000fffe03f */
[----:B-1----:R-:W-:Y:S01]  /*1c20*/  HMMA.16816.F32.BF16 R60, R20, R44, R60 ;  /* 0x0000002c143c723c */ /* 0x002fe2000004183c */
[----:B-----5:R-:W-:-:S04]  /*1c30*/  FMUL.FTZ R0, R74, c[0x0][0x320] ;  /* 0x0000c8004a007a20 */ /* 0x020fc80000410000 */
[----:B------:R1:W1:Y:S02]  /*1c40*/  MUFU.TANH R171, R0 ;  /* 0x0000000000ab7308 */ /* 0x0002640000002400 */
[----:B-1----:R-:W-:Y:S02]  /*1c50*/  FMUL.FTZ R0, R75, c[0x0][0x320] ;  /* 0x0000c8004b007a20 */ /* 0x002fe40000410000 */
[----:B------:R-:W-:Y:S04]  /*1c60*/  HMMA.16816.F32.BF16 R72, R8, R42, R64 ;  /* 0x0000002a0848723c */ /* 0x000fe80000041840 */
[----:B------:R1:W1:Y:S04]  /*1c70*/  MUFU.TANH R172, R0 ;  /* 0x0000000000ac7308 */ /* 0x0002680000002400 */
[----:B------:R-:W-:Y:S01]  /*1c80*/  HMMA.16816.F32.BF16 R64, R32, R90, RZ ;  /* 0x0000005a2040723c */ /* 0x000fe200000418ff */
[----:B-1----:R-:W-:-:S04]  /*1c90*/  FMUL.FTZ R0, R68, c[0x0][0x320] ;  /* 0x0000c80044007a20 */ /* 0x002fc80000410000 */
[----:B------:R1:W1:Y:S11]  /*1ca0*/  MUFU.TANH R174, R0 ;  /* 0x0000000000ae7308 */ /* 0x0002760000002400 */
[----:B------:R-:W-:Y:S08]  /*1cb0*/  @!UPT UIADD3 URZ, URZ, URZ, URZ ;  /* 0x0000003f3f3ff290 */ /* 0x000ff0000fffe03f */
[----:B------:R-:W-:Y:S01]  /*1cc0*/  HMMA.16816.F32.BF16 R64, R24, R94, R64 ;  /* 0x0000005e1840723c */ /* 0x000fe20000041840 */
[----:B-1----:R-:W-:-:S04]  /*1cd0*/  FMUL.FTZ R0, R69, c[0x0][0x320] ;  /* 0x0000c80045007a20 */ /* 0x002fc80000410000 */
[----:B------:R1:W1:Y:S11]  /*1ce0*/  MUFU.TANH R173, R0 ;  /* 0x0000000000ad7308 */ /* 0x0002760000002400 */
[----:B------:R-:W-:Y:S08]  /*1cf0*/  @!UPT UIADD3 URZ, URZ, URZ, URZ ;  /* 0x0000003f3f3ff290 */ /* 0x000ff0000fffe03f */
[----:B------:R-:W-:Y:S01]  /*1d00*/  HMMA.16816.F32.BF16 R64, R16, R46, R64 ;  /* 0x0000002e1040723c */ /* 0x000fe20000041840 */
[----:B-1----:R-:W-:-:S04]  /*1d10*/  FMUL.FTZ R0, R70, c[0x0][0x320] ;  /* 0x0000c80046007a20 */ /* 0x002fc80000410000 */
[----:B------:R1:W1:Y:S02]  /*1d20*/  MUFU.TANH R170, R0 ;  /* 0x0000000000aa7308 */ /* 0x0002640000002400 */
[----:B-1----:R-:W-:Y:S02]  /*1d30*/  FMUL.FTZ R0, R71, c[0x0][0x320] ;  /* 0x0000c80047007a20 */ /* 0x002fe40000410000 */
[----:B------:R-:W-:Y:S04]  /*1d40*/  HMMA.16816.F32.BF16 R68, R12, R42, R52 ;  /* 0x0000002a0c44723c */ /* 0x000fe80000041834 */
[----:B------:R1:W1:Y:S04]  /*1d50*/  MUFU.TANH R169, R0 ;  /* 0x0000000000a97308 */ /* 0x0002680000002400 */
[----:B------:R-:W-:Y:S08]  /*1d60*/  HMMA.16816.F32.BF16 R52, R24, R92, R56 ;  /* 0x0000005c1834723c */ /* 0x000ff00000041838 */
[----:B------:R-:W-:Y:S01]  /*1d70*/  HMMA.16816.F32.BF16 R56, R36, R90, RZ ;  /* 0x0000005a2438723c */ /* 0x000fe200000418ff */
[----:B-1----:R-:W-:-:S04]  /*1d80*/  FMUL.FTZ R0, R76, c[0x0][0x320] ;  /* 0x0000c8004c007a20 */ /* 0x002fc80000410000 */
[----:B------:R1:W1:Y:S11]  /*1d90*/  MUFU.TANH R168, R0 ;  /* 0x0000000000a87308 */ /* 0x0002760000002400 */
[----:B------:R-:W-:Y:S01]  /*1da0*/  HMMA.16816.F32.BF16 R40, R16, R44, R52 ;  /* 0x0000002c1028723c */ /* 0x000fe20000041834 */
[----:B-1----:R-:W-:-:S07]  /*1db0*/  FMUL.FTZ R0, R77, c[0x0][0x320] ;  /* 0x0000c8004d007a20 */ /* 0x002fce0000410000 */
[----:B------:R-:W-:Y:S01]  /*1dc0*/  HMMA.16816.F32.BF16 R52, R28, R94, R56 ;  /* 0x0000005e1c34723c */ /* 0x000fe20000041838 */
[----:B------:R1:W1:Y:S07]  /*1dd0*/  MUFU.TANH R167, R0 ;  /* 0x0000000000a77308 */ /* 0x00026e0000002400 */
[----:B------:R-:W-:Y:S01]  /*1de0*/  HMMA.16816.F32.BF16 R56, R32, R96, RZ ;  /* 0x000000602038723c */ /* 0x000fe200000418ff */
[----:B-1----:R-:W-:-:S04]  /*1df0*/  FMUL.FTZ R0, R78, c[0x0][0x320] ;  /* 0x0000c8004e007a20 */ /* 0x002fc80000410000 */
[----:B------:R1:W1:Y:S02]  /*1e00*/  MUFU.TANH R163, R0 ;  /* 0x0000000000a37308 */ /* 0x0002640000002400 */
[----:B-1----:R-:W-:Y:S02]  /*1e10*/  FMUL.FTZ R0, R79, c[0x0][0x320] ;  /* 0x0000c8004f007a20 */ /* 0x002fe40000410000 */
[----:B------:R-:W-:Y:S04]  /*1e20*/  HMMA.16816.F32.BF16 R76, R8, R48, R40 ;  /* 0x00000030084c723c */ /* 0x000fe80000041828 */
[----:B------:R1:W1:Y:S04]  /*1e30*/  MUFU.TANH R164, R0 ;  /* 0x0000000000a47308 */ /* 0x0002680000002400 */
[----:B------:R-:W-:Y:S01]  /*1e40*/  HMMA.16816.F32.BF16 R40, R20, R46, R52 ;  /* 0x0000002e1428723c */ /* 0x000fe20000041834 */
[----:B------:R-:W5:Y:S07]  /*1e50*/  LDSM.16.M88.4 R52, [R229+0x5100] ;  /* 0x00510000e534783b */ /* 0x000f6e0000000200 */
[----:B------:R-:W-:Y:S01]  /*1e60*/  HMMA.16816.F32.BF16 R44, R24, R100, R56 ;  /* 0x00000064182c723c */ /* 0x000fe20000041838 */
[----:B-1----:R-:W-:-:S04]  /*1e70*/  FMUL.FTZ R0, R68, c[0x0][0x320] ;  /* 0x0000c80044007a20 */ /* 0x002fc80000410000 */
[----:B------:R1:W1:Y:S02]  /*1e80*/  MUFU.TANH R166, R0 ;  /* 0x0000000000a67308 */ /* 0x0002640000002400 */
[----:B-1----:R-:W-:-:S06]  /*1e90*/  FMUL.FTZ R0, R69, c[0x0][0x320] ;  /* 0x0000c80045007a20 */ /* 0x002fcc0000410000 */
[----:B------:R1:W1:Y:S11]  /*1ea0*/  MUFU.TANH R165, R0 ;  /* 0x0000000000a57308 */ /* 0x0002760000002400 */
[----:B-----5:R-:W-:Y:S01]  /*1eb0*/  HMMA.16816.F32.BF16 R44, R16, R52, R44 ;  /* 0x00000034102c723c */ /* 0x020fe2000004182c */
[----:B-1----:R-:W-:-:S04]  /*1ec0*/  FMUL.FTZ R0, R70, c[0x0][0x320] ;  /* 0x0000c80046007a20 */ /* 0x002fc80000410000 */
        /* <DEDUP_REMOVED lines=14> */
[----:B------:R1:W1:Y:S03]  /*1fb0*/  MUFU.TANH R118, R0 ;  /* 0x0000000000767308 */ /* 0x0002660000002400 */
[----:B------:R-:W-:Y:S01]  /*1fc0*/  HMMA.16816.F32.BF16 R60, R32, R98, RZ ;  /* 0x00000062203c723c */ /* 0x000fe200000418ff */
[----:B-1----:R-:W-:-:S07]  /*1fd0*/  FMUL.FTZ R0, R75, c[0x0][0x320] ;  /* 0x0000c8004b007a20 */ /* 0x002fce0000410000 */
[----:B------:R-:W-:Y:S01]  /*1fe0*/  HMMA.16816.F32.BF16 R72, R8, R50, R64 ;  /* 0x000000320848723c */ /* 0x000fe20000041840 */
[----:B------:R1:W1:Y:S11]  /*1ff0*/  MUFU.TANH R155, R0 ;  /* 0x00000000009b7308 */ /* 0x0002760000002400 */
[----:B------:R-:W-:Y:S04]  /*2000*/  @!UPT UIADD3 URZ, URZ, URZ, URZ ;  /* 0x0000003f3f3ff290 */ /* 0x000fe8000fffe03f */
[----:B------:R-:W-:Y:S08]  /*2010*/  HMMA.16816.F32.BF16 R64, R24, R102, R60 ;  /* 0x000000661840723c */ /* 0x000ff0000004183c */
[----:B------:R-:W-:Y:S01]  /*2020*/  HMMA.16816.F32.BF16 R60, R36, R104, RZ ;  /* 0x00000068243c723c */ /* 0x000fe200000418ff */
[----:B-1----:R-:W-:-:S04]  /*2030*/  FMUL.FTZ R0, R68, c[0x0][0x320] ;  /* 0x0000c80044007a20 */ /* 0x002fc80000410000 */
[----:B------:R1:W1:Y:S11]  /*2040*/  MUFU.TANH R157, R0 ;  /* 0x00000000009d7308 */ /* 0x0002760000002400 */
[----:B------:R-:W-:Y:S01]  /*2050*/  HMMA.16816.F32.BF16 R64, R16, R54, R64 ;  /* 0x000000361040723c */ /* 0x000fe20000041840 */
[----:B-1----:R-:W-:-:S07]  /*2060*/  FMUL.FTZ R0, R69, c[0x0][0x320] ;  /* 0x0000c80045007a20 */ /* 0x002fce0000410000 */
[----:B------:R-:W-:Y:S01]  /*2070*/  HMMA.16816.F32.BF16 R60, R28, R108, R60 ;  /* 0x0000006c1c3c723c */ /* 0x000fe2000004183c */
[----:B------:R1:W1:Y:S02]  /*2080*/  MUFU.TANH R156, R0 ;  /* 0x00000000009c7308 */ /* 0x0002640000002400 */
[----:B-1----:R-:W-:-:S06]  /*2090*/  FMUL.FTZ R0, R70, c[0x0][0x320] ;  /* 0x0000c80046007a20 */ /* 0x002fcc0000410000 */
[----:B------:R1:W1:Y:S02]  /*20a0*/  MUFU.TANH R152, R0 ;  /* 0x0000000000987308 */ /* 0x0002640000002400 */
[----:B-1----:R-:W-:Y:S02]  /*20b0*/  FMUL.FTZ R0, R71, c[0x0][0x320] ;  /* 0x0000c80047007a20 */ /* 0x002fe40000410000 */
[----:B------:R-:W-:Y:S01]  /*20c0*/  HMMA.16816.F32.BF16 R68, R12, R50, R40 ;  /* 0x000000320c44723c */ /* 0x000fe20000041828 */
[----:B------:R-:W1:Y:S03]  /*20d0*/  LDSM.16.M88.4 R40, [R228+0x1800] ;  /* 0x00180000e428783b */ /* 0x000e660000000200 */
[----:B------:R5:W1:Y:S04]  /*20e0*/  MUFU.TANH R151, R0 ;  /* 0x0000000000977308 */ /* 0x000a680000002400 */
[----:B------:R-:W-:Y:S01]  /*20f0*/  HMMA.16816.F32.BF16 R48, R36, R98, RZ ;  /* 0x000000622430723c */ /* 0x000fe200000418ff */
[----:B-----5:R-:W-:-:S04]  /*2100*/  FMUL.FTZ R0, R76, c[0x0][0x320] ;  /* 0x0000c8004c007a20 */ /* 0x020fc80000410000 */
[----:B------:R5:W1:Y:S11]  /*2110*/  MUFU.TANH R148, R0 ;  /* 0x0000000000947308 */ /* 0x000a760000002400 */
[----:B------:R-:W-:Y:S08]  /*2120*/  @!UPT UIADD3 URZ, URZ, URZ, URZ ;  /* 0x0000003f3f3ff290 */ /* 0x000ff0000fffe03f */
[----:B------:R-:W-:Y:S01]  /*2130*/  HMMA.16816.F32.BF16 R48, R28, R102, R48 ;  /* 0x000000661c30723c */ /* 0x000fe20000041830 */
[----:B-----5:R-:W-:-:S04]  /*2140*/  FMUL.FTZ R0, R77, c[0x0][0x320] ;  /* 0x0000c8004d007a20 */ /* 0x020fc80000410000 */
[----:B------:R5:W1:Y:S11]  /*2150*/  MUFU.TANH R147, R0 ;  /* 0x0000000000937308 */ /* 0x000a760000002400 */
[----:B------:R-:W-:Y:S08]  /*2160*/  @!UPT UIADD3 URZ, URZ, URZ, URZ ;  /* 0x0000003f3f3ff290 */ /* 0x000ff0000fffe03f */
[----:B------:R-:W-:Y:S01]  /*2170*/  HMMA.16816.F32.BF16 R48, R20, R54, R48 ;  /* 0x000000361430723c */ /* 0x000fe20000041830 */
[----:B-----5:R-:W-:-:S04]  /*2180*/  FMUL.FTZ R0, R78, c[0x0][0x320] ;  /* 0x0000c8004e007a20 */ /* 0x020fc80000410000 */
[----:B------:R5:W1:Y:S02]  /*2190*/  MUFU.TANH R137, R0 ;  /* 0x0000000000897308 */ /* 0x000a640000002400 */
[----:B-----5:R-:W-:Y:S02]  /*21a0*/  FMUL.FTZ R0, R79, c[0x0][0x320] ;  /* 0x0000c8004f007a20 */ /* 0x020fe40000410000 */
[----:B-1----:R-:W-:Y:S01]  /*21b0*/  HMMA.16816.F32.BF16 R76, R8, R40, R44 ;  /* 0x00000028084c723c */ /* 0x002fe2000004182c */
[----:B------:R-:W1:Y:S03]  /*21c0*/  LDSM.16.M88.4 R44, [R229+0x5900] ;  /* 0x00590000e52c783b */ /* 0x000e660000000200 */
[----:B------:R5:W1:Y:S02]  /*21d0*/  MUFU.TANH R138, R0 ;  /* 0x00000000008a7308 */ /* 0x000a640000002400 */
[----:B-----5:R-:W-:-:S06]  /*21e0*/  FMUL.FTZ R0, R68, c[0x0][0x320] ;  /* 0x0000c80044007a20 */ /* 0x020fcc0000410000 */
[----:B------:R5:W1:Y:S02]  /*21f0*/  MUFU.TANH R146, R0 ;  /* 0x0000000000927308 */ /* 0x000a640000002400 */
[----:B-----5:R-:W-:Y:S01]  /*2200*/  FMUL.FTZ R0, R69, c[0x0][0x320] ;  /* 0x0000c80045007a20 */ /* 0x020fe20000410000 */
[----:B-1----:R-:W-:Y:S05]  /*2210*/  HMMA.16816.F32.BF16 R60, R20, R44, R60 ;  /* 0x0000002c143c723c */ /* 0x002fea000004183c */
[----:B------:R1:W1:Y:S02]  /*2220*/  MUFU.TANH R145, R0 ;  /* 0x0000000000917308 */ /* 0x0002640000002400 */
[----:B-1----:R-:W-:-:S06]  /*2230*/  FMUL.FTZ R0, R70, c[0x0][0x320] ;  /* 0x0000c80046007a20 */ /* 0x002fcc0000410000 */
        /* <DEDUP_REMOVED lines=9> */
[----:B-1----:R-:W-:-:S07]  /*22d0*/  FMUL.FTZ R0, R73, c[0x0][0x320] ;  /* 0x0000c80049007a20 */ /* 0x002fce0000410000 */
[----:B------:R-:W-:Y:S01]  /*22e0*/  HMMA.16816.F32.BF16 R56, R36, R106, RZ ;  /* 0x0000006a2438723c */ /* 0x000fe200000418ff */
        /* <DEDUP_REMOVED lines=18> */
[----:B------:R-:W-:Y:S01]  /*2410*/  HMMA.16816.F32.BF16 R68, R12, R42, R48 ;  /* 0x0000002a0c44723c */ /* 0x000fe20000041830 */
[----:B------:R-:W1:Y:S03]  /*2420*/  LDSM.16.M88.4 R48, [R228+0x2000] ;  /* 0x00200000e430783b */ /* 0x000e660000000200 */
[----:B------:R5:W1:Y:S04]  /*2430*/  MUFU.TANH R154, R0 ;  /* 0x00000000009a7308 */ /* 0x000a680000002400 */
[----:B------:R-:W-:Y:S08]  /*2440*/  HMMA.16816.F32.BF16 R40, R16, R44, R52 ;  /* 0x0000002c1028723c */ /* 0x000ff00000041834 */
[----:B------:R-:W-:Y:S01]  /*2450*/  HMMA.16816.F32.BF16 R52, R28, R110, R56 ;  /* 0x0000006e1c34723c */ /* 0x000fe20000041838 */
[----:B-----5:R-:W-:-:S04]  /*2460*/  FMUL.FTZ R0, R76, c[0x0][0x320] ;  /* 0x0000c8004c007a20 */ /* 0x020fc80000410000 */
[----:B------:R5:W1:Y:S03]  /*2470*/  MUFU.TANH R141, R0 ;  /* 0x00000000008d7308 */ /* 0x000a660000002400 */
[----:B------:R-:W-:Y:S01]  /*2480*/  HMMA.16816.F32.BF16 R56, R32, R120, RZ ;  /* 0x000000782038723c */ /* 0x000fe200000418ff */
[----:B-----5:R-:W-:-:S04]  /*2490*/  FMUL.FTZ R0, R77, c[0x0][0x320] ;  /* 0x0000c8004d007a20 */ /* 0x020fc80000410000 */
[----:B------:R5:W1:Y:S02]  /*24a0*/  MUFU.TANH R115, R0 ;  /* 0x0000000000737308 */ /* 0x000a640000002400 */
[----:B-----5:R-:W-:-:S06]  /*24b0*/  FMUL.FTZ R0, R78, c[0x0][0x320] ;  /* 0x0000c8004e007a20 */ /* 0x020fcc0000410000 */
[----:B------:R5:W1:Y:S02]  /*24c0*/  MUFU.TANH R103, R0 ;  /* 0x0000000000677308 */ /* 0x000a640000002400 */
[----:B-----5:R-:W-:Y:S02]  /*24d0*/  FMUL.FTZ R0, R79, c[0x0][0x320] ;  /* 0x0000c8004f007a20 */ /* 0x020fe40000410000 */
[----:B-1----:R-:W-:Y:S04]  /*24e0*/  HMMA.16816.F32.BF16 R76, R8, R48, R40 ;  /* 0x00000030084c723c */ /* 0x002fe80000041828 */
        /* <DEDUP_REMOVED lines=33> */
[----:B------:R1:W1:Y:S02]  /*2700*/  MUFU.TANH R96, R0 ;  /* 0x0000000000607308 */ /* 0x0002640000002400 */
[----:B-1----:R-:W-:Y:S11]  /*2710*/  FMUL.FTZ R0, R69, c[0x0][0x320] ;  /* 0x0000c80045007a20 */ /* 0x002ff60000410000 */
[----:B------:R-:W-:Y:S06]  /*2720*/  @!UPT UIADD3 URZ, URZ, URZ, URZ ;  /* 0x0000003f3f3ff290 */ /* 0x000fec000fffe03f */
        /* <DEDUP_REMOVED lines=8> */
[C---:B------:R-:W-:Y:S08]  /*27b0*/  HMMA.16816.F32.BF16 R48, R36.reuse, R122, RZ ;  /* 0x0000007a2430723c */ /* 0x040ff000000418ff */
[----:B------:R-:W-:Y:S01]  /*27c0*/  HMMA.16816.F32.BF16 R36, R36, R130, RZ ;  /* 0x000000822424723c */ /* 0x000fe200000418ff */
[----:B-----5:R-:W-:-:S04]  /*27d0*/  FMUL.FTZ R0, R76, c[0x0][0x320] ;  /* 0x0000c8004c007a20 */ /* 0x020fc80000410000 */
[----:B------:R5:W1:Y:S11]  /*27e0*/  MUFU.TANH R92, R0 ;  /* 0x00000000005c7308 */ /* 0x000a760000002400 */
[----:B------:R-:W-:Y:S01]  /*27f0*/  HMMA.16816.F32.BF16 R48, R28, R126, R48 ;  /* 0x0000007e1c30723c */ /* 0x000fe20000041830 */
[----:B-----5:R-:W-:-:S07]  /*2800*/  FMUL.FTZ R0, R77, c[0x0][0x320] ;  /* 0x0000c8004d007a20 */ /* 0x020fce0000410000 */
[----:B------:R-:W-:Y:S01]  /*2810*/  HMMA.16816.F32.BF16 R28, R28, R134, R36 ;  /* 0x000000861c1c723c */ /* 0x000fe20000041824 */
[----:B------:R5:W1:Y:S11]  /*2820*/  MUFU.TANH R91, R0 ;  /* 0x00000000005b7308 */ /* 0x000a760000002400 */
[----:B------:R-:W-:Y:S04]  /*2830*/  @!UPT UIADD3 URZ, URZ, URZ, URZ ;  /* 0x0000003f3f3ff290 */ /* 0x000fe8000fffe03f */
[----:B------:R-:W-:Y:S01]  /*2840*/  HMMA.16816.F32.BF16 R48, R20, R54, R48 ;  /* 0x000000361430723c */ /* 0x000fe20000041830 */
[----:B-----5:R-:W-:-:S04]  /*2850*/  FMUL.FTZ R0, R78, c[0x0][0x320] ;  /* 0x0000c8004e007a20 */ /* 0x020fc80000410000 */
[----:B------:R5:W1:Y:S03]  /*2860*/  MUFU.TANH R90, R0 ;  /* 0x00000000005a7308 */ /* 0x000a660000002400 */
[----:B------:R-:W-:Y:S01]  /*2870*/  HMMA.16816.F32.BF16 R52, R16, R54, R64 ;  /* 0x000000361034723c */ /* 0x000fe20000041840 */
[----:B-----5:R-:W-:-:S07]  /*2880*/  FMUL.FTZ R0, R79, c[0x0][0x320] ;  /* 0x0000c8004f007a20 */ /* 0x020fce0000410000 */
[C---:B-1----:R-:W-:Y:S01]  /*2890*/  HMMA.16816.F32.BF16 R76, R8.reuse, R40, R44 ;  /* 0x00000028084c723c */ /* 0x042fe2000004182c */
[----:B------:R-:W1:Y:S01]  /*28a0*/  LDSM.16.M88.4 R44, [R229+0x6900] ;  /* 0x00690000e52c783b */ /* 0x000e620000000200 */
[----:B------:R5:W1:Y:S11]  /*28b0*/  MUFU.TANH R89, R0 ;  /* 0x0000000000597308 */ /* 0x000a760000002400 */
[----:B------:R-:W-:Y:S03]  /*28c0*/  @!UPT UIADD3 URZ, URZ, URZ, URZ ;  /* 0x0000003f3f3ff290 */ /* 0x000fe6000fffe03f */
[----:B------:R-:W-:Y:S08]  /*28d0*/  HMMA.16816.F32.BF16 R64, R8, R42, R52 ;  /* 0x0000002a0840723c */ /* 0x000ff00000041834 */
[----:B------:R-:W-:Y:S01]  /*28e0*/  HMMA.16816.F32.BF16 R52, R32, R130, RZ ;  /* 0x000000822034723c */ /* 0x000fe200000418ff */
[----:B-----5:R-:W-:-:S04]  /*28f0*/  FMUL.FTZ R0, R68, c[0x0][0x320] ;  /* 0x0000c80044007a20 */ /* 0x020fc80000410000 */
[----:B------:R5:W1:Y:S01]  /*2900*/  MUFU.TANH R88, R0 ;  /* 0x0000000000587308 */ /* 0x000a620000002400 */
[----:B------:R-:W-:Y:S02]  /*2910*/  FMUL.FTZ R77, R77, c[0x0][0x320] ;  /* 0x0000c8004d4d7a20 */ /* 0x000fe40000410000 */
[----:B------:R-:W-:Y:S02]  /*2920*/  FMUL.FTZ R78, R78, c[0x0][0x320] ;  /* 0x0000c8004e4e7a20 */ /* 0x000fe40000410000 */
[----:B------:R-:W-:-:S03]  /*2930*/  FMUL.FTZ R79, R79, c[0x0][0x320] ;  /* 0x0000c8004f4f7a20 */ /* 0x000fc60000410000 */
[----:B------:R-:W1:Y:S03]  /*2940*/  MUFU.TANH R77, R77 ;  /* 0x0000004d004d7308 */ /* 0x000e660000002400 */
[----:B------:R-:W-:Y:S02]  /*2950*/  FMUL.FTZ R64, R64, c[0x0][0x320] ;  /* 0x0000c80040407a20 */ /* 0x000fe40000410000 */
[----:B------:R-:W-:Y:S02]  /*2960*/  FMUL.FTZ R65, R65, c[0x0][0x320] ;  /* 0x0000c80041417a20 */ /* 0x000fe40000410000 */
[----:B------:R-:W-:Y:S02]  /*2970*/  FMUL.FTZ R66, R66, c[0x0][0x320] ;  /* 0x0000c80042427a20 */ /* 0x000fe40000410000 */
[----:B-----5:R-:W-:Y:S01]  /*2980*/  FMUL.FTZ R0, R69, c[0x0][0x320] ;  /* 0x0000c80045007a20 */ /* 0x020fe20000410000 */
[----:B------:R-:W1:Y:S01]  /*2990*/  MUFU.TANH R78, R78 ;  /* 0x0000004e004e7308 */ /* 0x000e620000002400 */
[----:B------:R-:W-:Y:S07]  /*29a0*/  HMMA.16816.F32.BF16 R36, R24, R134, R52 ;  /* 0x000000861824723c */ /* 0x000fee0000041834 */
[----:B------:R5:W1:Y:S08]  /*29b0*/  MUFU.TANH R87, R0 ;  /* 0x0000000000577308 */ /* 0x000a700000002400 */
[----:B------:R-:W1:Y:S01]  /*29c0*/  MUFU.TANH R79, R79 ;  /* 0x0000004f004f7308 */ /* 0x000e620000002400 */
[----:B-----5:R-:W-:-:S07]  /*29d0*/  FMUL.FTZ R0, R70, c[0x0][0x320] ;  /* 0x0000c80046007a20 */ /* 0x020fce0000410000 */
[----:B------:R-:W1:Y:S08]  /*29e0*/  MUFU.TANH R64, R64 ;  /* 0x0000004000407308 */ /* 0x000e700000002400 */
[----:B------:R5:W1:Y:S08]  /*29f0*/  MUFU.TANH R86, R0 ;  /* 0x0000000000567308 */ /* 0x000a700000002400 */
[----:B------:R-:W1:Y:S01]  /*2a00*/  MUFU.TANH R65, R65 ;  /* 0x0000004100417308 */ /* 0x000e620000002400 */
[----:B-----5:R-:W-:-:S07]  /*2a10*/  FMUL.FTZ R0, R71, c[0x0][0x320] ;  /* 0x0000c80047007a20 */ /* 0x020fce0000410000 */
[----:B------:R-:W1:Y:S01]  /*2a20*/  MUFU.TANH R66, R66 ;  /* 0x0000004200427308 */ /* 0x000e620000002400 */
[----:B------:R-:W-:Y:S07]  /*2a30*/  HMMA.16816.F32.BF16 R68, R12, R40, R56 ;  /* 0x000000280c44723c */ /* 0x000fee0000041838 */
[----:B------:R5:W1:Y:S01]  /*2a40*/  MUFU.TANH R85, R0 ;  /* 0x0000000000557308 */ /* 0x000a620000002400 */
[----:B------:R-:W-:Y:S01]  /*2a50*/  HMMA.16816.F32.BF16 R56, R32, R128, RZ ;  /* 0x000000802038723c */ /* 0x000fe200000418ff */
[----:B-----5:R-:W-:-:S06]  /*2a60*/  FMUL.FTZ R0, R72, c[0x0][0x320] ;  /* 0x0000c80048007a20 */ /* 0x020fcc0000410000 */
[----:B------:R5:W1:Y:S11]  /*2a70*/  MUFU.TANH R84, R0 ;  /* 0x0000000000547308 */ /* 0x000a760000002400 */
[----:B------:R-:W-:Y:S06]  /*2a80*/  @!UPT UIADD3 URZ, URZ, URZ, URZ ;  /* 0x0000003f3f3ff290 */ /* 0x000fec000fffe03f */
[----:B------:R-:W-:Y:S01]  /*2a90*/  HMMA.16816.F32.BF16 R56, R24, R132, R56 ;  /* 0x000000841838723c */ /* 0x000fe20000041838 */
[----:B-----5:R-:W-:-:S04]  /*2aa0*/  FMUL.FTZ R0, R73, c[0x0][0x320] ;  /* 0x0000c80049007a20 */ /* 0x020fc80000410000 */
[----:B------:R5:W2:Y:S11]  /*2ab0*/  MUFU.TANH R83, R0 ;  /* 0x0000000000537308 */ /* 0x000ab60000002400 */
[----:B------:R-:W-:Y:S08]  /*2ac0*/  @!UPT UIADD3 URZ, URZ, URZ, URZ ;  /* 0x0000003f3f3ff290 */ /* 0x000ff0000fffe03f */
[----:B-1----:R-:W-:Y:S01]  /*2ad0*/  HMMA.16816.F32.BF16 R32, R16, R44, R56 ;  /* 0x0000002c1020723c */ /* 0x002fe20000041838 */
[----:B-----5:R-:W-:-:S07]  /*2ae0*/  FMUL.FTZ R0, R74, c[0x0][0x320] ;  /* 0x0000c8004a007a20 */ /* 0x020fce0000410000 */
[----:B------:R-:W-:Y:S01]  /*2af0*/  HMMA.16816.F32.BF16 R16, R16, R46, R36 ;  /* 0x0000002e1010723c */ /* 0x000fe20000041824 */
[----:B------:R1:W1:Y:S02]  /*2b00*/  MUFU.TANH R82, R0 ;  /* 0x0000000000527308 */ /* 0x0002640000002400 */
[----:B-1----:R-:W-:-:S06]  /*2b10*/  FMUL.FTZ R0, R75, c[0x0][0x320] ;  /* 0x0000c8004b007a20 */ /* 0x002fcc0000410000 */
[----:B------:R1:W1:Y:S02]  /*2b20*/  MUFU.TANH R80, R0 ;  /* 0x0000000000507308 */ /* 0x0002640000002400 */
[----:B-1----:R-:W-:-:S06]  /*2b30*/  FMUL.FTZ R0, R68, c[0x0][0x320] ;  /* 0x0000c80044007a20 */ /* 0x002fcc0000410000 */
[----:B------:R1:W1:Y:S02]  /*2b40*/  MUFU.TANH R75, R0 ;  /* 0x00000000004b7308 */ /* 0x0002640000002400 */
[----:B-1----:R-:W-:-:S06]  /*2b50*/  FMUL.FTZ R0, R69, c[0x0][0x320] ;  /* 0x0000c80045007a20 */ /* 0x002fcc0000410000 */
[----:B------:R1:W1:Y:S02]  /*2b60*/  MUFU.TANH R81, R0 ;  /* 0x0000000000517308 */ /* 0x0002640000002400 */
[----:B-1----:R-:W-:-:S06]  /*2b70*/  FMUL.FTZ R0, R70, c[0x0][0x320] ;  /* 0x0000c80046007a20 */ /* 0x002fcc0000410000 */
[----:B------:R1:W1:Y:S02]  /*2b80*/  MUFU.TANH R74, R0 ;  /* 0x00000000004a7308 */ /* 0x0002640000002400 */
[----:B-1----:R-:W-:Y:S02]  /*2b90*/  FMUL.FTZ R0, R71, c[0x0][0x320] ;  /* 0x0000c80047007a20 */ /* 0x002fe40000410000 */
[----:B------:R-:W-:Y:S01]  /*2ba0*/  HMMA.16816.F32.BF16 R68, R12, R42, R48 ;  /* 0x0000002a0c44723c */ /* 0x000fe20000041830 */
[----:B------:R-:W1:Y:S03]  /*2bb0*/  LDSM.16.M88.4 R48, [R228+0x3000] ;  /* 0x00300000e430783b */ /* 0x000e660000000200 */
[----:B------:R5:W1:Y:S01]  /*2bc0*/  MUFU.TANH R73, R0 ;  /* 0x0000000000497308 */ /* 0x000a620000002400 */
[----:B------:R-:W-:-:S04]  /*2bd0*/  DEPBAR.LE SB0, 0x0 ;  /* 0x000080000000791a */ /* 0x000fc80000000000 */
[C---:B------:R-:W-:Y:S08]  /*2be0*/  HMMA.16816.F32.BF16 R40, R20.reuse, R44, R60 ;  /* 0x0000002c1428723c */ /* 0x040ff0000004183c */
[----:B------:R-:W-:Y:S01]  /*2bf0*/  HMMA.16816.F32.BF16 R20, R20, R46, R28 ;  /* 0x0000002e1414723c */ /* 0x000fe2000004181c */
[----:B-----5:R-:W-:-:S04]  /*2c00*/  FMUL.FTZ R0, R76, c[0x0][0x320] ;  /* 0x0000c8004c007a20 */ /* 0x020fc80000410000 */
[----:B------:R5:W1:Y:S02]  /*2c10*/  MUFU.TANH R72, R0 ;  /* 0x0000000000487308 */ /* 0x000a640000002400 */
[----:B------:R-:W-:Y:S02]  /*2c20*/  FMUL.FTZ R68, R68, c[0x0][0x320] ;  /* 0x0000c80044447a20 */ /* 0x000fe40000410000 */
[----:B------:R-:W-:Y:S02]  /*2c30*/  FMUL.FTZ R70, R70, c[0x0][0x320] ;  /* 0x0000c80046467a20 */ /* 0x000fe40000410000 */
[----:B------:R-:W-:Y:S02]  /*2c40*/  FMUL.FTZ R69, R69, c[0x0][0x320] ;  /* 0x0000c80045457a20 */ /* 0x000fe40000410000 */
[----:B------:R-:W-:Y:S01]  /*2c50*/  FMUL.FTZ R71, R71, c[0x0][0x320] ;  /* 0x0000c80047477a20 */ /* 0x000fe20000410000 */
[----:B------:R-:W2:Y:S01]  /*2c60*/  MUFU.TANH R68, R68 ;  /* 0x0000004400447308 */ /* 0x000ea20000002400 */
[----:B-----5:R-:W-:-:S07]  /*2c70*/  FMUL.FTZ R0, R67, c[0x0][0x320] ;  /* 0x0000c80043007a20 */ /* 0x020fce0000410000 */
[----:B------:R-:W2:Y:S01]  /*2c80*/  MUFU.TANH R60, R69 ;  /* 0x00000045003c7308 */ /* 0x000ea20000002400 */
[-C--:B-1----:R-:W-:Y:S07]  /*2c90*/  HMMA.16816.F32.BF16 R40, R12, R48.reuse, R40 ;  /* 0x000000300c28723c */ /* 0x082fee0000041828 */
[----:B------:R-:W1:Y:S01]  /*2ca0*/  MUFU.TANH R70, R70 ;  /* 0x0000004600467308 */ /* 0x000e620000002400 */
[----:B------:R-:W-:Y:S07]  /*2cb0*/  HMMA.16816.F32.BF16 R24, R8, R48, R32 ;  /* 0x000000300818723c */ /* 0x000fee0000041820 */
[----:B------:R-:W1:Y:S01]  /*2cc0*/  MUFU.TANH R56, R71 ;  /* 0x0000004700387308 */ /* 0x000e620000002400 */
[-C--:B------:R-:W-:Y:S07]  /*2cd0*/  HMMA.16816.F32.BF16 R12, R12, R50.reuse, R20 ;  /* 0x000000320c0c723c */ /* 0x080fee0000041814 */
[----:B------:R5:W1:Y:S01]  /*2ce0*/  MUFU.TANH R52, R0 ;  /* 0x0000000000347308 */ /* 0x000a620000002400 */
[----:B------:R-:W-:Y:S01]  /*2cf0*/  HMMA.16816.F32.BF16 R8, R8, R50, R16 ;  /* 0x000000320808723c */ /* 0x000fe20000041810 */
[----:B------:R-:W-:-:S02]  /*2d00*/  FMUL.FTZ R40, R40, c[0x0][0x320] ;  /* 0x0000c80028287a20 */ /* 0x000fc40000410000 */
[----:B------:R-:W-:Y:S02]  /*2d10*/  FMUL.FTZ R41, R41, c[0x0][0x320] ;  /* 0x0000c80029297a20 */ /* 0x000fe40000410000 */
[----:B------:R-:W-:Y:S02]  /*2d20*/  FMUL.FTZ R42, R42, c[0x0][0x320] ;  /* 0x0000c8002a2a7a20 */ /* 0x000fe40000410000 */
[----:B------:R-:W-:Y:S01]  /*2d30*/  FMUL.FTZ R43, R43, c[0x0][0x320] ;  /* 0x0000c8002b2b7a20 */ /* 0x000fe20000410000 */
[----:B------:R-:W1:Y:S01]  /*2d40*/  MUFU.TANH R40, R40 ;  /* 0x0000002800287308 */ /* 0x000e620000002400 */
[----:B------:R-:W-:Y:S02]  /*2d50*/  FMUL.FTZ R24, R24, c[0x0][0x320] ;  /* 0x0000c80018187a20 */ /* 0x000fe40000410000 */
[----:B------:R-:W-:Y:S02]  /*2d60*/  FMUL.FTZ R25, R25, c[0x0][0x320] ;  /* 0x0000c80019197a20 */ /* 0x000fe40000410000 */
[----:B------:R-:W-:Y:S01]  /*2d70*/  FMUL.FTZ R26, R26, c[0x0][0x320] ;  /* 0x0000c8001a1a7a20 */ /* 0x000fe20000410000 */
[----:B-----5:R-:W-:Y:S01]  /*2d80*/  IADD3 R0, R117, R116, RZ ;  /* 0x0000007475007210 */ /* 0x020fe20007ffe0ff */
[----:B------:R-:W-:Y:S01]  /*2d90*/  FMUL.FTZ R27, R27, c[0x0][0x320] ;  /* 0x0000c8001b1b7a20 */ /* 0x000fe20000410000 */
[----:B------:R1:W1:Y:S01]  /*2da0*/  MUFU.TANH R53, R42 ;  /* 0x0000002a00357308 */ /* 0x0002620000002400 */
[----:B------:R-:W-:-:S02]  /*2db0*/  FMUL.FTZ R12, R12, c[0x0][0x320] ;  /* 0x0000c8000c0c7a20 */ /* 0x000fc40000410000 */
[----:B------:R-:W-:Y:S02]  /*2dc0*/  FMUL.FTZ R13, R13, c[0x0][0x320] ;  /* 0x0000c8000d0d7a20 */ /* 0x000fe40000410000 */
[----:B------:R-:W-:Y:S02]  /*2dd0*/  FMUL.FTZ R14, R14, c[0x0][0x320] ;  /* 0x0000c8000e0e7a20 */ /* 0x000fe40000410000 */
[----:B------:R-:W-:Y:S01]  /*2de0*/  FMUL.FTZ R15, R15, c[0x0][0x320] ;  /* 0x0000c8000f0f7a20 */ /* 0x000fe20000410000 */
[----:B------:R1:W1:Y:S01]  /*2df0*/  MUFU.TANH R49, R43 ;  /* 0x0000002b00317308 */ /* 0x0002620000002400 */
[----:B------:R-:W-:Y:S02]  /*2e00*/  FMUL.FTZ R8, R8, c[0x0][0x320] ;  /* 0x0000c80008087a20 */ /* 0x000fe40000410000 */
[----:B------:R-:W-:Y:S02]  /*2e10*/  FMUL.FTZ R9, R9, c[0x0][0x320] ;  /* 0x0000c80009097a20 */ /* 0x000fe40000410000 */
[----:B------:R-:W-:-:S02]  /*2e20*/  FMUL.FTZ R10, R10, c[0x0][0x320] ;  /* 0x0000c8000a0a7a20 */ /* 0x000fc40000410000 */
[----:B------:R-:W-:Y:S01]  /*2e30*/  FMUL.FTZ R11, R11, c[0x0][0x320] ;  /* 0x0000c8000b0b7a20 */ /* 0x000fe20000410000 */
[----:B------:R-:W1:Y:S08]  /*2e40*/  MUFU.TANH R41, R41 ;  /* 0x0000002900297308 */ /* 0x000e700000002400 */
[----:B------:R-:W1:Y:S08]  /*2e50*/  MUFU.TANH R24, R24 ;  /* 0x0000001800187308 */ /* 0x000e700000002400 */
[----:B------:R1:W1:Y:S08]  /*2e60*/  MUFU.TANH R23, R25 ;  /* 0x0000001900177308 */ /* 0x0002700000002400 */
        /* <DEDUP_REMOVED lines=9> */
[----:B------:R1:W1:Y:S01]  /*2f00*/  MUFU.TANH R33, R11 ;  /* 0x0000000b00217308 */ /* 0x0002620000002400 */
[----:B------:R-:W-:Y:S06]  /*2f10*/  BAR.SYNC.DEFER_BLOCKING 0x0 ;  /* 0x0000000000007b1d */ /* 0x000fec0000010000 */
[----:B------:R-:W-:Y:S05]  /*2f20*/  @!P1 BRA `(.L_x_1) ;  /* 0x0000021000009947 */ /* 0x000fea0003800000 */
[----:B-1234-:R-:W-:Y:S01]  /*2f30*/  IADD3 R8, R198, -0x2, RZ ;  /* 0xfffffffec6087810 */ /* 0x01efe20007ffe0ff */
[----:B------:R-:W-:-:S03]  /*2f40*/  IMAD.SHL.U32 R17, R190, 0x20, RZ ;  /* 0x00000020be117824 */ /* 0x000fc600078e00ff */
[----:B------:R-:W-:Y:S01]  /*2f50*/  SHF.R.S32.HI R5, RZ, 0x1f, R8 ;  /* 0x0000001fff057819 */ /* 0x000fe20000011408 */
[----:B------:R-:W-:Y:S02]  /*2f60*/  IMAD R2, R189, R8, RZ ;  /* 0x00000008bd027224 */ /* 0x000fe400078e02ff */
[----:B------:R-:W-:-:S04]  /*2f70*/  IMAD.WIDE.U32 R8, R8, R192, R196 ;  /* 0x000000c008087225 */ /* 0x000fc800078e00c4 */
[----:B------:R-:W-:Y:S01]  /*2f80*/  IMAD R2, R5, R192, R2 ;  /* 0x000000c005027224 */ /* 0x000fe200078e0202 */
[----:B------:R-:W-:Y:S02]  /*2f90*/  LEA R6, P2, R8, c[0x0][0x1c8], 0x1 ;  /* 0x0000720008067a11 */ /* 0x000fe400078408ff */
[----:B------:R-:W-:Y:S01]  /*2fa0*/  SHF.L.U64.HI R5, R190, 0x5, R191 ;  /* 0x00000005be057819 */ /* 0x000fe200000102bf */
[----:B------:R-:W-:Y:S01]  /*2fb0*/  IMAD.IADD R2, R9, 0x1, R2 ;  /* 0x0000000109027824 */ /* 0x000fe200078e0202 */
[----:B------:R-:W-:-:S04]  /*2fc0*/  IADD3 R14, P3, R17, R6, RZ ;  /* 0x00000006110e7210 */ /* 0x000fc80007f7e0ff */
[----:B------:R-:W-:Y:S01]  /*2fd0*/  LEA.HI.X R7, R8, c[0x0][0x1cc], R2, 0x1, P2 ;  /* 0x0000730008077a11 */ /* 0x000fe200010f0c02 */
[----:B------:R-:W-:Y:S01]  /*2fe0*/  IMAD.SHL.U32 R2, R195, 0x2, RZ ;  /* 0x00000002c3027824 */ /* 0x000fe200078e00ff */
[----:B------:R-:W-:-:S03]  /*2ff0*/  IADD3 R12, P2, R14, R17, RZ ;  /* 0x000000110e0c7210 */ /* 0x000fc60007f5e0ff */
[----:B------:R-:W-:Y:S01]  /*3000*/  IMAD.X R15, R5, 0x1, R7, P3 ;  /* 0x00000001050f7824 */ /* 0x000fe200018e0607 */
[----:B------:R-:W-:Y:S01]  /*3010*/  IADD3 R10, P3, R12, R17, RZ ;  /* 0x000000110c0a7210 */ /* 0x000fe20007f7e0ff */
[----:B------:R-:W-:Y:S01]  /*3020*/  @!PT LDS RZ, [RZ] ;  /* 0x00000000fffff984 */ /* 0x000fe20000000800 */
[----:B------:R-:W-:Y:S01]  /*3030*/  @!PT LDS RZ, [RZ] ;  /* 0x00000000fffff984 */ /* 0x000fe20000000800 */
[----:B------:R-:W-:Y:S01]  /*3040*/  @!PT LDS RZ, [RZ] ;  /* 0x00000000fffff984 */ /* 0x000fe20000000800 */
[----:B------:R1:W-:Y:S03]  /*3050*/  LDGSTS.E.BYPASS.LTC128B.128 [R2+0x3900], [R6.64], !P0 ;  /* 0x0390000006027fae */ /* 0x0003e6000c101d48 */
[----:B------:R-:W-:Y:S01]  /*3060*/  IADD3.X R13, R15, R5, RZ, P2, !PT ;  /* 0x000000050f0d7210 */ /* 0x000fe200017fe4ff */
[----:B------:R2:W-:Y:S01]  /*3070*/  LDGSTS.E.BYPASS.LTC128B.128 [R2+0x4100], [R14.64], !P0 ;  /* 0x041000000e027fae */ /* 0x0005e2000c101d48 */
[----:B------:R-:W-:-:S03]  /*3080*/  IADD3 R8, P2, R10, R17, RZ ;  /* 0x000000110a087210 */ /* 0x000fc60007f5e0ff */
[--C-:B------:R-:W-:Y:S01]  /*3090*/  IMAD.X R11, R13, 0x1, R5.reuse, P3 ;  /* 0x000000010d0b7824 */ /* 0x100fe200018e0605 */
[----:B------:R3:W-:Y:S03]  /*30a0*/  LDGSTS.E.BYPASS.LTC128B.128 [R2+0x4900], [R12.64], !P0 ;  /* 0x049000000c027fae */ /* 0x0007e6000c101d48 */
[----:B------:R-:W-:Y:S01]  /*30b0*/  IMAD.X R9, R11, 0x1, R5, P2 ;  /* 0x000000010b097824 */ /* 0x000fe200010e0605 */
[----:B------:R3:W-:Y:S04]  /*30c0*/  LDGSTS.E.BYPASS.LTC128B.128 [R2+0x5100], [R10.64], !P0 ;  /* 0x051000000a027fae */ /* 0x0007e8000c101d48 */
[----:B------:R3:W-:Y:S01]  /*30d0*/  LDGSTS.E.BYPASS.LTC128B.128 [R2+0x5900], [R8.64], !P0 ;  /* 0x0590000008027fae */ /* 0x0007e2000c101d48 */
[----:B-1----:R-:W-:-:S04]  /*30e0*/  IADD3 R6, P3, R8, R17, RZ ;  /* 0x0000001108067210 */ /* 0x002fc80007f7e0ff */
[----:B--2---:R-:W-:Y:S02]  /*30f0*/  IADD3 R14, P2, R6, R17, RZ ;  /* 0x00000011060e7210 */ /* 0x004fe40007f5e0ff */
[----:B------:R-:W-:-:S05]  /*3100*/  IADD3.X R7, R9, R5, RZ, P3, !PT ;  /* 0x0000000509077210 */ /* 0x000fca0001ffe4ff */
[----:B------:R-:W-:Y:S01]  /*3110*/  IMAD.X R15, R7, 0x1, R5, P2 ;  /* 0x00000001070f7824 */ /* 0x000fe200010e0605 */
[----:B------:R3:W-:Y:S04]  /*3120*/  LDGSTS.E.BYPASS.LTC128B.128 [R2+0x6100], [R6.64], !P0 ;  /* 0x0610000006027fae */ /* 0x0007e8000c101d48 */
[----:B------:R3:W-:Y:S02]  /*3130*/  LDGSTS.E.BYPASS.LTC128B.128 [R2+0x6900], [R14.64], !P0 ;  /* 0x069000000e027fae */ /* 0x0007e4000c101d48 */
.L_x_1:
[----:B--234-:R-:W-:Y:S01]  /*3140*/  STL [R1+0x8c], R240 ;  /* 0x00008cf001007387 */ /* 0x01cfe20000100800 */
[----:B------:R-:W-:Y:S01]  /*3150*/  SHF.R.S32.HI R2, RZ, 0x1f, R112 ;  /* 0x0000001fff027819 */ /* 0x000fe20000011470 */
[----:B------:R-:W-:Y:S02]  /*3160*/  IMAD.SHL.U32 R224, R0, 0x2, RZ ;  /* 0x0000000200e07824 */ /* 0x000fe400078e00ff */
[----:B------:R-:W-:Y:S01]  /*3170*/  STL [R1+0x88], R239 ;  /* 0x000088ef01007387 */ /* 0x000fe20000100800 */
[----:B------:R-:W-:Y:S01]  /*3180*/  LEA.HI R5, R2, R112, RZ, 0x2 ;  /* 0x0000007002057211 */ /* 0x000fe200078f10ff */
[----:B------:R-:W-:Y:S01]  /*3190*/  IMAD R227, R3, 0x2, R224 ;  /* 0x0000000203e37824 */ /* 0x000fe200078e02e0 */
[----:B------:R-:W-:Y:S01]  /*31a0*/  LEA R225, R4, R224, 0x1 ;  /* 0x000000e004e17211 */ /* 0x000fe200078e08ff */
[----:B------:R-:W-:Y:S01]  /*31b0*/  STL [R1+0x84], R238 ;  /* 0x000084ee01007387 */ /* 0x000fe20000100800 */
[----:B------:R-:W-:-:S03]  /*31c0*/  LOP3.LUT R2, R5, 0x7ffffffc, RZ, 0xc0, !PT ;  /* 0x7ffffffc05027812 */ /* 0x000fc600078ec0ff */
[----:B------:R-:W-:Y:S01]  /*31d0*/  STL [R1+0x80], R237 ;  /* 0x000080ed01007387 */ /* 0x000fe20000100800 */
[----:B------:R-:W-:Y:S02]  /*31e0*/  IMAD R226, R3, 0x2, R225 ;  /* 0x0000000203e27824 */ /* 0x000fe400078e02e1 */
[----:B------:R-:W-:Y:S01]  /*31f0*/  IMAD.IADD R2, R112, 0x1, -R2 ;  /* 0x0000000170027824 */ /* 0x000fe200078e0a02 */
[----:B------:R-:W-:Y:S04]  /*3200*/  STL [R1+0x7c], R236 ;  /* 0x00007cec01007387 */ /* 0x000fe80000100800 */
        /* <DEDUP_REMOVED lines=9> */
[----:B------:R2:W-:Y:S04]  /*32a0*/  STL [R1+0x54], R5 ;  /* 0x0000540501007387 */ /* 0x0005e80000100800 */
[----:B------:R-:W0:Y:S01]  /*32b0*/  LDGDEPBAR ;  /* 0x00000000000079af */ /* 0x000e220000000000 */
[----:B--2---:R-:W-:-:S05]  /*32c0*/  IADD3 R5, R160, c[0x0][0x1d0], RZ ;  /* 0x00007400a0057a10 */ /* 0x004fca0007ffe0ff */
[----:B------:R-:W-:-:S05]  /*32d0*/  IMAD R2, R2, -0x2, R5 ;  /* 0xfffffffe02027824 */ /* 0x000fca00078e0205 */
[C---:B------:R-:W-:Y:S02]  /*32e0*/  ISETP.GT.AND P5, PT, R2.reuse, RZ, PT ;  /* 0x000000ff0200720c */ /* 0x040fe40003fa4270 */
[C---:B------:R-:W-:Y:S02]  /*32f0*/  ISETP.GT.AND P4, PT, R2.reuse, 0x1, PT ;  /* 0x000000010200780c */ /* 0x040fe40003f84270 */
[----:B------:R-:W-:Y:S02]  /*3300*/  ISETP.GT.AND P3, PT, R2, 0x8, PT ;  /* 0x000000080200780c */ /* 0x000fe40003f64270 */
[----:B-1----:R-:W-:Y:S02]  /*3310*/  FSEL R10, R188, -INF , P5 ;  /* 0xff800000bc0a7808 */ /* 0x002fe40002800000 */
[----:B------:R-:W-:Y:S02]  /*3320*/  FSEL R12, R187, -INF , P4 ;  /* 0xff800000bb0c7808 */ /* 0x000fe40002000000 */
[----:B------:R-:W-:-:S02]  /*3330*/  ISETP.GT.AND P2, PT, R2, 0x9, PT ;  /* 0x000000090200780c */ /* 0x000fc40003f44270 */
[----:B------:R-:W-:Y:S02]  /*3340*/  FSEL R26, R182, -INF , P3 ;  /* 0xff800000b61a7808 */ /* 0x000fe40001800000 */
[----:B------:R-:W-:Y:S02]  /*3350*/  FMNMX.FTZ R5, R10, R12, !PT ;  /* 0x0000000c0a057209 */ /* 0x000fe40007810000 */
[----:B------:R-:W-:Y:S02]  /*3360*/  FSEL R13, R184, -INF , P5 ;  /* 0xff800000b80d7808 */ /* 0x000fe40002800000 */
[----:B------:R-:W-:Y:S02]  /*3370*/  FSEL R14, R183, -INF , P4 ;  /* 0xff800000b70e7808 */ /* 0x000fe40002000000 */
[----:B------:R-:W-:Y:S02]  /*3380*/  ISETP.GT.AND P6, PT, R2, 0x10, PT ;  /* 0x000000100200780c */ /* 0x000fe40003fc4270 */
[----:B------:R-:W-:-:S02]  /*3390*/  FSEL R27, R181, -INF , P2 ;  /* 0xff800000b51b7808 */ /* 0x000fc40001000000 */
[----:B------:R-:W-:Y:S02]  /*33a0*/  FMNMX.FTZ R5, R26, R5, !PT ;  /* 0x000000051a057209 */ /* 0x000fe40007810000 */
[----:B------:R-:W-:Y:S02]  /*33b0*/  FSEL R15, R176, -INF , P3 ;  /* 0xff800000b00f7808 */ /* 0x000fe40001800000 */
[----:B------:R-:W-:Y:S02]  /*33c0*/  FMNMX.FTZ R6, R13, R14, !PT ;  /* 0x0000000e0d067209 */ /* 0x000fe40007810000 */
[----:B------:R-:W-:Y:S02]  /*33d0*/  FSEL R18, R179, -INF , P5 ;  /* 0xff800000b3127808 */ /* 0x000fe40002800000 */
[----:B------:R-:W-:Y:S02]  /*33e0*/  FSEL R29, R186, -INF , P5 ;  /* 0xff800000ba1d7808 */ /* 0x000fe40002800000 */
[----:B------:R-:W-:-:S02]  /*33f0*/  ISETP.GT.AND P5, PT, R2, 0x11, PT ;  /* 0x000000110200780c */ /* 0x000fc40003fa4270 */
[----:B------:R-:W-:Y:S02]  /*3400*/  FSEL R28, R174, -INF , P6 ;  /* 0xff800000ae1c7808 */ /* 0x000fe40003000000 */
[----:B------:R-:W-:Y:S02]  /*3410*/  FMNMX.FTZ R5, R27, R5, !PT ;  /* 0x000000051b057209 */ /* 0x000fe40007810000 */
[----:B------:R-:W-:Y:S02]  /*3420*/  FSEL R17, R175, -INF , P2 ;  /* 0xff800000af117808 */ /* 0x000fe40001000000 */
[----:B------:R-:W-:Y:S02]  /*3430*/  FMNMX.FTZ R6, R15, R6, !PT ;  /* 0x000000060f067209 */ /* 0x000fe40007810000 */
[----:B------:R-:W-:Y:S02]  /*3440*/  FSEL R19, R180, -INF , P4 ;  /* 0xff800000b4137808 */ /* 0x000fe40002000000 */
[----:B------:R-:W-:-:S02]  /*3450*/  FSEL R30, R185, -INF , P4 ;  /* 0xff800000b91e7808 */ /* 0x000fc40002000000 */
[----:B------:R-:W-:Y:S02]  /*3460*/  ISETP.GT.AND P4, PT, R2, 0x18, PT ;  /* 0x000000180200780c */ /* 0x000fe40003f84270 */
[----:B------:R-:W-:Y:S02]  /*3470*/  FSEL R104, R173, -INF , P5 ;  /* 0xff800000ad687808 */ /* 0x000fe40002800000 */
[----:B------:R-:W-:Y:S02]  /*3480*/  FMNMX.FTZ R5, R28, R5, !PT ;  /* 0x000000051c057209 */ /* 0x000fe40007810000 */
[----:B------:R-:W-:Y:S02]  /*3490*/  FSEL R37, R168, -INF , P6 ;  /* 0xff800000a8257808 */ /* 0x000fe40003000000 */
[----:B------:R-:W-:Y:S02]  /*34a0*/  FMNMX.FTZ R6, R17, R6, !PT ;  /* 0x0000000611067209 */ /* 0x000fe40007810000 */
[----:B------:R-:W-:-:S02]  /*34b0*/  FSEL R21, R171, -INF , P3 ;  /* 0xff800000ab157808 */ /* 0x000fc40001800000 */
[----:B------:R-:W-:Y:S02]  /*34c0*/  FSEL R31, R178, -INF , P3 ;  /* 0xff800000b21f7808 */ /* 0x000fe40001800000 */
[----:B------:R-:W-:Y:S02]  /*34d0*/  ISETP.GT.AND P3, PT, R2, 0x19, PT ;  /* 0x000000190200780c */ /* 0x000fe40003f64270 */
[----:B------:R-:W-:Y:S02]  /*34e0*/  FSEL R105, R166, -INF , P4 ;  /* 0xff800000a6697808 */ /* 0x000fe40002000000 */
[----:B------:R-:W-:Y:S02]  /*34f0*/  FMNMX.FTZ R5, R104, R5, !PT ;  /* 0x0000000568057209 */ /* 0x000fe40007810000 */
[----:B------:R-:W-:Y:S02]  /*3500*/  FSEL R38, R167, -INF , P5 ;  /* 0xff800000a7267808 */ /* 0x000fe40002800000 */
[----:B------:R-:W-:-:S02]  /*3510*/  FMNMX.FTZ R6, R37, R6, !PT ;  /* 0x0000000625067209 */ /* 0x000fc40007810000 */
[----:B------:R-:W-:Y:S02]  /*3520*/  FSEL R25, R172, -INF , P2 ;  /* 0xff800000ac197808 */ /* 0x000fe40001000000 */
[----:B------:R-:W-:Y:S02]  /*3530*/  FSEL R36, R177, -INF , P2 ;  /* 0xff800000b1247808 */ /* 0x000fe40001000000 */
[----:B------:R-:W-:Y:S02]  /*3540*/  ISETP.GT.AND P2, PT, R2, 0x20, PT ;  /* 0x000000200200780c */ /* 0x000fe40003f44270 */
[----:B------:R-:W-:Y:S02]  /*3550*/  FSEL R106, R165, -INF , P3 ;  /* 0xff800000a56a7808 */ /* 0x000fe40001800000 */
[----:B------:R-:W-:Y:S02]  /*3560*/  FMNMX.FTZ R5, R105, R5, !PT ;  /* 0x0000000569057209 */ /* 0x000fe40007810000 */
[----:B------:R-:W-:-:S02]  /*3570*/  FSEL R46, R164, -INF , P5 ;  /* 0xff800000a42e7808 */ /* 0x000fc40002800000 */
[----:B------:R-:W-:Y:S02]  /*3580*/  FSEL R116, R169, -INF , P5 ;  /* 0xff800000a9747808 */ /* 0x000fe40002800000 */
[----:B------:R-:W-:Y:S02]  /*3590*/  FSEL R39, R159, -INF , P4 ;  /* 0xff8000009f277808 */ /* 0x000fe40002000000 */
[----:B------:R-:W-:Y:S02]  /*35a0*/  FMNMX.FTZ R6, R38, R6, !PT ;  /* 0x0000000626067209 */ /* 0x000fe40007810000 */
[----:B------:R-:W-:Y:S02]  /*35b0*/  FSEL R45, R163, -INF , P6 ;  /* 0xff800000a32d7808 */ /* 0x000fe40003000000 */
[----:B------:R-:W-:Y:S02]  /*35c0*/  FSEL R108, R170, -INF , P6 ;  /* 0xff800000aa6c7808 */ /* 0x000fe40003000000 */
[----:B------:R-:W-:-:S02]  /*35d0*/  ISETP.GT.AND P5, PT, R2, 0x28, PT ;  /* 0x000000280200780c */ /* 0x000fc40003fa4270 */
[----:B------:R-:W-:Y:S02]  /*35e0*/  FSEL R47, R118, -INF , P4 ;  /* 0xff800000762f7808 */ /* 0x000fe40002000000 */
[----:B------:R-:W-:Y:S02]  /*35f0*/  FSEL R117, R162, -INF , P4 ;  /* 0xff800000a2757808 */ /* 0x000fe40002000000 */
[C---:B------:R-:W-:Y:S02]  /*3600*/  ISETP.GT.AND P6, PT, R2.reuse, 0x21, PT ;  /* 0x000000210200780c */ /* 0x040fe40003fc4270 */
[----:B------:R-:W-:Y:S02]  /*3610*/  ISETP.GT.AND P4, PT, R2, 0x29, PT ;  /* 0x000000290200780c */ /* 0x000fe40003f84270 */
[----:B------:R-:W-:Y:S02]  /*3620*/  FSEL R69, R155, -INF , P3 ;  /* 0xff8000009b457808 */ /* 0x000fe40001800000 */
[----:B------:R-:W-:-:S02]  /*3630*/  FSEL R44, R158, -INF , P3 ;  /* 0xff8000009e2c7808 */ /* 0x000fc40001800000 */
[----:B------:R-:W-:Y:S02]  /*3640*/  FSEL R118, R161, -INF , P3 ;  /* 0xff800000a1767808 */ /* 0x000fe40001800000 */
[----:B------:R-:W-:Y:S02]  /*3650*/  ISETP.GT.AND P3, PT, R2, 0x30, PT ;  /* 0x000000300200780c */ /* 0x000fe40003f64270 */
[----:B------:R-:W-:Y:S02]  /*3660*/  FSEL R107, R157, -INF , P2 ;  /* 0xff8000009d6b7808 */ /* 0x000fe40001000000 */
[----:B------:R-:W-:Y:S02]  /*3670*/  FMNMX.FTZ R5, R106, R5, !PT ;  /* 0x000000056a057209 */ /* 0x000fe40007810000 */
[----:B------:R-:W-:Y:S02]  /*3680*/  FMNMX.FTZ R6, R39, R6, !PT ;  /* 0x0000000627067209 */ /* 0x000fe40007810000 */
[----:B------:R-:W-:-:S02]  /*3690*/  FSEL R135, R136, -INF , P5 ;  /* 0xff80000088877808 */ /* 0x000fc40002800000 */
[----:B------:R-:W-:Y:S02]  /*36a0*/  FMNMX.FTZ R7, R18, R19, !PT ;  /* 0x0000001312077209 */ /* 0x000fe40007810000 */
[----:B------:R-:W-:Y:S02]  /*36b0*/  FSEL R133, R137, -INF , P2 ;  /* 0xff80000089857808 */ /* 0x000fe40001000000 */
[----:B------:R-:W-:Y:S02]  /*36c0*/  FSEL R134, R138, -INF , P6 ;  /* 0xff8000008a867808 */ /* 0x000fe40003000000 */
[----:B------:R-:W-:Y:S02]  /*36d0*/  FSEL R129, R139, -INF , P5 ;  /* 0xff8000008b817808 */ /* 0x000fe40002800000 */
[----:B------:R-:W-:Y:S02]  /*36e0*/  FSEL R136, R140, -INF , P4 ;  /* 0xff8000008c887808 */ /* 0x000fe40002000000 */
[----:B------:R-:W-:-:S02]  /*36f0*/  FSEL R126, R145, -INF , P4 ;  /* 0xff800000917e7808 */ /* 0x000fc40002000000 */
[----:B------:R-:W-:Y:S02]  /*3700*/  FSEL R127, R148, -INF , P2 ;  /* 0xff800000947f7808 */ /* 0x000fe40001000000 */
        /* <DEDUP_REMOVED lines=12> */
[----:B------:R-:W-:Y:S02]  /*37d0*/  FMNMX.FTZ R5, R107, R5, !PT ;  /* 0x000000056b057209 */ /* 0x000fe40007810000 */
[C---:B------:R-:W-:Y:S02]  /*37e0*/  ISETP.GT.AND P2, PT, R2.reuse, 0x31, PT ;  /* 0x000000310200780c */ /* 0x040fe40003f44270 */
[C---:B------:R-:W-:Y:S02]  /*37f0*/  ISETP.GT.AND P6, PT, R2.reuse, 0x38, PT ;  /* 0x000000380200780c */ /* 0x040fe40003fc4270 */
[C---:B------:R-:W-:Y:S02]  /*3800*/  ISETP.GT.AND P5, PT, R2.reuse, 0x39, PT ;  /* 0x000000390200780c */ /* 0x040fe40003fa4270 */
[----:B------:R-:W-:-:S02]  /*3810*/  ISETP.GT.AND P4, PT, R2, 0x40, PT ;  /* 0x000000400200780c */ /* 0x000fc40003f84270 */
[----:B------:R-:W-:Y:S02]  /*3820*/  ISETP.GT.AND P3, PT, R2, 0x41, PT ;  /* 0x000000410200780c */ /* 0x000fe40003f64270 */
[----:B------:R-:W-:Y:S02]  /*3830*/  FMNMX.FTZ R6, R44, R6, !PT ;  /* 0x000000062c067209 */ /* 0x000fe40007810000 */
[----:B------:R-:W-:Y:S02]  /*3840*/  FMNMX.FTZ R7, R21, R7, !PT ;  /* 0x0000000715077209 */ /* 0x000fe40007810000 */
[----:B------:R-:W-:Y:S02]  /*3850*/  FMNMX.FTZ R5, R124, R5, !PT ;  /* 0x000000057c057209 */ /* 0x000fe40007810000 */
        /* <DEDUP_REMOVED lines=20> */
[----:B------:R-:W-:Y:S02]  /*39a0*/  FMNMX.FTZ R6, R127, R6, !PT ;  /* 0x000000067f067209 */ /* 0x000fe40007810000 */
[C---:B------:R-:W-:Y:S02]  /*39b0*/  ISETP.GT.AND P2, PT, R2.reuse, 0x48, PT ;  /* 0x000000480200780c */ /* 0x040fe40003f44270 */
[C---:B------:R-:W-:Y:S02]  /*39c0*/  ISETP.GT.AND P6, PT, R2.reuse, 0x49, PT ;  /* 0x000000490200780c */ /* 0x040fe40003fc4270 */
[C---:B------:R-:W-:Y:S02]  /*39d0*/  ISETP.GT.AND P5, PT, R2.reuse, 0x50, PT ;  /* 0x000000500200780c */ /* 0x040fe40003fa4270 */
[C---:B------:R-:W-:Y:S02]  /*39e0*/  ISETP.GT.AND P4, PT, R2.reuse, 0x51, PT ;  /* 0x000000510200780c */ /* 0x040fe40003f84270 */
[----:B------:R-:W-:-:S02]  /*39f0*/  ISETP.GT.AND P3, PT, R2, 0x58, PT ;  /* 0x000000580200780c */ /* 0x000fc40003f64270 */
[----:B------:R-:W-:Y:S02]  /*3a00*/  FMNMX.FTZ R7, R25, R7, !PT ;  /* 0x0000000719077209 */ /* 0x000fe40007810000 */
[----:B------:R-:W-:Y:S02]  /*3a10*/  FMNMX.FTZ R5, R125, R5, !PT ;  /* 0x000000057d057209 */ /* 0x000fe40007810000 */
[----:B------:R-:W-:Y:S02]  /*3a20*/  FMNMX.FTZ R6, R128, R6, !PT ;  /* 0x0000000680067209 */ /* 0x000fe40007810000 */
        /* <DEDUP_REMOVED lines=20> */
[----:B------:R-:W-:-:S02]  /*3b70*/  FMNMX.FTZ R7, R45, R7, !PT ;  /* 0x000000072d077209 */ /* 0x000fc40007810000 */
[C---:B------:R-:W-:Y:S02]  /*3b80*/  ISETP.GT.AND P2, PT, R2.reuse, 0x59, PT ;  /* 0x000000590200780c */ /* 0x040fe40003f44270 */
[C---:B------:R-:W-:Y:S02]  /*3b90*/  ISETP.GT.AND P6, PT, R2.reuse, 0x60, PT ;  /* 0x000000600200780c */ /* 0x040fe40003fc4270 */
[C---:B------:R-:W-:Y:S02]  /*3ba0*/  ISETP.GT.AND P5, PT, R2.reuse, 0x61, PT ;  /* 0x000000610200780c */ /* 0x040fe40003fa4270 */
[C---:B------:R-:W-:Y:S02]  /*3bb0*/  ISETP.GT.AND P4, PT, R2.reuse, 0x68, PT ;  /* 0x000000680200780c */ /* 0x040fe40003f84270 */
[----:B------:R-:W-:Y:S02]  /*3bc0*/  ISETP.GT.AND P3, PT, R2, 0x69, PT ;  /* 0x000000690200780c */ /* 0x000fe40003f64270 */
[----:B------:R-:W-:-:S02]  /*3bd0*/  FMNMX.FTZ R2, R126, R5, !PT ;  /* 0x000000057e027209 */ /* 0x000fc40007810000 */
[----:B------:R-:W-:Y:S02]  /*3be0*/  FMNMX.FTZ R5, R129, R6, !PT ;  /* 0x0000000681057209 */ /* 0x000fe40007810000 */
[----:B------:R-:W-:Y:S02]  /*3bf0*/  FMNMX.FTZ R6, R46, R7, !PT ;  /* 0x000000072e067209 */ /* 0x000fe40007810000 */
[----:B------:R-:W-:Y:S02]  /*3c00*/  FMNMX.FTZ R2, R149, R2, !PT ;  /* 0x0000000295027209 */ /* 0x000fe40007810000 */
[----:B------:R-:W-:Y:S02]  /*3c10*/  FMNMX.FTZ R5, R132, R5, !PT ;  /* 0x0000000584057209 */ /* 0x000fe40007810000 */
[----:B------:R-:W-:Y:S02]  /*3c20*/  FMNMX.FTZ R6, R47, R6, !PT ;  /* 0x000000062f067209 */ /* 0x000fe40007810000 */
        /* <DEDUP_REMOVED lines=30> */
[----:B------:R-:W-:-:S02]  /*3e10*/  FSEL R172, R60, -INF , P2 ;  /* 0xff8000003cac7808 */ /* 0x000fc40001000000 */
[----:B------:R-:W-:Y:S02]  /*3e20*/  FMNMX.FTZ R2, R173, R2, !PT ;  /* 0x00000002ad027209 */ /* 0x000fe40007810000 */
[----:B------:R-:W-:Y:S02]  /*3e30*/  FMNMX.FTZ R5, R183, R5, !PT ;  /* 0x00000005b7057209 */ /* 0x000fe40007810000 */
[----:B------:R-:W-:Y:S02]  /*3e40*/  FMNMX.FTZ R6, R162, R6, !PT ;  /* 0x00000006a2067209 */ /* 0x000fe40007810000 */
[----:B------:R-:W-:Y:S02]  /*3e50*/  FMNMX.FTZ R7, R108, R7, !PT ;  /* 0x000000076c077209 */ /* 0x000fe40007810000 */
[----:B------:R-:W-:Y:S02]  /*3e60*/  FSEL R202, R40, -INF , P6 ;  /* 0xff80000028ca7808 */ /* 0x000fe40003000000 */
[----:B------:R-:W-:-:S02]  /*3e70*/  FMNMX.FTZ R2, R172, R2, !PT ;  /* 0x00000002ac027209 */ /* 0x000fc40007810000 */
[----:B------:R-:W-:Y:S01]  /*3e80*/  FSEL R179, R65, -INF , P2 ;  /* 0xff80000041b37808 */ /* 0x000fe20001000000 */
[----:B------:R-:W-:Y:S01]  /*3e90*/  IMAD.MOV.U32 R4, RZ, RZ, R202 ;  /* 0x000000ffff047224 */ /* 0x000fe200078e00ca */
[----:B------:R-:W-:Y:S02]  /*3ea0*/  FMNMX.FTZ R5, R182, R5, !PT ;  /* 0x00000005b6057209 */ /* 0x000fe40007810000 */
[----:B------:R-:W-:Y:S02]  /*3eb0*/  FMNMX.FTZ R6, R164, R6, !PT ;  /* 0x00000006a4067209 */ /* 0x000fe40007810000 */
[----:B------:R-:W-:Y:S02]  /*3ec0*/  FMNMX.FTZ R7, R116, R7, !PT ;  /* 0x0000000774077209 */ /* 0x000fe40007810000 */
[----:B------:R-:W-:Y:S02]  /*3ed0*/  FSEL R119, R41, -INF , P5 ;  /* 0xff80000029777808 */ /* 0x000fe40002800000 */
[----:B------:R-:W-:-:S02]  /*3ee0*/  FMNMX.FTZ R2, R202, R2, !PT ;  /* 0x00000002ca027209 */ /* 0x000fc40007810000 */
[----:B------:R-:W-:Y:S01]  /*3ef0*/  FSEL R211, R24, -INF , P6 ;  /* 0xff80000018d37808 */ /* 0x000fe20003000000 */
[----:B------:R1:W-:Y:S01]  /*3f00*/  STL [R1+0x90], R119 ;  /* 0x0000907701007387 */ /* 0x0003e20000100800 */
[----:B------:R-:W-:Y:S02]  /*3f10*/  FMNMX.FTZ R5, R179, R5, !PT ;  /* 0x00000005b3057209 */ /* 0x000fe40007810000 */
[----:B------:R-:W-:Y:S02]  /*3f20*/  FMNMX.FTZ R6, R163, R6, !PT ;  /* 0x00000006a3067209 */ /* 0x000fe40007810000 */
[----:B------:R-:W-:Y:S02]  /*3f30*/  FMNMX.FTZ R7, R117, R7, !PT ;  /* 0x0000000775077209 */ /* 0x000fe40007810000 */
[----:B------:R-:W-:Y:S02]  /*3f40*/  FSEL R229, R20, -INF , P4 ;  /* 0xff80000014e57808 */ /* 0x000fe40002000000 */
[----:B------:R-:W-:-:S02]  /*3f50*/  FMNMX.FTZ R2, R119, R2, !PT ;  /* 0x0000000277027209 */ /* 0x000fc40007810000 */
[----:B------:R-:W-:Y:S02]  /*3f60*/  FSEL R185, R23, -INF , P5 ;  /* 0xff80000017b97808 */ /* 0x000fe40002800000 */
        /* <DEDUP_REMOVED lines=9> */
[----:B------:R-:W-:Y:S02]  /*4000*/  FMNMX.FTZ R71, R192, R2, !PT ;  /* 0x00000002c0477209 */ /* 0x000fe40007810000 */
[----:B------:R-:W-:-:S02]  /*4010*/  FSEL R237, R32, -INF , P3 ;  /* 0xff80000020ed7808 */ /* 0x000fc40001800000 */
[----:B------:R-:W-:Y:S01]  /*4020*/  FMNMX.FTZ R2, R184, R5, !PT ;  /* 0x00000005b8027209 */ /* 0x000fe20007810000 */
[----:B------:R-:W2:Y:S01]  /*4030*/  SHFL.BFLY PT, R8, R71, 0x2, 0x1f ;  /* 0x0c401f0047087f89 */ /* 0x000ea200000e0000 */
[----:B------:R-:W-:Y:S02]  /*4040*/  FMNMX.FTZ R5, R193, R6, !PT ;  /* 0x00000006c1057209 */ /* 0x000fe40007810000 */
[----:B------:R-:W-:Y:S02]  /*4050*/  FMNMX.FTZ R6, R138, R7, !PT ;  /* 0x000000078a067209 */ /* 0x000fe40007810000 */
[----:B------:R-:W-:Y:S02]  /*4060*/  FMNMX.FTZ R68, R237, R2, !PT ;  /* 0x00000002ed447209 */ /* 0x000fe40007810000 */
[----:B------:R-:W-:Y:S02]  /*4070*/  FMNMX.FTZ R2, R196, R5, !PT ;  /* 0x00000005c4027209 */ /* 0x000fe40007810000 */
[----:B------:R-:W-:Y:S01]  /*4080*/  FMNMX.FTZ R5, R139, R6, !PT ;  /* 0x000000068b057209 */ /* 0x000fe20007810000 */
[----:B------:R-:W3:Y:S01]  /*4090*/  SHFL.BFLY PT, R9, R68, 0x2, 0x1f ;  /* 0x0c401f0044097f89 */ /* 0x000ee200000e0000 */
[----:B------:R-:W-:-:S02]  /*40a0*/  FSEL R169, R52, -INF , P2 ;  /* 0xff80000034a97808 */ /* 0x000fc40001000000 */
[----:B------:R-:W-:Y:S02]  /*40b0*/  FMNMX.FTZ R5, R140, R5, !PT ;  /* 0x000000058c057209 */ /* 0x000fe40007810000 */
[----:B------:R-:W-:Y:S02]  /*40c0*/  FSEL R209, R42, -INF , P6 ;  /* 0xff8000002ad17808 */ /* 0x000fe40003000000 */
[----:B------:R-:W-:Y:S02]  /*40d0*/  FMNMX.FTZ R2, R169, R2, !PT ;  /* 0x00000002a9027209 */ /* 0x000fe40007810000 */
[----:B------:R-:W-:Y:S02]  /*40e0*/  FMNMX.FTZ R5, R153, R5, !PT ;  /* 0x0000000599057209 */ /* 0x000fe40007810000 */
[----:B------:R-:W-:Y:S02]  /*40f0*/  FSEL R236, R35, -INF , P5 ;  /* 0xff80000023ec7808 */ /* 0x000fe40002800000 */
[----:B------:R-:W-:-:S02]  /*4100*/  FMNMX.FTZ R2, R209, R2, !PT ;  /* 0x00000002d1027209 */ /* 0x000fc40007810000 */
[----:B------:R-:W-:Y:S02]  /*4110*/  FMNMX.FTZ R5, R154, R5, !PT ;  /* 0x000000059a057209 */ /* 0x000fe40007810000 */
[----:B------:R-:W-:Y:S02]  /*4120*/  FSEL R240, R34, -INF , P4 ;  /* 0xff80000022f07808 */ /* 0x000fe40002000000 */
[----:B------:R-:W-:Y:S02]  /*4130*/  FMNMX.FTZ R2, R236, R2, !PT ;  /* 0x00000002ec027209 */ /* 0x000fe40007810000 */
[----:B------:R-:W-:Y:S02]  /*4140*/  FMNMX.FTZ R5, R155, R5, !PT ;  /* 0x000000059b057209 */ /* 0x000fe40007810000 */
[----:B-1----:R-:W-:Y:S02]  /*4150*/  FSEL R119, R33, -INF , P3 ;  /* 0xff80000021777808 */ /* 0x002fe40001800000 */
[----:B------:R-:W-:Y:S01]  /*4160*/  FMNMX.FTZ R2, R240, R2, !PT ;  /* 0x00000002f0027209 */ /* 0x000fe20007810000 */
[----:B------:R-:W-:Y:S01]  /*4170*/  LDSM.16.MT88.4 R32, [R225+0x100] ;  /* 0x00010000e120783b */ /* 0x000fe20000004200 */
[----:B------:R-:W-:-:S02]  /*4180*/  FMNMX.FTZ R5, R156, R5, !PT ;  /* 0x000000059c057209 */ /* 0x000fc40007810000 */
[----:B--2---:R-:W-:Y:S02]  /*4190*/  FMNMX.FTZ R71, R71, R8, !PT ;  /* 0x0000000847477209 */ /* 0x004fe40007810000 */
[----:B------:R-:W-:Y:S02]  /*41a0*/  FMNMX.FTZ R2, R119, R2, !PT ;  /* 0x0000000277027209 */ /* 0x000fe40007810000 */
[----:B------:R-:W-:Y:S01]  /*41b0*/  FMNMX.FTZ R5, R175, R5, !PT ;  /* 0x00000005af057209 */ /* 0x000fe20007810000 */
[----:B------:R-:W1:Y:S01]  /*41c0*/  SHFL.BFLY PT, R7, R71, 0x1, 0x1f ;  /* 0x0c201f0047077f89 */ /* 0x000e6200000e0000 */
[----:B---3--:R-:W-:Y:S02]  /*41d0*/  FMNMX.FTZ R68, R68, R9, !PT ;  /* 0x0000000944447209 */ /* 0x008fe40007810000 */
[----:B------:R-:W-:Y:S01]  /*41e0*/  FMNMX.FTZ R5, R176, R5, !PT ;  /* 0x00000005b0057209 */ /* 0x000fe20007810000 */
[----:B------:R-:W2:Y:S01]  /*41f0*/  SHFL.BFLY PT, R6, R2, 0x2, 0x1f ;  /* 0x0c401f0002067f89 */ /* 0x000ea200000e0000 */
[----:B------:R-:W-:-:S02]  /*4200*/  FSEL R168, R56, -INF , P2 ;  /* 0xff80000038a87808 */ /* 0x000fc40001000000 */
[----:B------:R-:W-:Y:S01]  /*4210*/  FMNMX.FTZ R5, R177, R5, !PT ;  /* 0x00000005b1057209 */ /* 0x000fe20007810000 */
[----:B------:R-:W3:Y:S01]  /*4220*/  SHFL.BFLY PT, R8, R68, 0x1, 0x1f ;  /* 0x0c201f0044087f89 */ /* 0x000ee200000e0000 */
[----:B------:R-:W-:Y:S02]  /*4230*/  FSEL R191, R53, -INF , P6 ;  /* 0xff80000035bf7808 */ /* 0x000fe40003000000 */
[----:B------:R-:W-:Y:S02]  /*4240*/  FMNMX.FTZ R5, R178, R5, !PT ;  /* 0x00000005b2057209 */ /* 0x000fe40007810000 */
[----:B------:R-:W-:Y:S02]  /*4250*/  FSEL R190, R49, -INF , P5 ;  /* 0xff80000031be7808 */ /* 0x000fe40002800000 */
[----:B------:R-:W-:Y:S02]  /*4260*/  FMNMX.FTZ R5, R131, R5, !PT ;  /* 0x0000000583057209 */ /* 0x000fe40007810000 */
[----:B------:R-:W-:-:S02]  /*4270*/  FSEL R201, R48, -INF , P4 ;  /* 0xff80000030c97808 */ /* 0x000fc40002000000 */
[----:B------:R-:W-:Y:S02]  /*4280*/  FMNMX.FTZ R5, R130, R5, !PT ;  /* 0x0000000582057209 */ /* 0x000fe40007810000 */
[----:B------:R-:W-:Y:S02]  /*4290*/  FSEL R200, R43, -INF , P3 ;  /* 0xff8000002bc87808 */ /* 0x000fe40001800000 */
[----:B------:R-:W-:Y:S01]  /*42a0*/  FMNMX.FTZ R5, R206, R5, !PT ;  /* 0x00000005ce057209 */ /* 0x000fe20007810000 */
[----:B------:R-:W-:Y:S01]  /*42b0*/  LDSM.16.MT88.4 R40, [R226+0x100] ;  /* 0x00010000e228783b */ /* 0x000fe20000004200 */
[----:B-1----:R-:W-:Y:S02]  /*42c0*/  FMNMX.FTZ R71, R71, R7, !PT ;  /* 0x0000000747477209 */ /* 0x002fe40007810000 */
[----:B------:R-:W-:Y:S02]  /*42d0*/  FMNMX.FTZ R5, R168, R5, !PT ;  /* 0x00000005a8057209 */ /* 0x000fe40007810000 */
[----:B--2---:R-:W-:Y:S01]  /*42e0*/  FMNMX.FTZ R2, R2, R6, !PT ;  /* 0x0000000602027209 */ /* 0x004fe20007810000 */
[----:B------:R-:W-:Y:S01]  /*42f0*/  FMUL.FTZ R7, R71, c[0x0][0x2d0] ;  /* 0x0000b40047077a20 */ /* 0x000fe20000410000 */
[----:B------:R-:W-:-:S02]  /*4300*/  FMNMX.FTZ R5, R191, R5, !PT ;  /* 0x00000005bf057209 */ /* 0x000fc40007810000 */
[----:B------:R-:W-:Y:S01]  /*4310*/  FSETP.NEU.FTZ.AND P2, PT, R71, -INF , PT ;  /* 0xff8000004700780b */ /* 0x000fe20003f5d000 */
[----:B------:R-:W1:Y:S01]  /*4320*/  SHFL.BFLY PT, R11, R2, 0x1, 0x1f ;  /* 0x0c201f00020b7f89 */ /* 0x000e6200000e0000 */
[----:B------:R-:W-:Y:S02]  /*4330*/  FMNMX.FTZ R5, R190, R5, !PT ;  /* 0x00000005be057209 */ /* 0x000fe40007810000 */
[----:B---3--:R-:W-:Y:S02]  /*4340*/  FMNMX.FTZ R68, R68, R8, !PT ;  /* 0x0000000844447209 */ /* 0x008fe40007810000 */
[----:B------:R-:W-:Y:S02]  /*4350*/  FSEL R7, R7, RZ, P2 ;  /* 0x000000ff07077208 */ /* 0x000fe40001000000 */
[----:B------:R-:W-:Y:S01]  /*4360*/  FMNMX.FTZ R8, R201, R5, !PT ;  /* 0x00000005c9087209 */ /* 0x000fe20007810000 */
[C---:B------:R-:W-:Y:S01]  /*4370*/  FMUL.FTZ R9, R68.reuse, c[0x0][0x2d0] ;  /* 0x0000b40044097a20 */ /* 0x040fe20000410000 */
[----:B------:R-:W-:Y:S01]  /*4380*/  FSETP.NEU.FTZ.AND P2, PT, R68, -INF , PT ;  /* 0xff8000004400780b */ /* 0x000fe20003f5d000 */
[--C-:B------:R-:W-:Y:S01]  /*4390*/  FFMA.FTZ R6, R10, c[0x0][0x2d0], -R7.reuse ;  /* 0x0000b4000a067a23 */ /* 0x100fe20000010807 */
[----:B------:R-:W-:Y:S01]  /*43a0*/  FMNMX.FTZ R8, R200, R8, !PT ;  /* 0x00000008c8087209 */ /* 0x000fe20007810000 */
[----:B------:R-:W-:-:S02]  /*43b0*/  FFMA.FTZ R5, R12, c[0x0][0x2d0], -R7 ;  /* 0x0000b4000c057a23 */ /* 0x000fc40000010807 */
[----:B------:R2:W-:Y:S02]  /*43c0*/  MUFU.EX2 R228, R6 ;  /* 0x0000000600e47308 */ /* 0x0005e40000000800 */
[----:B------:R-:W3:Y:S06]  /*43d0*/  SHFL.BFLY PT, R10, R8, 0x2, 0x1f ;  /* 0x0c401f00080a7f89 */ /* 0x000eec00000e0000 */
[----:B------:R4:W3:Y:S01]  /*43e0*/  MUFU.EX2 R199, R5 ;  /* 0x0000000500c77308 */ /* 0x0008e20000000800 */
[----:B-1----:R-:W-:Y:S02]  /*43f0*/  FMNMX.FTZ R2, R2, R11, !PT ;  /* 0x0000000b02027209 */ /* 0x002fe40007810000 */
[----:B--2---:R-:W-:-:S02]  /*4400*/  FSEL R6, R9, RZ, P2 ;  /* 0x000000ff09067208 */ /* 0x004fc40001000000 */
[----:B------:R-:W-:-:S03]  /*4410*/  FSETP.NEU.FTZ.AND P2, PT, R2, -INF , PT ;  /* 0xff8000000200780b */ /* 0x000fc60003f5d000 */
[--C-:B------:R-:W-:Y:S02]  /*4420*/  FFMA.FTZ R9, R15, c[0x0][0x2d0], -R6.reuse ;  /* 0x0000b4000f097a23 */ /* 0x100fe40000010806 */
[----:B----4-:R-:W-:Y:S02]  /*4430*/  FFMA.FTZ R5, R13, c[0x0][0x2d0], -R6 ;  /* 0x0000b4000d057a23 */ /* 0x010fe40000010806 */
[----:B------:R1:W-:Y:S01]  /*4440*/  MUFU.EX2 R210, R9 ;  /* 0x0000000900d27308 */ /* 0x0003e20000000800 */
[----:B---3--:R-:W-:Y:S02]  /*4450*/  FMNMX.FTZ R8, R8, R10, !PT ;  /* 0x0000000a08087209 */ /* 0x008fe40007810000 */
[----:B------:R-:W-:-:S05]  /*4460*/  F2FP.BF16.PACK_AB R12, R199, R228 ;  /* 0x000000e4c70c723e */ /* 0x000fca00000010ff */
[----:B------:R2:W-:Y:S01]  /*4470*/  MUFU.EX2 R203, R5 ;  /* 0x0000000500cb7308 */ /* 0x0005e20000000800 */
[----:B-1----:R-:W-:-:S07]  /*4480*/  FFMA.FTZ R9, R17, c[0x0][0x2d0], -R6 ;  /* 0x0000b40011097a23 */ /* 0x002fce0000010806 */
[----:B------:R-:W1:Y:S01]  /*4490*/  MUFU.EX2 R235, R9 ;  /* 0x0000000900eb7308 */ /* 0x000e620000000800 */
[----:B--2---:R-:W-:-:S07]  /*44a0*/  FFMA.FTZ R5, R14, c[0x0][0x2d0], -R6 ;  /* 0x0000b4000e057a23 */ /* 0x004fce0000010806 */
[----:B------:R2:W3:Y:S01]  /*44b0*/  MUFU.EX2 R252, R5 ;  /* 0x0000000500fc7308 */ /* 0x0004e20000000800 */
[----:B-1----:R-:W-:Y:S01]  /*44c0*/  F2FP.BF16.PACK_AB R10, R235, R210 ;  /* 0x000000d2eb0a723e */ /* 0x002fe200000010ff */
[----:B--2---:R-:W-:-:S05]  /*44d0*/  FMUL.FTZ R5, R2, c[0x0][0x2d0] ;  /* 0x0000b40002057a20 */ /* 0x004fca0000410000 */
[----:B------:R-:W-:-:S05]  /*44e0*/  FSEL R5, R5, RZ, P2 ;  /* 0x000000ff05057208 */ /* 0x000fca0001000000 */
[--C-:B------:R-:W-:Y:S02]  /*44f0*/  FFMA.FTZ R9, R18, c[0x0][0x2d0], -R5.reuse ;  /* 0x0000b40012097a23 */ /* 0x100fe40000010805 */
[--C-:B------:R-:W-:Y:S02]  /*4500*/  FFMA.FTZ R0, R19, c[0x0][0x2d0], -R5.reuse ;  /* 0x0000b40013007a23 */ /* 0x100fe40000010805 */
[----:B------:R1:W-:Y:S01]  /*4510*/  MUFU.EX2 R251, R9 ;  /* 0x0000000900fb7308 */ /* 0x0003e20000000800 */
[----:B------:R-:W-:Y:S07]  /*4520*/  LDSM.16.MT88.4 R16, [R224+0x100] ;  /* 0x00010000e010783b */ /* 0x000fee0000004200 */
[----:B------:R2:W4:Y:S01]  /*4530*/  MUFU.EX2 R248, R0 ;  /* 0x0000000000f87308 */ /* 0x0005220000000800 */
[----:B-1----:R-:W1:Y:S01]  /*4540*/  SHFL.BFLY PT, R9, R8, 0x1, 0x1f ;  /* 0x0c201f0008097f89 */ /* 0x002e6200000e0000 */
[----:B--2---:R-:W-:-:S03]  /*4550*/  FFMA.FTZ R0, R21, c[0x0][0x2d0], -R5 ;  /* 0x0000b40015007a23 */ /* 0x004fc60000010805 */
[----:B------:R-:W2:Y:S03]  /*4560*/  LDSM.16.MT88.4 R20, [R227+0x100] ;  /* 0x00010000e314783b */ /* 0x000ea60000004200 */
[----:B------:R4:W-:Y:S01]  /*4570*/  MUFU.EX2 R239, R0 ;  /* 0x0000000000ef7308 */ /* 0x0009e20000000800 */
[----:B-1----:R-:W-:Y:S02]  /*4580*/  FMNMX.FTZ R70, R8, R9, !PT ;  /* 0x0000000908467209 */ /* 0x002fe40007810000 */
[----:B---3--:R-:W-:Y:S01]  /*4590*/  F2FP.BF16.PACK_AB R8, R252, R203 ;  /* 0x000000cbfc08723e */ /* 0x008fe200000010ff */
[----:B----4-:R-:W-:Y:S01]  /*45a0*/  FFMA.FTZ R0, R25, c[0x0][0x2d0], -R5 ;  /* 0x0000b40019007a23 */ /* 0x010fe20000010805 */
[C---:B------:R-:W-:Y:S01]  /*45b0*/  FSETP.NEU.FTZ.AND P2, PT, R70.reuse, -INF , PT ;  /* 0xff8000004600780b */ /* 0x040fe20003f5d000 */
[----:B------:R-:W-:Y:S01]  /*45c0*/  FMUL.FTZ R3, R70, c[0x0][0x2d0] ;  /* 0x0000b40046037a20 */ /* 0x000fe20000410000 */
[----:B------:R-:W-:Y:S01]  /*45d0*/  F2FP.BF16.PACK_AB R9, R248, R251 ;  /* 0x000000fbf809723e */ /* 0x000fe200000010ff */
[----:B------:R1:W3:Y:S02]  /*45e0*/  MUFU.EX2 R204, R0 ;  /* 0x0000000000cc7308 */ /* 0x0002e40000000800 */
[----:B-1----:R-:W-:Y:S01]  /*45f0*/  FFMA.FTZ R0, R26, c[0x0][0x2d0], -R7 ;  /* 0x0000b4001a007a23 */ /* 0x002fe20000010807 */
[----:B---3--:R-:W-:-:S05]  /*4600*/  F2FP.BF16.PACK_AB R11, R204, R239 ;  /* 0x000000efcc0b723e */ /* 0x008fca00000010ff */
[----:B------:R1:W-:Y:S02]  /*4610*/  MUFU.EX2 R197, R0 ;  /* 0x0000000000c57308 */ /* 0x0003e40000000800 */
[C---:B------:R-:W-:Y:S08]  /*4620*/  HMMA.16816.F32.BF16 R88, R8.reuse, R16, RZ ;  /* 0x000000100858723c */ /* 0x040ff000000418ff */
[----:B------:R-:W-:Y:S01]  /*4630*/  HMMA.16816.F32.BF16 R84, R8, R18, RZ ;  /* 0x000000120854723c */ /* 0x000fe200000418ff */
[----:B-1----:R-:W-:-:S02]  /*4640*/  FFMA.FTZ R0, R27, c[0x0][0x2d0], -R7 ;  /* 0x0000b4001b007a23 */ /* 0x002fc40000010807 */
[----:B------:R-:W-:Y:S02]  /*4650*/  LDSM.16.MT88.4 R24, [R225+0x900] ;  /* 0x00090000e118783b */ /* 0x000fe40000004200 */
[----:B------:R1:W3:Y:S03]  /*4660*/  MUFU.EX2 R232, R0 ;  /* 0x0000000000e87308 */ /* 0x0002e60000000800 */
[C---:B--2---:R-:W-:Y:S08]  /*4670*/  HMMA.16816.F32.BF16 R80, R8.reuse, R20, RZ ;  /* 0x000000140850723c */ /* 0x044ff000000418ff */
[----:B------:R-:W-:Y:S01]  /*4680*/  HMMA.16816.F32.BF16 R76, R8, R22, RZ ;  /* 0x00000016084c723c */ /* 0x000fe200000418ff */
[----:B-1----:R-:W-:Y:S01]  /*4690*/  FSEL R0, R3, RZ, P2 ;  /* 0x000000ff03007208 */ /* 0x002fe20001000000 */
[----:B------:R-:W-:Y:S01]  /*46a0*/  FFMA.FTZ R3, R28, c[0x0][0x2d0], -R7 ;  /* 0x0000b4001c037a23 */ /* 0x000fe20000010807 */
[----:B---3--:R-:W-:-:S05]  /*46b0*/  F2FP.BF16.PACK_AB R14, R232, R197 ;  /* 0x000000c5e80e723e */ /* 0x008fca00000010ff */
[C---:B------:R-:W-:Y:S01]  /*46c0*/  HMMA.16816.F32.BF16 R72, R8.reuse, R32, RZ ;  /* 0x000000200848723c */ /* 0x040fe200000418ff */
[----:B------:R1:W-:Y:S07]  /*46d0*/  MUFU.EX2 R238, R3 ;  /* 0x0000000300ee7308 */ /* 0x0003ee0000000800 */
[C---:B------:R-:W-:Y:S08]  /*46e0*/  HMMA.16816.F32.BF16 R60, R8.reuse, R40, RZ ;  /* 0x00000028083c723c */ /* 0x040ff000000418ff */
[----:B------:R-:W-:Y:S01]  /*46f0*/  HMMA.16816.F32.BF16 R64, R8, R34, RZ ;  /* 0x000000220840723c */ /* 0x000fe200000418ff */
[----:B-1----:R-:W-:-:S04]  /*4700*/  FFMA.FTZ R3, R29, c[0x0][0x2d0], -R0 ;  /* 0x0000b4001d037a23 */ /* 0x002fc80000010800 */
[----:B------:R1:W-:Y:S03]  /*4710*/  MUFU.EX2 R181, R3 ;  /* 0x0000000300b57308 */ /* 0x0003e60000000800 */
[----:B------:R-:W-:Y:S01]  /*4720*/  HMMA.16816.F32.BF16 R52, R8, R42, RZ ;  /* 0x0000002a0834723c */ /* 0x000fe200000418ff */
[----:B-1----:R-:W-:-:S04]  /*4730*/  FFMA.FTZ R3, R30, c[0x0][0x2d0], -R0 ;  /* 0x0000b4001e037a23 */ /* 0x002fc80000010800 */
[----:B------:R1:W2:Y:S02]  /*4740*/  MUFU.EX2 R180, R3 ;  /* 0x0000000300b47308 */ /* 0x0002a40000000800 */
[--C-:B-1----:R-:W-:Y:S01]  /*4750*/  FFMA.FTZ R3, R31, c[0x0][0x2d0], -R0.reuse ;  /* 0x0000b4001f037a23 */ /* 0x102fe20000010800 */
[----:B--2---:R-:W-:Y:S01]  /*4760*/  F2FP.BF16.PACK_AB R13, R180, R181 ;  /* 0x000000b5b40d723e */ /* 0x004fe200000010ff */
[----:B------:R-:W1:Y:S04]  /*4770*/  LDSM.16.MT88.4 R28, [R224+0x900] ;  /* 0x00090000e01c783b */ /* 0x000e680000004200 */
[----:B------:R2:W-:Y:S02]  /*4780*/  MUFU.EX2 R208, R3 ;  /* 0x0000000300d07308 */ /* 0x0005e40000000800 */
[----:B--2---:R-:W-:-:S06]  /*4790*/  FFMA.FTZ R3, R36, c[0x0][0x2d0], -R0 ;  /* 0x0000b40024037a23 */ /* 0x004fcc0000010800 */
[----:B------:R2:W3:Y:S02]  /*47a0*/  MUFU.EX2 R234, R3 ;  /* 0x0000000300ea7308 */ /* 0x0004e40000000800 */
[----:B--2---:R-:W-:Y:S01]  /*47b0*/  FFMA.FTZ R3, R37, c[0x0][0x2d0], -R6 ;  /* 0x0000b40025037a23 */ /* 0x004fe20000010806 */
[----:B---3--:R-:W-:-:S05]  /*47c0*/  F2FP.BF16.PACK_AB R15, R234, R208 ;  /* 0x000000d0ea0f723e */ /* 0x008fca00000010ff */
[----:B------:R2:W-:Y:S02]  /*47d0*/  MUFU.EX2 R207, R3 ;  /* 0x0000000300cf7308 */ /* 0x0005e40000000800 */
[C---:B------:R-:W-:Y:S08]  /*47e0*/  HMMA.16816.F32.BF16 R56, R12.reuse, R16, RZ ;  /* 0x000000100c38723c */ /* 0x040ff000000418ff */
[----:B------:R-:W-:Y:S01]  /*47f0*/  HMMA.16816.F32.BF16 R96, R12, R18, RZ ;  /* 0x000000120c60723c */ /* 0x000fe200000418ff */
[----:B------:R-:W3:Y:S01]  /*4800*/  LDSM.16.MT88.4 R16, [R227+0x900] ;  /* 0x00090000e310783b */ /* 0x000ee20000004200 */
[----:B--2---:R-:W-:-:S04]  /*4810*/  FFMA.FTZ R3, R38, c[0x0][0x2d0], -R6 ;  /* 0x0000b40026037a23 */ /* 0x004fc80000010806 */
[----:B------:R2:W4:Y:S02]  /*4820*/  MUFU.EX2 R230, R3 ;  /* 0x0000000300e67308 */ /* 0x0005240000000800 */
[C---:B------:R-:W-:Y:S08]  /*4830*/  HMMA.16816.F32.BF16 R48, R12.reuse, R20, RZ ;  /* 0x000000140c30723c */ /* 0x040ff000000418ff */
[----:B------:R-:W-:Y:S01]  /*4840*/  HMMA.16816.F32.BF16 R92, R12, R22, RZ ;  /* 0x000000160c5c723c */ /* 0x000fe200000418ff */
[----:B--2---:R-:W-:-:S07]  /*4850*/  FFMA.FTZ R3, R39, c[0x0][0x2d0], -R6 ;  /* 0x0000b40027037a23 */ /* 0x004fce0000010806 */
[C---:B------:R-:W-:Y:S01]  /*4860*/  HMMA.16816.F32.BF16 R100, R12.reuse, R34, RZ ;  /* 0x000000220c64723c */ /* 0x040fe200000418ff */
[----:B------:R-:W2:Y:S01]  /*4870*/  LDSM.16.MT88.4 R36, [R226+0x900] ;  /* 0x00090000e224783b */ /* 0x000ea20000004200 */
[----:B----4-:R-:W-:Y:S01]  /*4880*/  F2FP.BF16.PACK_AB R8, R230, R207 ;  /* 0x000000cfe608723e */ /* 0x010fe200000010ff */
[----:B------:R4:W-:Y:S05]  /*4890*/  MUFU.EX2 R233, R3 ;  /* 0x0000000300e97308 */ /* 0x0009ea0000000800 */
[----:B------:R-:W-:Y:S01]  /*48a0*/  HMMA.16816.F32.BF16 R20, R12, R40, RZ ;  /* 0x000000280c14723c */ /* 0x000fe200000418ff */
[----:B----4-:R-:W-:-:S04]  /*48b0*/  FFMA.FTZ R3, R44, c[0x0][0x2d0], -R6 ;  /* 0x0000b4002c037a23 */ /* 0x010fc80000010806 */
[----:B------:R4:W1:Y:S02]  /*48c0*/  MUFU.EX2 R212, R3 ;  /* 0x0000000300d47308 */ /* 0x0008640000000800 */
[----:B----4-:R-:W-:Y:S01]  /*48d0*/  FFMA.FTZ R3, R45, c[0x0][0x2d0], -R5 ;  /* 0x0000b4002d037a23 */ /* 0x010fe20000010805 */
[----:B-1----:R-:W-:-:S05]  /*48e0*/  F2FP.BF16.PACK_AB R10, R212, R233 ;  /* 0x000000e9d40a723e */ /* 0x002fca00000010ff */
[----:B------:R1:W-:Y:S02]  /*48f0*/  MUFU.EX2 R231, R3 ;  /* 0x0000000300e77308 */ /* 0x0003e40000000800 */
[----:B-1----:R-:W-:-:S06]  /*4900*/  FFMA.FTZ R3, R46, c[0x0][0x2d0], -R5 ;  /* 0x0000b4002e037a23 */ /* 0x002fcc0000010805 */
[----:B------:R1:W4:Y:S02]  /*4910*/  MUFU.EX2 R195, R3 ;  /* 0x0000000300c37308 */ /* 0x0003240000000800 */
[--C-:B-1----:R-:W-:Y:S01]  /*4920*/  FFMA.FTZ R3, R47, c[0x0][0x2d0], -R5.reuse ;  /* 0x0000b4002f037a23 */ /* 0x102fe20000010805 */
[----:B----4-:R-:W-:Y:S01]  /*4930*/  F2FP.BF16.PACK_AB R9, R195, R231 ;  /* 0x000000e7c309723e */ /* 0x010fe200000010ff */
[C---:B------:R-:W-:Y:S04]  /*4940*/  HMMA.16816.F32.BF16 R44, R12.reuse, R32, RZ ;  /* 0x000000200c2c723c */ /* 0x040fe800000418ff */
[----:B------:R1:W-:Y:S04]  /*4950*/  MUFU.EX2 R188, R3 ;  /* 0x0000000300bc7308 */ /* 0x0003e80000000800 */
[----:B------:R-:W-:Y:S01]  /*4960*/  HMMA.16816.F32.BF16 R12, R12, R42, RZ ;  /* 0x0000002a0c0c723c */ /* 0x000fe200000418ff */
[----:B-1----:R-:W-:-:S02]  /*4970*/  FFMA.FTZ R3, R69, c[0x0][0x2d0], -R5 ;  /* 0x0000b40045037a23 */ /* 0x002fc40000010805 */
[----:B------:R-:W-:Y:S02]  /*4980*/  IMAD.MOV.U32 R69, RZ, RZ, R130 ;  /* 0x000000ffff457224 */ /* 0x000fe400078e0082 */
[----:B------:R1:W4:Y:S02]  /*4990*/  MUFU.EX2 R187, R3 ;  /* 0x0000000300bb7308 */ /* 0x0003240000000800 */
[----:B-1----:R-:W-:Y:S01]  /*49a0*/  FFMA.FTZ R3, R104, c[0x0][0x2d0], -R7 ;  /* 0x0000b40068037a23 */ /* 0x002fe20000010807 */
[----:B----4-:R-:W-:-:S05]  /*49b0*/  F2FP.BF16.PACK_AB R11, R187, R188 ;  /* 0x000000bcbb0b723e */ /* 0x010fca00000010ff */
[----:B------:R1:W4:Y:S02]  /*49c0*/  MUFU.EX2 R198, R3 ;  /* 0x0000000300c67308 */ /* 0x0003240000000800 */
[C---:B------:R-:W-:Y:S08]  /*49d0*/  HMMA.16816.F32.BF16 R120, R8.reuse, R28, R88 ;  /* 0x0000001c0878723c */ /* 0x040ff00000041858 */
[----:B------:R-:W-:Y:S01]  /*49e0*/  HMMA.16816.F32.BF16 R88, R8, R30, R84 ;  /* 0x0000001e0858723c */ /* 0x000fe20000041854 */
[----:B-1----:R-:W-:-:S04]  /*49f0*/  FFMA.FTZ R3, R105, c[0x0][0x2d0], -R7 ;  /* 0x0000b40069037a23 */ /* 0x002fc80000010807 */
[----:B------:R1:W-:Y:S03]  /*4a00*/  MUFU.EX2 R194, R3 ;  /* 0x0000000300c27308 */ /* 0x0003e60000000800 */
[C---:B---3--:R-:W-:Y:S08]  /*4a10*/  HMMA.16816.F32.BF16 R112, R8.reuse, R16, R80 ;  /* 0x000000100870723c */ /* 0x048ff00000041850 */
[----:B------:R-:W-:Y:S01]  /*4a20*/  HMMA.16816.F32.BF16 R84, R8, R18, R76 ;  /* 0x000000120854723c */ /* 0x000fe2000004184c */
[----:B-1----:R-:W-:-:S07]  /*4a30*/  FFMA.FTZ R3, R106, c[0x0][0x2d0], -R7 ;  /* 0x0000b4006a037a23 */ /* 0x002fce0000010807 */
[C---:B------:R-:W-:Y:S01]  /*4a40*/  HMMA.16816.F32.BF16 R80, R8.reuse, R26, R64 ;  /* 0x0000001a0850723c */ /* 0x040fe20000041840 */
[----:B------:R1:W3:Y:S07]  /*4a50*/  MUFU.EX2 R186, R3 ;  /* 0x0000000300ba7308 */ /* 0x0002ee0000000800 */
[----:B--2---:R-:W-:Y:S01]  /*4a60*/  HMMA.16816.F32.BF16 R76, R8, R38, R52 ;  /* 0x00000026084c723c */ /* 0x004fe20000041834 */
[----:B-1----:R-:W-:-:S07]  /*4a70*/  FFMA.FTZ R3, R107, c[0x0][0x2d0], -R7 ;  /* 0x0000b4006b037a23 */ /* 0x002fce0000010807 */
[----:B------:R-:W-:Y:S01]  /*4a80*/  HMMA.16816.F32.BF16 R104, R8, R36, R60 ;  /* 0x000000240868723c */ /* 0x000fe2000004183c */
[----:B------:R1:W-:Y:S02]  /*4a90*/  MUFU.EX2 R205, R3 ;  /* 0x0000000300cd7308 */ /* 0x0003e40000000800 */
[----:B-1----:R-:W-:-:S05]  /*4aa0*/  FFMA.FTZ R3, R108, c[0x0][0x2d0], -R0 ;  /* 0x0000b4006c037a23 */ /* 0x002fca0000010800 */
[----:B------:R-:W-:Y:S01]  /*4ab0*/  HMMA.16816.F32.BF16 R108, R8, R24, R72 ;  /* 0x00000018086c723c */ /* 0x000fe20000041848 */
[----:B------:R1:W-:Y:S06]  /*4ac0*/  MUFU.EX2 R243, R3 ;  /* 0x0000000300f37308 */ /* 0x0003ec0000000800 */
[----:B----4-:R-:W-:Y:S02]  /*4ad0*/  F2FP.BF16.PACK_AB R8, R198, R238 ;  /* 0x000000eec608723e */ /* 0x010fe400000010ff */
[----:B---3--:R-:W-:Y:S01]  /*4ae0*/  F2FP.BF16.PACK_AB R10, R186, R194 ;  /* 0x000000c2ba0a723e */ /* 0x008fe200000010ff */
[----:B-1----:R-:W-:-:S02]  /*4af0*/  FFMA.FTZ R3, R116, c[0x0][0x2d0], -R0 ;  /* 0x0000b40074037a23 */ /* 0x002fc40000010800 */
[----:B------:R-:W-:Y:S02]  /*4b00*/  IMAD.MOV.U32 R116, RZ, RZ, R212 ;  /* 0x000000ffff747224 */ /* 0x000fe400078e00d4 */
[----:B------:R1:W2:Y:S02]  /*4b10*/  MUFU.EX2 R246, R3 ;  /* 0x0000000300f67308 */ /* 0x0002a40000000800 */
[----:B-1----:R-:W-:Y:S01]  /*4b20*/  FFMA.FTZ R3, R117, c[0x0][0x2d0], -R0 ;  /* 0x0000b40075037a23 */ /* 0x002fe20000010800 */
[----:B--2---:R-:W-:Y:S01]  /*4b30*/  F2FP.BF16.PACK_AB R9, R246, R243 ;  /* 0x000000f3f609723e */ /* 0x004fe200000010ff */
[----:B------:R-:W-:-:S04]  /*4b40*/  IMAD.MOV.U32 R117, RZ, RZ, R211 ;  /* 0x000000ffff757224 */ /* 0x000fc800078e00d3 */
[----:B------:R1:W-:Y:S02]  /*4b50*/  MUFU.EX2 R249, R3 ;  /* 0x0000000300f97308 */ /* 0x0003e40000000800 */
[----:B-1----:R-:W-:Y:S01]  /*4b60*/  FFMA.FTZ R3, R118, c[0x0][0x2d0], -R0 ;  /* 0x0000b40076037a23 */ /* 0x002fe20000010800 */
[----:B------:R-:W-:-:S05]  /*4b70*/  MOV R118, R131 ;  /* 0x0000008300767202 */ /* 0x000fca0000000f00 */
[----:B------:R1:W2:Y:S02]  /*4b80*/  MUFU.EX2 R245, R3 ;  /* 0x0000000300f57308 */ /* 0x0002a40000000800 */
[----:B-1----:R-:W-:Y:S01]  /*4b90*/  FFMA.FTZ R3, R124, c[0x0][0x2d0], -R7 ;  /* 0x0000b4007c037a23 */ /* 0x002fe20000010807 */
[----:B--2---:R-:W-:-:S05]  /*4ba0*/  F2FP.BF16.PACK_AB R11, R245, R249 ;  /* 0x000000f9f50b723e */ /* 0x004fca00000010ff */
[----:B------:R1:W-:Y:S02]  /*4bb0*/  MUFU.EX2 R250, R3 ;  /* 0x0000000300fa7308 */ /* 0x0003e40000000800 */
[C---:B------:R-:W-:Y:S08]  /*4bc0*/  HMMA.16816.F32.BF16 R72, R8.reuse, R28, R56 ;  /* 0x0000001c0848723c */ /* 0x040ff00000041838 */
[----:B------:R-:W-:Y:S01]  /*4bd0*/  HMMA.16816.F32.BF16 R32, R8, R30, R96 ;  /* 0x0000001e0820723c */ /* 0x000fe20000041860 */
[----:B-1----:R-:W-:-:S04]  /*4be0*/  FFMA.FTZ R3, R125, c[0x0][0x2d0], -R7 ;  /* 0x0000b4007d037a23 */ /* 0x002fc80000010807 */
[----:B------:R1:W-:Y:S03]  /*4bf0*/  MUFU.EX2 R244, R3 ;  /* 0x0000000300f47308 */ /* 0x0003e60000000800 */
[C---:B------:R-:W-:Y:S08]  /*4c00*/  HMMA.16816.F32.BF16 R64, R8.reuse, R16, R48 ;  /* 0x000000100840723c */ /* 0x040ff00000041830 */
[----:B------:R-:W-:Y:S01]  /*4c10*/  HMMA.16816.F32.BF16 R28, R8, R18, R92 ;  /* 0x00000012081c723c */ /* 0x000fe2000004185c */
[----:B------:R-:W-:Y:S01]  /*4c20*/  LDSM.16.MT88.4 R16, [R227+0x1100] ;  /* 0x00110000e310783b */ /* 0x000fe20000004200 */
[----:B-1----:R-:W-:-:S06]  /*4c30*/  FFMA.FTZ R3, R126, c[0x0][0x2d0], -R7 ;  /* 0x0000b4007e037a23 */ /* 0x002fcc0000010807 */
[C---:B------:R-:W-:Y:S01]  /*4c40*/  HMMA.16816.F32.BF16 R52, R8.reuse, R24, R44 ;  /* 0x000000180834723c */ /* 0x040fe2000004182c */
[----:B------:R1:W-:Y:S07]  /*4c50*/  MUFU.EX2 R247, R3 ;  /* 0x0000000300f77308 */ /* 0x0003ee0000000800 */
[----:B------:R-:W-:Y:S01]  /*4c60*/  HMMA.16816.F32.BF16 R40, R8, R26, R100 ;  /* 0x0000001a0828723c */ /* 0x000fe20000041864 */
[----:B------:R-:W-:Y:S01]  /*4c70*/  LDSM.16.MT88.4 R24, [R226+0x1100] ;  /* 0x00110000e218783b */ /* 0x000fe20000004200 */
[----:B-1----:R-:W-:-:S04]  /*4c80*/  FFMA.FTZ R3, R127, c[0x0][0x2d0], -R6 ;  /* 0x0000b4007f037a23 */ /* 0x002fc80000010806 */
[----:B------:R1:W-:Y:S02]  /*4c90*/  MUFU.EX2 R241, R3 ;  /* 0x0000000300f17308 */ /* 0x0003e40000000800 */
[----:B-1----:R-:W-:-:S06]  /*4ca0*/  FFMA.FTZ R3, R128, c[0x0][0x2d0], -R6 ;  /* 0x0000b40080037a23 */ /* 0x002fcc0000010806 */
[----:B------:R1:W2:Y:S02]  /*4cb0*/  MUFU.EX2 R223, R3 ;  /* 0x0000000300df7308 */ /* 0x0002a40000000800 */
[--C-:B-1----:R-:W-:Y:S02]  /*4cc0*/  FFMA.FTZ R3, R129, c[0x0][0x2d0], -R6.reuse ;  /* 0x0000b40081037a23 */ /* 0x102fe40000010806 */
[C---:B------:R-:W-:Y:S01]  /*4cd0*/  HMMA.16816.F32.BF16 R128, R8.reuse, R36, R20 ;  /* 0x000000240880723c */ /* 0x040fe20000041814 */
[----:B------:R-:W1:Y:S03]  /*4ce0*/  LDSM.16.MT88.4 R20, [R224+0x1100] ;  /* 0x00110000e014783b */ /* 0x000e660000004200 */
[----:B------:R3:W-:Y:S04]  /*4cf0*/  MUFU.EX2 R222, R3 ;  /* 0x0000000300de7308 */ /* 0x0007e80000000800 */
[----:B------:R-:W-:Y:S01]  /*4d00*/  HMMA.16816.F32.BF16 R36, R8, R38, R12 ;  /* 0x000000260824723c */ /* 0x000fe2000004180c */
[----:B------:R-:W4:Y:S06]  /*4d10*/  LDSM.16.MT88.4 R12, [R225+0x1100] ;  /* 0x00110000e10c783b */ /* 0x000f2c0000004200 */
[----:B--2---:R-:W-:Y:S01]  /*4d20*/  F2FP.BF16.PACK_AB R8, R223, R241 ;  /* 0x000000f1df08723e */ /* 0x004fe200000010ff */
[----:B---3--:R-:W-:-:S02]  /*4d30*/  FFMA.FTZ R3, R132, c[0x0][0x2d0], -R6 ;  /* 0x0000b40084037a23 */ /* 0x008fc40000010806 */
[----:B------:R-:W-:Y:S02]  /*4d40*/  IMAD.MOV.U32 R132, RZ, RZ, R210 ;  /* 0x000000ffff847224 */ /* 0x000fe400078e00d2 */
[----:B------:R2:W3:Y:S02]  /*4d50*/  MUFU.EX2 R221, R3 ;  /* 0x0000000300dd7308 */ /* 0x0004e40000000800 */
[----:B--2---:R-:W-:Y:S01]  /*4d60*/  FFMA.FTZ R3, R133, c[0x0][0x2d0], -R5 ;  /* 0x0000b40085037a23 */ /* 0x004fe20000010805 */
[----:B---3--:R-:W-:Y:S01]  /*4d70*/  F2FP.BF16.PACK_AB R10, R221, R222 ;  /* 0x000000dedd0a723e */ /* 0x008fe200000010ff */
[----:B------:R-:W-:-:S04]  /*4d80*/  IMAD.MOV.U32 R133, RZ, RZ, R209 ;  /* 0x000000ffff857224 */ /* 0x000fc800078e00d1 */
[----:B------:R2:W-:Y:S02]  /*4d90*/  MUFU.EX2 R220, R3 ;  /* 0x0000000300dc7308 */ /* 0x0005e40000000800 */
[----:B--2---:R-:W-:Y:S02]  /*4da0*/  FFMA.FTZ R3, R134, c[0x0][0x2d0], -R5 ;  /* 0x0000b40086037a23 */ /* 0x004fe40000010805 */
[----:B------:R-:W-:-:S04]  /*4db0*/  IMAD.MOV.U32 R134, RZ, RZ, R207 ;  /* 0x000000ffff867224 */ /* 0x000fc800078e00cf */
[----:B------:R2:W3:Y:S02]  /*4dc0*/  MUFU.EX2 R219, R3 ;  /* 0x0000000300db7308 */ /* 0x0004e40000000800 */
[----:B--2---:R-:W-:Y:S01]  /*4dd0*/  FFMA.FTZ R3, R135, c[0x0][0x2d0], -R5 ;  /* 0x0000b40087037a23 */ /* 0x004fe20000010805 */
[----:B------:R-:W-:Y:S02]  /*4de0*/  MOV R135, R208 ;  /* 0x000000d000877202 */ /* 0x000fe40000000f00 */
[----:B---3--:R-:W-:-:S03]  /*4df0*/  F2FP.BF16.PACK_AB R9, R219, R220 ;  /* 0x000000dcdb09723e */ /* 0x008fc600000010ff */
[----:B------:R2:W-:Y:S02]  /*4e00*/  MUFU.EX2 R218, R3 ;  /* 0x0000000300da7308 */ /* 0x0005e40000000800 */
[----:B--2---:R-:W-:Y:S02]  /*4e10*/  FFMA.FTZ R3, R136, c[0x0][0x2d0], -R5 ;  /* 0x0000b40088037a23 */ /* 0x004fe40000010805 */
[----:B------:R-:W-:-:S04]  /*4e20*/  IMAD.MOV.U32 R136, RZ, RZ, R206 ;  /* 0x000000ffff887224 */ /* 0x000fc800078e00ce */
[----:B------:R2:W3:Y:S02]  /*4e30*/  MUFU.EX2 R217, R3 ;  /* 0x0000000300d97308 */ /* 0x0004e40000000800 */
[----:B--2---:R-:W-:Y:S01]  /*4e40*/  FFMA.FTZ R3, R137, c[0x0][0x2d0], -R0 ;  /* 0x0000b40089037a23 */ /* 0x004fe20000010800 */
[----:B---3--:R-:W-:Y:S01]  /*4e50*/  F2FP.BF16.PACK_AB R11, R217, R218 ;  /* 0x000000dad90b723e */ /* 0x008fe200000010ff */
[----:B------:R-:W-:-:S04]  /*4e60*/  IMAD.MOV.U32 R137, RZ, RZ, R205 ;  /* 0x000000ffff897224 */ /* 0x000fc800078e00cd */
[----:B------:R2:W-:Y:S02]  /*4e70*/  MUFU.EX2 R215, R3 ;  /* 0x0000000300d77308 */ /* 0x0005e40000000800 */
[C---:B-1----:R-:W-:Y:S08]  /*4e80*/  HMMA.16816.F32.BF16 R48, R8.reuse, R20, R120 ;  /* 0x000000140830723c */ /* 0x042ff00000041878 */
[----:B------:R-:W-:Y:S01]  /*4e90*/  HMMA.16816.F32.BF16 R56, R8, R18, R84 ;  /* 0x000000120838723c */ /* 0x000fe20000041854 */
[----:B--2---:R-:W-:Y:S01]  /*4ea0*/  FFMA.FTZ R3, R138, c[0x0][0x2d0], -R0 ;  /* 0x0000b4008a037a23 */ /* 0x004fe20000010800 */
[----:B------:R-:W-:-:S03]  /*4eb0*/  MOV R138, R204 ;  /* 0x000000cc008a7202 */ /* 0x000fc60000000f00 */
[----:B------:R1:W2:Y:S03]  /*4ec0*/  MUFU.EX2 R216, R3 ;  /* 0x0000000300d87308 */ /* 0x0002a60000000800 */
[C---:B------:R-:W-:Y:S08]  /*4ed0*/  HMMA.16816.F32.BF16 R60, R8.reuse, R16, R112 ;  /* 0x00000010083c723c */ /* 0x040ff00000041870 */
[----:B----4-:R-:W-:Y:S01]  /*4ee0*/  HMMA.16816.F32.BF16 R120, R8, R12, R108 ;  /* 0x0000000c0878723c */ /* 0x010fe2000004186c */
[----:B-1----:R-:W-:-:S07]  /*4ef0*/  FFMA.FTZ R3, R139, c[0x0][0x2d0], -R0 ;  /* 0x0000b4008b037a23 */ /* 0x002fce0000010800 */
[C---:B------:R-:W-:Y:S01]  /*4f00*/  HMMA.16816.F32.BF16 R124, R8.reuse, R24, R104 ;  /* 0x00000018087c723c */ /* 0x040fe20000041868 */
[----:B------:R-:W-:Y:S01]  /*4f10*/  IMAD.MOV.U32 R139, RZ, RZ, R203 ;  /* 0x000000ffff8b7224 */ /* 0x000fe200078e00cb */
[----:B------:R1:W-:Y:S06]  /*4f20*/  MUFU.EX2 R214, R3 ;  /* 0x0000000300d67308 */ /* 0x0003ec0000000800 */
[C---:B------:R-:W-:Y:S08]  /*4f30*/  HMMA.16816.F32.BF16 R44, R8.reuse, R22, R88 ;  /* 0x00000016082c723c */ /* 0x040ff00000041858 */
[----:B------:R-:W-:Y:S01]  /*4f40*/  HMMA.16816.F32.BF16 R80, R8, R14, R80 ;  /* 0x0000000e0850723c */ /* 0x000fe20000041850 */
[----:B-1----:R-:W-:Y:S01]  /*4f50*/  FFMA.FTZ R3, R140, c[0x0][0x2d0], -R0 ;  /* 0x0000b4008c037a23 */ /* 0x002fe20000010800 */
[----:B------:R-:W-:-:S03]  /*4f60*/  MOV R140, R201 ;  /* 0x000000c9008c7202 */ /* 0x000fc60000000f00 */
[----:B------:R1:W3:Y:S03]  /*4f70*/  MUFU.EX2 R213, R3 ;  /* 0x0000000300d57308 */ /* 0x0002e60000000800 */
[----:B------:R-:W-:Y:S07]  /*4f80*/  HMMA.16816.F32.BF16 R84, R8, R26, R76 ;  /* 0x0000001a0854723c */ /* 0x000fee000004184c */
[----:B------:R-:W-:-:S02]  /*4f90*/  F2FP.BF16.PACK_AB R8, R250, R137 ;  /* 0x00000089fa08723e */ /* 0x000fc400000010ff */
[----:B--2---:R-:W-:Y:S02]  /*4fa0*/  F2FP.BF16.PACK_AB R9, R216, R215 ;  /* 0x000000d7d809723e */ /* 0x004fe400000010ff */
[----:B------:R-:W-:Y:S01]  /*4fb0*/  F2FP.BF16.PACK_AB R10, R247, R244 ;  /* 0x000000f4f70a723e */ /* 0x000fe200000010ff */
[----:B-1----:R-:W-:Y:S01]  /*4fc0*/  FFMA.FTZ R3, R141, c[0x0][0x2d0], -R6 ;  /* 0x0000b4008d037a23 */ /* 0x002fe20000010806 */
[----:B---3--:R-:W-:Y:S01]  /*4fd0*/  F2FP.BF16.PACK_AB R11, R213, R214 ;  /* 0x000000d6d50b723e */ /* 0x008fe200000010ff */
[----:B------:R-:W-:Y:S02]  /*4fe0*/  IMAD.MOV.U32 R141, RZ, RZ, R200 ;  /* 0x000000ffff8d7224 */ /* 0x000fe400078e00c8 */
[----:B------:R1:W-:Y:S04]  /*4ff0*/  MUFU.EX2 R212, R3 ;  /* 0x0000000300d47308 */ /* 0x0003e80000000800 */
[C---:B------:R-:W-:Y:S08]  /*5000*/  HMMA.16816.F32.BF16 R88, R8.reuse, R22, R32 ;  /* 0x000000160858723c */ /* 0x040ff00000041820 */
[----:B------:R-:W-:Y:S01]  /*5010*/  HMMA.16816.F32.BF16 R32, R8, R16, R64 ;  /* 0x000000100820723c */ /* 0x000fe20000041840 */
[----:B-1----:R-:W-:-:S02]  /*5020*/  FFMA.FTZ R3, R142, c[0x0][0x2d0], -R6 ;  /* 0x0000b4008e037a23 */ /* 0x002fc40000010806 */
[----:B------:R-:W-:Y:S02]  /*5030*/  IMAD.MOV.U32 R142, RZ, RZ, R199 ;  /* 0x000000ffff8e7224 */ /* 0x000fe400078e00c7 */
[----:B------:R1:W2:Y:S03]  /*5040*/  MUFU.EX2 R211, R3 ;  /* 0x0000000300d37308 */ /* 0x0002a60000000800 */
[C---:B------:R-:W-:Y:S01]  /*5050*/  HMMA.16816.F32.BF16 R28, R8.reuse, R18, R28 ;  /* 0x00000012081c723c */ /* 0x040fe2000004181c */
[----:B------:R-:W3:Y:S07]  /*5060*/  LDSM.16.MT88.4 R16, [R224+0x1900] ;  /* 0x00190000e010783b */ /* 0x000eee0000004200 */
[----:B------:R-:W-:Y:S01]  /*5070*/  HMMA.16816.F32.BF16 R100, R8, R24, R128 ;  /* 0x000000180864723c */ /* 0x000fe20000041880 */
[----:B-1----:R-:W-:-:S07]  /*5080*/  FFMA.FTZ R3, R143, c[0x0][0x2d0], -R6 ;  /* 0x0000b4008f037a23 */ /* 0x002fce0000010806 */
[C---:B------:R-:W-:Y:S01]  /*5090*/  HMMA.16816.F32.BF16 R96, R8.reuse, R26, R36 ;  /* 0x0000001a0860723c */ /* 0x040fe20000041824 */
[----:B------:R-:W1:Y:S01]  /*50a0*/  LDSM.16.MT88.4 R24, [R226+0x1900] ;  /* 0x00190000e218783b */ /* 0x000e620000004200 */
[----:B------:R-:W-:Y:S01]  /*50b0*/  IMAD.MOV.U32 R131, RZ, RZ, R133 ;  /* 0x000000ffff837224 */ /* 0x000fe200078e0085 */
[----:B------:R4:W-:Y:S01]  /*50c0*/  MUFU.EX2 R210, R3 ;  /* 0x0000000300d27308 */ /* 0x0009e20000000800 */
[----:B------:R-:W-:Y:S01]  /*50d0*/  IMAD.MOV.U32 R133, RZ, RZ, R198 ;  /* 0x000000ffff857224 */ /* 0x000fe200078e00c6 */
[----:B------:R-:W-:Y:S02]  /*50e0*/  MOV R129, R185 ;  /* 0x000000b900817202 */ /* 0x000fe40000000f00 */
[----:B------:R-:W-:Y:S01]  /*50f0*/  MOV R130, R184 ;  /* 0x000000b800827202 */ /* 0x000fe20000000f00 */
[----:B------:R-:W-:Y:S01]  /*5100*/  HMMA.16816.F32.BF16 R104, R8, R20, R72 ;  /* 0x000000140868723c */ /* 0x000fe20000041848 */
[----:B------:R-:W-:Y:S01]  /*5110*/  LDSM.16.MT88.4 R20, [R225+0x1900] ;  /* 0x00190000e114783b */ /* 0x000fe20000004200 */
[----:B------:R-:W-:-:S06]  /*5120*/  MOV R128, R117 ;  /* 0x0000007500807202 */ /* 0x000fcc0000000f00 */
[----:B------:R-:W-:Y:S01]  /*5130*/  HMMA.16816.F32.BF16 R72, R8, R12, R52 ;  /* 0x0000000c0848723c */ /* 0x000fe20000041834 */
[----:B----4-:R-:W-:-:S04]  /*5140*/  FFMA.FTZ R3, R144, c[0x0][0x2d0], -R6 ;  /* 0x0000b40090037a23 */ /* 0x010fc80000010806 */
[----:B------:R4:W3:Y:S03]  /*5150*/  MUFU.EX2 R209, R3 ;  /* 0x0000000300d17308 */ /* 0x0008e60000000800 */
[----:B------:R-:W-:Y:S01]  /*5160*/  HMMA.16816.F32.BF16 R76, R8, R14, R40 ;  /* 0x0000000e084c723c */ /* 0x000fe20000041828 */
[----:B------:R-:W1:Y:S06]  /*5170*/  LDSM.16.MT88.4 R12, [R227+0x1900] ;  /* 0x00190000e30c783b */ /* 0x000e6c0000004200 */
[----:B--2---:R-:W-:Y:S01]  /*5180*/  F2FP.BF16.PACK_AB R8, R211, R212 ;  /* 0x000000d4d308723e */ /* 0x004fe200000010ff */
[----:B----4-:R-:W-:Y:S01]  /*5190*/  FFMA.FTZ R3, R145, c[0x0][0x2d0], -R5 ;  /* 0x0000b40091037a23 */ /* 0x010fe20000010805 */
[----:B---3--:R-:W-:-:S03]  /*51a0*/  F2FP.BF16.PACK_AB R10, R209, R210 ;  /* 0x000000d2d10a723e */ /* 0x008fc600000010ff */
[----:B------:R2:W-:Y:S02]  /*51b0*/  MUFU.EX2 R208, R3 ;  /* 0x0000000300d07308 */ /* 0x0005e40000000800 */
[----:B--2---:R-:W-:-:S06]  /*51c0*/  FFMA.FTZ R3, R146, c[0x0][0x2d0], -R5 ;  /* 0x0000b40092037a23 */ /* 0x004fcc0000010805 */
[----:B------:R2:W3:Y:S02]  /*51d0*/  MUFU.EX2 R207, R3 ;  /* 0x0000000300cf7308 */ /* 0x0004e40000000800 */
[----:B--2---:R-:W-:Y:S01]  /*51e0*/  FFMA.FTZ R3, R147, c[0x0][0x2d0], -R5 ;  /* 0x0000b40093037a23 */ /* 0x004fe20000010805 */
[----:B---3--:R-:W-:-:S05]  /*51f0*/  F2FP.BF16.PACK_AB R9, R207, R208 ;  /* 0x000000d0cf09723e */ /* 0x008fca00000010ff */
[----:B------:R2:W-:Y:S02]  /*5200*/  MUFU.EX2 R205, R3 ;  /* 0x0000000300cd7308 */ /* 0x0005e40000000800 */
[----:B--2---:R-:W-:Y:S01]  /*5210*/  FFMA.FTZ R3, R148, c[0x0][0x2d0], -R5 ;  /* 0x0000b40094037a23 */ /* 0x004fe20000010805 */
[----:B------:R-:W-:-:S05]  /*5220*/  MOV R148, R194 ;  /* 0x000000c200947202 */ /* 0x000fca0000000f00 */
[----:B------:R2:W3:Y:S02]  /*5230*/  MUFU.EX2 R206, R3 ;  /* 0x0000000300ce7308 */ /* 0x0004e40000000800 */
[----:B--2---:R-:W-:Y:S01]  /*5240*/  FFMA.FTZ R3, R149, c[0x0][0x2d0], -R7 ;  /* 0x0000b40095037a23 */ /* 0x004fe20000010807 */
[----:B---3--:R-:W-:Y:S01]  /*5250*/  F2FP.BF16.PACK_AB R11, R206, R205 ;  /* 0x000000cdce0b723e */ /* 0x008fe200000010ff */
[----:B------:R-:W-:-:S04]  /*5260*/  IMAD.MOV.U32 R149, RZ, RZ, R195 ;  /* 0x000000ffff957224 */ /* 0x000fc800078e00c3 */
[----:B------:R2:W-:Y:S02]  /*5270*/  MUFU.EX2 R204, R3 ;  /* 0x0000000300cc7308 */ /* 0x0005e40000000800 */
[C---:B------:R-:W-:Y:S08]  /*5280*/  HMMA.16816.F32.BF16 R112, R8.reuse, R16, R48 ;  /* 0x000000100870723c */ /* 0x040ff00000041830 */
[----:B-1----:R-:W-:Y:S01]  /*5290*/  HMMA.16816.F32.BF16 R48, R8, R24, R124 ;  /* 0x000000180830723c */ /* 0x002fe2000004187c */
[----:B--2---:R-:W-:-:S02]  /*52a0*/  FFMA.FTZ R3, R150, c[0x0][0x2d0], -R7 ;  /* 0x0000b40096037a23 */ /* 0x004fc40000010807 */
[----:B------:R-:W-:Y:S02]  /*52b0*/  IMAD.MOV.U32 R150, RZ, RZ, R190 ;  /* 0x000000ffff967224 */ /* 0x000fe400078e00be */
[----:B------:R1:W2:Y:S02]  /*52c0*/  MUFU.EX2 R203, R3 ;  /* 0x0000000300cb7308 */ /* 0x0002a40000000800 */
[----:B------:R-:W-:Y:S01]  /*52d0*/  IMAD.MOV.U32 R126, RZ, RZ, R196 ;  /* 0x000000ffff7e7224 */ /* 0x000fe200078e00c4 */
[----:B------:R-:W-:Y:S01]  /*52e0*/  HMMA.16816.F32.BF16 R64, R8, R14, R56 ;  /* 0x0000000e0840723c */ /* 0x000fe20000041838 */
[----:B------:R-:W-:Y:S02]  /*52f0*/  IMAD.MOV.U32 R125, RZ, RZ, R193 ;  /* 0x000000ffff7d7224 */ /* 0x000fe400078e00c1 */
[----:B------:R-:W-:Y:S02]  /*5300*/  IMAD.MOV.U32 R124, RZ, RZ, R189 ;  /* 0x000000ffff7c7224 */ /* 0x000fe400078e00bd */
[----:B------:R-:W-:-:S03]  /*5310*/  IMAD.MOV.U32 R127, RZ, RZ, R118 ;  /* 0x000000ffff7f7224 */ /* 0x000fc600078e0076 */
[----:B------:R-:W-:Y:S01]  /*5320*/  HMMA.16816.F32.BF16 R56, R8, R20, R120 ;  /* 0x000000140838723c */ /* 0x000fe20000041878 */
[----:B-1----:R-:W-:Y:S01]  /*5330*/  FFMA.FTZ R3, R151, c[0x0][0x2d0], -R7 ;  /* 0x0000b40097037a23 */ /* 0x002fe20000010807 */
[----:B------:R-:W-:-:S05]  /*5340*/  MOV R151, R191 ;  /* 0x000000bf00977202 */ /* 0x000fca0000000f00 */
[----:B------:R-:W-:Y:S01]  /*5350*/  IMAD.MOV.U32 R123, RZ, RZ, R192 ;  /* 0x000000ffff7b7224 */ /* 0x000fe200078e00c0 */
[----:B------:R-:W-:Y:S01]  /*5360*/  MOV R120, R136 ;  /* 0x0000008800787202 */ /* 0x000fe20000000f00 */
[----:B------:R1:W-:Y:S01]  /*5370*/  MUFU.EX2 R202, R3 ;  /* 0x0000000300ca7308 */ /* 0x0003e20000000800 */
[----:B------:R-:W-:Y:S01]  /*5380*/  IMAD.MOV.U32 R136, RZ, RZ, R188 ;  /* 0x000000ffff887224 */ /* 0x000fe200078e00bc */
[----:B------:R-:W-:Y:S01]  /*5390*/  HMMA.16816.F32.BF16 R108, R8, R18, R44 ;  /* 0x00000012086c723c */ /* 0x000fe2000004182c */
[----:B------:R-:W-:Y:S01]  /*53a0*/  IMAD.MOV.U32 R121, RZ, RZ, R141 ;  /* 0x000000ffff797224 */ /* 0x000fe200078e008d */
[----:B------:R-:W-:-:S06]  /*53b0*/  MOV R122, R142 ;  /* 0x0000008e007a7202 */ /* 0x000fcc0000000f00 */
[----:B------:R-:W-:Y:S01]  /*53c0*/  HMMA.16816.F32.BF16 R92, R8, R12, R60 ;  /* 0x0000000c085c723c */ /* 0x000fe2000004183c */
[----:B-1----:R-:W-:-:S07]  /*53d0*/  FFMA.FTZ R3, R152, c[0x0][0x2d0], -R7 ;  /* 0x0000b40098037a23 */ /* 0x002fce0000010807 */
[----:B------:R-:W-:Y:S01]  /*53e0*/  HMMA.16816.F32.BF16 R52, R8, R22, R80 ;  /* 0x000000160834723c */ /* 0x000fe20000041850 */
[----:B------:R-:W-:Y:S01]  /*53f0*/  IMAD.MOV.U32 R152, RZ, RZ, R138 ;  /* 0x000000ffff987224 */ /* 0x000fe200078e008a */
[----:B------:R1:W3:Y:S01]  /*5400*/  MUFU.EX2 R201, R3 ;  /* 0x0000000300c97308 */ /* 0x0002e20000000800 */
[----:B------:R-:W-:-:S05]  /*5410*/  IMAD.MOV.U32 R138, RZ, RZ, R116 ;  /* 0x000000ffff8a7224 */ /* 0x000fca00078e0074 */
[----:B------:R-:W-:Y:S07]  /*5420*/  HMMA.16816.F32.BF16 R40, R8, R26, R84 ;  /* 0x0000001a0828723c */ /* 0x000fee0000041854 */
[----:B--2---:R-:W-:Y:S01]  /*5430*/  F2FP.BF16.PACK_AB R8, R203, R204 ;  /* 0x000000cccb08723e */ /* 0x004fe200000010ff */
[----:B-1----:R-:W-:Y:S01]  /*5440*/  FFMA.FTZ R3, R153, c[0x0][0x2d0], -R0 ;  /* 0x0000b40099037a23 */ /* 0x002fe20000010800 */
[----:B---3--:R-:W-:Y:S01]  /*5450*/  F2FP.BF16.PACK_AB R10, R201, R202 ;  /* 0x000000cac90a723e */ /* 0x008fe200000010ff */
[----:B------:R-:W-:-:S02]  /*5460*/  IMAD.MOV.U32 R153, RZ, RZ, R137 ;  /* 0x000000ffff997224 */ /* 0x000fc400078e0089 */
[----:B------:R1:W-:Y:S01]  /*5470*/  MUFU.EX2 R200, R3 ;  /* 0x0000000300c87308 */ /* 0x0003e20000000800 */
[----:B------:R-:W-:Y:S02]  /*5480*/  IMAD.MOV.U32 R137, RZ, RZ, R186 ;  /* 0x000000ffff897224 */ /* 0x000fe400078e00ba */
[----:B-1----:R-:W-:Y:S01]  /*5490*/  FFMA.FTZ R3, R154, c[0x0][0x2d0], -R0 ;  /* 0x0000b4009a037a23 */ /* 0x002fe20000010800 */
[----:B------:R-:W-:Y:S01]  /*54a0*/  MOV R154, R139 ;  /* 0x0000008b009a7202 */ /* 0x000fe20000000f00 */
[----:B------:R-:W-:-:S03]  /*54b0*/  IMAD.MOV.U32 R139, RZ, RZ, R187 ;  /* 0x000000ffff8b7224 */ /* 0x000fc600078e00bb */
[----:B------:R1:W2:Y:S02]  /*54c0*/  MUFU.EX2 R199, R3 ;  /* 0x0000000300c77308 */ /* 0x0002a40000000800 */
[----:B-1----:R-:W-:Y:S01]  /*54d0*/  FFMA.FTZ R3, R155, c[0x0][0x2d0], -R0 ;  /* 0x0000b4009b037a23 */ /* 0x002fe20000010800 */
[----:B--2---:R-:W-:Y:S01]  /*54e0*/  F2FP.BF16.PACK_AB R9, R199, R200 ;  /* 0x000000c8c709723e */ /* 0x004fe200000010ff */
[----:B------:R-:W-:-:S04]  /*54f0*/  IMAD.MOV.U32 R155, RZ, RZ, R140 ;  /* 0x000000ffff9b7224 */ /* 0x000fc800078e008c */
[----:B------:R1:W-:Y:S02]  /*5500*/  MUFU.EX2 R198, R3 ;  /* 0x0000000300c67308 */ /* 0x0003e40000000800 */
[----:B-1----:R-:W-:Y:S01]  /*5510*/  FFMA.FTZ R3, R156, c[0x0][0x2d0], -R0 ;  /* 0x0000b4009c037a23 */ /* 0x002fe20000010800 */
[----:B------:R-:W-:Y:S01]  /*5520*/  MOV R156, R69 ;  /* 0x00000045009c7202 */ /* 0x000fe20000000f00 */
[----:B------:R-:W-:-:S04]  /*5530*/  IMAD.MOV.U32 R69, RZ, RZ, R197 ;  /* 0x000000ffff457224 */ /* 0x000fc800078e00c5 */
        /* <DEDUP_REMOVED lines=10> */
[----:B------:R-:W2:Y:S04]  /*55e0*/  LDSM.16.MT88.4 R12, [R227+0x2100] ;  /* 0x00210000e30c783b */ /* 0x000ea80000004200 */
[----:B------:R-:W-:Y:S01]  /*55f0*/  LDSM.16.MT88.4 R28, [R226+0x2100] ;  /* 0x00210000e21c783b */ /* 0x000fe20000004200 */
[----:B-1----:R-:W-:-:S02]  /*5600*/  FFMA.FTZ R3, R159, c[0x0][0x2d0], -R6 ;  /* 0x0000b4009f037a23 */ /* 0x002fc40000010806 */
[C---:B------:R-:W-:Y:S01]  /*5610*/  HMMA.16816.F32.BF16 R36, R8.reuse, R18, R88 ;  /* 0x000000120824723c */ /* 0x040fe20000041858 */
[----:B------:R-:W1:Y:S01]  /*5620*/  LDSM.16.MT88.4 R16, [R224+0x2100] ;  /* 0x00210000e010783b */ /* 0x000e620000004200 */
[----:B------:R3:W4:Y:S06]  /*5630*/  MUFU.EX2 R194, R3 ;  /* 0x0000000300c27308 */ /* 0x00072c0000000800 */
[C---:B------:R-:W-:Y:S08]  /*5640*/  HMMA.16816.F32.BF16 R72, R8.reuse, R20, R72 ;  /* 0x000000140848723c */ /* 0x040ff00000041848 */
[----:B------:R-:W-:Y:S01]  /*5650*/  HMMA.16816.F32.BF16 R76, R8, R22, R76 ;  /* 0x00000016084c723c */ /* 0x000fe2000004184c */
[----:B------:R-:W1:Y:S01]  /*5660*/  LDSM.16.MT88.4 R20, [R225+0x2100] ;  /* 0x00210000e114783b */ /* 0x000e620000004200 */
[----:B---3--:R-:W-:-:S04]  /*5670*/  FFMA.FTZ R3, R160, c[0x0][0x2d0], -R6 ;  /* 0x0000b400a0037a23 */ /* 0x008fc80000010806 */
[----:B------:R3:W-:Y:S02]  /*5680*/  MUFU.EX2 R193, R3 ;  /* 0x0000000300c17308 */ /* 0x0007e40000000800 */
[----:B------:R-:W-:Y:S01]  /*5690*/  HMMA.16816.F32.BF16 R84, R8, R26, R96 ;  /* 0x0000001a0854723c */ /* 0x000fe20000041860 */
[----:B------:R-:W-:Y:S06]  /*56a0*/  LDSM.16.MT88.4 R24, [R224+0x2900] ;  /* 0x00290000e018783b */ /* 0x000fec0000004200 */
[----:B----4-:R-:W-:Y:S01]  /*56b0*/  F2FP.BF16.PACK_AB R8, R194, R196 ;  /* 0x000000c4c208723e */ /* 0x010fe200000010ff */
[----:B---3--:R-:W-:-:S04]  /*56c0*/  FFMA.FTZ R3, R161, c[0x0][0x2d0], -R6 ;  /* 0x0000b400a1037a23 */ /* 0x008fc80000010806 */
[----:B------:R3:W4:Y:S02]  /*56d0*/  MUFU.EX2 R192, R3 ;  /* 0x0000000300c07308 */ /* 0x0007240000000800 */
[----:B---3--:R-:W-:Y:S01]  /*56e0*/  FFMA.FTZ R3, R162, c[0x0][0x2d0], -R5 ;  /* 0x0000b400a2037a23 */ /* 0x008fe20000010805 */
[----:B----4-:R-:W-:-:S05]  /*56f0*/  F2FP.BF16.PACK_AB R10, R192, R193 ;  /* 0x000000c1c00a723e */ /* 0x010fca00000010ff */
[----:B------:R3:W-:Y:S02]  /*5700*/  MUFU.EX2 R191, R3 ;  /* 0x0000000300bf7308 */ /* 0x0007e40000000800 */
[----:B---3--:R-:W-:-:S06]  /*5710*/  FFMA.FTZ R3, R164, c[0x0][0x2d0], -R5 ;  /* 0x0000b400a4037a23 */ /* 0x008fcc0000010805 */
        /* <DEDUP_REMOVED lines=8> */
[----:B------:R3:W4:Y:S02]  /*57a0*/  MUFU.EX2 R187, R3 ;  /* 0x0000000300bb7308 */ /* 0x0007240000000800 */
[C---:B--2---:R-:W-:Y:S08]  /*57b0*/  HMMA.16816.F32.BF16 R140, R8.reuse, R12, R92 ;  /* 0x0000000c088c723c */ /* 0x044ff0000004185c */
[----:B------:R-:W-:Y:S01]  /*57c0*/  HMMA.16816.F32.BF16 R144, R8, R14, R64 ;  /* 0x0000000e0890723c */ /* 0x000fe20000041840 */
[----:B---3--:R-:W-:-:S04]  /*57d0*/  FFMA.FTZ R3, R166, c[0x0][0x2d0], -R7 ;  /* 0x0000b400a6037a23 */ /* 0x008fc80000010807 */
[----:B------:R2:W-:Y:S03]  /*57e0*/  MUFU.EX2 R186, R3 ;  /* 0x0000000300ba7308 */ /* 0x0005e60000000800 */
[C---:B-1----:R-:W-:Y:S08]  /*57f0*/  HMMA.16816.F32.BF16 R112, R8.reuse, R16, R112 ;  /* 0x000000100870723c */ /* 0x042ff00000041870 */
[----:B------:R-:W-:Y:S01]  /*5800*/  HMMA.16816.F32.BF16 R108, R8, R18, R108 ;  /* 0x00000012086c723c */ /* 0x000fe2000004186c */
[----:B--2---:R-:W-:-:S07]  /*5810*/  FFMA.FTZ R3, R171, c[0x0][0x2d0], -R7 ;  /* 0x0000b400ab037a23 */ /* 0x004fce0000010807 */
[C---:B------:R-:W-:Y:S01]  /*5820*/  HMMA.16816.F32.BF16 R96, R8.reuse, R20, R56 ;  /* 0x000000140860723c */ /* 0x040fe20000041838 */
[----:B------:R1:W2:Y:S07]  /*5830*/  MUFU.EX2 R185, R3 ;  /* 0x0000000300b97308 */ /* 0x0002ae0000000800 */
[C---:B------:R-:W-:Y:S08]  /*5840*/  HMMA.16816.F32.BF16 R92, R8.reuse, R22, R52 ;  /* 0x00000016085c723c */ /* 0x040ff00000041834 */
[----:B------:R-:W-:Y:S01]  /*5850*/  HMMA.16816.F32.BF16 R88, R8, R28, R48 ;  /* 0x0000001c0858723c */ /* 0x000fe20000041830 */
[----:B-1----:R-:W-:-:S04]  /*5860*/  FFMA.FTZ R3, R170, c[0x0][0x2d0], -R7 ;  /* 0x0000b400aa037a23 */ /* 0x002fc80000010807 */
[----:B------:R1:W-:Y:S03]  /*5870*/  MUFU.EX2 R184, R3 ;  /* 0x0000000300b87308 */ /* 0x0003e60000000800 */
[----:B------:R-:W-:Y:S07]  /*5880*/  HMMA.16816.F32.BF16 R64, R8, R30, R40 ;  /* 0x0000001e0840723c */ /* 0x000fee0000041828 */
[----:B----4-:R-:W-:-:S02]  /*5890*/  F2FP.BF16.PACK_AB R8, R187, R195 ;  /* 0x000000c3bb08723e */ /* 0x010fc400000010ff */
[----:B--2---:R-:W-:Y:S01]  /*58a0*/  F2FP.BF16.PACK_AB R10, R185, R186 ;  /* 0x000000bab90a723e */ /* 0x004fe200000010ff */
[----:B-1----:R-:W-:-:S04]  /*58b0*/  FFMA.FTZ R3, R175, c[0x0][0x2d0], -R0 ;  /* 0x0000b400af037a23 */ /* 0x002fc80000010800 */
[----:B------:R1:W-:Y:S02]  /*58c0*/  MUFU.EX2 R118, R3 ;  /* 0x0000000300767308 */ /* 0x0003e40000000800 */
[----:B-1----:R-:W-:-:S06]  /*58d0*/  FFMA.FTZ R3, R176, c[0x0][0x2d0], -R0 ;  /* 0x0000b400b0037a23 */ /* 0x002fcc0000010800 */
[----:B------:R1:W2:Y:S02]  /*58e0*/  MUFU.EX2 R116, R3 ;  /* 0x0000000300747308 */ /* 0x0002a40000000800 */
[----:B-1----:R-:W-:Y:S01]  /*58f0*/  FFMA.FTZ R3, R177, c[0x0][0x2d0], -R0 ;  /* 0x0000b400b1037a23 */ /* 0x002fe20000010800 */
[----:B--2---:R-:W-:-:S05]  /*5900*/  F2FP.BF16.PACK_AB R9, R116, R118 ;  /* 0x000000767409723e */ /* 0x004fca00000010ff */
[----:B------:R1:W-:Y:S02]  /*5910*/  MUFU.EX2 R107, R3 ;  /* 0x00000003006b7308 */ /* 0x0003e40000000800 */
[----:B-1----:R-:W-:-:S06]  /*5920*/  FFMA.FTZ R3, R178, c[0x0][0x2d0], -R0 ;  /* 0x0000b400b2037a23 */ /* 0x002fcc0000010800 */
        /* <DEDUP_REMOVED lines=12> */
[----:B------:R-:W-:Y:S01]  /*59f0*/  HMMA.16816.F32.BF16 R40, R8, R14, R60 ;  /* 0x0000000e0828723c */ /* 0x000fe2000004183c */
[----:B------:R-:W-:Y:S01]  /*5a00*/  LDSM.16.MT88.4 R12, [R226+0x2900] ;  /* 0x00290000e20c783b */ /* 0x000fe20000004200 */
[----:B------:R1:W-:Y:S02]  /*5a10*/  MUFU.EX2 R106, R3 ;  /* 0x00000003006a7308 */ /* 0x0003e40000000800 */
[----:B-1----:R-:W-:-:S06]  /*5a20*/  FFMA.FTZ R3, R242, c[0x0][0x2d0], -R6 ;  /* 0x0000b400f2037a23 */ /* 0x002fcc0000010806 */
[----:B------:R1:W-:Y:S02]  /*5a30*/  MUFU.EX2 R103, R3 ;  /* 0x0000000300677308 */ /* 0x0003e40000000800 */
[----:B-1----:R-:W-:-:S06]  /*5a40*/  FFMA.FTZ R3, R183, c[0x0][0x2d0], -R6 ;  /* 0x0000b400b7037a23 */ /* 0x002fcc0000010806 */
[----:B------:R1:W2:Y:S02]  /*5a50*/  MUFU.EX2 R102, R3 ;  /* 0x0000000300667308 */ /* 0x0002a40000000800 */
[----:B-1----:R-:W-:-:S06]  /*5a60*/  FFMA.FTZ R3, R182, c[0x0][0x2d0], -R6 ;  /* 0x0000b400b6037a23 */ /* 0x002fcc0000010806 */
[----:B------:R1:W-:Y:S02]  /*5a70*/  MUFU.EX2 R101, R3 ;  /* 0x0000000300657308 */ /* 0x0003e40000000800 */
[----:B-1----:R-:W-:-:S06]  /*5a80*/  FFMA.FTZ R3, R179, c[0x0][0x2d0], -R6 ;  /* 0x0000b400b3037a23 */ /* 0x002fcc0000010806 */
[----:B------:R1:W-:Y:S02]  /*5a90*/  MUFU.EX2 R100, R3 ;  /* 0x0000000300647308 */ /* 0x0003e40000000800 */
[----:B-1----:R-:W-:Y:S01]  /*5aa0*/  FFMA.FTZ R3, R124, c[0x0][0x2d0], -R5 ;  /* 0x0000b4007c037a23 */ /* 0x002fe20000010805 */
[----:B------:R-:W-:Y:S01]  /*5ab0*/  MOV R124, R125 ;  /* 0x0000007d007c7202 */ /* 0x000fe20000000f00 */
[----:B------:R-:W-:Y:S02]  /*5ac0*/  IMAD.MOV.U32 R125, RZ, RZ, R126 ;  /* 0x000000ffff7d7224 */ /* 0x000fe400078e007e */
[----:B------:R-:W-:Y:S01]  /*5ad0*/  IMAD.MOV.U32 R126, RZ, RZ, R127 ;  /* 0x000000ffff7e7224 */ /* 0x000fe200078e007f */
[----:B------:R-:W-:Y:S01]  /*5ae0*/  MOV R127, R156 ;  /* 0x0000009c007f7202 */ /* 0x000fe20000000f00 */
[----:B------:R-:W-:Y:S02]  /*5af0*/  IMAD.MOV.U32 R156, RZ, RZ, R120 ;  /* 0x000000ffff9c7224 */ /* 0x000fe400078e0078 */
[----:B------:R-:W-:Y:S01]  /*5b00*/  IMAD.MOV.U32 R120, RZ, RZ, R121 ;  /* 0x000000ffff787224 */ /* 0x000fe200078e0079 */
[----:B------:R-:W-:Y:S01]  /*5b10*/  MOV R121, R122 ;  /* 0x0000007a00797202 */ /* 0x000fe20000000f00 */
[----:B------:R-:W-:-:S02]  /*5b20*/  IMAD.MOV.U32 R122, RZ, RZ, R119 ;  /* 0x000000ffff7a7224 */ /* 0x000fc400078e0077 */
[----:B------:R-:W3:Y:S01]  /*5b30*/  LDL.LU R119, [R1+0x90] ;  /* 0x0000900001777983 */ /* 0x000ee20000300800 */
[----:B------:R1:W-:Y:S01]  /*5b40*/  MUFU.EX2 R75, R3 ;  /* 0x00000003004b7308 */ /* 0x0003e20000000800 */
[----:B------:R-:W-:Y:S02]  /*5b50*/  HMMA.16816.F32.BF16 R36, R8, R22, R76 ;  /* 0x000000160824723c */ /* 0x000fe4000004184c */
[----:B------:R-:W4:Y:S01]  /*5b60*/  LDSM.16.MT88.4 R20, [R227+0x2900] ;  /* 0x00290000e314783b */ /* 0x000f220000004200 */
[----:B-1----:R-:W-:Y:S02]  /*5b70*/  FFMA.FTZ R3, R124, c[0x0][0x2d0], -R5 ;  /* 0x0000b4007c037a23 */ /* 0x002fe40000010805 */
[----:B------:R-:W-:Y:S01]  /*5b80*/  IMAD.MOV.U32 R124, RZ, RZ, R125 ;  /* 0x000000ffff7c7224 */ /* 0x000fe200078e007d */
[----:B------:R-:W-:Y:S01]  /*5b90*/  MOV R125, R126 ;  /* 0x0000007e007d7202 */ /* 0x000fe20000000f00 */
[----:B------:R1:W1:Y:S01]  /*5ba0*/  MUFU.EX2 R74, R3 ;  /* 0x00000003004a7308 */ /* 0x0002620000000800 */
[----:B------:R-:W-:-:S02]  /*5bb0*/  IMAD.MOV.U32 R126, RZ, RZ, R127 ;  /* 0x000000ffff7e7224 */ /* 0x000fc400078e007f */
[----:B------:R-:W-:Y:S01]  /*5bc0*/  IMAD.MOV.U32 R127, RZ, RZ, R156 ;  /* 0x000000ffff7f7224 */ /* 0x000fe200078e009c */
[----:B------:R-:W-:Y:S01]  /*5bd0*/  MOV R156, R120 ;  /* 0x00000078009c7202 */ /* 0x000fe20000000f00 */
[----:B------:R-:W-:Y:S02]  /*5be0*/  IMAD.MOV.U32 R120, RZ, RZ, R121 ;  /* 0x000000ffff787224 */ /* 0x000fe400078e0079 */
[----:B------:R-:W-:Y:S01]  /*5bf0*/  IMAD.MOV.U32 R121, RZ, RZ, R122 ;  /* 0x000000ffff797224 */ /* 0x000fe200078e007a */
[----:B------:R-:W-:Y:S01]  /*5c00*/  MOV R122, R123 ;  /* 0x0000007b007a7202 */ /* 0x000fe20000000f00 */
[----:B------:R-:W-:Y:S02]  /*5c10*/  IMAD.MOV.U32 R123, RZ, RZ, R151 ;  /* 0x000000ffff7b7224 */ /* 0x000fe400078e0097 */
[----:B------:R-:W-:Y:S01]  /*5c20*/  IMAD.MOV.U32 R151, RZ, RZ, R150 ;  /* 0x000000ffff977224 */ /* 0x000fe200078e0096 */
[----:B------:R-:W-:Y:S01]  /*5c30*/  MOV R150, R240 ;  /* 0x000000f000967202 */ /* 0x000fe20000000f00 */
[----:B------:R-:W-:Y:S01]  /*5c40*/  IMAD.MOV.U32 R161, RZ, RZ, R131 ;  /* 0x000000ffffa17224 */ /* 0x000fe200078e0083 */
[----:B------:R-:W-:Y:S01]  /*5c50*/  HMMA.16816.F32.BF16 R48, R8, R28, R80 ;  /* 0x0000001c0830723c */ /* 0x000fe20000041850 */
[----:B------:R-:W-:Y:S01]  /*5c60*/  MOV R160, R236 ;  /* 0x000000ec00a07202 */ /* 0x000fe20000000f00 */
[----:B-1----:R-:W-:Y:S01]  /*5c70*/  FFMA.FTZ R3, R124, c[0x0][0x2d0], -R5 ;  /* 0x0000b4007c037a23 */ /* 0x002fe20000010805 */
[----:B------:R1:W5:Y:S01]  /*5c80*/  LDL.LU R240, [R1+0x8c] ;  /* 0x00008c0001f07983 */ /* 0x0003620000300800 */
[----:B------:R-:W-:-:S02]  /*5c90*/  IMAD.MOV.U32 R124, RZ, RZ, R125 ;  /* 0x000000ffff7c7224 */ /* 0x000fc400078e007d */
[----:B------:R2:W-:Y:S01]  /*5ca0*/  MUFU.EX2 R73, R3 ;  /* 0x0000000300497308 */ /* 0x0005e20000000800 */
        /* <DEDUP_REMOVED lines=10> */
[----:B------:R-:W-:-:S02]  /*5d50*/  IMAD.MOV.U32 R167, RZ, RZ, R161 ;  /* 0x000000ffffa77224 */ /* 0x000fc400078e00a1 */
[----:B------:R-:W-:Y:S02]  /*5d60*/  IMAD.MOV.U32 R76, RZ, RZ, R229 ;  /* 0x000000ffff4c7224 */ /* 0x000fe400078e00e5 */
[----:B--2---:R-:W-:Y:S02]  /*5d70*/  FFMA.FTZ R3, R169, c[0x0][0x2d0], -R5 ;  /* 0x0000b400a9037a23 */ /* 0x004fe40000010805 */
[----:B------:R-:W-:Y:S02]  /*5d80*/  FFMA.FTZ R4, R4, c[0x0][0x2d0], -R7 ;  /* 0x0000b40004047a23 */ /* 0x000fe40000010807 */
[----:B------:R2:W1:Y:S01]  /*5d90*/  MUFU.EX2 R72, R3 ;  /* 0x0000000300487308 */ /* 0x0004620000000800 */
[----:B------:R-:W-:Y:S01]  /*5da0*/  IMAD.MOV.U32 R150, RZ, RZ, R149 ;  /* 0x000000ffff967224 */ /* 0x000fe200078e0095 */
[----:B------:R-:W-:Y:S02]  /*5db0*/  F2FP.BF16.PACK_AB R8, R102, R103 ;  /* 0x000000676608723e */ /* 0x000fe400000010ff */
[----:B------:R-:W-:-:S02]  /*5dc0*/  F2FP.BF16.PACK_AB R9, R74, R75 ;  /* 0x0000004b4a09723e */ /* 0x000fc400000010ff */
[----:B------:R-:W-:Y:S02]  /*5dd0*/  F2FP.BF16.PACK_AB R10, R100, R101 ;  /* 0x00000065640a723e */ /* 0x000fe400000010ff */
[----:B------:R-:W-:Y:S01]  /*5de0*/  MOV R149, R148 ;  /* 0x0000009400957202 */ /* 0x000fe20000000f00 */
[----:B------:R-:W-:Y:S02]  /*5df0*/  IMAD.MOV.U32 R148, RZ, RZ, R239 ;  /* 0x000000ffff947224 */ /* 0x000fe400078e00ef */
[----:B------:R1:W5:Y:S01]  /*5e00*/  LDL.LU R239, [R1+0x88] ;  /* 0x0000880001ef7983 */ /* 0x0003620000300800 */
[----:B--2---:R-:W-:Y:S02]  /*5e10*/  FFMA.FTZ R3, R124, c[0x0][0x2d0], -R0 ;  /* 0x0000b4007c037a23 */ /* 0x004fe40000010800 */
[----:B------:R-:W-:Y:S01]  /*5e20*/  IMAD.MOV.U32 R124, RZ, RZ, R125 ;  /* 0x000000ffff7c7224 */ /* 0x000fe200078e007d */
[----:B------:R-:W-:Y:S01]  /*5e30*/  MOV R125, R126 ;  /* 0x0000007e007d7202 */ /* 0x000fe20000000f00 */
[----:B------:R-:W-:-:S02]  /*5e40*/  IMAD.MOV.U32 R126, RZ, RZ, R156 ;  /* 0x000000ffff7e7224 */ /* 0x000fc400078e009c */
[----:B------:R-:W-:Y:S01]  /*5e50*/  IMAD.MOV.U32 R156, RZ, RZ, R120 ;  /* 0x000000ffff9c7224 */ /* 0x000fe200078e0078 */
[----:B------:R-:W-:Y:S01]  /*5e60*/  MOV R120, R121 ;  /* 0x0000007900787202 */ /* 0x000fe20000000f00 */
[----:B------:R-:W-:Y:S02]  /*5e70*/  IMAD.MOV.U32 R121, RZ, RZ, R122 ;  /* 0x000000ffff797224 */ /* 0x000fe400078e007a */
[----:B------:R-:W-:Y:S01]  /*5e80*/  IMAD.MOV.U32 R122, RZ, RZ, R123 ;  /* 0x000000ffff7a7224 */ /* 0x000fe200078e007b */
[----:B------:R-:W-:Y:S01]  /*5e90*/  MOV R123, R151 ;  /* 0x00000097007b7202 */ /* 0x000fe20000000f00 */
[----:B------:R-:W-:Y:S01]  /*5ea0*/  IMAD.MOV.U32 R151, RZ, RZ, R128 ;  /* 0x000000ffff977224 */ /* 0x000fe200078e0080 */
[----:B------:R2:W-:Y:S01]  /*5eb0*/  MUFU.EX2 R61, R3 ;  /* 0x00000003003d7308 */ /* 0x0005e20000000800 */
[----:B------:R-:W-:Y:S01]  /*5ec0*/  IMAD.MOV.U32 R128, RZ, RZ, R129 ;  /* 0x000000ffff807224 */ /* 0x000fe200078e0081 */
[----:B------:R-:W-:Y:S01]  /*5ed0*/  MOV R129, R130 ;  /* 0x0000008200817202 */ /* 0x000fe20000000f00 */
[----:B------:R-:W-:Y:S01]  /*5ee0*/  IMAD.MOV.U32 R157, RZ, RZ, R125 ;  /* 0x000000ffff9d7224 */ /* 0x000fe200078e007d */
[----:B------:R-:W-:Y:S01]  /*5ef0*/  MOV R125, R156 ;  /* 0x0000009c007d7202 */ /* 0x000fe20000000f00 */
[----:B------:R-:W-:-:S02]  /*5f00*/  IMAD.MOV.U32 R130, RZ, RZ, R238 ;  /* 0x000000ffff827224 */ /* 0x000fc400078e00ee */
[----:B--2---:R-:W-:Y:S01]  /*5f10*/  FFMA.FTZ R3, R124, c[0x0][0x2d0], -R0 ;  /* 0x0000b4007c037a23 */ /* 0x004fe20000010800 */
[----:B-1----:R-:W-:Y:S01]  /*5f20*/  F2FP.BF16.PACK_AB R11, R72, R73 ;  /* 0x00000049480b723e */ /* 0x002fe200000010ff */
[----:B------:R-:W-:Y:S01]  /*5f30*/  IMAD.MOV.U32 R124, RZ, RZ, R120 ;  /* 0x000000ffff7c7224 */ /* 0x000fe200078e0078 */
[----:B------:R-:W-:Y:S01]  /*5f40*/  MOV R120, R122 ;  /* 0x0000007a00787202 */ /* 0x000fe20000000f00 */
[----:B------:R-:W-:Y:S01]  /*5f50*/  IMAD.MOV.U32 R122, RZ, RZ, R151 ;  /* 0x000000ffff7a7224 */ /* 0x000fe200078e0097 */
[----:B------:R1:W5:Y:S01]  /*5f60*/  LDL.LU R238, [R1+0x84] ;  /* 0x0000840001ee7983 */ /* 0x0003620000300800 */
[----:B------:R-:W-:Y:S01]  /*5f70*/  IMAD.MOV.U32 R151, RZ, RZ, R129 ;  /* 0x000000ffff977224 */ /* 0x000fe200078e0081 */
[----:B------:R-:W-:Y:S01]  /*5f80*/  MOV R129, R69 ;  /* 0x0000004500817202 */ /* 0x000fe20000000f00 */
[----:B------:R-:W-:Y:S01]  /*5f90*/  IMAD.MOV.U32 R156, RZ, RZ, R121 ;  /* 0x000000ffff9c7224 */ /* 0x000fe200078e0079 */
[----:B------:R2:W1:Y:S01]  /*5fa0*/  MUFU.EX2 R69, R3 ;  /* 0x0000000300457308 */ /* 0x0004620000000800 */
[----:B------:R-:W-:Y:S01]  /*5fb0*/  IMAD.MOV.U32 R121, RZ, RZ, R123 ;  /* 0x000000ffff797224 */ /* 0x000fe200078e007b */
[----:B------:R-:W-:Y:S01]  /*5fc0*/  MOV R123, R128 ;  /* 0x00000080007b7202 */ /* 0x000fe20000000f00 */
[----:B------:R-:W-:-:S02]  /*5fd0*/  IMAD.MOV.U32 R128, RZ, RZ, R130 ;  /* 0x000000ffff807224 */ /* 0x000fc400078e0082 */
[----:B------:R-:W-:Y:S02]  /*5fe0*/  IMAD.MOV.U32 R130, RZ, RZ, R237 ;  /* 0x000000ffff827224 */ /* 0x000fe400078e00ed */
[----:B--2---:R-:W-:Y:S01]  /*5ff0*/  FFMA.FTZ R3, R157, c[0x0][0x2d0], -R0 ;  /* 0x0000b4009d037a23 */ /* 0x004fe20000010800 */
[----:B------:R-:W-:Y:S01]  /*6000*/  MOV R163, R123 ;  /* 0x0000007b00a37202 */ /* 0x000fe20000000f00 */
[----:B------:R-:W-:Y:S01]  /*6010*/  IMAD.MOV.U32 R165, RZ, RZ, R122 ;  /* 0x000000ffffa57224 */ /* 0x000fe200078e007a */
[----:B------:R-:W-:Y:S01]  /*6020*/  MOV R158, R120 ;  /* 0x00000078009e7202 */ /* 0x000fe20000000f00 */
[----:B------:R2:W-:Y:S01]  /*6030*/  MUFU.EX2 R63, R3 ;  /* 0x00000003003f7308 */ /* 0x0005e20000000800 */
[----:B------:R-:W-:Y:S01]  /*6040*/  IMAD.MOV.U32 R162, RZ, RZ, R130 ;  /* 0x000000ffffa27224 */ /* 0x000fe200078e0082 */
[----:B------:R-:W-:Y:S01]  /*6050*/  MOV R161, R124 ;  /* 0x0000007c00a17202 */ /* 0x000fe20000000f00 */
[----:B------:R-:W-:Y:S01]  /*6060*/  IMAD.MOV.U32 R164, RZ, RZ, R151 ;  /* 0x000000ffffa47224 */ /* 0x000fe200078e0097 */
[----:B----4-:R-:W-:Y:S01]  /*6070*/  HMMA.16816.F32.BF16 R140, R8, R20, R140 ;  /* 0x00000014088c723c */ /* 0x010fe2000004188c */
[----:B------:R-:W-:Y:S01]  /*6080*/  IMAD.MOV.U32 R159, RZ, RZ, R121 ;  /* 0x000000ffff9f7224 */ /* 0x000fe200078e0079 */
[----:B------:R4:W5:Y:S01]  /*6090*/  LDL.LU R237, [R1+0x80] ;  /* 0x0000800001ed7983 */ /* 0x0009620000300800 */
[----:B------:R-:W-:-:S02]  /*60a0*/  IMAD.MOV.U32 R157, RZ, RZ, R156 ;  /* 0x000000ffff9d7224 */ /* 0x000fc400078e009c */
[----:B--2---:R-:W-:Y:S01]  /*60b0*/  FFMA.FTZ R3, R168, c[0x0][0x2d0], -R0 ;  /* 0x0000b400a8037a23 */ /* 0x004fe20000010800 */
[----:B------:R-:W-:Y:S01]  /*60c0*/  MOV R166, R162 ;  /* 0x000000a200a67202 */ /* 0x000fe20000000f00 */
[----:B------:R-:W-:Y:S01]  /*60d0*/  IMAD.MOV.U32 R170, RZ, RZ, R163 ;  /* 0x000000ffffaa7224 */ /* 0x000fe200078e00a3 */
[----:B------:R-:W-:Y:S01]  /*60e0*/  MOV R156, R129 ;  /* 0x00000081009c7202 */ /* 0x000fe20000000f00 */
[----:B------:R2:W1:Y:S01]  /*60f0*/  MUFU.EX2 R62, R3 ;  /* 0x00000003003e7308 */ /* 0x0004620000000800 */
[----:B------:R-:W-:Y:S01]  /*6100*/  IMAD.MOV.U32 R171, RZ, RZ, R164 ;  /* 0x000000ffffab7224 */ /* 0x000fe200078e00a4 */
[----:B------:R-:W-:Y:S01]  /*6110*/  MOV R163, R159 ;  /* 0x0000009f00a37202 */ /* 0x000fe20000000f00 */
[----:B------:R-:W-:Y:S01]  /*6120*/  IMAD.MOV.U32 R164, RZ, RZ, R158 ;  /* 0x000000ffffa47224 */ /* 0x000fe200078e009e */
[----:B------:R-:W-:Y:S01]  /*6130*/  HMMA.16816.F32.BF16 R120, R8, R24, R112 ;  /* 0x000000180878723c */ /* 0x000fe20000041870 */
[----:B------:R-:W-:Y:S01]  /*6140*/  IMAD.MOV.U32 R151, RZ, RZ, R128 ;  /* 0x000000ffff977224 */ /* 0x000fe200078e0080 */
[----:B------:R4:W5:Y:S01]  /*6150*/  LDL.LU R236, [R1+0x7c] ;  /* 0x00007c0001ec7983 */ /* 0x0009620000300800 */
[----:B------:R-:W-:Y:S01]  /*6160*/  IMAD.MOV.U32 R162, RZ, RZ, R157 ;  /* 0x000000ffffa27224 */ /* 0x000fe200078e009d */
[----:B------:R-:W-:Y:S01]  /*6170*/  MOV R158, R127 ;  /* 0x0000007f009e7202 */ /* 0x000fe20000000f00 */
[----:B------:R-:W-:-:S02]  /*6180*/  IMAD.MOV.U32 R159, RZ, RZ, R126 ;  /* 0x000000ffff9f7224 */ /* 0x000fc400078e007e */
[----:B------:R-:W-:Y:S01]  /*6190*/  IMAD.MOV.U32 R157, RZ, RZ, R155 ;  /* 0x000000ffff9d7224 */ /* 0x000fe200078e009b */
[C---:B------:R-:W-:Y:S01]  /*61a0*/  HMMA.16816.F32.BF16 R128, R8.reuse, R26, R108 ;  /* 0x0000001a0880723c */ /* 0x040fe2000004186c */
[----:B------:R-:W-:Y:S01]  /*61b0*/  IMAD.MOV.U32 R155, RZ, RZ, R154 ;  /* 0x000000ffff9b7224 */ /* 0x000fe200078e009a */
[----:B------:R-:W-:Y:S01]  /*61c0*/  MOV R154, R235 ;  /* 0x000000eb009a7202 */ /* 0x000fe20000000f00 */
[----:B--2---:R-:W-:Y:S01]  /*61d0*/  FFMA.FTZ R3, R165, c[0x0][0x2d0], -R6 ;  /* 0x0000b400a5037a23 */ /* 0x004fe20000010806 */
[----:B------:R4:W5:Y:S01]  /*61e0*/  LDL.LU R235, [R1+0x78] ;  /* 0x0000780001eb7983 */ /* 0x0009620000300800 */
[----:B------:R-:W-:Y:S02]  /*61f0*/  IMAD.MOV.U32 R165, RZ, RZ, R160 ;  /* 0x000000ffffa57224 */ /* 0x000fe400078e00a0 */
[----:B------:R2:W-:Y:S01]  /*6200*/  MUFU.EX2 R60, R3 ;  /* 0x00000003003c7308 */ /* 0x0005e20000000800 */
[----:B------:R-:W-:Y:S01]  /*6210*/  HMMA.16816.F32.BF16 R144, R8, R22, R144 ;  /* 0x000000160890723c */ /* 0x000fe20000041890 */
[----:B------:R-:W-:-:S07]  /*6220*/  IMAD.MOV.U32 R160, RZ, RZ, R125 ;  /* 0x000000ffffa07224 */ /* 0x000fce00078e007d */
[----:B------:R-:W-:Y:S01]  /*6230*/  HMMA.16816.F32.BF16 R96, R8, R16, R96 ;  /* 0x000000100860723c */ /* 0x000fe20000041860 */
[----:B--2---:R-:W-:-:S07]  /*6240*/  FFMA.FTZ R3, R170, c[0x0][0x2d0], -R6 ;  /* 0x0000b400aa037a23 */ /* 0x004fce0000010806 */
[C---:B------:R-:W-:Y:S01]  /*6250*/  HMMA.16816.F32.BF16 R92, R8.reuse, R18, R92 ;  /* 0x00000012085c723c */ /* 0x040fe2000004185c */
[----:B------:R-:W-:Y:S02]  /*6260*/  IMAD.MOV.U32 R170, RZ, RZ, R171 ;  /* 0x000000ffffaa7224 */ /* 0x000fe400078e00ab */
[----:B------:R-:W-:Y:S01]  /*6270*/  IMAD.MOV.U32 R171, RZ, RZ, R166 ;  /* 0x000000ffffab7224 */ /* 0x000fe200078e00a6 */
[----:B------:R-:W-:Y:S01]  /*6280*/  MOV R166, R167 ;  /* 0x000000a700a67202 */ /* 0x000fe20000000f00 */
[----:B------:R-:W-:Y:S02]  /*6290*/  IMAD.MOV.U32 R167, RZ, RZ, R165 ;  /* 0x000000ffffa77224 */ /* 0x000fe400078e00a5 */
[----:B------:R-:W-:Y:S01]  /*62a0*/  IMAD.MOV.U32 R165, RZ, RZ, R163 ;  /* 0x000000ffffa57224 */ /* 0x000fe200078e00a3 */
[----:B------:R-:W-:Y:S01]  /*62b0*/  HMMA.16816.F32.BF16 R88, R8, R12, R88 ;  /* 0x0000000c0858723c */ /* 0x000fe20000041858 */
[----:B------:R-:W-:Y:S01]  /*62c0*/  MOV R163, R164 ;  /* 0x000000a400a37202 */ /* 0x000fe20000000f00 */
[----:B------:R-:W-:-:S02]  /*62d0*/  IMAD.MOV.U32 R164, RZ, RZ, R162 ;  /* 0x000000ffffa47224 */ /* 0x000fc400078e00a2 */
[----:B------:R-:W-:-:S04]  /*62e0*/  IMAD.MOV.U32 R162, RZ, RZ, R161 ;  /* 0x000000ffffa27224 */ /* 0x000fc800078e00a1 */
[----:B------:R-:W-:Y:S01]  /*62f0*/  HMMA.16816.F32.BF16 R64, R8, R14, R64 ;  /* 0x0000000e0840723c */ /* 0x000fe20000041840 */
[----:B------:R-:W-:Y:S01]  /*6300*/  MOV R161, R160 ;  /* 0x000000a000a17202 */ /* 0x000fe20000000f00 */
[----:B------:R-:W-:-:S05]  /*6310*/  IMAD.MOV.U32 R160, RZ, RZ, R159 ;  /* 0x000000ffffa07224 */ /* 0x000fca00078e009f */
[----:B------:R-:W-:Y:S02]  /*6320*/  F2FP.BF16.PACK_AB R8, R117, R184 ;  /* 0x000000b87508723e */ /* 0x000fe400000010ff */
[----:B-1----:R-:W-:Y:S02]  /*6330*/  F2FP.BF16.PACK_AB R9, R69, R61 ;  /* 0x0000003d4509723e */ /* 0x002fe400000010ff */
[----:B------:R-:W-:Y:S02]  /*6340*/  F2FP.BF16.PACK_AB R10, R106, R104 ;  /* 0x000000686a0a723e */ /* 0x000fe400000010ff */
[----:B------:R-:W-:Y:S01]  /*6350*/  F2FP.BF16.PACK_AB R11, R62, R63 ;  /* 0x0000003f3e0b723e */ /* 0x000fe200000010ff */
[----:B------:R-:W-:Y:S01]  /*6360*/  IMAD.MOV.U32 R159, RZ, RZ, R158 ;  /* 0x000000ffff9f7224 */ /* 0x000fe200078e009e */
[----:B------:R-:W-:Y:S01]  /*6370*/  MOV R158, R157 ;  /* 0x0000009d009e7202 */ /* 0x000fe20000000f00 */
[----:B------:R-:W-:Y:S01]  /*6380*/  IMAD.MOV.U32 R157, RZ, RZ, R155 ;  /* 0x000000ffff9d7224 */ /* 0x000fe200078e009b */
[----:B------:R-:W-:Y:S01]  /*6390*/  MOV R177, R166 ;  /* 0x000000a600b17202 */ /* 0x000fe20000000f00 */
[----:B------:R-:W-:-:S02]  /*63a0*/  IMAD.MOV.U32 R155, RZ, RZ, R139 ;  /* 0x000000ffff9b7224 */ /* 0x000fc400078e008b */
[----:B------:R-:W-:Y:S01]  /*63b0*/  HMMA.16816.F32.BF16 R124, R8, R24, R56 ;  /* 0x00000018087c723c */ /* 0x000fe20000041838 */
[----:B------:R1:W-:Y:S01]  /*63c0*/  MUFU.EX2 R57, R3 ;  /* 0x0000000300397308 */ /* 0x0003e20000000800 */
[----:B------:R-:W-:Y:S01]  /*63d0*/  MOV R139, R138 ;  /* 0x0000008a008b7202 */ /* 0x000fe20000000f00 */
[----:B------:R-:W-:Y:S02]  /*63e0*/  IMAD.MOV.U32 R178, RZ, RZ, R171 ;  /* 0x000000ffffb27224 */ /* 0x000fe400078e00ab */
[----:B------:R-:W-:Y:S02]  /*63f0*/  IMAD.MOV.U32 R138, RZ, RZ, R234 ;  /* 0x000000ffff8a7224 */ /* 0x000fe400078e00ea */
[----:B------:R-:W-:Y:S02]  /*6400*/  IMAD.MOV.U32 R176, RZ, RZ, R167 ;  /* 0x000000ffffb07224 */ /* 0x000fe400078e00a7 */
[----:B------:R-:W-:Y:S01]  /*6410*/  IMAD.MOV.U32 R175, RZ, RZ, R165 ;  /* 0x000000ffffaf7224 */ /* 0x000fe200078e00a5 */
[----:B------:R-:W-:Y:S01]  /*6420*/  MOV R167, R161 ;  /* 0x000000a100a77202 */ /* 0x000fe20000000f00 */
[----:B------:R-:W-:-:S02]  /*6430*/  IMAD.MOV.U32 R171, RZ, RZ, R164 ;  /* 0x000000ffffab7224 */ /* 0x000fc400078e00a4 */
[----:B-1----:R-:W-:Y:S01]  /*6440*/  FFMA.FTZ R3, R170, c[0x0][0x2d0], -R6 ;  /* 0x0000b400aa037a23 */ /* 0x002fe20000010806 */
[----:B------:R-:W-:Y:S01]  /*6450*/  MOV R170, R163 ;  /* 0x000000a300aa7202 */ /* 0x000fe20000000f00 */
[----:B------:R-:W-:Y:S01]  /*6460*/  IMAD.MOV.U32 R166, RZ, RZ, R162 ;  /* 0x000000ffffa67224 */ /* 0x000fe200078e00a2 */
[----:B------:R-:W-:Y:S01]  /*6470*/  HMMA.16816.F32.BF16 R52, R8, R26, R52 ;  /* 0x0000001a0834723c */ /* 0x000fe20000041834 */
[----:B------:R1:W-:Y:S01]  /*6480*/  MUFU.EX2 R56, R3 ;  /* 0x0000000300387308 */ /* 0x0003e20000000800 */
[----:B------:R-:W-:Y:S01]  /*6490*/  IMAD.MOV.U32 R165, RZ, RZ, R160 ;  /* 0x000000ffffa57224 */ /* 0x000fe200078e00a0 */
[----:B------:R-:W-:Y:S01]  /*64a0*/  MOV R164, R158 ;  /* 0x0000009e00a47202 */ /* 0x000fe20000000f00 */
[----:B------:R-:W-:Y:S01]  /*64b0*/  IMAD.MOV.U32 R163, RZ, RZ, R159 ;  /* 0x000000ffffa37224 */ /* 0x000fe200078e009f */
[----:B------:R-:W-:Y:S01]  /*64c0*/  MOV R160, R138 ;  /* 0x0000008a00a07202 */ /* 0x000fe20000000f00 */
[----:B------:R-:W-:Y:S01]  /*64d0*/  IMAD.MOV.U32 R161, RZ, RZ, R139 ;  /* 0x000000ffffa17224 */ /* 0x000fe200078e008b */
[----:B------:R4:W5:Y:S01]  /*64e0*/  LDL.LU R234, [R1+0x74] ;  /* 0x0000740001ea7983 */ /* 0x0009620000300800 */
[----:B------:R-:W-:-:S02]  /*64f0*/  IMAD.MOV.U32 R159, RZ, RZ, R137 ;  /* 0x000000ffff9f7224 */ /* 0x000fc400078e0089 */
[----:B------:R-:W-:Y:S02]  /*6500*/  IMAD.MOV.U32 R158, RZ, RZ, R136 ;  /* 0x000000ffff9e7224 */ /* 0x000fe400078e0088 */
[----:B------:R-:W-:Y:S01]  /*6510*/  HMMA.16816.F32.BF16 R136, R8, R20, R44 ;  /* 0x000000140888723c */ /* 0x000fe2000004182c */
[----:B-1----:R-:W-:Y:S02]  /*6520*/  FFMA.FTZ R3, R178, c[0x0][0x2d0], -R6 ;  /* 0x0000b400b2037a23 */ /* 0x002fe40000010806 */
[----:B------:R-:W-:Y:S02]  /*6530*/  IMAD.MOV.U32 R178, RZ, RZ, R177 ;  /* 0x000000ffffb27224 */ /* 0x000fe400078e00b1 */
[----:B------:R-:W-:Y:S01]  /*6540*/  IMAD.MOV.U32 R177, RZ, RZ, R176 ;  /* 0x000000ffffb17224 */ /* 0x000fe200078e00b0 */
[----:B------:R-:W-:Y:S01]  /*6550*/  MOV R176, R175 ;  /* 0x000000af00b07202 */ /* 0x000fe20000000f00 */
[----:B------:R-:W-:Y:S01]  /*6560*/  IMAD.MOV.U32 R175, RZ, RZ, R170 ;  /* 0x000000ffffaf7224 */ /* 0x000fe200078e00aa */
[----:B------:R1:W-:Y:S01]  /*6570*/  MUFU.EX2 R45, R3 ;  /* 0x00000003002d7308 */ /* 0x0003e20000000800 */
[----:B------:R-:W-:Y:S01]  /*6580*/  IMAD.MOV.U32 R170, RZ, RZ, R171 ;  /* 0x000000ffffaa7224 */ /* 0x000fe200078e00ab */
[----:B------:R-:W-:Y:S01]  /*6590*/  MOV R171, R166 ;  /* 0x000000a600ab7202 */ /* 0x000fe20000000f00 */
[----:B------:R-:W-:-:S02]  /*65a0*/  IMAD.MOV.U32 R162, RZ, RZ, R157 ;  /* 0x000000ffffa27224 */ /* 0x000fc400078e009d */
[----:B------:R-:W-:Y:S02]  /*65b0*/  IMAD.MOV.U32 R166, RZ, RZ, R167 ;  /* 0x000000ffffa67224 */ /* 0x000fe400078e00a7 */
[----:B------:R-:W-:Y:S01]  /*65c0*/  IMAD.MOV.U32 R167, RZ, RZ, R165 ;  /* 0x000000ffffa77224 */ /* 0x000fe200078e00a5 */
[----:B------:R-:W-:Y:S01]  /*65d0*/  MOV R165, R163 ;  /* 0x000000a300a57202 */ /* 0x000fe20000000f00 */
[----:B------:R-:W-:Y:S01]  /*65e0*/  IMAD.MOV.U32 R163, RZ, RZ, R164 ;  /* 0x000000ffffa37224 */ /* 0x000fe200078e00a4 */
[----:B------:R-:W-:Y:S01]  /*65f0*/  MOV R157, R233 ;  /* 0x000000e9009d7202 */ /* 0x000fe20000000f00 */
[----:B-1----:R-:W-:Y:S01]  /*6600*/  FFMA.FTZ R3, R178, c[0x0][0x2d0], -R5 ;  /* 0x0000b400b2037a23 */ /* 0x002fe20000010805 */
[C---:B------:R-:W-:Y:S01]  /*6610*/  HMMA.16816.F32.BF16 R48, R8.reuse, R12, R48 ;  /* 0x0000000c0830723c */ /* 0x040fe20000041830 */
[----:B------:R-:W-:Y:S01]  /*6620*/  IMAD.MOV.U32 R178, RZ, RZ, R177 ;  /* 0x000000ffffb27224 */ /* 0x000fe200078e00b1 */
[----:B------:R-:W-:Y:S01]  /*6630*/  MOV R177, R176 ;  /* 0x000000b000b17202 */ /* 0x000fe20000000f00 */
[----:B------:R-:W-:Y:S01]  /*6640*/  IMAD.MOV.U32 R176, RZ, RZ, R175 ;  /* 0x000000ffffb07224 */ /* 0x000fe200078e00af */
[----:B------:R-:W1:Y:S01]  /*6650*/  MUFU.EX2 R24, R4 ;  /* 0x0000000400187308 */ /* 0x000e620000000800 */
[----:B------:R-:W-:Y:S01]  /*6660*/  IMAD.MOV.U32 R175, RZ, RZ, R170 ;  /* 0x000000ffffaf7224 */ /* 0x000fe200078e00aa */
[----:B------:R-:W-:Y:S01]  /*6670*/  MOV R170, R171 ;  /* 0x000000ab00aa7202 */ /* 0x000fe20000000f00 */
[----:B------:R-:W-:Y:S01]  /*6680*/  IMAD.MOV.U32 R164, RZ, RZ, R162 ;  /* 0x000000ffffa47224 */ /* 0x000fe200078e00a2 */
[----:B------:R-:W-:Y:S01]  /*6690*/  MOV R162, R161 ;  /* 0x000000a100a27202 */ /* 0x000fe20000000f00 */
[----:B------:R-:W-:Y:S01]  /*66a0*/  IMAD.MOV.U32 R171, RZ, RZ, R166 ;  /* 0x000000ffffab7224 */ /* 0x000fe200078e00a6 */
[C---:B------:R-:W-:Y:S01]  /*66b0*/  HMMA.16816.F32.BF16 R40, R8.reuse, R22, R40 ;  /* 0x000000160828723c */ /* 0x040fe20000041828 */
[----:B------:R-:W-:Y:S01]  /*66c0*/  IMAD.MOV.U32 R166, RZ, RZ, R167 ;  /* 0x000000ffffa67224 */ /* 0x000fe200078e00a7 */
[----:B------:R-:W-:Y:S01]  /*66d0*/  MOV R167, R165 ;  /* 0x000000a500a77202 */ /* 0x000fe20000000f00 */
[----:B------:R-:W-:Y:S01]  /*66e0*/  IMAD.MOV.U32 R161, RZ, RZ, R160 ;  /* 0x000000ffffa17224 */ /* 0x000fe200078e00a0 */
[----:B------:R2:W-:Y:S01]  /*66f0*/  MUFU.EX2 R44, R3 ;  /* 0x00000003002c7308 */ /* 0x0005e20000000800 */
[----:B------:R-:W-:Y:S01]  /*6700*/  IMAD.MOV.U32 R160, RZ, RZ, R159 ;  /* 0x000000ffffa07224 */ /* 0x000fe200078e009f */
[----:B------:R-:W-:Y:S01]  /*6710*/  MOV R159, R158 ;  /* 0x0000009e009f7202 */ /* 0x000fe20000000f00 */
[----:B------:R-:W-:Y:S01]  /*6720*/  IMAD.MOV.U32 R165, RZ, RZ, R163 ;  /* 0x000000ffffa57224 */ /* 0x000fe200078e00a3 */
[----:B------:R-:W-:Y:S01]  /*6730*/  HMMA.16816.F32.BF16 R28, R8, R14, R28 ;  /* 0x0000000e081c723c */ /* 0x000fe2000004181c */
[----:B------:R-:W-:Y:S01]  /*6740*/  IMAD.MOV.U32 R163, RZ, RZ, R164 ;  /* 0x000000ffffa37224 */ /* 0x000fe200078e00a4 */
[----:B------:R-:W-:Y:S01]  /*6750*/  MOV R164, R162 ;  /* 0x000000a200a47202 */ /* 0x000fe20000000f00 */
[----:B------:R-:W-:Y:S01]  /*6760*/  IMAD.MOV.U32 R158, RZ, RZ, R157 ;  /* 0x000000ffff9e7224 */ /* 0x000fe200078e009d */
[----:B------:R4:W5:Y:S01]  /*6770*/  LDL.LU R233, [R1+0x70] ;  /* 0x0000700001e97983 */ /* 0x0009620000300800 */
[----:B------:R-:W-:-:S02]  /*6780*/  IMAD.MOV.U32 R242, RZ, RZ, R177 ;  /* 0x000000fffff27224 */ /* 0x000fc400078e00b1 */
[----:B------:R-:W-:Y:S01]  /*6790*/  IMAD.MOV.U32 R157, RZ, RZ, R156 ;  /* 0x000000ffff9d7224 */ /* 0x000fe200078e009c */
[----:B------:R-:W-:Y:S01]  /*67a0*/  MOV R156, R151 ;  /* 0x00000097009c7202 */ /* 0x000fe20000000f00 */
[----:B------:R-:W-:Y:S02]  /*67b0*/  IMAD.MOV.U32 R162, RZ, RZ, R161 ;  /* 0x000000ffffa27224 */ /* 0x000fe400078e00a1 */
[----:B--2---:R-:W-:Y:S01]  /*67c0*/  FFMA.FTZ R3, R178, c[0x0][0x2d0], -R5 ;  /* 0x0000b400b2037a23 */ /* 0x004fe20000010805 */
[----:B------:R-:W-:Y:S01]  /*67d0*/  MOV R178, R171 ;  /* 0x000000ab00b27202 */ /* 0x000fe20000000f00 */
[----:B------:R-:W-:Y:S01]  /*67e0*/  IMAD.MOV.U32 R174, RZ, RZ, R170 ;  /* 0x000000ffffae7224 */ /* 0x000fe200078e00aa */
[----:B------:R-:W-:Y:S01]  /*67f0*/  MOV R172, R176 ;  /* 0x000000b000ac7202 */ /* 0x000fe20000000f00 */
[----:B------:R-:W-:Y:S01]  /*6800*/  IMAD.MOV.U32 R161, RZ, RZ, R160 ;  /* 0x000000ffffa17224 */ /* 0x000fe200078e00a0 */
[----:B------:R-:W-:Y:S01]  /*6810*/  MOV R160, R159 ;  /* 0x0000009f00a07202 */ /* 0x000fe20000000f00 */
[----:B------:R-:W-:Y:S01]  /*6820*/  IMAD.MOV.U32 R151, RZ, RZ, R232 ;  /* 0x000000ffff977224 */ /* 0x000fe200078e00e8 */
[----:B------:R2:W-:Y:S01]  /*6830*/  MUFU.EX2 R27, R3 ;  /* 0x00000003001b7308 */ /* 0x0005e20000000800 */
[----:B------:R-:W-:-:S02]  /*6840*/  IMAD.MOV.U32 R159, RZ, RZ, R158 ;  /* 0x000000ffff9f7224 */ /* 0x000fc400078e009e */
[----:B------:R-:W-:Y:S01]  /*6850*/  IMAD.MOV.U32 R173, RZ, RZ, R175 ;  /* 0x000000ffffad7224 */ /* 0x000fe200078e00af */
[----:B------:R-:W-:Y:S01]  /*6860*/  MOV R77, R174 ;  /* 0x000000ae004d7202 */ /* 0x000fe20000000f00 */
        /* <DEDUP_REMOVED lines=8> */
[----:B--2---:R-:W-:-:S02]  /*68f0*/  FFMA.FTZ R3, R242, c[0x0][0x2d0], -R5 ;  /* 0x0000b400f2037a23 */ /* 0x004fc40000010805 */
[----:B------:R-:W-:Y:S02]  /*6900*/  IMAD.MOV.U32 R176, RZ, RZ, R167 ;  /* 0x000000ffffb07224 */ /* 0x000fe400078e00a7 */
[----:B------:R-:W-:Y:S01]  /*6910*/  IMAD.MOV.U32 R183, RZ, RZ, R172 ;  /* 0x000000ffffb77224 */ /* 0x000fe200078e00ac */
[----:B------:R2:W-:Y:S01]  /*6920*/  MUFU.EX2 R26, R3 ;  /* 0x00000003001a7308 */ /* 0x0005e20000000800 */
[----:B------:R-:W-:Y:S02]  /*6930*/  IMAD.MOV.U32 R78, RZ, RZ, R173 ;  /* 0x000000ffff4e7224 */ /* 0x000fe400078e00ad */
[----:B------:R-:W-:Y:S02]  /*6940*/  IMAD.MOV.U32 R171, RZ, RZ, R164 ;  /* 0x000000ffffab7224 */ /* 0x000fe400078e00a4 */
[----:B------:R-:W-:Y:S02]  /*6950*/  IMAD.MOV.U32 R177, RZ, RZ, R166 ;  /* 0x000000ffffb17224 */ /* 0x000fe400078e00a6 */
[----:B------:R-:W-:Y:S01]  /*6960*/  IMAD.MOV.U32 R167, RZ, RZ, R161 ;  /* 0x000000ffffa77224 */ /* 0x000fe200078e00a1 */
[----:B------:R-:W-:Y:S01]  /*6970*/  MOV R161, R156 ;  /* 0x0000009c00a17202 */ /* 0x000fe20000000f00 */
[----:B------:R-:W-:Y:S01]  /*6980*/  IMAD.MOV.U32 R165, RZ, RZ, R160 ;  /* 0x000000ffffa57224 */ /* 0x000fe200078e00a0 */
[----:B------:R-:W-:Y:S01]  /*6990*/  MOV R179, R176 ;  /* 0x000000b000b37202 */ /* 0x000fe20000000f00 */
[----:B------:R-:W-:-:S02]  /*69a0*/  IMAD.MOV.U32 R160, RZ, RZ, R151 ;  /* 0x000000ffffa07224 */ /* 0x000fc400078e0097 */
[----:B--2---:R-:W-:Y:S01]  /*69b0*/  FFMA.FTZ R3, R83, c[0x0][0x2d0], -R5 ;  /* 0x0000b40053037a23 */ /* 0x004fe20000010805 */
        /* <DEDUP_REMOVED lines=8> */
[----:B------:R-:W-:Y:S01]  /*6a40*/  MOV R172, R171 ;  /* 0x000000ab00ac7202 */ /* 0x000fe20000000f00 */
[----:B------:R-:W-:Y:S01]  /*6a50*/  IMAD.MOV.U32 R170, RZ, RZ, R163 ;  /* 0x000000ffffaa7224 */ /* 0x000fe200078e00a3 */
[----:B------:R-:W-:Y:S01]  /*6a60*/  MOV R135, R134 ;  /* 0x0000008600877202 */ /* 0x000fe20000000f00 */
[----:B------:R-:W-:-:S02]  /*6a70*/  IMAD.MOV.U32 R182, RZ, RZ, R177 ;  /* 0x000000ffffb67224 */ /* 0x000fc400078e00b1 */
[----:B------:R-:W-:Y:S02]  /*6a80*/  IMAD.MOV.U32 R183, RZ, RZ, R228 ;  /* 0x000000ffffb77224 */ /* 0x000fe400078e00e4 */
[----:B------:R-:W-:Y:S02]  /*6a90*/  IMAD.MOV.U32 R174, RZ, RZ, R167 ;  /* 0x000000ffffae7224 */ /* 0x000fe400078e00a7 */
[----:B------:R-:W-:Y:S01]  /*6aa0*/  IMAD.MOV.U32 R171, RZ, RZ, R160 ;  /* 0x000000ffffab7224 */ /* 0x000fe200078e00a0 */
[----:B------:R-:W-:Y:S01]  /*6ab0*/  MOV R160, R156 ;  /* 0x0000009c00a07202 */ /* 0x000fe20000000f00 */
[----:B------:R-:W-:Y:S02]  /*6ac0*/  IMAD.MOV.U32 R176, RZ, RZ, R164 ;  /* 0x000000ffffb07224 */ /* 0x000fe400078e00a4 */
[----:B------:R-:W-:Y:S02]  /*6ad0*/  IMAD.MOV.U32 R134, RZ, RZ, R231 ;  /* 0x000000ffff867224 */ /* 0x000fe400078e00e7 */
[----:B------:R-:W-:-:S02]  /*6ae0*/  FFMA.FTZ R6, R77, c[0x0][0x2d0], -R0 ;  /* 0x0000b4004d067a23 */ /* 0x000fc40000010800 */
[--C-:B------:R-:W-:Y:S02]  /*6af0*/  FFMA.FTZ R12, R78, c[0x0][0x2d0], -R0.reuse ;  /* 0x0000b4004e0c7a23 */ /* 0x100fe40000010800 */
[--C-:B------:R-:W-:Y:S02]  /*6b00*/  FFMA.FTZ R4, R79, c[0x0][0x2d0], -R0.reuse ;  /* 0x0000b4004f047a23 */ /* 0x100fe40000010800 */
[----:B------:R-:W-:Y:S01]  /*6b10*/  FFMA.FTZ R13, R179, c[0x0][0x2d0], -R0 ;  /* 0x0000b400b30d7a23 */ /* 0x000fe20000010800 */
[----:B------:R-:W-:Y:S01]  /*6b20*/  MOV R163, R159 ;  /* 0x0000009f00a37202 */ /* 0x000fe20000000f00 */
[----:B------:R-:W-:Y:S02]  /*6b30*/  IMAD.MOV.U32 R162, RZ, RZ, R157 ;  /* 0x000000ffffa27224 */ /* 0x000fe400078e009d */
[----:B------:R-:W-:Y:S01]  /*6b40*/  IMAD.MOV.U32 R242, RZ, RZ, R170 ;  /* 0x000000fffff27224 */ /* 0x000fe200078e00aa */
[----:B------:R3:W-:Y:S01]  /*6b50*/  MUFU.EX2 R25, R3 ;  /* 0x0000000300197308 */ /* 0x0007e20000000800 */
[----:B------:R-:W-:Y:S01]  /*6b60*/  FADD.FTZ R0, R183, R182 ;  /* 0x000000b6b7007221 */ /* 0x000fe20000010000 */
[----:B------:R-:W-:Y:S01]  /*6b70*/  MOV R86, R171 ;  /* 0x000000ab00567202 */ /* 0x000fe20000000f00 */
[----:B------:R-:W-:Y:S01]  /*6b80*/  IMAD.MOV.U32 R173, RZ, RZ, R166 ;  /* 0x000000ffffad7224 */ /* 0x000fe200078e00a6 */
[----:B------:R-:W-:Y:S01]  /*6b90*/  MOV R151, R230 ;  /* 0x000000e600977202 */ /* 0x000fe20000000f00 */
[----:B------:R-:W-:-:S02]  /*6ba0*/  IMAD.MOV.U32 R156, RZ, RZ, R148 ;  /* 0x000000ffff9c7224 */ /* 0x000fc400078e0094 */
[----:B------:R-:W-:Y:S01]  /*6bb0*/  FADD.FTZ R20, R181, R180 ;  /* 0x000000b4b5147221 */ /* 0x000fe20000010000 */
[----:B------:R-:W-:Y:S01]  /*6bc0*/  HMMA.16816.F32.BF16 R36, R8, R18, R36 ;  /* 0x000000120824723c */ /* 0x000fe20000041824 */
[----:B------:R-:W-:Y:S02]  /*6bd0*/  FFMA.FTZ R5, R83, c[0x0][0x2d0], -R7 ;  /* 0x0000b40053057a23 */ /* 0x000fe40000010807 */
[----:B------:R-:W-:Y:S01]  /*6be0*/  FADD.FTZ R22, R251, R248 ;  /* 0x000000f8fb167221 */ /* 0x000fe20000010000 */
[----:B------:R-:W-:Y:S01]  /*6bf0*/  MOV R178, R165 ;  /* 0x000000a500b27202 */ /* 0x000fe20000000f00 */
[----:B------:R-:W-:Y:S01]  /*6c00*/  IMAD.MOV.U32 R182, RZ, RZ, R174 ;  /* 0x000000ffffb67224 */ /* 0x000fe200078e00ae */
[----:B------:R4:W5:Y:S01]  /*6c10*/  LDL.LU R231, [R1+0x68] ;  /* 0x0000680001e77983 */ /* 0x0009620000300800 */
[----:B------:R-:W-:Y:S02]  /*6c20*/  IMAD.MOV.U32 R159, RZ, RZ, R135 ;  /* 0x000000ffff9f7224 */ /* 0x000fe400078e0087 */
[----:B------:R-:W-:Y:S01]  /*6c30*/  IMAD.MOV.U32 R170, RZ, RZ, R161 ;  /* 0x000000ffffaa7224 */ /* 0x000fe200078e00a1 */
[----:B------:R-:W-:Y:S01]  /*6c40*/  MOV R158, R134 ;  /* 0x00000086009e7202 */ /* 0x000fe20000000f00 */
[----:B------:R-:W-:-:S02]  /*6c50*/  IMAD.MOV.U32 R174, RZ, RZ, R176 ;  /* 0x000000ffffae7224 */ /* 0x000fc400078e00b0 */
[----:B---3--:R-:W-:Y:S01]  /*6c60*/  FFMA.FTZ R3, R119, c[0x0][0x2d0], -R7 ;  /* 0x0000b40077037a23 */ /* 0x008fe20000010807 */
[----:B------:R-:W-:Y:S01]  /*6c70*/  MOV R175, R162 ;  /* 0x000000a200af7202 */ /* 0x000fe20000000f00 */
[----:B------:R-:W-:Y:S01]  /*6c80*/  IMAD.MOV.U32 R157, RZ, RZ, R133 ;  /* 0x000000ffff9d7224 */ /* 0x000fe200078e0085 */
[----:B------:R2:W-:Y:S01]  /*6c90*/  MUFU.EX2 R15, R5 ;  /* 0x00000005000f7308 */ /* 0x0005e20000000800 */
[----:B------:R-:W-:Y:S02]  /*6ca0*/  FFMA.FTZ R7, R76, c[0x0][0x2d0], -R7 ;  /* 0x0000b4004c077a23 */ /* 0x000fe40000010807 */
[----:B------:R-:W-:Y:S02]  /*6cb0*/  FADD.FTZ R21, R242, R252 ;  /* 0x000000fcf2157221 */ /* 0x000fe40000010000 */
        /* <DEDUP_REMOVED lines=8> */
[----:B------:R-:W-:Y:S01]  /*6d40*/  IMAD.MOV.U32 R161, RZ, RZ, R157 ;  /* 0x000000ffffa17224 */ /* 0x000fe200078e009d */
[----:B------:R-:W1:Y:S01]  /*6d50*/  LDSM.16.MT88.4 R132, [R224+0x3100] ;  /* 0x00310000e084783b */ /* 0x000e620000004200 */
[----:B--2---:R-:W-:Y:S01]  /*6d60*/  FADD.FTZ R5, R174, R0 ;  /* 0x00000000ae057221 */ /* 0x004fe20000010000 */
[----:B------:R2:W-:Y:S01]  /*6d70*/  MUFU.EX2 R23, R3 ;  /* 0x0000000300177308 */ /* 0x0005e20000000800 */
[----:B------:R-:W-:Y:S01]  /*6d80*/  IMAD.MOV.U32 R159, RZ, RZ, R151 ;  /* 0x000000ffff9f7224 */ /* 0x000fe200078e0097 */
[----:B------:R-:W-:Y:S01]  /*6d90*/  LDSM.16.MT88.4 R164, [R225+0x3100] ;  /* 0x00310000e1a4783b */ /* 0x000fe20000004200 */
[----:B------:R-:W-:-:S02]  /*6da0*/  IMAD.MOV.U32 R162, RZ, RZ, R158 ;  /* 0x000000ffffa27224 */ /* 0x000fc400078e009e */
[----:B------:R-:W-:Y:S01]  /*6db0*/  FADD.FTZ R0, R76, R22 ;  /* 0x000000164c007221 */ /* 0x000fe20000010000 */
[----:B------:R-:W-:Y:S01]  /*6dc0*/  LDSM.16.MT88.4 R16, [R226+0x3100] ;  /* 0x00310000e210783b */ /* 0x000fe20000004200 */
[----:B---3--:R-:W-:Y:S01]  /*6dd0*/  FADD.FTZ R4, R86, R20 ;  /* 0x0000001456047221 */ /* 0x008fe20000010000 */
[----:B------:R3:W1:Y:S01]  /*6de0*/  MUFU.EX2 R9, R6 ;  /* 0x0000000600097308 */ /* 0x0006620000000800 */
[----:B------:R-:W-:Y:S01]  /*6df0*/  FADD.FTZ R5, R77, R5 ;  /* 0x000000054d057221 */ /* 0x000fe20000010000 */
[----:B------:R4:W5:Y:S01]  /*6e00*/  LDL.LU R230, [R1+0x64] ;  /* 0x0000640001e67983 */ /* 0x0009620000300800 */
[----:B------:R-:W-:Y:S02]  /*6e10*/  IMAD.MOV.U32 R158, RZ, RZ, R150 ;  /* 0x000000ffff9e7224 */ /* 0x000fe400078e0096 */
[----:B------:R-:W-:Y:S01]  /*6e20*/  FADD.FTZ R4, R183, R4 ;  /* 0x00000004b7047221 */ /* 0x000fe20000010000 */
[----:B------:R-:W-:Y:S01]  /*6e30*/  MOV R157, R149 ;  /* 0x00000095009d7202 */ /* 0x000fe20000000f00 */
[----:B--2---:R-:W-:Y:S01]  /*6e40*/  FADD.FTZ R3, R82, R21 ;  /* 0x0000001552037221 */ /* 0x004fe20000010000 */
[----:B------:R-:W-:Y:S01]  /*6e50*/  MOV R81, R161 ;  /* 0x000000a100517202 */ /* 0x000fe20000000f00 */
[----:B------:R-:W-:-:S02]  /*6e60*/  IMAD.MOV.U32 R169, RZ, RZ, R163 ;  /* 0x000000ffffa97224 */ /* 0x000fc400078e00a3 */
[----:B------:R-:W-:Y:S02]  /*6e70*/  IMAD.MOV.U32 R83, RZ, RZ, R159 ;  /* 0x000000ffff537224 */ /* 0x000fe400078e009f */
[----:B------:R-:W-:Y:S01]  /*6e80*/  IMAD.MOV.U32 R80, RZ, RZ, R162 ;  /* 0x000000ffff507224 */ /* 0x000fe200078e00a2 */
[----:B------:R-:W-:Y:S01]  /*6e90*/  MOV R78, R177 ;  /* 0x000000b1004e7202 */ /* 0x000fe20000000f00 */
[----:B---3--:R-:W-:Y:S01]  /*6ea0*/  FADD.FTZ R6, R154, R3 ;  /* 0x000000039a067221 */ /* 0x008fe20000010000 */
[----:B------:R-:W-:Y:S01]  /*6eb0*/  MOV R170, R158 ;  /* 0x0000009e00aa7202 */ /* 0x000fe20000000f00 */
[----:B------:R-:W-:Y:S02]  /*6ec0*/  FADD.FTZ R3, R152, R0 ;  /* 0x0000000098037221 */ /* 0x000fe40000010000 */
[----:B------:R-:W-:Y:S01]  /*6ed0*/  IMAD.MOV.U32 R79, RZ, RZ, R178 ;  /* 0x000000ffff4f7224 */ /* 0x000fe200078e00b2 */
[----:B------:R2:W-:Y:S01]  /*6ee0*/  MUFU.EX2 R14, R7 ;  /* 0x00000007000e7308 */ /* 0x0005e20000000800 */
[----:B------:R-:W-:Y:S01]  /*6ef0*/  FADD.FTZ R0, R87, R5 ;  /* 0x0000000557007221 */ /* 0x000fe20000010000 */
[----:B------:R-:W3:Y:S01]  /*6f00*/  LDSM.16.MT88.4 R148, [R227+0x3100] ;  /* 0x00310000e394783b */ /* 0x000ee20000004200 */
[----:B------:R-:W-:-:S02]  /*6f10*/  FADD.FTZ R5, R243, R4 ;  /* 0x00000004f3057221 */ /* 0x000fc40000010000 */
[----:B------:R-:W-:Y:S01]  /*6f20*/  IMAD.MOV.U32 R82, RZ, RZ, R83 ;  /* 0x000000ffff527224 */ /* 0x000fe200078e0053 */
[----:B------:R4:W5:Y:S01]  /*6f30*/  LDL.LU R229, [R1+0x60] ;  /* 0x0000600001e57983 */ /* 0x0009620000300800 */
[----:B------:R-:W-:Y:S02]  /*6f40*/  FADD.FTZ R4, R169, R6 ;  /* 0x00000006a9047221 */ /* 0x000fe40000010000 */
[----:B------:R-:W-:Y:S02]  /*6f50*/  FADD.FTZ R3, R80, R3 ;  /* 0x0000000350037221 */ /* 0x000fe40000010000 */
[----:B------:R-:W-:Y:S01]  /*6f60*/  IMAD.MOV.U32 R171, RZ, RZ, R157 ;  /* 0x000000ffffab7224 */ /* 0x000fe200078e009d */
[----:B------:R-:W-:Y:S01]  /*6f70*/  MOV R76, R79 ;  /* 0x0000004f004c7202 */ /* 0x000fe20000000f00 */
[----:B------:R-:W-:Y:S01]  /*6f80*/  FADD.FTZ R0, R81, R0 ;  /* 0x0000000051007221 */ /* 0x000fe20000010000 */
[----:B------:R-:W1:Y:S01]  /*6f90*/  MUFU.EX2 R10, R12 ;  /* 0x0000000c000a7308 */ /* 0x000e620000000800 */
[----:B------:R-:W-:Y:S01]  /*6fa0*/  FADD.FTZ R8, R246, R5 ;  /* 0x00000005f6087221 */ /* 0x000fe20000010000 */
[----:B------:R4:W5:Y:S01]  /*6fb0*/  LDL.LU R228, [R1+0x5c] ;  /* 0x00005c0001e47983 */ /* 0x0009620000300800 */
[----:B------:R-:W-:-:S02]  /*6fc0*/  IMAD.MOV.U32 R242, RZ, RZ, R172 ;  /* 0x000000fffff27224 */ /* 0x000fc400078e00ac */
[----:B------:R-:W-:Y:S02]  /*6fd0*/  IMAD.MOV.U32 R83, RZ, RZ, R78 ;  /* 0x000000ffff537224 */ /* 0x000fe400078e004e */
[----:B--2---:R-:W-:Y:S02]  /*6fe0*/  FADD.FTZ R7, R82, R4 ;  /* 0x0000000452077221 */ /* 0x004fe40000010000 */
[----:B------:R-:W-:Y:S02]  /*6ff0*/  FADD.FTZ R6, R170, R3 ;  /* 0x00000003aa067221 */ /* 0x000fe40000010000 */
[----:B------:R-:W-:Y:S01]  /*7000*/  IMAD.MOV.U32 R77, RZ, RZ, R182 ;  /* 0x000000ffff4d7224 */ /* 0x000fe200078e00b6 */
[----:B------:R-:W-:Y:S01]  /*7010*/  MOV R79, R155 ;  /* 0x0000009b004f7202 */ /* 0x000fe20000000f00 */
[----:B------:R-:W-:Y:S01]  /*7020*/  FADD.FTZ R5, R171, R0 ;  /* 0x00000000ab057221 */ /* 0x000fe20000010000 */
[----:B------:R-:W2:Y:S01]  /*7030*/  MUFU.EX2 R13, R13 ;  /* 0x0000000d000d7308 */ /* 0x000ea20000000800 */
[----:B------:R-:W-:Y:S01]  /*7040*/  FADD.FTZ R4, R249, R8 ;  /* 0x00000008f9047221 */ /* 0x000fe20000010000 */
[----:B------:R4:W5:Y:S01]  /*7050*/  LDL.LU R119, [R1+0x58] ;  /* 0x0000580001777983 */ /* 0x0009620000300800 */
[----:B------:R-:W-:-:S02]  /*7060*/  IMAD.MOV.U32 R78, RZ, RZ, R242 ;  /* 0x000000ffff4e7224 */ /* 0x000fc400078e00f2 */
[----:B------:R-:W-:Y:S02]  /*7070*/  FADD.FTZ R3, R83, R7 ;  /* 0x0000000753037221 */ /* 0x000fe40000010000 */
[----:B------:R-:W-:Y:S02]  /*7080*/  FADD.FTZ R0, R76, R6 ;  /* 0x000000064c007221 */ /* 0x000fe40000010000 */
[----:B------:R-:W-:Y:S02]  /*7090*/  IMAD.MOV.U32 R242, RZ, RZ, R153 ;  /* 0x000000fffff27224 */ /* 0x000fe400078e0099 */
[----:B------:R-:W-:Y:S02]  /*70a0*/  FADD.FTZ R6, R77, R5 ;  /* 0x000000054d067221 */ /* 0x000fe40000010000 */
[----:B------:R-:W-:Y:S02]  /*70b0*/  FADD.FTZ R4, R245, R4 ;  /* 0x00000004f5047221 */ /* 0x000fe40000010000 */
[----:B------:R-:W-:-:S02]  /*70c0*/  FADD.FTZ R5, R78, R3 ;  /* 0x000000034e057221 */ /* 0x000fc40000010000 */
[----:B------:R-:W-:Y:S02]  /*70d0*/  FADD.FTZ R3, R79, R0 ;  /* 0x000000004f037221 */ /* 0x000fe40000010000 */
[----:B------:R-:W-:Y:S02]  /*70e0*/  FADD.FTZ R0, R242, R6 ;  /* 0x00000006f2007221 */ /* 0x000fe40000010000 */
[----:B------:R-:W-:Y:S02]  /*70f0*/  FADD.FTZ R4, R215, R4 ;  /* 0x00000004d7047221 */ /* 0x000fe40000010000 */
        /* <DEDUP_REMOVED lines=62> */
[----:B-1----:R-:W-:-:S02]  /*74e0*/  FADD.FTZ R3, R24, R0 ;  /* 0x0000000018037221 */ /* 0x002fc40000010000 */
        /* <DEDUP_REMOVED lines=12> */
[----:B--2---:R-:W-:Y:S02]  /*75b0*/  FADD.FTZ R4, R13, R4 ;  /* 0x000000040d047221 */ /* 0x004fe40000010000 */
[----:B------:R-:W-:Y:S02]  /*75c0*/  FADD.FTZ R0, R25, R0 ;  /* 0x0000000019007221 */ /* 0x000fe40000010000 */
[----:B------:R-:W-:Y:S01]  /*75d0*/  FADD.FTZ R3, R45, R3 ;  /* 0x000000032d037221 */ /* 0x000fe20000010000 */
[----:B------:R4:W-:Y:S04]  /*75e0*/  STL [R1+0x1c], R5 ;  /* 0x00001c0501007387 */ /* 0x0009e80000100800 */
[----:B------:R4:W-:Y:S04]  /*75f0*/  STL [R1+0x18], R4 ;  /* 0x0000180401007387 */ /* 0x0009e80000100800 */
[----:B------:R4:W-:Y:S04]  /*7600*/  STL [R1+0x24], R0 ;  /* 0x0000240001007387 */ /* 0x0009e80000100800 */
[----:B------:R4:W-:Y:S01]  /*7610*/  STL [R1+0x20], R3 ;  /* 0x0000200301007387 */ /* 0x0009e20000100800 */
[----:B------:R-:W-:-:S02]  /*7620*/  F2FP.BF16.PACK_AB R176, R57, R60 ;  /* 0x0000003c39b0723e */ /* 0x000fc400000010ff */
[----:B------:R-:W-:Y:S02]  /*7630*/  F2FP.BF16.PACK_AB R177, R27, R44 ;  /* 0x0000002c1bb1723e */ /* 0x000fe400000010ff */
[----:B------:R-:W-:Y:S02]  /*7640*/  F2FP.BF16.PACK_AB R178, R45, R56 ;  /* 0x000000382db2723e */ /* 0x000fe400000010ff */
[----:B------:R-:W-:Y:S02]  /*7650*/  F2FP.BF16.PACK_AB R179, R25, R26 ;  /* 0x0000001a19b3723e */ /* 0x000fe400000010ff */
[----:B------:R-:W-:Y:S02]  /*7660*/  F2FP.BF16.PACK_AB R180, R23, R24 ;  /* 0x0000001817b4723e */ /* 0x000fe400000010ff */
[----:B------:R-:W-:Y:S02]  /*7670*/  F2FP.BF16.PACK_AB R181, R10, R9 ;  /* 0x000000090ab5723e */ /* 0x000fe400000010ff */
[----:B------:R-:W-:-:S02]  /*7680*/  F2FP.BF16.PACK_AB R182, R14, R15 ;  /* 0x0000000f0eb6723e */ /* 0x000fc400000010ff */
[----:B------:R-:W-:Y:S01]  /*7690*/  F2FP.BF16.PACK_AB R183, R13, R11 ;  /* 0x0000000b0db7723e */ /* 0x000fe200000010ff */
[C---:B------:R-:W-:Y:S08]  /*76a0*/  HMMA.16816.F32.BF16 R120, R176.reuse, R132, R120 ;  /* 0x00000084b078723c */ /* 0x040ff00000041878 */
[C---:B------:R-:W-:Y:S08]  /*76b0*/  HMMA.16816.F32.BF16 R128, R176.reuse, R134, R128 ;  /* 0x00000086b080723c */ /* 0x040ff00000041880 */
[C---:B---3--:R-:W-:Y:S08]  /*76c0*/  HMMA.16816.F32.BF16 R140, R176.reuse, R148, R140 ;  /* 0x00000094b08c723c */ /* 0x048ff0000004188c */
[C---:B------:R-:W-:Y:S08]  /*76d0*/  HMMA.16816.F32.BF16 R144, R176.reuse, R150, R144 ;  /* 0x00000096b090723c */ /* 0x040ff00000041890 */
[C---:B------:R-:W-:Y:S08]  /*76e0*/  HMMA.16816.F32.BF16 R156, R176.reuse, R164, R96 ;  /* 0x000000a4b09c723c */ /* 0x040ff00000041860 */
[----:B------:R-:W-:Y:S08]  /*76f0*/  HMMA.16816.F32.BF16 R160, R176, R166, R92 ;  /* 0x000000a6b0a0723c */ /* 0x000ff0000004185c */
[C---:B------:R-:W-:Y:S08]  /*7700*/  HMMA.16816.F32.BF16 R124, R180.reuse, R132, R124 ;  /* 0x00000084b47c723c */ /* 0x040ff0000004187c */
[C---:B------:R-:W-:Y:S08]  /*7710*/  HMMA.16816.F32.BF16 R136, R180.reuse, R148, R136 ;  /* 0x00000094b488723c */ /* 0x040ff00000041888 */
[----:B------:R-:W-:Y:S08]  /*7720*/  HMMA.16816.F32.BF16 R152, R180, R164, R32 ;  /* 0x000000a4b498723c */ /* 0x000ff00000041820 */
[----:B------:R-:W-:Y:S08]  /*7730*/  HMMA.16816.F32.BF16 R172, R176, R16, R88 ;  /* 0x00000010b0ac723c */ /* 0x000ff00000041858 */
[C---:B------:R-:W-:Y:S08]  /*7740*/  HMMA.16816.F32.BF16 R132, R180.reuse, R134, R52 ;  /* 0x00000086b484723c */ /* 0x040ff00000041834 */
[C---:B------:R-:W-:Y:S08]  /*7750*/  HMMA.16816.F32.BF16 R148, R180.reuse, R150, R40 ;  /* 0x00000096b494723c */ /* 0x040ff00000041828 */
[C---:B------:R-:W-:Y:S08]  /*7760*/  HMMA.16816.F32.BF16 R164, R180.reuse, R166, R36 ;  /* 0x000000a6b4a4723c */ /* 0x040ff00000041824 */
[----:B------:R-:W-:Y:S08]  /*7770*/  HMMA.16816.F32.BF16 R168, R180, R16, R48 ;  /* 0x00000010b4a8723c */ /* 0x000ff00000041830 */
[-C--:B------:R-:W-:Y:S08]  /*7780*/  HMMA.16816.F32.BF16 R176, R176, R18.reuse, R64 ;  /* 0x00000012b0b0723c */ /* 0x080ff00000041840 */
[----:B------:R-:W-:Y:S01]  /*7790*/  HMMA.16816.F32.BF16 R180, R180, R18, R28 ;  /* 0x00000012b4b4723c */ /* 0x000fe2000004181c */
[----:B------:R-:W-:Y:S07]  /*77a0*/  @!P1 BRA `(.L_x_2) ;  /* 0x0000566000009947 */ /* 0x000fee0003800000 */
[----:B----4-:R-:W2:Y:S01]  /*77b0*/  LDL.LU R242, [R1] ;  /* 0x0000000001f27983 */ /* 0x010ea20000300800 */
[----:B------:R-:W-:Y:S01]  /*77c0*/  UMOV UR6, 0x5 ;  /* 0x0000000500067882 */ /* 0x000fe20000000000 */
[----:B------:R-:W-:Y:S01]  /*77d0*/  IMAD.MOV.U32 R116, RZ, RZ, R70 ;  /* 0x000000ffff747224 */ /* 0x000fe200078e0046 */
[----:B------:R-:W-:Y:S01]  /*77e0*/  ULDC.64 UR4, c[0x0][0x208] ;  /* 0x0000820000047ab9 */ /* 0x000fe20000000a00 */
[----:B------:R-:W-:Y:S01]  /*77f0*/  IMAD.MOV.U32 R3, RZ, RZ, R71 ;  /* 0x000000ffff037224 */ /* 0x000fe200078e0047 */
[----:B------:R-:W-:Y:S01]  /*7800*/  MOV R118, R2 ;  /* 0x0000000200767202 */ /* 0x000fe20000000f00 */
[----:B------:R-:W-:Y:S01]  /*7810*/  USHF.L.U64.HI UR5, UR4, UR6, UR5 ;  /* 0x0000000604057299 */ /* 0x000fe20008010205 */
[----:B------:R-:W-:Y:S01]  /*7820*/  MOV R117, R68 ;  /* 0x0000004400757202 */ /* 0x000fe20000000f00 */
[----:B------:R-:W-:Y:S01]  /*7830*/  USHF.L.U32 UR4, UR4, 0x5, URZ ;  /* 0x0000000504047899 */ /* 0x000fe2000800063f */
[----:B--2---:R-:W-:-:S07]  /*7840*/  IADD3 R242, R242, -0x2, RZ ;  /* 0xfffffffef2f27810 */ /* 0x004fce0007ffe0ff */
[----:B------:R-:W2:Y:S04]  /*7850*/  LDL.LU.64 R76, [R1+0x8] ;  /* 0x00000800014c7983 */ /* 0x000ea80000300a00 */
[----:B------:R-:W3:Y:S04]  /*7860*/  LDL.LU.64 R78, [R1+0x10] ;  /* 0x00001000014e7983 */ /* 0x000ee80000300a00 */
[----:B------:R-:W4:Y:S01]  /*7870*/  LDL R83, [R1+0x28] ;  /* 0x0000280001537983 */ /* 0x000f220000100800 */
[----:B--2---:R-:W-:-:S02]  /*7880*/  MOV R5, R77 ;  /* 0x0000004d00057202 */ /* 0x004fc40000000f00 */
[----:B---3--:R-:W-:Y:S02]  /*7890*/  MOV R4, R78 ;  /* 0x0000004e00047202 */ /* 0x008fe40000000f00 */
[----:B----4-:R-:W-:-:S03]  /*78a0*/  SHF.L.U32 R241, R83, 0x1, RZ ;  /* 0x0000000153f17819 */ /* 0x010fc600000006ff */
[----:B------:R1:W-:Y:S04]  /*78b0*/  STL.64 [R1+0x38], R4 ;  /* 0x0000380401007387 */ /* 0x0003e80000100a00 */
.L_x_3:
[----:B--2---:R-:W2:Y:S01]  /*78c0*/  LDL.64 R72, [R1+0x38] ;  /* 0x0000380001487983 */ /* 0x004ea20000100a00 */
[----:B------:R-:W-:Y:S04]  /*78d0*/  DEPBAR.LE SB0, 0x0 ;  /* 0x000080000000791a */ /* 0x000fe80000000000 */
[----:B------:R-:W-:Y:S01]  /*78e0*/  SHF.R.S32.HI R0, RZ, 0x1f, R242 ;  /* 0x0000001fff007819 */ /* 0x000fe200000114f2 */
[----:B------:R-:W-:Y:S01]  /*78f0*/  BAR.SYNC.DEFER_BLOCKING 0x0 ;  /* 0x0000000000007b1d */ /* 0x000fe20000010000 */
[----:B------:R-:W-:Y:S04]  /*7900*/  IMAD.WIDE.U32 R84, R242, c[0x0][0x208], RZ ;  /* 0x00008200f2547a25 */ /* 0x000fe800078e00ff */
[----:B------:R-:W-:Y:S03]  /*7910*/  IMAD R0, R0, c[0x0][0x208], RZ ;  /* 0x0000820000007a24 */ /* 0x000fe600078e02ff */
[----:B-----5:R-:W-:Y:S01]  /*7920*/  STL [R1+0x58], R230 ;  /* 0x000058e601007387 */ /* 0x020fe20000100800 */
[----:B------:R-:W-:Y:S03]  /*7930*/  IMAD R0, R242, c[0x0][0x20c], R0 ;  /* 0x00008300f2007a24 */ /* 0x000fe600078e0200 */
[----:B------:R-:W-:Y:S02]  /*7940*/  STL [R1+0x5c], R119 ;  /* 0x00005c7701007387 */ /* 0x000fe40000100800 */
[----:B------:R-:W-:Y:S02]  /*7950*/  IADD3 R0, R85, R0, RZ ;  /* 0x0000000055007210 */ /* 0x000fe40007ffe0ff */
[----:B------:R-:W-:Y:S03]  /*7960*/  STL [R1+0x60], R234 ;  /* 0x000060ea01007387 */ /* 0x000fe60000100800 */
[----:B------:R-:W-:Y:S01]  /*7970*/  IMAD R0, R0, 0x70, RZ ;  /* 0x0000007000007824 */ /* 0x000fe200078e02ff */
[----:B------:R-:W-:Y:S04]  /*7980*/  STL [R1+0x64], R233 ;  /* 0x000064e901007387 */ /* 0x000fe80000100800 */
[----:B------:R-:W-:Y:S08]  /*7990*/  LDSM.16.M88.4 R112, [R230+0x7100] ;  /* 0x00710000e670783b */ /* 0x000ff00000000200 */
[----:B------:R-:W3:Y:S08]  /*79a0*/  LDSM.16.M88.4 R16, [R119+0x3900] ;  /* 0x003900007710783b */ /* 0x000ef00000000200 */
[----:B------:R-:W4:Y:S08]  /*79b0*/  LDSM.16.M88.4 R108, [R230+0x9100] ;  /* 0x00910000e66c783b */ /* 0x000f300000000200 */
[----:B------:R-:W1:Y:S08]  /*79c0*/  LDSM.16.M88.4 R32, [R119+0x4100] ;  /* 0x004100007720783b */ /* 0x000e700000000200 */
[----:B------:R-:W1:Y:S08]  /*79d0*/  LDSM.16.M88.4 R48, [R119+0x4900] ;  /* 0x004900007730783b */ /* 0x000e700000000200 */
[----:B------:R-:W1:Y:S08]  /*79e0*/  LDSM.16.M88.4 R64, [R119+0x5100] ;  /* 0x005100007740783b */ /* 0x000e700000000200 */
[----:B------:R-:W1:Y:S08]  /*79f0*/  LDSM.16.M88.4 R80, [R119+0x5900] ;  /* 0x005900007750783b */ /* 0x000e700000000200 */
[----:B------:R-:W1:Y:S08]  /*7a00*/  LDSM.16.M88.4 R96, [R119+0x6100] ;  /* 0x006100007760783b */ /* 0x000e700000000200 */
[----:B------:R-:W1:Y:S08]  /*7a10*/  LDSM.16.M88.4 R184, [R119+0x6900] ;  /* 0x0069000077b8783b */ /* 0x000e700000000200 */
[----:B------:R-:W-:Y:S08]  /*7a20*/  LDSM.16.M88.4 R188, [R233+0x7100] ;  /* 0x00710000e9bc783b */ /* 0x000ff00000000200 */
[----:B------:R-:W1:Y:S08]  /*7a30*/  LDSM.16.M88.4 R192, [R234] ;  /* 0x00000000eac0783b */ /* 0x000e700000000200 */
[----:B------:R-:W1:Y:S08]  /*7a40*/  LDSM.16.M88.4 R196, [R233+0x9100] ;  /* 0x00910000e9c4783b */ /* 0x000e700000000200 */
[----:B------:R-:W1:Y:S08]  /*7a50*/  LDSM.16.M88.4 R200, [R240] ;  /* 0x00000000f0c8783b */ /* 0x000e700000000200 */
[----:B------:R-:W1:Y:S08]  /*7a60*/  LDSM.16.M88.4 R204, [R239] ;  /* 0x00000000efcc783b */ /* 0x000e700000000200 */
[----:B------:R-:W1:Y:S08]  /*7a70*/  LDSM.16.M88.4 R208, [R238] ;  /* 0x00000000eed0783b */ /* 0x000e700000000200 */
[----:B------:R-:W1:Y:S08]  /*7a80*/  LDSM.16.M88.4 R212, [R237] ;  /* 0x00000000edd4783b */ /* 0x000e700000000200 */
[----:B------:R-:W1:Y:S08]  /*7a90*/  LDSM.16.M88.4 R216, [R236] ;  /* 0x00000000ecd8783b */ /* 0x000e700000000200 */
[----:B------:R-:W1:Y:S08]  /*7aa0*/  LDSM.16.M88.4 R220, [R235] ;  /* 0x00000000ebdc783b */ /* 0x000e700000000200 */
[----:B------:R-:W-:Y:S01]  /*7ab0*/  STL [R1+0x68], R240 ;  /* 0x000068f001007387 */ /* 0x000fe20000100800 */
[----:B--2---:R-:W-:Y:S01]  /*7ac0*/  IMAD.WIDE.U32 R84, R84, 0x70, R72 ;  /* 0x0000007054547825 */ /* 0x004fe200078e0048 */
[-C--:B-1-3--:R-:W-:Y:S04]  /*7ad0*/  HMMA.16816.F32.BF16 R4, R112, R16.reuse, RZ ;  /* 0x000000107004723c */ /* 0x08afe800000418ff */
[C---:B------:R-:W-:Y:S02]  /*7ae0*/  LEA R90, P1, R84.reuse, c[0x0][0x1f8], 0x1 ;  /* 0x00007e00545a7a11 */ /* 0x040fe400078208ff */
[----:B------:R-:W-:Y:S02]  /*7af0*/  IADD3 R0, R85, R0, RZ ;  /* 0x0000000055007210 */ /* 0x000fe40007ffe0ff */
[C---:B----4-:R-:W-:Y:S04]  /*7b00*/  HMMA.16816.F32.BF16 R8, R108.reuse, R16, RZ ;  /* 0x000000106c08723c */ /* 0x050fe800000418ff */
[----:B------:R-:W-:Y:S02]  /*7b10*/  LEA.HI.X R91, R84, c[0x0][0x1fc], R0, 0x1, P1 ;  /* 0x00007f00545b7a11 */ /* 0x000fe400008f0c00 */
[----:B------:R-:W-:Y:S02]  /*7b20*/  IADD3 R88, P1, R90, UR4, RZ ;  /* 0x000000045a587c10 */ /* 0x000fe4000ff3e0ff */
[-C--:B------:R-:W-:Y:S01]  /*7b30*/  HMMA.16816.F32.BF16 R12, R108, R18.reuse, RZ ;  /* 0x000000126c0c723c */ /* 0x080fe200000418ff */
[----:B------:R-:W-:Y:S01]  /*7b40*/  @!PT LDS RZ, [RZ] ;  /* 0x00000000fffff984 */ /* 0x000fe20000000800 */
[----:B------:R-:W-:Y:S01]  /*7b50*/  @!PT LDS RZ, [RZ] ;  /* 0x00000000fffff984 */ /* 0x000fe20000000800 */
[----:B------:R-:W-:Y:S01]  /*7b60*/  @!PT LDS RZ, [RZ] ;  /* 0x00000000fffff984 */ /* 0x000fe20000000800 */
[----:B------:R1:W-:Y:S03]  /*7b70*/  LDGSTS.E.BYPASS.LTC128B.128 [R241+0x100], [R90.64], !P0 ;  /* 0x001000005af17fae */ /* 0x0003e6000c101d48 */
[----:B------:R-:W-:Y:S02]  /*7b80*/  IADD3.X R89, R91, UR5, RZ, P1, !PT ;  /* 0x000000055b597c10 */ /* 0x000fe40008ffe4ff */
[----:B------:R-:W-:Y:S02]  /*7b90*/  IADD3 R94, P2, R88, UR4, RZ ;  /* 0x00000004585e7c10 */ /* 0x000fe4000ff5e0ff */
[C---:B------:R-:W-:Y:S01]  /*7ba0*/  HMMA.16816.F32.BF16 R16, R112.reuse, R18, RZ ;  /* 0x000000127010723c */ /* 0x040fe200000418ff */
[----:B------:R1:W-:Y:S03]  /*7bb0*/  LDGSTS.E.BYPASS.LTC128B.128 [R241+0x900], [R88.64], !P0 ;  /* 0x0090000058f17fae */ /* 0x0003e6000c101d48 */
[----:B------:R-:W-:Y:S02]  /*7bc0*/  IADD3.X R95, R89, UR5, RZ, P2, !PT ;  /* 0x00000005595f7c10 */ /* 0x000fe400097fe4ff */
[----:B------:R-:W-:Y:S02]  /*7bd0*/  IADD3 R92, P1, R94, UR4, RZ ;  /* 0x000000045e5c7c10 */ /* 0x000fe4000ff3e0ff */
[-C--:B------:R-:W-:Y:S01]  /*7be0*/  HMMA.16816.F32.BF16 R20, R112, R32.reuse, RZ ;  /* 0x000000207014723c */ /* 0x080fe200000418ff */
        /* <DEDUP_REMOVED lines=9> */
[----:B------:R-:W-:Y:S04]  /*7c80*/  IADD3.X R103, R101, UR5, RZ, P1, !PT ;  /* 0x0000000565677c10 */ /* 0x000fe80008ffe4ff */
[C---:B------:R-:W-:Y:S01]  /*7c90*/  HMMA.16816.F32.BF16 R32, R112.reuse, R34, RZ ;  /* 0x000000227020723c */ /* 0x040fe200000418ff */
[----:B------:R4:W-:Y:S07]  /*7ca0*/  LDGSTS.E.BYPASS.LTC128B.128 [R241+0x2900], [R102.64], !P0 ;  /* 0x0290000066f17fae */ /* 0x0009ee000c101d48 */
[-C--:B------:R-:W-:Y:S08]  /*7cb0*/  HMMA.16816.F32.BF16 R36, R112, R48.reuse, RZ ;  /* 0x000000307024723c */ /* 0x080ff000000418ff */
[C---:B------:R-:W-:Y:S04]  /*7cc0*/  HMMA.16816.F32.BF16 R40, R108.reuse, R48, RZ ;  /* 0x000000306c28723c */ /* 0x040fe800000418ff */
[----:B---3--:R-:W-:Y:S04]  /*7cd0*/  IADD3 R100, P1, R102, UR4, RZ ;  /* 0x0000000466647c10 */ /* 0x008fe8000ff3e0ff */
[-C--:B------:R-:W-:Y:S01]  /*7ce0*/  HMMA.16816.F32.BF16 R44, R108, R50.reuse, RZ ;  /* 0x000000326c2c723c */ /* 0x080fe200000418ff */
[----:B------:R-:W-:Y:S02]  /*7cf0*/  IADD3.X R101, R103, UR5, RZ, P1, !PT ;  /* 0x0000000567657c10 */ /* 0x000fe40008ffe4ff */
[C---:B------:R-:W-:Y:S02]  /*7d00*/  ISETP.GT.AND P1, PT, R242.reuse, RZ, PT ;  /* 0x000000fff200720c */ /* 0x040fe40003f24270 */
[----:B------:R-:W-:Y:S01]  /*7d10*/  IADD3 R242, R242, -0x1, RZ ;  /* 0xfffffffff2f27810 */ /* 0x000fe20007ffe0ff */
[----:B------:R4:W-:Y:S02]  /*7d20*/  LDGSTS.E.BYPASS.LTC128B.128 [R241+0x3100], [R100.64], !P0 ;  /* 0x0310000064f17fae */ /* 0x0009e4000c101d48 */
[C---:B------:R-:W-:Y:S06]  /*7d30*/  HMMA.16816.F32.BF16 R48, R112.reuse, R50, RZ ;  /* 0x000000327030723c */ /* 0x040fec00000418ff */
[----:B------:R-:W0:Y:S02]  /*7d40*/  LDGDEPBAR ;  /* 0x00000000000079af */ /* 0x000e240000000000 */
[-C--:B------:R-:W-:Y:S08]  /*7d50*/  HMMA.16816.F32.BF16 R52, R112, R64.reuse, RZ ;  /* 0x000000407034723c */ /* 0x080ff000000418ff */
[C---:B------:R-:W-:Y:S08]  /*7d60*/  HMMA.16816.F32.BF16 R56, R108.reuse, R64, RZ ;  /* 0x000000406c38723c */ /* 0x040ff000000418ff */
[-C--:B------:R-:W-:Y:S08]  /*7d70*/  HMMA.16816.F32.BF16 R60, R108, R66.reuse, RZ ;  /* 0x000000426c3c723c */ /* 0x080ff000000418ff */
[C---:B------:R-:W-:Y:S08]  /*7d80*/  HMMA.16816.F32.BF16 R64, R112.reuse, R66, RZ ;  /* 0x000000427040723c */ /* 0x040ff000000418ff */
[-C--:B------:R-:W-:Y:S08]  /*7d90*/  HMMA.16816.F32.BF16 R68, R112, R80.reuse, RZ ;  /* 0x000000507044723c */ /* 0x080ff000000418ff */
[C---:B------:R-:W-:Y:S08]  /*7da0*/  HMMA.16816.F32.BF16 R72, R108.reuse, R80, RZ ;  /* 0x000000506c48723c */ /* 0x040ff000000418ff */
[-C--:B------:R-:W-:Y:S08]  /*7db0*/  HMMA.16816.F32.BF16 R76, R108, R82.reuse, RZ ;  /* 0x000000526c4c723c */ /* 0x080ff000000418ff */
[C---:B------:R-:W-:Y:S08]  /*7dc0*/  HMMA.16816.F32.BF16 R80, R112.reuse, R82, RZ ;  /* 0x000000527050723c */ /* 0x040ff000000418ff */
[-C--:B------:R-:W-:Y:S08]  /*7dd0*/  HMMA.16816.F32.BF16 R84, R112, R96.reuse, RZ ;  /* 0x000000607054723c */ /* 0x080ff000000418ff */
[C---:B-1----:R-:W-:Y:S08]  /*7de0*/  HMMA.16816.F32.BF16 R88, R108.reuse, R96, RZ ;  /* 0x000000606c58723c */ /* 0x042ff000000418ff */
[-C--:B--2---:R-:W-:Y:S08]  /*7df0*/  HMMA.16816.F32.BF16 R92, R108, R98.reuse, RZ ;  /* 0x000000626c5c723c */ /* 0x084ff000000418ff */
[C---:B------:R-:W-:Y:S08]  /*7e00*/  HMMA.16816.F32.BF16 R96, R112.reuse, R98, RZ ;  /* 0x000000627060723c */ /* 0x040ff000000418ff */
[-C--:B----4-:R-:W-:Y:S08]  /*7e10*/  HMMA.16816.F32.BF16 R100, R112, R184.reuse, RZ ;  /* 0x000000b87064723c */ /* 0x090ff000000418ff */
[C---:B------:R-:W-:Y:S08]  /*7e20*/  HMMA.16816.F32.BF16 R104, R108.reuse, R184, RZ ;  /* 0x000000b86c68723c */ /* 0x040ff000000418ff */
[-C--:B------:R-:W-:Y:S08]  /*7e30*/  HMMA.16816.F32.BF16 R108, R108, R186.reuse, RZ ;  /* 0x000000ba6c6c723c */ /* 0x080ff000000418ff */
[----:B------:R-:W-:Y:S01]  /*7e40*/  HMMA.16816.F32.BF16 R112, R112, R186, RZ ;  /* 0x000000ba7070723c */ /* 0x000fe200000418ff */
[----:B------:R-:W-:Y:S07]  /*7e50*/  LDSM.16.M88.4 R184, [R231+0x7100] ;  /* 0x00710000e7b8783b */ /* 0x000fee0000000200 */
[-C--:B------:R-:W-:Y:S08]  /*7e60*/  HMMA.16816.F32.BF16 R4, R188, R192.reuse, R4 ;  /* 0x000000c0bc04723c */ /* 0x080ff00000041804 */
[C---:B------:R-:W-:Y:S08]  /*7e70*/  HMMA.16816.F32.BF16 R8, R196.reuse, R192, R8 ;  /* 0x000000c0c408723c */ /* 0x040ff00000041808 */
[-C--:B------:R-:W-:Y:S08]  /*7e80*/  HMMA.16816.F32.BF16 R12, R196, R194.reuse, R12 ;  /* 0x000000c2c40c723c */ /* 0x080ff0000004180c */
[C---:B------:R-:W-:Y:S01]  /*7e90*/  HMMA.16816.F32.BF16 R16, R188.reuse, R194, R16 ;  /* 0x000000c2bc10723c */ /* 0x040fe20000041810 */
[----:B------:R-:W1:Y:S07]  /*7ea0*/  LDSM.16.M88.4 R192, [R229+0x3900] ;  /* 0x00390000e5c0783b */ /* 0x000e6e0000000200 */
[-C--:B------:R-:W-:Y:S08]  /*7eb0*/  HMMA.16816.F32.BF16 R20, R188, R200.reuse, R20 ;  /* 0x000000c8bc14723c */ /* 0x080ff00000041814 */
[C---:B------:R-:W-:Y:S08]  /*7ec0*/  HMMA.16816.F32.BF16 R24, R196.reuse, R200, R24 ;  /* 0x000000c8c418723c */ /* 0x040ff00000041818 */
[-C--:B------:R-:W-:Y:S08]  /*7ed0*/  HMMA.16816.F32.BF16 R28, R196, R202.reuse, R28 ;  /* 0x000000cac41c723c */ /* 0x080ff0000004181c */
[C---:B------:R-:W-:Y:S01]  /*7ee0*/  HMMA.16816.F32.BF16 R32, R188.reuse, R202, R32 ;  /* 0x000000cabc20723c */ /* 0x040fe20000041820 */
[----:B------:R-:W2:Y:S07]  /*7ef0*/  LDSM.16.M88.4 R200, [R231+0x9100] ;  /* 0x00910000e7c8783b */ /* 0x000eae0000000200 */
[-C--:B------:R-:W-:Y:S08]  /*7f00*/  HMMA.16816.F32.BF16 R36, R188, R204.reuse, R36 ;  /* 0x000000ccbc24723c */ /* 0x080ff00000041824 */
[C---:B------:R-:W-:Y:S08]  /*7f10*/  HMMA.16816.F32.BF16 R40, R196.reuse, R204, R40 ;  /* 0x000000ccc428723c */ /* 0x040ff00000041828 */
[-C--:B------:R-:W-:Y:S08]  /*7f20*/  HMMA.16816.F32.BF16 R44, R196, R206.reuse, R44 ;  /* 0x000000cec42c723c */ /* 0x080ff0000004182c */
[C---:B------:R-:W-:Y:S01]  /*7f30*/  HMMA.16816.F32.BF16 R48, R188.reuse, R206, R48 ;  /* 0x000000cebc30723c */ /* 0x040fe20000041830 */
[----:B------:R-:W3:Y:S07]  /*7f40*/  LDSM.16.M88.4 R204, [R229+0x4100] ;  /* 0x00410000e5cc783b */ /* 0x000eee0000000200 */
[-C--:B------:R-:W-:Y:S08]  /*7f50*/  HMMA.16816.F32.BF16 R52, R188, R208.reuse, R52 ;  /* 0x000000d0bc34723c */ /* 0x080ff00000041834 */
[C---:B------:R-:W-:Y:S08]  /*7f60*/  HMMA.16816.F32.BF16 R56, R196.reuse, R208, R56 ;  /* 0x000000d0c438723c */ /* 0x040ff00000041838 */
[-C--:B------:R-:W-:Y:S08]  /*7f70*/  HMMA.16816.F32.BF16 R60, R196, R210.reuse, R60 ;  /* 0x000000d2c43c723c */ /* 0x080ff0000004183c */
[C---:B------:R-:W-:Y:S01]  /*7f80*/  HMMA.16816.F32.BF16 R64, R188.reuse, R210, R64 ;  /* 0x000000d2bc40723c */ /* 0x040fe20000041840 */
[----:B------:R-:W4:Y:S07]  /*7f90*/  LDSM.16.M88.4 R208, [R229+0x4900] ;  /* 0x00490000e5d0783b */ /* 0x000f2e0000000200 */
[-C--:B------:R-:W-:Y:S08]  /*7fa0*/  HMMA.16816.F32.BF16 R68, R188, R212.reuse, R68 ;  /* 0x000000d4bc44723c */ /* 0x080ff00000041844 */
[C---:B------:R-:W-:Y:S08]  /*7fb0*/  HMMA.16816.F32.BF16 R72, R196.reuse, R212, R72 ;  /* 0x000000d4c448723c */ /* 0x040ff00000041848 */
[-C--:B------:R-:W-:Y:S08]  /*7fc0*/  HMMA.16816.F32.BF16 R76, R196, R214.reuse, R76 ;  /* 0x000000d6c44c723c */ /* 0x080ff0000004184c */
[C---:B------:R-:W-:Y:S01]  /*7fd0*/  HMMA.16816.F32.BF16 R80, R188.reuse, R214, R80 ;  /* 0x000000d6bc50723c */ /* 0x040fe20000041850 */
[----:B------:R-:W-:Y:S07]  /*7fe0*/  LDSM.16.M88.4 R212, [R232+0x7100] ;  /* 0x00710000e8d4783b */ /* 0x000fee0000000200 */
[-C--:B------:R-:W-:Y:S08]  /*7ff0*/  HMMA.16816.F32.BF16 R84, R188, R216.reuse, R84 ;  /* 0x000000d8bc54723c */ /* 0x080ff00000041854 */
[C---:B------:R-:W-:Y:S08]  /*8000*/  HMMA.16816.F32.BF16 R88, R196.reuse, R216, R88 ;  /* 0x000000d8c458723c */ /* 0x040ff00000041858 */
[-C--:B------:R-:W-:Y:S08]  /*8010*/  HMMA.16816.F32.BF16 R92, R196, R218.reuse, R92 ;  /* 0x000000dac45c723c */ /* 0x080ff0000004185c */
[C---:B------:R-:W-:Y:S01]  /*8020*/  HMMA.16816.F32.BF16 R96, R188.reuse, R218, R96 ;  /* 0x000000dabc60723c */ /* 0x040fe20000041860 */
[----:B------:R-:W-:Y:S07]  /*8030*/  LDSM.16.M88.4 R216, [R228] ;  /* 0x00000000e4d8783b */ /* 0x000fee0000000200 */
[-C--:B------:R-:W-:Y:S08]  /*8040*/  HMMA.16816.F32.BF16 R100, R188, R220.reuse, R100 ;  /* 0x000000dcbc64723c */ /* 0x080ff00000041864 */
[C---:B------:R-:W-:Y:S08]  /*8050*/  HMMA.16816.F32.BF16 R104, R196.reuse, R220, R104 ;  /* 0x000000dcc468723c */ /* 0x040ff00000041868 */
[-C--:B------:R-:W-:Y:S01]  /*8060*/  HMMA.16816.F32.BF16 R108, R196, R222.reuse, R108 ;  /* 0x000000dec46c723c */ /* 0x080fe2000004186c */
[----:B------:R-:W-:Y:S07]  /*8070*/  LDSM.16.M88.4 R196, [R229+0x6100] ;  /* 0x00610000e5c4783b */ /* 0x000fee0000000200 */
[----:B------:R-:W-:Y:S01]  /*8080*/  HMMA.16816.F32.BF16 R112, R188, R222, R112 ;  /* 0x000000debc70723c */ /* 0x000fe20000041870 */
[----:B------:R-:W4:Y:S07]  /*8090*/  LDSM.16.M88.4 R188, [R229+0x5100] ;  /* 0x00510000e5bc783b */ /* 0x000f2e0000000200 */
[-C--:B-1----:R-:W-:Y:S08]  /*80a0*/  HMMA.16816.F32.BF16 R4, R184, R192.reuse, R4 ;  /* 0x000000c0b804723c */ /* 0x082ff00000041804 */
[C---:B--2---:R-:W-:Y:S08]  /*80b0*/  HMMA.16816.F32.BF16 R8, R200.reuse, R192, R8 ;  /* 0x000000c0c808723c */ /* 0x044ff00000041808 */
[-C--:B------:R-:W-:Y:S08]  /*80c0*/  HMMA.16816.F32.BF16 R12, R200, R194.reuse, R12 ;  /* 0x000000c2c80c723c */ /* 0x080ff0000004180c */
[C---:B------:R-:W-:Y:S01]  /*80d0*/  HMMA.16816.F32.BF16 R16, R184.reuse, R194, R16 ;  /* 0x000000c2b810723c */ /* 0x040fe20000041810 */
[----:B------:R-:W1:Y:S07]  /*80e0*/  LDSM.16.M88.4 R192, [R229+0x5900] ;  /* 0x00590000e5c0783b */ /* 0x000e6e0000000200 */
[-C--:B---3--:R-:W-:Y:S08]  /*80f0*/  HMMA.16816.F32.BF16 R20, R184, R204.reuse, R20 ;  /* 0x000000ccb814723c */ /* 0x088ff00000041814 */
[C---:B------:R-:W-:Y:S08]  /*8100*/  HMMA.16816.F32.BF16 R24, R200.reuse, R204, R24 ;  /* 0x000000ccc818723c */ /* 0x040ff00000041818 */
[-C--:B------:R-:W-:Y:S08]  /*8110*/  HMMA.16816.F32.BF16 R28, R200, R206.reuse, R28 ;  /* 0x000000cec81c723c */ /* 0x080ff0000004181c */
[C---:B------:R-:W-:Y:S01]  /*8120*/  HMMA.16816.F32.BF16 R32, R184.reuse, R206, R32 ;  /* 0x000000ceb820723c */ /* 0x040fe20000041820 */
[----:B------:R-:W2:Y:S07]  /*8130*/  LDSM.16.M88.4 R204, [R229+0x6900] ;  /* 0x00690000e5cc783b */ /* 0x000eae0000000200 */
[-C--:B----4-:R-:W-:Y:S08]  /*8140*/  HMMA.16816.F32.BF16 R36, R184, R208.reuse, R36 ;  /* 0x000000d0b824723c */ /* 0x090ff00000041824 */
[C---:B------:R-:W-:Y:S08]  /*8150*/  HMMA.16816.F32.BF16 R40, R200.reuse, R208, R40 ;  /* 0x000000d0c828723c */ /* 0x040ff00000041828 */
[-C--:B------:R-:W-:Y:S08]  /*8160*/  HMMA.16816.F32.BF16 R44, R200, R210.reuse, R44 ;  /* 0x000000d2c82c723c */ /* 0x080ff0000004182c */
[C---:B------:R-:W-:Y:S08]  /*8170*/  HMMA.16816.F32.BF16 R48, R184.reuse, R210, R48 ;  /* 0x000000d2b830723c */ /* 0x040ff00000041830 */
[-C--:B------:R-:W-:Y:S08]  /*8180*/  HMMA.16816.F32.BF16 R52, R184, R188.reuse, R52 ;  /* 0x000000bcb834723c */ /* 0x080ff00000041834 */
[C---:B------:R-:W-:Y:S08]  /*8190*/  HMMA.16816.F32.BF16 R56, R200.reuse, R188, R56 ;  /* 0x000000bcc838723c */ /* 0x040ff00000041838 */
[-C--:B------:R-:W-:Y:S08]  /*81a0*/  HMMA.16816.F32.BF16 R60, R200, R190.reuse, R60 ;  /* 0x000000bec83c723c */ /* 0x080ff0000004183c */
[C---:B------:R-:W-:Y:S01]  /*81b0*/  HMMA.16816.F32.BF16 R64, R184.reuse, R190, R64 ;  /* 0x000000beb840723c */ /* 0x040fe20000041840 */
[----:B------:R-:W3:Y:S07]  /*81c0*/  LDSM.16.M88.4 R188, [R232+0x9100] ;  /* 0x00910000e8bc783b */ /* 0x000eee0000000200 */
[-C--:B-1----:R-:W-:Y:S08]  /*81d0*/  HMMA.16816.F32.BF16 R68, R184, R192.reuse, R68 ;  /* 0x000000c0b844723c */ /* 0x082ff00000041844 */
[C---:B------:R-:W-:Y:S08]  /*81e0*/  HMMA.16816.F32.BF16 R72, R200.reuse, R192, R72 ;  /* 0x000000c0c848723c */ /* 0x040ff00000041848 */
[-C--:B------:R-:W-:Y:S08]  /*81f0*/  HMMA.16816.F32.BF16 R76, R200, R194.reuse, R76 ;  /* 0x000000c2c84c723c */ /* 0x080ff0000004184c */
[C---:B------:R-:W-:Y:S08]  /*8200*/  HMMA.16816.F32.BF16 R80, R184.reuse, R194, R80 ;  /* 0x000000c2b850723c */ /* 0x040ff00000041850 */
[-C--:B------:R-:W-:Y:S08]  /*8210*/  HMMA.16816.F32.BF16 R84, R184, R196.reuse, R84 ;  /* 0x000000c4b854723c */ /* 0x080ff00000041854 */
[C---:B------:R-:W-:Y:S08]  /*8220*/  HMMA.16816.F32.BF16 R88, R200.reuse, R196, R88 ;  /* 0x000000c4c858723c */ /* 0x040ff00000041858 */
[-C--:B------:R-:W-:Y:S08]  /*8230*/  HMMA.16816.F32.BF16 R92, R200, R198.reuse, R92 ;  /* 0x000000c6c85c723c */ /* 0x080ff0000004185c */
[C---:B------:R-:W-:Y:S08]  /*8240*/  HMMA.16816.F32.BF16 R96, R184.reuse, R198, R96 ;  /* 0x000000c6b860723c */ /* 0x040ff00000041860 */
[-C--:B--2---:R-:W-:Y:S08]  /*8250*/  HMMA.16816.F32.BF16 R100, R184, R204.reuse, R100 ;  /* 0x000000ccb864723c */ /* 0x084ff00000041864 */
[C---:B------:R-:W-:Y:S08]  /*8260*/  HMMA.16816.F32.BF16 R104, R200.reuse, R204, R104 ;  /* 0x000000ccc868723c */ /* 0x040ff00000041868 */
[-C--:B------:R-:W-:Y:S08]  /*8270*/  HMMA.16816.F32.BF16 R108, R200, R206.reuse, R108 ;  /* 0x000000cec86c723c */ /* 0x080ff0000004186c */
[----:B------:R-:W-:Y:S08]  /*8280*/  HMMA.16816.F32.BF16 R112, R184, R206, R112 ;  /* 0x000000ceb870723c */ /* 0x000ff00000041870 */
[-C--:B------:R-:W-:Y:S08]  /*8290*/  HMMA.16816.F32.BF16 R4, R212, R216.reuse, R4 ;  /* 0x000000d8d404723c */ /* 0x080ff00000041804 */
[C---:B---3--:R-:W-:Y:S08]  /*82a0*/  HMMA.16816.F32.BF16 R8, R188.reuse, R216, R8 ;  /* 0x000000d8bc08723c */ /* 0x048ff00000041808 */
[-C--:B------:R-:W-:Y:S08]  /*82b0*/  HMMA.16816.F32.BF16 R12, R188, R218.reuse, R12 ;  /* 0x000000dabc0c723c */ /* 0x080ff0000004180c */
[----:B------:R-:W-:Y:S01]  /*82c0*/  FMUL.FTZ R4, R4, c[0x0][0x320] ;  /* 0x0000c80004047a20 */ /* 0x000fe20000410000 */
[C---:B------:R-:W-:Y:S03]  /*82d0*/  HMMA.16816.F32.BF16 R16, R212.reuse, R218, R16 ;  /* 0x000000dad410723c */ /* 0x040fe60000041810 */
[----:B------:R-:W1:Y:S01]  /*82e0*/  MUFU.TANH R185, R4 ;  /* 0x0000000400b97308 */ /* 0x000e620000002400 */
[----:B------:R-:W-:Y:S02]  /*82f0*/  FMUL.FTZ R6, R6, c[0x0][0x320] ;  /* 0x0000c80006067a20 */ /* 0x000fe40000410000 */
[----:B------:R-:W-:Y:S02]  /*8300*/  FMUL.FTZ R5, R5, c[0x0][0x320] ;  /* 0x0000c80005057a20 */ /* 0x000fe40000410000 */
[----:B------:R-:W-:Y:S04]  /*8310*/  FMUL.FTZ R7, R7, c[0x0][0x320] ;  /* 0x0000c80007077a20 */ /* 0x000fe80000410000 */
[----:B------:R-:W-:Y:S01]  /*8320*/  FMUL.FTZ R8, R8, c[0x0][0x320] ;  /* 0x0000c80008087a20 */ /* 0x000fe20000410000 */
[----:B------:R-:W2:Y:S01]  /*8330*/  MUFU.TANH R187, R6 ;  /* 0x0000000600bb7308 */ /* 0x000ea20000002400 */
[----:B------:R-:W-:Y:S02]  /*8340*/  FMUL.FTZ R9, R9, c[0x0][0x320] ;  /* 0x0000c80009097a20 */ /* 0x000fe40000410000 */
[----:B------:R-:W-:Y:S02]  /*8350*/  FMUL.FTZ R10, R10, c[0x0][0x320] ;  /* 0x0000c8000a0a7a20 */ /* 0x000fe40000410000 */
[----:B------:R-:W-:Y:S02]  /*8360*/  FMUL.FTZ R11, R11, c[0x0][0x320] ;  /* 0x0000c8000b0b7a20 */ /* 0x000fe40000410000 */
[----:B------:R-:W-:Y:S02]  /*8370*/  FMUL.FTZ R12, R12, c[0x0][0x320] ;  /* 0x0000c8000c0c7a20 */ /* 0x000fe40000410000 */
[----:B------:R-:W-:Y:S01]  /*8380*/  FMUL.FTZ R14, R14, c[0x0][0x320] ;  /* 0x0000c8000e0e7a20 */ /* 0x000fe20000410000 */
[----:B------:R-:W-:Y:S01]  /*8390*/  MUFU.TANH R184, R5 ;  /* 0x0000000500b87308 */ /* 0x000fe20000002400 */
[----:B------:R-:W-:Y:S02]  /*83a0*/  FMUL.FTZ R13, R13, c[0x0][0x320] ;  /* 0x0000c8000d0d7a20 */ /* 0x000fe40000410000 */
[----:B------:R-:W-:Y:S01]  /*83b0*/  FMUL.FTZ R15, R15, c[0x0][0x320] ;  /* 0x0000c8000f0f7a20 */ /* 0x000fe20000410000 */
[----:B-1----:R-:W-:Y:S01]  /*83c0*/  FMNMX.FTZ R0, R185, R3, !PT ;  /* 0x00000003b9007209 */ /* 0x002fe20007810000 */
[----:B------:R-:W-:Y:S02]  /*83d0*/  FMUL.FTZ R16, R16, c[0x0][0x320] ;  /* 0x0000c80010107a20 */ /* 0x000fe40000410000 */
[----:B------:R-:W-:Y:S02]  /*83e0*/  FMUL.FTZ R19, R19, c[0x0][0x320] ;  /* 0x0000c80013137a20 */ /* 0x000fe40000410000 */
[----:B------:R-:W-:Y:S01]  /*83f0*/  FMUL.FTZ R17, R17, c[0x0][0x320] ;  /* 0x0000c80011117a20 */ /* 0x000fe20000410000 */
[----:B------:R-:W-:Y:S01]  /*8400*/  MUFU.TANH R12, R12 ;  /* 0x0000000c000c7308 */ /* 0x000fe20000002400 */
[----:B------:R-:W-:Y:S01]  /*8410*/  FMUL.FTZ R18, R18, c[0x0][0x320] ;  /* 0x0000c80012127a20 */ /* 0x000fe20000410000 */
[----:B--2---:R-:W-:Y:S08]  /*8420*/  FMNMX.FTZ R2, R187, R116, !PT ;  /* 0x00000074bb027209 */ /* 0x004ff00007810000 */
[----:B------:R1:W-:Y:S10]  /*8430*/  MUFU.TANH R186, R7 ;  /* 0x0000000700ba7308 */ /* 0x0003f40000002400 */
[----:B------:R-:W-:Y:S10]  /*8440*/  MUFU.TANH R13, R13 ;  /* 0x0000000d000d7308 */ /* 0x000ff40000002400 */
[----:B------:R-:W2:Y:S01]  /*8450*/  MUFU.TANH R195, R8 ;  /* 0x0000000800c37308 */ /* 0x000ea20000002400 */
[----:B-1----:R-:W1:Y:S09]  /*8460*/  LDSM.16.M88.4 R4, [R228+0x800] ;  /* 0x00080000e404783b */ /* 0x002e720000000200 */
[----:B------:R-:W3:Y:S10]  /*8470*/  MUFU.TANH R192, R9 ;  /* 0x0000000900c07308 */ /* 0x000ef40000002400 */
[----:B------:R-:W-:Y:S10]  /*8480*/  MUFU.TANH R194, R10 ;  /* 0x0000000a00c27308 */ /* 0x000ff40000002400 */
[----:B------:R4:W-:Y:S10]  /*8490*/  MUFU.TANH R193, R11 ;  /* 0x0000000b00c17308 */ /* 0x0009f40000002400 */
[----:B------:R-:W2:Y:S01]  /*84a0*/  MUFU.TANH R18, R18 ;  /* 0x0000001200127308 */ /* 0x000ea20000002400 */
[-C--:B-1----:R-:W-:Y:S09]  /*84b0*/  HMMA.16816.F32.BF16 R20, R212, R4.reuse, R20 ;  /* 0x00000004d414723c */ /* 0x082ff20000041814 */
[----:B------:R-:W1:Y:S01]  /*84c0*/  MUFU.TANH R16, R16 ;  /* 0x0000001000107308 */ /* 0x000e620000002400 */
[C---:B------:R-:W-:Y:S01]  /*84d0*/  HMMA.16816.F32.BF16 R24, R188.reuse, R4, R24 ;  /* 0x00000004bc18723c */ /* 0x040fe20000041818 */
[----:B----4-:R-:W4:Y:S08]  /*84e0*/  LDSM.16.M88.4 R8, [R228+0x1000] ;  /* 0x00100000e408783b */ /* 0x010f300000000200 */
[----:B------:R-:W1:Y:S01]  /*84f0*/  MUFU.TANH R19, R19 ;  /* 0x0000001300137308 */ /* 0x000e620000002400 */
[-C--:B------:R-:W-:Y:S04]  /*8500*/  HMMA.16816.F32.BF16 R28, R188, R6.reuse, R28 ;  /* 0x00000006bc1c723c */ /* 0x080fe8000004181c */
[----:B------:R-:W-:Y:S04]  /*8510*/  FMUL.FTZ R22, R22, c[0x0][0x320] ;  /* 0x0000c80016167a20 */ /* 0x000fe80000410000 */
[C---:B------:R-:W-:Y:S01]  /*8520*/  HMMA.16816.F32.BF16 R32, R212.reuse, R6, R32 ;  /* 0x00000006d420723c */ /* 0x040fe20000041820 */
[----:B------:R-:W-:Y:S01]  /*8530*/  MUFU.TANH R17, R17 ;  /* 0x0000001100117308 */ /* 0x000fe20000002400 */
[----:B------:R-:W1:Y:S02]  /*8540*/  LDSM.16.M88.4 R4, [R228+0x1800] ;  /* 0x00180000e404783b */ /* 0x000e640000000200 */
[----:B------:R-:W-:Y:S02]  /*8550*/  FMUL.FTZ R20, R20, c[0x0][0x320] ;  /* 0x0000c80014147a20 */ /* 0x000fe40000410000 */
[----:B------:R-:W-:Y:S02]  /*8560*/  FMUL.FTZ R23, R23, c[0x0][0x320] ;  /* 0x0000c80017177a20 */ /* 0x000fe40000410000 */
[----:B------:R-:W-:Y:S03]  /*8570*/  FMUL.FTZ R24, R24, c[0x0][0x320] ;  /* 0x0000c80018187a20 */ /* 0x000fe60000410000 */
[----:B------:R-:W1:Y:S01]  /*8580*/  MUFU.TANH R22, R22 ;  /* 0x0000001600167308 */ /* 0x000e620000002400 */
        /* <DEDUP_REMOVED lines=8> */
[-C--:B----4-:R-:W-:Y:S03]  /*8610*/  HMMA.16816.F32.BF16 R36, R212, R8.reuse, R36 ;  /* 0x00000008d424723c */ /* 0x090fe60000041824 */
[----:B------:R-:W-:Y:S02]  /*8620*/  FMUL.FTZ R34, R34, c[0x0][0x320] ;  /* 0x0000c80022227a20 */ /* 0x000fe40000410000 */
[----:B------:R-:W-:Y:S01]  /*8630*/  FMUL.FTZ R32, R32, c[0x0][0x320] ;  /* 0x0000c80020207a20 */ /* 0x000fe20000410000 */
[----:B------:R-:W-:Y:S01]  /*8640*/  MUFU.TANH R20, R20 ;  /* 0x0000001400147308 */ /* 0x000fe20000002400 */
[----:B------:R-:W-:Y:S01]  /*8650*/  FMUL.FTZ R35, R35, c[0x0][0x320] ;  /* 0x0000c80023237a20 */ /* 0x000fe20000410000 */
[C---:B------:R-:W-:Y:S04]  /*8660*/  HMMA.16816.F32.BF16 R40, R188.reuse, R8, R40 ;  /* 0x00000008bc28723c */ /* 0x040fe80000041828 */
[----:B------:R-:W-:Y:S02]  /*8670*/  FMUL.FTZ R33, R33, c[0x0][0x320] ;  /* 0x0000c80021217a20 */ /* 0x000fe40000410000 */
[----:B------:R-:W-:Y:S02]  /*8680*/  FMUL.FTZ R26, R26, c[0x0][0x320] ;  /* 0x0000c8001a1a7a20 */ /* 0x000fe40000410000 */
[----:B------:R-:W-:Y:S01]  /*8690*/  MUFU.TANH R25, R25 ;  /* 0x0000001900197308 */ /* 0x000fe20000002400 */
[-C--:B------:R-:W-:Y:S07]  /*86a0*/  HMMA.16816.F32.BF16 R44, R188, R10.reuse, R44 ;  /* 0x0000000abc2c723c */ /* 0x080fee000004182c */
[----:B------:R-:W-:Y:S01]  /*86b0*/  FMUL.FTZ R36, R36, c[0x0][0x320] ;  /* 0x0000c80024247a20 */ /* 0x000fe20000410000 */
[C---:B------:R-:W-:Y:S01]  /*86c0*/  HMMA.16816.F32.BF16 R48, R212.reuse, R10, R48 ;  /* 0x0000000ad430723c */ /* 0x040fe20000041830 */
[----:B------:R-:W4:Y:S01]  /*86d0*/  MUFU.TANH R23, R23 ;  /* 0x0000001700177308 */ /* 0x000f220000002400 */
[----:B------:R-:W2:Y:S02]  /*86e0*/  LDSM.16.M88.4 R8, [R228+0x2000] ;  /* 0x00200000e408783b */ /* 0x000ea40000000200 */
[----:B------:R-:W-:Y:S02]  /*86f0*/  FMUL.FTZ R38, R38, c[0x0][0x320] ;  /* 0x0000c80026267a20 */ /* 0x000fe40000410000 */
[----:B------:R-:W-:Y:S02]  /*8700*/  FMUL.FTZ R37, R37, c[0x0][0x320] ;  /* 0x0000c80025257a20 */ /* 0x000fe40000410000 */
[-C--:B-1----:R-:W-:Y:S03]  /*8710*/  HMMA.16816.F32.BF16 R52, R212, R4.reuse, R52 ;  /* 0x00000004d434723c */ /* 0x082fe60000041834 */
[----:B------:R-:W-:Y:S01]  /*8720*/  MUFU.TANH R34, R34 ;  /* 0x0000002200227308 */ /* 0x000fe20000002400 */
[----:B------:R-:W-:Y:S02]  /*8730*/  FMUL.FTZ R39, R39, c[0x0][0x320] ;  /* 0x0000c80027277a20 */ /* 0x000fe40000410000 */
[----:B------:R-:W-:Y:S02]  /*8740*/  FMUL.FTZ R43, R43, c[0x0][0x320] ;  /* 0x0000c8002b2b7a20 */ /* 0x000fe40000410000 */
[C---:B------:R-:W-:Y:S04]  /*8750*/  HMMA.16816.F32.BF16 R56, R188.reuse, R4, R56 ;  /* 0x00000004bc38723c */ /* 0x040fe80000041838 */
[----:B------:R-:W-:Y:S01]  /*8760*/  FMUL.FTZ R46, R46, c[0x0][0x320] ;  /* 0x0000c8002e2e7a20 */ /* 0x000fe20000410000 */
[----:B------:R-:W1:Y:S01]  /*8770*/  MUFU.TANH R21, R21 ;  /* 0x0000001500157308 */ /* 0x000e620000002400 */
[----:B------:R-:W-:Y:S02]  /*8780*/  FMUL.FTZ R41, R41, c[0x0][0x320] ;  /* 0x0000c80029297a20 */ /* 0x000fe40000410000 */
[-C--:B------:R-:W-:Y:S04]  /*8790*/  HMMA.16816.F32.BF16 R60, R188, R6.reuse, R60 ;  /* 0x00000006bc3c723c */ /* 0x080fe8000004183c */
[----:B------:R-:W-:Y:S02]  /*87a0*/  FMUL.FTZ R48, R48, c[0x0][0x320] ;  /* 0x0000c80030307a20 */ /* 0x000fe40000410000 */
[----:B------:R-:W-:Y:S01]  /*87b0*/  FMUL.FTZ R49, R49, c[0x0][0x320] ;  /* 0x0000c80031317a20 */ /* 0x000fe20000410000 */
[----:B------:R-:W1:Y:S01]  /*87c0*/  MUFU.TANH R32, R32 ;  /* 0x0000002000207308 */ /* 0x000e620000002400 */
[C---:B------:R-:W-:Y:S01]  /*87d0*/  HMMA.16816.F32.BF16 R64, R212.reuse, R6, R64 ;  /* 0x00000006d440723c */ /* 0x040fe20000041840 */
[----:B------:R-:W1:Y:S03]  /*87e0*/  LDSM.16.M88.4 R4, [R228+0x2800] ;  /* 0x00280000e404783b */ /* 0x000e660000000200 */
[----:B------:R-:W-:Y:S02]  /*87f0*/  FMUL.FTZ R54, R54, c[0x0][0x320] ;  /* 0x0000c80036367a20 */ /* 0x000fe40000410000 */
[----:B------:R-:W-:Y:S02]  /*8800*/  FMUL.FTZ R52, R52, c[0x0][0x320] ;  /* 0x0000c80034347a20 */ /* 0x000fe40000410000 */
[----:B------:R-:W-:Y:S01]  /*8810*/  FMUL.FTZ R55, R55, c[0x0][0x320] ;  /* 0x0000c80037377a20 */ /* 0x000fe20000410000 */
[----:B------:R-:W-:Y:S01]  /*8820*/  MUFU.TANH R200, R38 ;  /* 0x0000002600c87308 */ /* 0x000fe20000002400 */
[-C--:B--2---:R-:W-:Y:S03]  /*8830*/  HMMA.16816.F32.BF16 R68, R212, R8.reuse, R68 ;  /* 0x00000008d444723c */ /* 0x084fe60000041844 */
[----:B------:R-:W-:Y:S02]  /*8840*/  FMUL.FTZ R53, R53, c[0x0][0x320] ;  /* 0x0000c80035357a20 */ /* 0x000fe40000410000 */
[----:B------:R-:W-:Y:S02]  /*8850*/  FMUL.FTZ R58, R58, c[0x0][0x320] ;  /* 0x0000c8003a3a7a20 */ /* 0x000fe40000410000 */
[----:B------:R-:W-:Y:S01]  /*8860*/  FMUL.FTZ R62, R62, c[0x0][0x320] ;  /* 0x0000c8003e3e7a20 */ /* 0x000fe20000410000 */
[C---:B------:R-:W-:Y:S01]  /*8870*/  HMMA.16816.F32.BF16 R72, R188.reuse, R8, R72 ;  /* 0x00000008bc48723c */ /* 0x040fe20000041848 */
[----:B------:R-:W-:Y:S03]  /*8880*/  MUFU.TANH R28, R28 ;  /* 0x0000001c001c7308 */ /* 0x000fe60000002400 */
[----:B------:R-:W-:Y:S02]  /*8890*/  FMUL.FTZ R60, R60, c[0x0][0x320] ;  /* 0x0000c8003c3c7a20 */ /* 0x000fe40000410000 */
[----:B------:R-:W-:Y:S02]  /*88a0*/  FMUL.FTZ R66, R66, c[0x0][0x320] ;  /* 0x0000c80042427a20 */ /* 0x000fe40000410000 */
[-C--:B------:R-:W-:Y:S03]  /*88b0*/  HMMA.16816.F32.BF16 R76, R188, R10.reuse, R76 ;  /* 0x0000000abc4c723c */ /* 0x080fe6000004184c */
[----:B------:R-:W-:Y:S01]  /*88c0*/  MUFU.TANH R36, R36 ;  /* 0x0000002400247308 */ /* 0x000fe20000002400 */
[----:B------:R-:W-:Y:S02]  /*88d0*/  FMUL.FTZ R64, R64, c[0x0][0x320] ;  /* 0x0000c80040407a20 */ /* 0x000fe40000410000 */
[----:B------:R-:W-:Y:S02]  /*88e0*/  FMUL.FTZ R67, R67, c[0x0][0x320] ;  /* 0x0000c80043437a20 */ /* 0x000fe40000410000 */
[----:B------:R-:W-:Y:S01]  /*88f0*/  FMUL.FTZ R71, R71, c[0x0][0x320] ;  /* 0x0000c80047477a20 */ /* 0x000fe20000410000 */
[C---:B------:R-:W-:Y:S01]  /*8900*/  HMMA.16816.F32.BF16 R80, R212.reuse, R10, R80 ;  /* 0x0000000ad450723c */ /* 0x040fe20000041850 */
[----:B------:R-:W2:Y:S01]  /*8910*/  LDSM.16.M88.4 R8, [R228+0x3000] ;  /* 0x00300000e408783b */ /* 0x000ea20000000200 */
[----:B------:R-:W-:Y:S04]  /*8920*/  DEPBAR.LE SB0, 0x0 ;  /* 0x000080000000791a */ /* 0x000fe80000000000 */
[----:B------:R-:W2:Y:S01]  /*8930*/  MUFU.TANH R35, R35 ;  /* 0x0000002300237308 */ /* 0x000ea20000002400 */
[----:B------:R-:W-:Y:S01]  /*8940*/  FMUL.FTZ R68, R68, c[0x0][0x320] ;  /* 0x0000c80044447a20 */ /* 0x000fe20000410000 */
[-C--:B-1----:R-:W-:Y:S01]  /*8950*/  HMMA.16816.F32.BF16 R84, R212, R4.reuse, R84 ;  /* 0x00000004d454723c */ /* 0x082fe20000041854 */
[----:B------:R-:W-:Y:S04]  /*8960*/  BAR.SYNC.DEFER_BLOCKING 0x0 ;  /* 0x0000000000007b1d */ /* 0x000fe80000010000 */
[----:B------:R-:W-:Y:S02]  /*8970*/  FMUL.FTZ R57, R57, c[0x0][0x320] ;  /* 0x0000c80039397a20 */ /* 0x000fe40000410000 */
[----:B------:R-:W-:Y:S01]  /*8980*/  FMUL.FTZ R76, R76, c[0x0][0x320] ;  /* 0x0000c8004c4c7a20 */ /* 0x000fe20000410000 */
[----:B------:R1:W-:Y:S01]  /*8990*/  MUFU.TANH R222, R71 ;  /* 0x0000004700de7308 */ /* 0x0003e20000002400 */
[C---:B------:R-:W-:Y:S04]  /*89a0*/  HMMA.16816.F32.BF16 R88, R188.reuse, R4, R88 ;  /* 0x00000004bc58723c */ /* 0x040fe80000041858 */
[----:B------:R-:W-:Y:S02]  /*89b0*/  FMUL.FTZ R79, R79, c[0x0][0x320] ;  /* 0x0000c8004f4f7a20 */ /* 0x000fe40000410000 */
[----:B------:R-:W-:Y:S01]  /*89c0*/  FMUL.FTZ R61, R61, c[0x0][0x320] ;  /* 0x0000c8003d3d7a20 */ /* 0x000fe20000410000 */
[----:B------:R-:W-:Y:S01]  /*89d0*/  FMNMX.FTZ R4, R195, R117, !PT ;  /* 0x00000075c3047209 */ /* 0x000fe20007810000 */
[----:B------:R-:W-:Y:S01]  /*89e0*/  FMUL.FTZ R82, R82, c[0x0][0x320] ;  /* 0x0000c80052527a20 */ /* 0x000fe20000410000 */
[----:B------:R-:W4:Y:S01]  /*89f0*/  MUFU.TANH R33, R33 ;  /* 0x0000002100217308 */ /* 0x000f220000002400 */
[-C--:B------:R-:W-:Y:S03]  /*8a00*/  HMMA.16816.F32.BF16 R92, R188, R6.reuse, R92 ;  /* 0x00000006bc5c723c */ /* 0x080fe6000004185c */
[----:B------:R-:W-:Y:S02]  /*8a10*/  FMUL.FTZ R40, R40, c[0x0][0x320] ;  /* 0x0000c80028287a20 */ /* 0x000fe40000410000 */
[----:B------:R-:W-:Y:S02]  /*8a20*/  FMUL.FTZ R86, R86, c[0x0][0x320] ;  /* 0x0000c80056567a20 */ /* 0x000fe40000410000 */
[----:B------:R-:W-:Y:S01]  /*8a30*/  FMUL.FTZ R80, R80, c[0x0][0x320] ;  /* 0x0000c80050507a20 */ /* 0x000fe20000410000 */
[C---:B------:R-:W-:Y:S01]  /*8a40*/  HMMA.16816.F32.BF16 R96, R212.reuse, R6, R96 ;  /* 0x00000006d460723c */ /* 0x040fe20000041860 */
[----:B------:R-:W-:Y:S03]  /*8a50*/  MUFU.TANH R201, R39 ;  /* 0x0000002700c97308 */ /* 0x000fe60000002400 */
[----:B------:R-:W-:Y:S01]  /*8a60*/  FMUL.FTZ R87, R87, c[0x0][0x320] ;  /* 0x0000c80057577a20 */ /* 0x000fe20000410000 */
[----:B-1----:R-:W-:Y:S01]  /*8a70*/  FMNMX.FTZ R71, R184, R0, !PT ;  /* 0x00000000b8477209 */ /* 0x002fe20007810000 */
[----:B------:R-:W-:Y:S01]  /*8a80*/  FMUL.FTZ R85, R85, c[0x0][0x320] ;  /* 0x0000c80055557a20 */ /* 0x000fe20000410000 */
[----:B------:R-:W-:Y:S01]  /*8a90*/  FMNMX.FTZ R0, R186, R2, !PT ;  /* 0x00000002ba007209 */ /* 0x000fe20007810000 */
[-C--:B--2---:R-:W-:Y:S03]  /*8aa0*/  HMMA.16816.F32.BF16 R100, R212, R8.reuse, R100 ;  /* 0x00000008d464723c */ /* 0x084fe60000041864 */
[----:B------:R-:W-:Y:S01]  /*8ab0*/  MUFU.TANH R29, R29 ;  /* 0x0000001d001d7308 */ /* 0x000fe20000002400 */
[----:B---3--:R-:W-:Y:S01]  /*8ac0*/  FMNMX.FTZ R2, R192, R4, !PT ;  /* 0x00000004c0027209 */ /* 0x008fe20007810000 */
[----:B------:R-:W-:Y:S01]  /*8ad0*/  FMUL.FTZ R50, R50, c[0x0][0x320] ;  /* 0x0000c80032327a20 */ /* 0x000fe20000410000 */
[----:B------:R-:W-:Y:S01]  /*8ae0*/  FMNMX.FTZ R0, R18, R0, !PT ;  /* 0x0000000012007209 */ /* 0x000fe20007810000 */
[----:B------:R-:W-:Y:S01]  /*8af0*/  FMUL.FTZ R83, R83, c[0x0][0x320] ;  /* 0x0000c80053537a20 */ /* 0x000fe20000410000 */
[----:B------:R-:W-:Y:S01]  /*8b00*/  FMNMX.FTZ R71, R16, R71, !PT ;  /* 0x0000004710477209 */ /* 0x000fe20007810000 */
[----:B------:R-:W-:Y:S01]  /*8b10*/  FMUL.FTZ R88, R88, c[0x0][0x320] ;  /* 0x0000c80058587a20 */ /* 0x000fe20000410000 */
[C---:B------:R-:W-:Y:S03]  /*8b20*/  HMMA.16816.F32.BF16 R104, R188.reuse, R8, R104 ;  /* 0x00000008bc68723c */ /* 0x040fe60000041868 */
[----:B------:R-:W-:Y:S01]  /*8b30*/  MUFU.TANH R40, R40 ;  /* 0x0000002800287308 */ /* 0x000fe20000002400 */
[----:B------:R-:W-:Y:S01]  /*8b40*/  FMNMX.FTZ R2, R12, R2, !PT ;  /* 0x000000020c027209 */ /* 0x000fe20007810000 */
[----:B------:R-:W-:Y:S01]  /*8b50*/  FMUL.FTZ R81, R81, c[0x0][0x320] ;  /* 0x0000c80051517a20 */ /* 0x000fe20000410000 */
[----:B------:R-:W-:Y:S01]  /*8b60*/  FMNMX.FTZ R0, R19, R0, !PT ;  /* 0x0000000013007209 */ /* 0x000fe20007810000 */
[----:B------:R-:W-:Y:S01]  /*8b70*/  FMUL.FTZ R84, R84, c[0x0][0x320] ;  /* 0x0000c80054547a20 */ /* 0x000fe20000410000 */
[----:B------:R-:W-:Y:S01]  /*8b80*/  FMNMX.FTZ R2, R13, R2, !PT ;  /* 0x000000020d027209 */ /* 0x000fe20007810000 */
[-C--:B------:R-:W-:Y:S03]  /*8b90*/  HMMA.16816.F32.BF16 R108, R188, R10.reuse, R108 ;  /* 0x0000000abc6c723c */ /* 0x080fe6000004186c */
[----:B------:R-:W-:Y:S01]  /*8ba0*/  FMNMX.FTZ R4, R22, R0, !PT ;  /* 0x0000000016047209 */ /* 0x000fe20007810000 */
[----:B------:R-:W-:Y:S01]  /*8bb0*/  MUFU.TANH R26, R26 ;  /* 0x0000001a001a7308 */ /* 0x000fe20000002400 */
[----:B------:R-:W-:Y:S01]  /*8bc0*/  FMNMX.FTZ R71, R17, R71, !PT ;  /* 0x0000004711477209 */ /* 0x000fe20007810000 */
[----:B------:R-:W-:Y:S01]  /*8bd0*/  FMUL.FTZ R91, R91, c[0x0][0x320] ;  /* 0x0000c8005b5b7a20 */ /* 0x000fe20000410000 */
[----:B----4-:R-:W-:Y:S01]  /*8be0*/  FMNMX.FTZ R4, R23, R4, !PT ;  /* 0x0000000417047209 */ /* 0x010fe20007810000 */
[----:B------:R-:W-:Y:S04]  /*8bf0*/  HMMA.16816.F32.BF16 R112, R212, R10, R112 ;  /* 0x0000000ad470723c */ /* 0x000fe80000041870 */
[----:B------:R-:W-:Y:S01]  /*8c00*/  FMNMX.FTZ R71, R20, R71, !PT ;  /* 0x0000004714477209 */ /* 0x000fe20007810000 */
[----:B------:R-:W-:Y:S01]  /*8c10*/  FMUL.FTZ R90, R90, c[0x0][0x320] ;  /* 0x0000c8005a5a7a20 */ /* 0x000fe20000410000 */
[----:B------:R-:W1:Y:S01]  /*8c20*/  MUFU.TANH R37, R37 ;  /* 0x0000002500257308 */ /* 0x000e620000002400 */
[----:B------:R-:W-:Y:S01]  /*8c30*/  FMUL.FTZ R51, R51, c[0x0][0x320] ;  /* 0x0000c80033337a20 */ /* 0x000fe20000410000 */
[----:B------:R-:W-:Y:S01]  /*8c40*/  FMNMX.FTZ R71, R21, R71, !PT ;  /* 0x0000004715477209 */ /* 0x000fe20007810000 */
[----:B------:R-:W-:Y:S03]  /*8c50*/  FMUL.FTZ R96, R96, c[0x0][0x320] ;  /* 0x0000c80060607a20 */ /* 0x000fe60000410000 */
[----:B------:R-:W-:Y:S01]  /*8c60*/  FMUL.FTZ R98, R98, c[0x0][0x320] ;  /* 0x0000c80062627a20 */ /* 0x000fe20000410000 */
[----:B------:R-:W-:Y:S01]  /*8c70*/  FMNMX.FTZ R4, R34, R4, !PT ;  /* 0x0000000422047209 */ /* 0x000fe20007810000 */
[----:B------:R-:W-:Y:S01]  /*8c80*/  FMUL.FTZ R99, R99, c[0x0][0x320] ;  /* 0x0000c80063637a20 */ /* 0x000fe20000410000 */
[----:B------:R-:W-:Y:S01]  /*8c90*/  FMNMX.FTZ R71, R32, R71, !PT ;  /* 0x0000004720477209 */ /* 0x000fe20007810000 */
[----:B------:R-:W2:Y:S01]  /*8ca0*/  MUFU.TANH R50, R50 ;  /* 0x0000003200327308 */ /* 0x000ea20000002400 */
[----:B------:R-:W-:Y:S01]  /*8cb0*/  FMUL.FTZ R97, R97, c[0x0][0x320] ;  /* 0x0000c80061617a20 */ /* 0x000fe20000410000 */
[----:B------:R-:W-:Y:S01]  /*8cc0*/  FMNMX.FTZ R4, R35, R4, !PT ;  /* 0x0000000423047209 */ /* 0x000fe20007810000 */
[----:B------:R-:W-:Y:S01]  /*8cd0*/  FMUL.FTZ R89, R89, c[0x0][0x320] ;  /* 0x0000c80059597a20 */ /* 0x000fe20000410000 */
[----:B------:R-:W-:Y:S01]  /*8ce0*/  FMNMX.FTZ R71, R33, R71, !PT ;  /* 0x0000004721477209 */ /* 0x000fe20007810000 */
[----:B------:R-:W-:Y:S01]  /*8cf0*/  FMUL.FTZ R93, R93, c[0x0][0x320] ;  /* 0x0000c8005d5d7a20 */ /* 0x000fe20000410000 */
[----:B------:R-:W-:Y:S01]  /*8d00*/  FMNMX.FTZ R4, R200, R4, !PT ;  /* 0x00000004c8047209 */ /* 0x000fe20007810000 */
[----:B------:R-:W-:Y:S01]  /*8d10*/  FMUL.FTZ R105, R105, c[0x0][0x320] ;  /* 0x0000c80069697a20 */ /* 0x000fe20000410000 */
[----:B------:R-:W-:Y:S01]  /*8d20*/  FMNMX.FTZ R71, R36, R71, !PT ;  /* 0x0000004724477209 */ /* 0x000fe20007810000 */
[----:B------:R-:W-:Y:S01]  /*8d30*/  FMUL.FTZ R113, R113, c[0x0][0x320] ;  /* 0x0000c80071717a20 */ /* 0x000fe20000410000 */
[----:B------:R-:W3:Y:S01]  /*8d40*/  MUFU.TANH R48, R48 ;  /* 0x0000003000307308 */ /* 0x000ee20000002400 */
[----:B------:R-:W-:Y:S01]  /*8d50*/  FMUL.FTZ R94, R94, c[0x0][0x320] ;  /* 0x0000c8005e5e7a20 */ /* 0x000fe20000410000 */
[----:B------:R-:W-:Y:S01]  /*8d60*/  FMNMX.FTZ R0, R24, R2, !PT ;  /* 0x0000000218007209 */ /* 0x000fe20007810000 */
[----:B------:R-:W-:Y:S01]  /*8d70*/  FMUL.FTZ R95, R95, c[0x0][0x320] ;  /* 0x0000c8005f5f7a20 */ /* 0x000fe20000410000 */
[----:B-1----:R-:W-:Y:S01]  /*8d80*/  FMNMX.FTZ R71, R37, R71, !PT ;  /* 0x0000004725477209 */ /* 0x002fe20007810000 */
[----:B------:R-:W-:Y:S01]  /*8d90*/  FMUL.FTZ R73, R73, c[0x0][0x320] ;  /* 0x0000c80049497a20 */ /* 0x000fe20000410000 */
[----:B------:R-:W-:Y:S01]  /*8da0*/  FMNMX.FTZ R0, R25, R0, !PT ;  /* 0x0000000019007209 */ /* 0x000fe20007810000 */
[----:B------:R-:W-:Y:S02]  /*8db0*/  FMUL.FTZ R77, R77, c[0x0][0x320] ;  /* 0x0000c8004d4d7a20 */ /* 0x000fe40000410000 */
[----:B------:R-:W-:Y:S01]  /*8dc0*/  FMUL.FTZ R103, R103, c[0x0][0x320] ;  /* 0x0000c80067677a20 */ /* 0x000fe20000410000 */
[----:B------:R-:W1:Y:S01]  /*8dd0*/  MUFU.TANH R51, R51 ;  /* 0x0000003300337308 */ /* 0x000e620000002400 */
[----:B------:R-:W-:Y:S01]  /*8de0*/  FMUL.FTZ R108, R108, c[0x0][0x320] ;  /* 0x0000c8006c6c7a20 */ /* 0x000fe20000410000 */
[----:B------:R-:W-:Y:S01]  /*8df0*/  FMNMX.FTZ R0, R28, R0, !PT ;  /* 0x000000001c007209 */ /* 0x000fe20007810000 */
[----:B------:R-:W-:Y:S02]  /*8e00*/  FMUL.FTZ R92, R92, c[0x0][0x320] ;  /* 0x0000c8005c5c7a20 */ /* 0x000fe40000410000 */
[----:B------:R-:W-:Y:S01]  /*8e10*/  FMUL.FTZ R112, R112, c[0x0][0x320] ;  /* 0x0000c80070707a20 */ /* 0x000fe20000410000 */
[----:B------:R-:W-:Y:S01]  /*8e20*/  FMNMX.FTZ R0, R29, R0, !PT ;  /* 0x000000001d007209 */ /* 0x000fe20007810000 */
[----:B------:R-:W-:Y:S02]  /*8e30*/  FMUL.FTZ R104, R104, c[0x0][0x320] ;  /* 0x0000c80068687a20 */ /* 0x000fe40000410000 */
[----:B------:R-:W-:Y:S01]  /*8e40*/  FMUL.FTZ R74, R74, c[0x0][0x320] ;  /* 0x0000c8004a4a7a20 */ /* 0x000fe20000410000 */
[----:B------:R-:W4:Y:S01]  /*8e50*/  MUFU.TANH R49, R49 ;  /* 0x0000003100317308 */ /* 0x000f220000002400 */
[----:B------:R-:W-:Y:S01]  /*8e60*/  FMUL.FTZ R78, R78, c[0x0][0x320] ;  /* 0x0000c8004e4e7a20 */ /* 0x000fe20000410000 */
[----:B------:R-:W-:Y:S01]  /*8e70*/  FMNMX.FTZ R2, R40, R0, !PT ;  /* 0x0000000028027209 */ /* 0x000fe20007810000 */
[----:B------:R-:W-:Y:S01]  /*8e80*/  FMUL.FTZ R107, R107, c[0x0][0x320] ;  /* 0x0000c8006b6b7a20 */ /* 0x000fe20000410000 */
[----:B------:R-:W-:Y:S01]  /*8e90*/  FMNMX.FTZ R0, R201, R4, !PT ;  /* 0x00000004c9007209 */ /* 0x000fe20007810000 */
[----:B------:R-:W-:Y:S01]  /*8ea0*/  FMUL.FTZ R106, R106, c[0x0][0x320] ;  /* 0x0000c8006a6a7a20 */ /* 0x000fe20000410000 */
[----:B------:R-:W-:Y:S01]  /*8eb0*/  FMNMX.FTZ R4, R194, R118, !PT ;  /* 0x00000076c2047209 */ /* 0x000fe20007810000 */
[----:B------:R-:W-:Y:S01]  /*8ec0*/  FMUL.FTZ R65, R65, c[0x0][0x320] ;  /* 0x0000c80041417a20 */ /* 0x000fe20000410000 */
[----:B--2---:R-:W-:Y:S01]  /*8ed0*/  FMNMX.FTZ R0, R50, R0, !PT ;  /* 0x0000000032007209 */ /* 0x004fe20007810000 */
[----:B------:R-:W-:Y:S01]  /*8ee0*/  FMUL.FTZ R70, R70, c[0x0][0x320] ;  /* 0x0000c80046467a20 */ /* 0x000fe20000410000 */
[----:B------:R-:W2:Y:S01]  /*8ef0*/  MUFU.TANH R216, R54 ;  /* 0x0000003600d87308 */ /* 0x000ea20000002400 */
[----:B------:R-:W-:Y:S01]  /*8f00*/  FMNMX.FTZ R4, R193, R4, !PT ;  /* 0x00000004c1047209 */ /* 0x000fe20007810000 */
[----:B------:R-:W-:Y:S01]  /*8f10*/  FMUL.FTZ R45, R45, c[0x0][0x320] ;  /* 0x0000c8002d2d7a20 */ /* 0x000fe20000410000 */
[----:B---3--:R-:W-:Y:S01]  /*8f20*/  FMNMX.FTZ R71, R48, R71, !PT ;  /* 0x0000004730477209 */ /* 0x008fe20007810000 */
[----:B------:R-:W-:Y:S01]  /*8f30*/  FMUL.FTZ R42, R42, c[0x0][0x320] ;  /* 0x0000c8002a2a7a20 */ /* 0x000fe20000410000 */
[----:B-1----:R-:W-:Y:S01]  /*8f40*/  FMNMX.FTZ R0, R51, R0, !PT ;  /* 0x0000000033007209 */ /* 0x002fe20007810000 */
[----:B------:R-:W-:Y:S02]  /*8f50*/  FMUL.FTZ R59, R59, c[0x0][0x320] ;  /* 0x0000c8003b3b7a20 */ /* 0x000fe40000410000 */
[----:B------:R-:W-:Y:S02]  /*8f60*/  FMUL.FTZ R63, R63, c[0x0][0x320] ;  /* 0x0000c8003f3f7a20 */ /* 0x000fe40000410000 */
[----:B------:R-:W1:Y:S01]  /*8f70*/  MUFU.TANH R206, R52 ;  /* 0x0000003400ce7308 */ /* 0x000e620000002400 */
[----:B------:R-:W-:Y:S02]  /*8f80*/  FMUL.FTZ R69, R69, c[0x0][0x320] ;  /* 0x0000c80045457a20 */ /* 0x000fe40000410000 */
[----:B------:R-:W-:Y:S01]  /*8f90*/  FMUL.FTZ R72, R72, c[0x0][0x320] ;  /* 0x0000c80048487a20 */ /* 0x000fe20000410000 */
[----:B----4-:R-:W-:Y:S01]  /*8fa0*/  FMNMX.FTZ R71, R49, R71, !PT ;  /* 0x0000004731477209 */ /* 0x010fe20007810000 */
[----:B------:R-:W-:Y:S02]  /*8fb0*/  FMUL.FTZ R102, R102, c[0x0][0x320] ;  /* 0x0000c80066667a20 */ /* 0x000fe40000410000 */
[----:B------:R-:W-:Y:S02]  /*8fc0*/  FMUL.FTZ R109, R109, c[0x0][0x320] ;  /* 0x0000c8006d6d7a20 */ /* 0x000fe40000410000 */
[----:B------:R-:W-:Y:S01]  /*8fd0*/  FMUL.FTZ R100, R100, c[0x0][0x320] ;  /* 0x0000c80064647a20 */ /* 0x000fe20000410000 */
[----:B------:R-:W3:Y:S01]  /*8fe0*/  MUFU.TANH R245, R55 ;  /* 0x0000003700f57308 */ /* 0x000ee20000002400 */
[----:B------:R-:W-:Y:S02]  /*8ff0*/  FMUL.FTZ R101, R101, c[0x0][0x320] ;  /* 0x0000c80065657a20 */ /* 0x000fe40000410000 */
[----:B------:R-:W-:Y:S01]  /*9000*/  FMUL.FTZ R114, R114, c[0x0][0x320] ;  /* 0x0000c80072727a20 */ /* 0x000fe20000410000 */
[----:B--2---:R-:W-:Y:S01]  /*9010*/  FMNMX.FTZ R0, R216, R0, !PT ;  /* 0x00000000d8007209 */ /* 0x004fe20007810000 */
[----:B------:R-:W-:Y:S02]  /*9020*/  FMUL.FTZ R115, R115, c[0x0][0x320] ;  /* 0x0000c80073737a20 */ /* 0x000fe40000410000 */
[----:B------:R-:W-:Y:S02]  /*9030*/  FMUL.FTZ R47, R47, c[0x0][0x320] ;  /* 0x0000c8002f2f7a20 */ /* 0x000fe40000410000 */
[----:B------:R-:W-:Y:S01]  /*9040*/  FMUL.FTZ R75, R75, c[0x0][0x320] ;  /* 0x0000c8004b4b7a20 */ /* 0x000fe20000410000 */
[----:B------:R2:W4:Y:S01]  /*9050*/  MUFU.TANH R208, R53 ;  /* 0x0000003500d07308 */ /* 0x0005220000002400 */
[----:B------:R-:W-:Y:S02]  /*9060*/  FMUL.FTZ R44, R44, c[0x0][0x320] ;  /* 0x0000c8002c2c7a20 */ /* 0x000fe40000410000 */
[----:B------:R-:W-:Y:S01]  /*9070*/  FMUL.FTZ R56, R56, c[0x0][0x320] ;  /* 0x0000c80038387a20 */ /* 0x000fe20000410000 */
[----:B-1----:R-:W-:Y:S06]  /*9080*/  FMNMX.FTZ R71, R206, R71, !PT ;  /* 0x00000047ce477209 */ /* 0x002fec0007810000 */
[----:B------:R-:W1:Y:S01]  /*9090*/  MUFU.TANH R209, R66 ;  /* 0x0000004200d17308 */ /* 0x000e620000002400 */
[----:B---3--:R-:W-:Y:S09]  /*90a0*/  FMNMX.FTZ R0, R245, R0, !PT ;  /* 0x00000000f5007209 */ /* 0x008ff20007810000 */
[----:B------:R-:W3:Y:S01]  /*90b0*/  MUFU.TANH R203, R64 ;  /* 0x0000004000cb7308 */ /* 0x000ee20000002400 */
[----:B--2---:R-:W2:Y:S01]  /*90c0*/  LDL.64 R52, [R1+0x40] ;  /* 0x0000400001347983 */ /* 0x004ea20000100a00 */
[----:B----4-:R-:W-:Y:S08]  /*90d0*/  FMNMX.FTZ R71, R208, R71, !PT ;  /* 0x00000047d0477209 */ /* 0x010ff00007810000 */
[----:B------:R-:W4:Y:S01]  /*90e0*/  MUFU.TANH R41, R41 ;  /* 0x0000002900297308 */ /* 0x000f220000002400 */
[----:B-1----:R-:W-:Y:S09]  /*90f0*/  FMNMX.FTZ R0, R209, R0, !PT ;  /* 0x00000000d1007209 */ /* 0x002ff20007810000 */
[----:B------:R-:W1:Y:S01]  /*9100*/  MUFU.TANH R211, R67 ;  /* 0x0000004300d37308 */ /* 0x000e620000002400 */
[----:B---3--:R-:W-:Y:S09]  /*9110*/  FMNMX.FTZ R71, R203, R71, !PT ;  /* 0x00000047cb477209 */ /* 0x008ff20007810000 */
[----:B------:R-:W3:Y:S01]  /*9120*/  MUFU.TANH R202, R65 ;  /* 0x0000004100ca7308 */ /* 0x000ee20000002400 */
[----:B----4-:R-:W-:Y:S09]  /*9130*/  FMNMX.FTZ R2, R41, R2, !PT ;  /* 0x0000000229027209 */ /* 0x010ff20007810000 */
[----:B------:R-:W4:Y:S01]  /*9140*/  MUFU.TANH R44, R44 ;  /* 0x0000002c002c7308 */ /* 0x000f220000002400 */
[----:B-1----:R-:W-:Y:S09]  /*9150*/  FMNMX.FTZ R0, R211, R0, !PT ;  /* 0x00000000d3007209 */ /* 0x002ff20007810000 */
[----:B------:R-:W1:Y:S01]  /*9160*/  MUFU.TANH R218, R70 ;  /* 0x0000004600da7308 */ /* 0x000e620000002400 */
[----:B---3--:R-:W-:Y:S09]  /*9170*/  FMNMX.FTZ R71, R202, R71, !PT ;  /* 0x00000047ca477209 */ /* 0x008ff20007810000 */
[----:B------:R3:W-:Y:S01]  /*9180*/  MUFU.TANH R220, R86 ;  /* 0x0000005600dc7308 */ /* 0x0007e20000002400 */
[----:B----4-:R-:W-:Y:S09]  /*9190*/  FMNMX.FTZ R2, R44, R2, !PT ;  /* 0x000000022c027209 */ /* 0x010ff20007810000 */
[----:B------:R-:W4:Y:S01]  /*91a0*/  MUFU.TANH R234, R68 ;  /* 0x0000004400ea7308 */ /* 0x000f220000002400 */
[----:B-1----:R-:W-:Y:S09]  /*91b0*/  FMNMX.FTZ R0, R218, R0, !PT ;  /* 0x00000000da007209 */ /* 0x002ff20007810000 */
[----:B------:R-:W1:Y:S01]  /*91c0*/  MUFU.TANH R45, R45 ;  /* 0x0000002d002d7308 */ /* 0x000e620000002400 */
[----:B---3--:R-:W-:Y:S04]  /*91d0*/  MOV R86, R222 ;  /* 0x000000de00567202 */ /* 0x008fe80000000f00 */
[----:B------:R-:W-:Y:S05]  /*91e0*/  FMNMX.FTZ R0, R86, R0, !PT ;  /* 0x0000000056007209 */ /* 0x000fea0007810000 */
[----:B------:R-:W3:Y:S01]  /*91f0*/  MUFU.TANH R199, R56 ;  /* 0x0000003800c77308 */ /* 0x000ee20000002400 */
[----:B----4-:R-:W-:Y:S09]  /*9200*/  FMNMX.FTZ R71, R234, R71, !PT ;  /* 0x00000047ea477209 */ /* 0x010ff20007810000 */
[----:B------:R3:W-:Y:S01]  /*9210*/  MUFU.TANH R246, R63 ;  /* 0x0000003f00f67308 */ /* 0x0007e20000002400 */
[----:B-1----:R-:W-:Y:S09]  /*9220*/  FMNMX.FTZ R2, R45, R2, !PT ;  /* 0x000000022d027209 */ /* 0x002ff20007810000 */
[----:B------:R-:W1:Y:S10]  /*9230*/  MUFU.TANH R39, R82 ;  /* 0x0000005200277308 */ /* 0x000e740000002400 */
[----:B------:R-:W-:Y:S01]  /*9240*/  MUFU.TANH R204, R42 ;  /* 0x0000002a00cc7308 */ /* 0x000fe20000002400 */
[----:B---3--:R-:W-:Y:S04]  /*9250*/  MOV R63, R199 ;  /* 0x000000c7003f7202 */ /* 0x008fe80000000f00 */
[----:B------:R-:W-:Y:S05]  /*9260*/  FMNMX.FTZ R2, R63, R2, !PT ;  /* 0x000000023f027209 */ /* 0x000fea0007810000 */
[----:B------:R-:W-:Y:S01]  /*9270*/  MUFU.TANH R230, R58 ;  /* 0x0000003a00e67308 */ /* 0x000fe20000002400 */
[----:B-1----:R-:W-:Y:S04]  /*9280*/  MOV R212, R39 ;  /* 0x0000002700d47202 */ /* 0x002fe80000000f00 */
[----:B------:R-:W-:Y:S05]  /*9290*/  FMNMX.FTZ R0, R212, R0, !PT ;  /* 0x00000000d4007209 */ /* 0x000fea0007810000 */
[----:B------:R-:W-:Y:S10]  /*92a0*/  MUFU.TANH R42, R59 ;  /* 0x0000003b002a7308 */ /* 0x000ff40000002400 */
[----:B------:R-:W1:Y:S10]  /*92b0*/  MUFU.TANH R59, R69 ;  /* 0x00000045003b7308 */ /* 0x000e740000002400 */
[----:B------:R-:W3:Y:S10]  /*92c0*/  MUFU.TANH R223, R80 ;  /* 0x0000005000df7308 */ /* 0x000ef40000002400 */
[----:B------:R3:W-:Y:S01]  /*92d0*/  MUFU.TANH R58, R87 ;  /* 0x00000057003a7308 */ /* 0x0007e20000002400 */
[----:B-1----:R-:W-:Y:S09]  /*92e0*/  FMNMX.FTZ R71, R59, R71, !PT ;  /* 0x000000473b477209 */ /* 0x002ff20007810000 */
[----:B------:R-:W1:Y:S10]  /*92f0*/  MUFU.TANH R197, R57 ;  /* 0x0000003900c57308 */ /* 0x000e740000002400 */
[----:B------:R-:W-:Y:S01]  /*9300*/  MUFU.TANH R221, R60 ;  /* 0x0000003c00dd7308 */ /* 0x000fe20000002400 */
[----:B---3--:R-:W-:Y:S04]  /*9310*/  MOV R87, R223 ;  /* 0x000000df00577202 */ /* 0x008fe80000000f00 */
[----:B------:R-:W-:Y:S05]  /*9320*/  FMNMX.FTZ R71, R87, R71, !PT ;  /* 0x0000004757477209 */ /* 0x000fea0007810000 */
[----:B------:R1:W-:Y:S10]  /*9330*/  MUFU.TANH R60, R85 ;  /* 0x00000055003c7308 */ /* 0x0003f40000002400 */
[----:B------:R-:W3:Y:S10]  /*9340*/  MUFU.TANH R14, R14 ;  /* 0x0000000e000e7308 */ /* 0x000ef40000002400 */
[----:B------:R-:W4:Y:S01]  /*9350*/  MUFU.TANH R233, R83 ;  /* 0x0000005300e97308 */ /* 0x000f220000002400 */
[----:B-1----:R-:W-:Y:S04]  /*9360*/  MOV R85, R197 ;  /* 0x000000c500557202 */ /* 0x002fe80000000f00 */
[----:B------:R-:W-:Y:S05]  /*9370*/  FMNMX.FTZ R2, R85, R2, !PT ;  /* 0x0000000255027209 */ /* 0x000fea0007810000 */
[----:B------:R1:W-:Y:S01]  /*9380*/  MUFU.TANH R248, R88 ;  /* 0x0000005800f87308 */ /* 0x0003e20000002400 */
[----:B---3--:R-:W-:Y:S09]  /*9390*/  FMNMX.FTZ R4, R14, R4, !PT ;  /* 0x000000040e047209 */ /* 0x008ff20007810000 */
[----:B------:R-:W3:Y:S01]  /*93a0*/  MUFU.TANH R15, R15 ;  /* 0x0000000f000f7308 */ /* 0x000ee20000002400 */
[----:B----4-:R-:W-:Y:S04]  /*93b0*/  FMNMX.FTZ R0, R233, R0, !PT ;  /* 0x00000000e9007209 */ /* 0x010fe80007810000 */
[----:B------:R-:W-:Y:S05]  /*93c0*/  FMNMX.FTZ R0, R220, R0, !PT ;  /* 0x00000000dc007209 */ /* 0x000fea0007810000 */
[----:B------:R-:W4:Y:S01]  /*93d0*/  MUFU.TANH R80, R81 ;  /* 0x0000005100507308 */ /* 0x000f220000002400 */
[----:B------:R-:W-:Y:S02]  /*93e0*/  FMNMX.FTZ R0, R58, R0, !PT ;  /* 0x000000003a007209 */ /* 0x000fe40007810000 */
[----:B-1----:R-:W-:Y:S04]  /*93f0*/  MOV R88, R221 ;  /* 0x000000dd00587202 */ /* 0x002fe80000000f00 */
[----:B------:R-:W-:Y:S03]  /*9400*/  FMNMX.FTZ R2, R88, R2, !PT ;  /* 0x0000000258027209 */ /* 0x000fe60007810000 */
[----:B------:R-:W1:Y:S01]  /*9410*/  MUFU.TANH R249, R84 ;  /* 0x0000005400f97308 */ /* 0x000e620000002400 */
[----:B---3--:R-:W-:Y:S04]  /*9420*/  FMNMX.FTZ R4, R15, R4, !PT ;  /* 0x000000040f047209 */ /* 0x008fe80007810000 */
[----:B------:R-:W-:Y:S05]  /*9430*/  FMNMX.FTZ R4, R26, R4, !PT ;  /* 0x000000041a047209 */ /* 0x000fea0007810000 */
[----:B------:R1:W-:Y:S01]  /*9440*/  MUFU.TANH R244, R91 ;  /* 0x0000005b00f47308 */ /* 0x0003e20000002400 */
[----:B----4-:R-:W-:Y:S09]  /*9450*/  FMNMX.FTZ R71, R80, R71, !PT ;  /* 0x0000004750477209 */ /* 0x010ff20007810000 */
[----:B------:R-:W3:Y:S10]  /*9460*/  MUFU.TANH R250, R61 ;  /* 0x0000003d00fa7308 */ /* 0x000ef40000002400 */
[----:B------:R3:W-:Y:S01]  /*9470*/  MUFU.TANH R247, R90 ;  /* 0x0000005a00f77308 */ /* 0x0007e20000002400 */
[----:B-1----:R-:W-:Y:S04]  /*9480*/  MOV R91, R249 ;  /* 0x000000f9005b7202 */ /* 0x002fe80000000f00 */
[----:B------:R-:W-:Y:S05]  /*9490*/  FMNMX.FTZ R71, R91, R71, !PT ;  /* 0x000000475b477209 */ /* 0x000fea0007810000 */
[----:B------:R-:W1:Y:S01]  /*94a0*/  MUFU.TANH R27, R27 ;  /* 0x0000001b001b7308 */ /* 0x000e620000002400 */
[----:B------:R-:W-:Y:S09]  /*94b0*/  FMNMX.FTZ R71, R60, R71, !PT ;  /* 0x000000473c477209 */ /* 0x000ff20007810000 */
[----:B------:R-:W4:Y:S01]  /*94c0*/  MUFU.TANH R198, R96 ;  /* 0x0000006000c67308 */ /* 0x000f220000002400 */
[----:B---3--:R-:W-:Y:S04]  /*94d0*/  MOV R90, R250 ;  /* 0x000000fa005a7202 */ /* 0x008fe80000000f00 */
[----:B------:R-:W-:Y:S05]  /*94e0*/  FMNMX.FTZ R2, R90, R2, !PT ;  /* 0x000000025a027209 */ /* 0x000fea0007810000 */
[----:B------:R-:W3:Y:S01]  /*94f0*/  MUFU.TANH R219, R72 ;  /* 0x0000004800db7308 */ /* 0x000ee20000002400 */
[----:B-1----:R-:W-:Y:S09]  /*9500*/  FMNMX.FTZ R4, R27, R4, !PT ;  /* 0x000000041b047209 */ /* 0x002ff20007810000 */
[----:B------:R-:W1:Y:S01]  /*9510*/  MUFU.TANH R196, R73 ;  /* 0x0000004900c47308 */ /* 0x000e620000002400 */
[----:B----4-:R-:W-:Y:S04]  /*9520*/  MOV R215, R198 ;  /* 0x000000c600d77202 */ /* 0x010fe80000000f00 */
[----:B------:R-:W-:Y:S05]  /*9530*/  FMNMX.FTZ R71, R215, R71, !PT ;  /* 0x00000047d7477209 */ /* 0x000fea0007810000 */
[----:B------:R-:W4:Y:S01]  /*9540*/  MUFU.TANH R98, R98 ;  /* 0x0000006200627308 */ /* 0x000f220000002400 */
[----:B---3--:R-:W-:Y:S09]  /*9550*/  FMNMX.FTZ R2, R219, R2, !PT ;  /* 0x00000002db027209 */ /* 0x008ff20007810000 */
[----:B------:R-:W3:Y:S01]  /*9560*/  MUFU.TANH R30, R30 ;  /* 0x0000001e001e7308 */ /* 0x000ee20000002400 */
[----:B-1----:R-:W-:Y:S04]  /*9570*/  MOV R84, R196 ;  /* 0x000000c400547202 */ /* 0x002fe80000000f00 */
[----:B------:R-:W-:Y:S05]  /*9580*/  FMNMX.FTZ R2, R84, R2, !PT ;  /* 0x0000000254027209 */ /* 0x000fea0007810000 */
[----:B------:R-:W1:Y:S01]  /*9590*/  MUFU.TANH R38, R76 ;  /* 0x0000004c00267308 */ /* 0x000e620000002400 */
[----:B----4-:R-:W-:Y:S09]  /*95a0*/  FMNMX.FTZ R0, R98, R0, !PT ;  /* 0x0000000062007209 */ /* 0x010ff20007810000 */
[----:B------:R-:W4:Y:S01]  /*95b0*/  MUFU.TANH R99, R99 ;  /* 0x0000006300637308 */ /* 0x000f220000002400 */
[----:B---3--:R-:W-:Y:S09]  /*95c0*/  FMNMX.FTZ R4, R30, R4, !PT ;  /* 0x000000041e047209 */ /* 0x008ff20007810000 */
[----:B------:R-:W3:Y:S01]  /*95d0*/  MUFU.TANH R5, R102 ;  /* 0x0000006600057308 */ /* 0x000ee20000002400 */
[----:B-1----:R-:W-:Y:S02]  /*95e0*/  MOV R213, R38 ;  /* 0x0000002600d57202 */ /* 0x002fe40000000f00 */
[----:B------:R-:W2:Y:S02]  /*95f0*/  LDL.64 R38, [R1+0x48] ;  /* 0x0000480001267983 */ /* 0x000ea40000100a00 */
[----:B------:R-:W-:Y:S05]  /*9600*/  FMNMX.FTZ R2, R213, R2, !PT ;  /* 0x00000002d5027209 */ /* 0x000fea0007810000 */
[----:B------:R3:W-:Y:S01]  /*9610*/  MUFU.TANH R188, R109 ;  /* 0x0000006d00bc7308 */ /* 0x0007e20000002400 */
[----:B----4-:R-:W-:Y:S09]  /*9620*/  FMNMX.FTZ R0, R99, R0, !PT ;  /* 0x0000000063007209 */ /* 0x010ff20007810000 */
[----:B------:R-:W1:Y:S10]  /*9630*/  MUFU.TANH R31, R31 ;  /* 0x0000001f001f7308 */ /* 0x000e740000002400 */
[----:B------:R-:W4:Y:S01]  /*9640*/  MUFU.TANH R97, R97 ;  /* 0x0000006100617308 */ /* 0x000f220000002400 */
[----:B---3--:R-:W-:Y:S04]  /*9650*/  MOV R109, R5 ;  /* 0x00000005006d7202 */ /* 0x008fe80000000f00 */
[----:B------:R-:W-:Y:S05]  /*9660*/  FMNMX.FTZ R0, R109, R0, !PT ;  /* 0x000000006d007209 */ /* 0x000fea0007810000 */
[----:B------:R-:W3:Y:S01]  /*9670*/  MUFU.TANH R251, R77 ;  /* 0x0000004d00fb7308 */ /* 0x000ee20000002400 */
[----:B-1----:R-:W-:Y:S04]  /*9680*/  FMNMX.FTZ R4, R31, R4, !PT ;  /* 0x000000041f047209 */ /* 0x002fe80007810000 */
[----:B------:R-:W-:Y:S05]  /*9690*/  FMNMX.FTZ R4, R204, R4, !PT ;  /* 0x00000004cc047209 */ /* 0x000fea0007810000 */
[----:B------:R3:W-:Y:S01]  /*96a0*/  MUFU.TANH R243, R89 ;  /* 0x0000005900f37308 */ /* 0x0007e20000002400 */
[----:B----4-:R-:W-:Y:S09]  /*96b0*/  FMNMX.FTZ R71, R97, R71, !PT ;  /* 0x0000004761477209 */ /* 0x010ff20007810000 */
[----:B------:R-:W1:Y:S10]  /*96c0*/  MUFU.TANH R6, R103 ;  /* 0x0000006700067308 */ /* 0x000e740000002400 */
[----:B------:R1:W-:Y:S01]  /*96d0*/  MUFU.TANH R191, R108 ;  /* 0x0000006c00bf7308 */ /* 0x0003e20000002400 */
[----:B---3--:R-:W-:Y:S04]  /*96e0*/  MOV R89, R251 ;  /* 0x000000fb00597202 */ /* 0x008fe80000000f00 */
[----:B------:R-:W-:Y:S05]  /*96f0*/  FMNMX.FTZ R2, R89, R2, !PT ;  /* 0x0000000259027209 */ /* 0x000fea0007810000 */
[----:B------:R3:W-:Y:S10]  /*9700*/  MUFU.TANH R61, R93 ;  /* 0x0000005d003d7308 */ /* 0x0007f40000002400 */
[----:B------:R-:W4:Y:S01]  /*9710*/  MUFU.TANH R100, R100 ;  /* 0x0000006400647308 */ /* 0x000f220000002400 */
[----:B-1----:R-:W-:Y:S04]  /*9720*/  MOV R108, R6 ;  /* 0x00000006006c7202 */ /* 0x002fe80000000f00 */
[----:B------:R-:W-:Y:S05]  /*9730*/  FMNMX.FTZ R0, R108, R0, !PT ;  /* 0x000000006c007209 */ /* 0x000fea0007810000 */
[----:B------:R-:W-:Y:S01]  /*9740*/  MUFU.TANH R240, R62 ;  /* 0x0000003e00f07308 */ /* 0x000fe20000002400 */
[----:B---3--:R-:W-:Y:S09]  /*9750*/  MOV R93, R230 ;  /* 0x000000e6005d7202 */ /* 0x008ff20000000f00 */
[----:B------:R1:W-:Y:S01]  /*9760*/  MUFU.TANH R62, R92 ;  /* 0x0000005c003e7308 */ /* 0x0003e20000002400 */
[----:B----4-:R-:W-:Y:S09]  /*9770*/  FMNMX.FTZ R71, R100, R71, !PT ;  /* 0x0000004764477209 */ /* 0x010ff20007810000 */
[----:B------:R-:W3:Y:S10]  /*9780*/  MUFU.TANH R205, R43 ;  /* 0x0000002b00cd7308 */ /* 0x000ef40000002400 */
[----:B------:R-:W4:Y:S01]  /*9790*/  MUFU.TANH R101, R101 ;  /* 0x0000006500657308 */ /* 0x000f220000002400 */
[----:B-1----:R-:W-:Y:S04]  /*97a0*/  MOV R92, R248 ;  /* 0x000000f8005c7202 */ /* 0x002fe80000000f00 */
[----:B------:R-:W-:Y:S05]  /*97b0*/  FMNMX.FTZ R2, R92, R2, !PT ;  /* 0x000000025c027209 */ /* 0x000fea0007810000 */
[----:B------:R-:W1:Y:S01]  /*97c0*/  MUFU.TANH R114, R114 ;  /* 0x0000007200727308 */ /* 0x000e620000002400 */
[----:B------:R-:W-:Y:S02]  /*97d0*/  FMNMX.FTZ R2, R243, R2, !PT ;  /* 0x00000002f3027209 */ /* 0x000fe40007810000 */
[----:B---3--:R-:W-:Y:S02]  /*97e0*/  FMNMX.FTZ R4, R205, R4, !PT ;  /* 0x00000004cd047209 */ /* 0x008fe40007810000 */
[----:B------:R-:W-:Y:S05]  /*97f0*/  FMNMX.FTZ R2, R62, R2, !PT ;  /* 0x000000023e027209 */ /* 0x000fea0007810000 */
[----:B------:R-:W3:Y:S01]  /*9800*/  MUFU.TANH R207, R46 ;  /* 0x0000002e00cf7308 */ /* 0x000ee20000002400 */
[----:B------:R-:W-:Y:S02]  /*9810*/  FMNMX.FTZ R2, R61, R2, !PT ;  /* 0x000000023d027209 */ /* 0x000fe40007810000 */
[----:B----4-:R-:W-:Y:S07]  /*9820*/  FMNMX.FTZ R71, R101, R71, !PT ;  /* 0x0000004765477209 */ /* 0x010fee0007810000 */
[----:B------:R-:W4:Y:S01]  /*9830*/  MUFU.TANH R102, R112 ;  /* 0x0000007000667308 */ /* 0x000f220000002400 */
[----:B-1----:R-:W-:Y:S09]  /*9840*/  FMNMX.FTZ R0, R114, R0, !PT ;  /* 0x0000000072007209 */ /* 0x002ff20007810000 */
[----:B------:R-:W1:Y:S01]  /*9850*/  MUFU.TANH R115, R115 ;  /* 0x0000007300737308 */ /* 0x000e620000002400 */
[----:B---3--:R-:W-:Y:S09]  /*9860*/  FMNMX.FTZ R4, R207, R4, !PT ;  /* 0x00000004cf047209 */ /* 0x008ff20007810000 */
[----:B------:R-:W3:Y:S01]  /*9870*/  MUFU.TANH R210, R47 ;  /* 0x0000002f00d27308 */ /* 0x000ee20000002400 */
[----:B----4-:R-:W-:Y:S02]  /*9880*/  FMNMX.FTZ R71, R102, R71, !PT ;  /* 0x0000004766477209 */ /* 0x010fe40007810000 */
[----:B------:R-:W-:Y:S07]  /*9890*/  MOV R112, R247 ;  /* 0x000000f700707202 */ /* 0x000fee0000000f00 */
[----:B------:R-:W4:Y:S01]  /*98a0*/  MUFU.TANH R96, R113 ;  /* 0x0000007100607308 */ /* 0x000f220000002400 */
[----:B-1----:R-:W-:Y:S05]  /*98b0*/  FMNMX.FTZ R0, R115, R0, !PT ;  /* 0x0000000073007209 */ /* 0x002fea0007810000 */
[----:B------:R-:W1:Y:S04]  /*98c0*/  SHFL.BFLY PT, R70, R0, 0x2, 0x1f ;  /* 0x0c401f0000467f89 */ /* 0x000e6800000e0000 */
[----:B------:R-:W1:Y:S01]  /*98d0*/  MUFU.TANH R46, R104 ;  /* 0x00000068002e7308 */ /* 0x000e620000002400 */
[----:B---3--:R-:W-:Y:S04]  /*98e0*/  FMNMX.FTZ R4, R210, R4, !PT ;  /* 0x00000004d2047209 */ /* 0x008fe80007810000 */
[----:B------:R-:W-:Y:S05]  /*98f0*/  FMNMX.FTZ R4, R93, R4, !PT ;  /* 0x000000045d047209 */ /* 0x000fea0007810000 */
[----:B------:R-:W3:Y:S01]  /*9900*/  MUFU.TANH R230, R105 ;  /* 0x0000006900e67308 */ /* 0x000ee20000002400 */
[----:B------:R-:W-:Y:S02]  /*9910*/  FMNMX.FTZ R4, R42, R4, !PT ;  /* 0x000000042a047209 */ /* 0x000fe40007810000 */
[----:B----4-:R-:W-:Y:S02]  /*9920*/  FMNMX.FTZ R71, R96, R71, !PT ;  /* 0x0000004760477209 */ /* 0x010fe40007810000 */
[----:B------:R-:W-:Y:S03]  /*9930*/  FMNMX.FTZ R4, R240, R4, !PT ;  /* 0x00000004f0047209 */ /* 0x000fe60007810000 */
[----:B------:R-:W4:Y:S02]  /*9940*/  SHFL.BFLY PT, R5, R71, 0x2, 0x1f ;  /* 0x0c401f0047057f89 */ /* 0x000f2400000e0000 */
[----:B------:R-:W4:Y:S01]  /*9950*/  MUFU.TANH R43, R74 ;  /* 0x0000004a002b7308 */ /* 0x000f220000002400 */
[----:B------:R-:W-:Y:S02]  /*9960*/  FMNMX.FTZ R4, R246, R4, !PT ;  /* 0x00000004f6047209 */ /* 0x000fe40007810000 */
[----:B-1----:R-:W-:Y:S02]  /*9970*/  FMNMX.FTZ R70, R0, R70, !PT ;  /* 0x0000004600467209 */ /* 0x002fe40007810000 */
[----:B------:R-:W-:Y:S05]  /*9980*/  FMNMX.FTZ R2, R46, R2, !PT ;  /* 0x000000022e027209 */ /* 0x000fea0007810000 */
[----:B------:R-:W1:Y:S01]  /*9990*/  MUFU.TANH R252, R75 ;  /* 0x0000004b00fc7308 */ /* 0x000e620000002400 */
[----:B---3--:R-:W-:Y:S04]  /*99a0*/  FMNMX.FTZ R2, R230, R2, !PT ;  /* 0x00000002e6027209 */ /* 0x008fe80007810000 */
[----:B------:R-:W-:Y:S05]  /*99b0*/  FMNMX.FTZ R2, R191, R2, !PT ;  /* 0x00000002bf027209 */ /* 0x000fea0007810000 */
[----:B------:R-:W3:Y:S01]  /*99c0*/  MUFU.TANH R217, R78 ;  /* 0x0000004e00d97308 */ /* 0x000ee20000002400 */
[----:B------:R-:W-:Y:S02]  /*99d0*/  FMNMX.FTZ R2, R188, R2, !PT ;  /* 0x00000002bc027209 */ /* 0x000fe40007810000 */
[----:B----4-:R-:W-:Y:S02]  /*99e0*/  FMNMX.FTZ R4, R43, R4, !PT ;  /* 0x000000042b047209 */ /* 0x010fe40007810000 */
[----:B------:R-:W-:Y:S01]  /*99f0*/  FMNMX.FTZ R71, R71, R5, !PT ;  /* 0x0000000547477209 */ /* 0x000fe20007810000 */
[----:B------:R-:W4:Y:S04]  /*9a00*/  SHFL.BFLY PT, R68, R2, 0x2, 0x1f ;  /* 0x0c401f0002447f89 */ /* 0x000f2800000e0000 */
[----:B------:R-:W4:Y:S01]  /*9a10*/  MUFU.TANH R119, R79 ;  /* 0x0000004f00777308 */ /* 0x000f220000002400 */
[----:B-1----:R-:W-:Y:S03]  /*9a20*/  FMNMX.FTZ R4, R252, R4, !PT ;  /* 0x00000004fc047209 */ /* 0x002fe60007810000 */
[----:B------:R-:W1:Y:S01]  /*9a30*/  SHFL.BFLY PT, R6, R71, 0x1, 0x1f ;  /* 0x0c201f0047067f89 */ /* 0x000e6200000e0000 */
[----:B------:R-:W-:Y:S05]  /*9a40*/  FMUL.FTZ R75, R110, c[0x0][0x320] ;  /* 0x0000c8006e4b7a20 */ /* 0x000fea0000410000 */
[----:B------:R-:W1:Y:S02]  /*9a50*/  MUFU.TANH R7, R107 ;  /* 0x0000006b00077308 */ /* 0x000e640000002400 */
[----:B------:R-:W1:Y:S01]  /*9a60*/  SHFL.BFLY PT, R5, R70, 0x1, 0x1f ;  /* 0x0c201f0046057f89 */ /* 0x000e6200000e0000 */
[----:B---3--:R-:W-:Y:S07]  /*9a70*/  FMNMX.FTZ R0, R217, R4, !PT ;  /* 0x00000004d9007209 */ /* 0x008fee0007810000 */
[----:B------:R-:W3:Y:S01]  /*9a80*/  MUFU.TANH R104, R94 ;  /* 0x0000005e00687308 */ /* 0x000ee20000002400 */
[----:B----4-:R-:W-:Y:S02]  /*9a90*/  FMNMX.FTZ R68, R2, R68, !PT ;  /* 0x0000004402447209 */ /* 0x010fe40007810000 */
[----:B------:R-:W-:Y:S04]  /*9aa0*/  FMNMX.FTZ R0, R119, R0, !PT ;  /* 0x0000000077007209 */ /* 0x000fe80007810000 */
[----:B------:R-:W-:Y:S01]  /*9ab0*/  FMNMX.FTZ R4, R112, R0, !PT ;  /* 0x0000000070047209 */ /* 0x000fe20007810000 */
[----:B------:R-:W-:Y:S02]  /*9ac0*/  FMUL.FTZ R0, R111, c[0x0][0x320] ;  /* 0x0000c8006f007a20 */ /* 0x000fe40000410000 */
[----:B------:R-:W4:Y:S01]  /*9ad0*/  MUFU.TANH R113, R95 ;  /* 0x0000005f00717308 */ /* 0x000f220000002400 */
[----:B-1----:R-:W-:Y:S02]  /*9ae0*/  FMNMX.FTZ R71, R71, R6, !PT ;  /* 0x0000000647477209 */ /* 0x002fe40007810000 */
[----:B------:R-:W-:Y:S03]  /*9af0*/  MOV R111, R7 ;  /* 0x00000007006f7202 */ /* 0x000fe60000000f00 */
[----:B------:R-:W-:Y:S01]  /*9b00*/  FMUL.FTZ R103, R71, c[0x0][0x2d0] ;  /* 0x0000b40047677a20 */ /* 0x000fe20000410000 */
[----:B------:R-:W-:Y:S02]  /*9b10*/  FMNMX.FTZ R70, R70, R5, !PT ;  /* 0x0000000546467209 */ /* 0x000fe40007810000 */
[----:B------:R-:W-:Y:S01]  /*9b20*/  MOV R107, R244 ;  /* 0x000000f4006b7202 */ /* 0x000fe20000000f00 */
[----:B------:R-:W1:Y:S01]  /*9b30*/  MUFU.TANH R8, R106 ;  /* 0x0000006a00087308 */ /* 0x000e620000002400 */
[--C-:B------:R-:W-:Y:S02]  /*9b40*/  FFMA.FTZ R7, R20, c[0x0][0x2d0], -R103.reuse ;  /* 0x0000b40014077a23 */ /* 0x100fe40000010867 */
[--C-:B------:R-:W-:Y:S01]  /*9b50*/  FFMA.FTZ R6, R21, c[0x0][0x2d0], -R103.reuse ;  /* 0x0000b40015067a23 */ /* 0x100fe20000010867 */
[----:B------:R-:W-:Y:S01]  /*9b60*/  FMNMX.FTZ R2, R107, R4, !PT ;  /* 0x000000046b027209 */ /* 0x000fe20007810000 */
[----:B------:R-:W-:Y:S01]  /*9b70*/  FMUL.FTZ R105, R70, c[0x0][0x2d0] ;  /* 0x0000b40046697a20 */ /* 0x000fe20000410000 */
[----:B------:R-:W1:Y:S01]  /*9b80*/  SHFL.BFLY PT, R4, R68, 0x1, 0x1f ;  /* 0x0c201f0044047f89 */ /* 0x000e6200000e0000 */
[--C-:B------:R-:W-:Y:S01]  /*9b90*/  FFMA.FTZ R5, R32, c[0x0][0x2d0], -R103.reuse ;  /* 0x0000b40020057a23 */ /* 0x100fe20000010867 */
[----:B---3--:R-:W-:Y:S01]  /*9ba0*/  FMNMX.FTZ R2, R104, R2, !PT ;  /* 0x0000000268027209 */ /* 0x008fe20007810000 */
[--C-:B------:R-:W-:Y:S01]  /*9bb0*/  FFMA.FTZ R100, R100, c[0x0][0x2d0], -R103.reuse ;  /* 0x0000b40064647a23 */ /* 0x100fe20000010867 */
[----:B------:R3:W-:Y:S01]  /*9bc0*/  MUFU.TANH R74, R0 ;  /* 0x00000000004a7308 */ /* 0x0007e20000002400 */
[--C-:B------:R-:W-:Y:S02]  /*9bd0*/  FFMA.FTZ R101, R101, c[0x0][0x2d0], -R103.reuse ;  /* 0x0000b40065657a23 */ /* 0x100fe40000010867 */
[--C-:B------:R-:W-:Y:S01]  /*9be0*/  FFMA.FTZ R102, R102, c[0x0][0x2d0], -R103.reuse ;  /* 0x0000b40066667a23 */ /* 0x100fe20000010867 */
[----:B----4-:R-:W-:Y:S02]  /*9bf0*/  FMNMX.FTZ R2, R113, R2, !PT ;  /* 0x0000000271027209 */ /* 0x010fe40007810000 */
[----:B--2---:R-:W-:Y:S04]  /*9c00*/  MOV R39, c[0x0][0x1e4] ;  /* 0x0000790000277a02 */ /* 0x004fe80000000f00 */
[----:B------:R-:W2:Y:S01]  /*9c10*/  MUFU.TANH R75, R75 ;  /* 0x0000004b004b7308 */ /* 0x000ea20000002400 */
[----:B-1----:R-:W-:Y:S09]  /*9c20*/  MOV R110, R8 ;  /* 0x00000008006e7202 */ /* 0x002ff20000000f00 */
[----:B------:R1:W-:Y:S01]  /*9c30*/  MUFU.EX2 R95, R5 ;  /* 0x00000005005f7308 */ /* 0x0003e20000000800 */
[----:B------:R-:W-:Y:S01]  /*9c40*/  FMNMX.FTZ R68, R68, R4, !PT ;  /* 0x0000000444447209 */ /* 0x000fe20007810000 */
[----:B------:R-:W-:Y:S01]  /*9c50*/  FFMA.FTZ R4, R185, c[0x0][0x2d0], -R103 ;  /* 0x0000b400b9047a23 */ /* 0x000fe20000010867 */
[----:B------:R-:W-:Y:S01]  /*9c60*/  MOV R185, R61 ;  /* 0x0000003d00b97202 */ /* 0x000fe20000000f00 */
[----:B---3--:R-:W-:Y:S01]  /*9c70*/  FADD.FTZ R0, -R71, R3 ;  /* 0x0000000347007221 */ /* 0x008fe20000010100 */
[----:B------:R-:W-:Y:S01]  /*9c80*/  FMNMX.FTZ R3, R110, R2, !PT ;  /* 0x000000026e037209 */ /* 0x000fe20007810000 */
[----:B------:R-:W-:Y:S02]  /*9c90*/  FMUL.FTZ R106, R68, c[0x0][0x2d0] ;  /* 0x0000b400446a7a20 */ /* 0x000fe40000410000 */
[----:B------:R-:W-:Y:S01]  /*9ca0*/  FMUL.FTZ R2, R0, c[0x0][0x2d0] ;  /* 0x0000b40000027a20 */ /* 0x000fe20000410000 */
[----:B------:R-:W-:Y:S01]  /*9cb0*/  FMNMX.FTZ R0, R111, R3, !PT ;  /* 0x000000036f007209 */ /* 0x000fe20007810000 */
[----:B------:R-:W-:Y:S01]  /*9cc0*/  MUFU.EX2 R244, R4 ;  /* 0x0000000400f47308 */ /* 0x000fe20000000800 */
[--C-:B------:R-:W-:Y:S02]  /*9cd0*/  FFMA.FTZ R9, R25, c[0x0][0x2d0], -R106.reuse ;  /* 0x0000b40019097a23 */ /* 0x100fe4000001086a */
[----:B------:R-:W-:Y:S01]  /*9ce0*/  FFMA.FTZ R44, R44, c[0x0][0x2d0], -R106 ;  /* 0x0000b4002c2c7a23 */ /* 0x000fe2000001086a */
[----:B--2---:R-:W-:Y:S04]  /*9cf0*/  FMNMX.FTZ R0, R75, R0, !PT ;  /* 0x000000004b007209 */ /* 0x004fe80007810000 */
[----:B------:R-:W-:Y:S02]  /*9d00*/  FMNMX.FTZ R0, R74, R0, !PT ;  /* 0x000000004a007209 */ /* 0x000fe40007810000 */
[----:B------:R2:W3:Y:S03]  /*9d10*/  MUFU.EX2 R73, R2 ;  /* 0x0000000200497308 */ /* 0x0004e60000000800 */
[----:B------:R-:W4:Y:S01]  /*9d20*/  SHFL.BFLY PT, R3, R0, 0x2, 0x1f ;  /* 0x0c401f0000037f89 */ /* 0x000f2200000e0000 */
[----:B-1----:R-:W-:Y:S06]  /*9d30*/  FFMA.FTZ R5, R34, c[0x0][0x2d0], -R105 ;  /* 0x0000b40022057a23 */ /* 0x002fec0000010869 */
[----:B------:R-:W-:Y:S10]  /*9d40*/  MUFU.EX2 R214, R5 ;  /* 0x0000000500d67308 */ /* 0x000ff40000000800 */
[----:B------:R1:W-:Y:S01]  /*9d50*/  MUFU.EX2 R81, R7 ;  /* 0x0000000700517308 */ /* 0x0003e20000000800 */
[----:B--2---:R-:W-:Y:S01]  /*9d60*/  FADD.FTZ R2, -R70, R116 ;  /* 0x0000007446027221 */ /* 0x004fe20000010100 */
[----:B----4-:R-:W-:Y:S01]  /*9d70*/  FMNMX.FTZ R0, R0, R3, !PT ;  /* 0x0000000300007209 */ /* 0x010fe20007810000 */
[----:B------:R-:W-:Y:S07]  /*9d80*/  FFMA.FTZ R3, R17, c[0x0][0x2d0], -R103 ;  /* 0x0000b40011037a23 */ /* 0x000fee0000010867 */
[----:B------:R-:W-:Y:S01]  /*9d90*/  MUFU.EX2 R34, R9 ;  /* 0x0000000900227308 */ /* 0x000fe20000000800 */
[----:B---3--:R-:W-:Y:S01]  /*9da0*/  FMUL.FTZ R17, R73, R133 ;  /* 0x0000008549117220 */ /* 0x008fe20000410000 */
[----:B------:R-:W-:Y:S01]  /*9db0*/  MOV R133, R62 ;  /* 0x0000003e00857202 */ /* 0x000fe20000000f00 */
[----:B------:R-:W-:Y:S07]  /*9dc0*/  FMUL.FTZ R2, R2, c[0x0][0x2d0] ;  /* 0x0000b40002027a20 */ /* 0x000fee0000410000 */
[----:B------:R2:W-:Y:S01]  /*9dd0*/  MUFU.EX2 R72, R2 ;  /* 0x0000000200487308 */ /* 0x0005e20000000800 */
[----:B-1----:R-:W-:Y:S09]  /*9de0*/  FFMA.FTZ R7, R35, c[0x0][0x2d0], -R105 ;  /* 0x0000b40023077a23 */ /* 0x002ff20000010869 */
[----:B------:R1:W3:Y:S10]  /*9df0*/  MUFU.EX2 R10, R3 ;  /* 0x00000003000a7308 */ /* 0x0002f40000000800 */
[----:B------:R-:W-:Y:S01]  /*9e00*/  MUFU.EX2 R83, R6 ;  /* 0x0000000600537308 */ /* 0x000fe20000000800 */
[----:B--2---:R-:W-:Y:S04]  /*9e10*/  FADD.FTZ R2, -R68, R117 ;  /* 0x0000007544027221 */ /* 0x004fe80000010100 */
[----:B------:R-:W-:Y:S05]  /*9e20*/  FMUL.FTZ R2, R2, c[0x0][0x2d0] ;  /* 0x0000b40002027a20 */ /* 0x000fea0000410000 */
[----:B------:R2:W-:Y:S01]  /*9e30*/  MUFU.EX2 R117, R7 ;  /* 0x0000000700757308 */ /* 0x0005e20000000800 */
[--C-:B-1----:R-:W-:Y:S09]  /*9e40*/  FFMA.FTZ R3, R187, c[0x0][0x2d0], -R105.reuse ;  /* 0x0000b400bb037a23 */ /* 0x102ff20000010869 */
[----:B------:R1:W-:Y:S10]  /*9e50*/  MUFU.EX2 R222, R3 ;  /* 0x0000000300de7308 */ /* 0x0003f40000000800 */
[----:B------:R4:W4:Y:S01]  /*9e60*/  MUFU.EX2 R69, R2 ;  /* 0x0000000200457308 */ /* 0x0009220000000800 */
[----:B--2---:R-:W-:Y:S01]  /*9e70*/  @P1 MOV R7, R53 ;  /* 0x0000003500071202 */ /* 0x004fe20000000f00 */
[----:B-1----:R-:W-:Y:S01]  /*9e80*/  FFMA.FTZ R3, R186, c[0x0][0x2d0], -R105 ;  /* 0x0000b400ba037a23 */ /* 0x002fe20000010869 */
[----:B---3--:R-:W-:Y:S07]  /*9e90*/  MOV R186, R10 ;  /* 0x0000000a00ba7202 */ /* 0x008fee0000000f00 */
[----:B------:R1:W2:Y:S01]  /*9ea0*/  MUFU.EX2 R247, R3 ;  /* 0x0000000300f77308 */ /* 0x0002a20000000800 */
[----:B----4-:R-:W-:Y:S02]  /*9eb0*/  FFMA.FTZ R2, R184, c[0x0][0x2d0], -R103 ;  /* 0x0000b400b8027a23 */ /* 0x010fe40000010867 */
[C---:B------:R-:W-:Y:S07]  /*9ec0*/  FMUL.FTZ R25, R69.reuse, R141 ;  /* 0x0000008d45197220 */ /* 0x040fee0000410000 */
[----:B------:R3:W4:Y:S01]  /*9ed0*/  MUFU.EX2 R249, R2 ;  /* 0x0000000200f97308 */ /* 0x0007220000000800 */
[----:B------:R-:W-:Y:S02]  /*9ee0*/  FMUL.FTZ R61, R69, R177 ;  /* 0x000000b1453d7220 */ /* 0x000fe40000410000 */
[----:B-1----:R-:W-:Y:S01]  /*9ef0*/  FFMA.FTZ R3, R18, c[0x0][0x2d0], -R105 ;  /* 0x0000b40012037a23 */ /* 0x002fe20000010869 */
[----:B--2---:R-:W-:Y:S01]  /*9f00*/  F2FP.BF16.PACK_AB R77, R247, R222 ;  /* 0x000000def74d723e */ /* 0x004fe200000010ff */
[----:B------:R-:W-:Y:S01]  /*9f10*/  FMUL.FTZ R18, R72, R134 ;  /* 0x0000008648127220 */ /* 0x000fe20000410000 */
[----:B------:R-:W-:Y:S04]  /*9f20*/  MOV R134, R92 ;  /* 0x0000005c00867202 */ /* 0x000fe80000000f00 */
[----:B------:R1:W-:Y:S01]  /*9f30*/  MUFU.EX2 R251, R3 ;  /* 0x0000000300fb7308 */ /* 0x0003e20000000800 */
[--C-:B------:R-:W-:Y:S02]  /*9f40*/  FFMA.FTZ R92, R203, c[0x0][0x2d0], -R103.reuse ;  /* 0x0000b400cb5c7a23 */ /* 0x100fe40000010867 */
[--C-:B---3--:R-:W-:Y:S01]  /*9f50*/  FFMA.FTZ R2, R16, c[0x0][0x2d0], -R103.reuse ;  /* 0x0000b40010027a23 */ /* 0x108fe20000010867 */
[----:B----4-:R-:W-:Y:S01]  /*9f60*/  F2FP.BF16.PACK_AB R76, R249, R244 ;  /* 0x000000f4f94c723e */ /* 0x010fe200000010ff */
[----:B------:R-:W-:Y:S05]  /*9f70*/  FFMA.FTZ R16, R49, c[0x0][0x2d0], -R103 ;  /* 0x0000b40031107a23 */ /* 0x000fea0000010867 */
[----:B------:R2:W3:Y:S01]  /*9f80*/  MUFU.EX2 R250, R2 ;  /* 0x0000000200fa7308 */ /* 0x0004e20000000800 */
[----:B------:R-:W-:Y:S02]  /*9f90*/  FMUL.FTZ R49, R73, R165 ;  /* 0x000000a549317220 */ /* 0x000fe40000410000 */
[--C-:B-1----:R-:W-:Y:S07]  /*9fa0*/  FFMA.FTZ R3, R195, c[0x0][0x2d0], -R106.reuse ;  /* 0x0000b400c3037a23 */ /* 0x102fee000001086a */
[----:B------:R1:W-:Y:S01]  /*9fb0*/  MUFU.EX2 R221, R3 ;  /* 0x0000000300dd7308 */ /* 0x0003e20000000800 */
[----:B--2---:R-:W2:Y:S01]  /*9fc0*/  SHFL.BFLY PT, R2, R0, 0x1, 0x1f ;  /* 0x0c201f0000027f89 */ /* 0x004ea200000e0000 */
[----:B---3--:R-:W-:Y:S01]  /*9fd0*/  F2FP.BF16.PACK_AB R78, R186, R250 ;  /* 0x000000faba4e723e */ /* 0x008fe200000010ff */
[--C-:B-1----:R-:W-:Y:S01]  /*9fe0*/  FFMA.FTZ R3, R192, c[0x0][0x2d0], -R106.reuse ;  /* 0x0000b400c0037a23 */ /* 0x102fe2000001086a */
[----:B------:R-:W-:Y:S06]  /*9ff0*/  MOV R192, R46 ;  /* 0x0000002e00c07202 */ /* 0x000fec0000000f00 */
[----:B------:R1:W3:Y:S01]  /*a000*/  MUFU.EX2 R223, R3 ;  /* 0x0000000300df7308 */ /* 0x0002e20000000800 */
[----:B--2---:R-:W-:Y:S01]  /*a010*/  FMNMX.FTZ R2, R0, R2, !PT ;  /* 0x0000000200027209 */ /* 0x004fe20007810000 */
[----:B------:R-:W-:Y:S02]  /*a020*/  FFMA.FTZ R0, R19, c[0x0][0x2d0], -R105 ;  /* 0x0000b40013007a23 */ /* 0x000fe40000010869 */
[----:B------:R-:W-:Y:S01]  /*a030*/  FMUL.FTZ R19, R72, R135 ;  /* 0x0000008748137220 */ /* 0x000fe20000410000 */
[----:B------:R-:W-:Y:S05]  /*a040*/  MOV R135, R220 ;  /* 0x000000dc00877202 */ /* 0x000fea0000000f00 */
[----:B------:R2:W4:Y:S01]  /*a050*/  MUFU.EX2 R187, R0 ;  /* 0x0000000000bb7308 */ /* 0x0005220000000800 */
[----:B-1----:R-:W-:Y:S01]  /*a060*/  FFMA.FTZ R3, R12, c[0x0][0x2d0], -R106 ;  /* 0x0000b4000c037a23 */ /* 0x002fe2000001086a */
[----:B---3--:R-:W-:Y:S08]  /*a070*/  F2FP.BF16.PACK_AB R64, R223, R221 ;  /* 0x000000dddf40723e */ /* 0x008ff000000010ff */
[----:B------:R1:W-:Y:S01]  /*a080*/  MUFU.EX2 R248, R3 ;  /* 0x0000000300f87308 */ /* 0x0003e20000000800 */
[----:B--2---:R-:W-:Y:S01]  /*a090*/  FADD.FTZ R0, -R2, R118 ;  /* 0x0000007602007221 */ /* 0x004fe20000010100 */
[----:B----4-:R-:W-:Y:S02]  /*a0a0*/  F2FP.BF16.PACK_AB R79, R187, R251 ;  /* 0x000000fbbb4f723e */ /* 0x010fe400000010ff */
[----:B------:R-:W-:Y:S01]  /*a0b0*/  MOV R118, R80 ;  /* 0x0000005000767202 */ /* 0x000fe20000000f00 */
[----:B------:R-:W-:Y:S06]  /*a0c0*/  FMUL.FTZ R0, R0, c[0x0][0x2d0] ;  /* 0x0000b40000007a20 */ /* 0x000fec0000410000 */
[----:B------:R-:W2:Y:S01]  /*a0d0*/  MUFU.EX2 R0, R0 ;  /* 0x0000000000007308 */ /* 0x000ea20000000800 */
[----:B-1----:R-:W-:Y:S09]  /*a0e0*/  FFMA.FTZ R3, R13, c[0x0][0x2d0], -R106 ;  /* 0x0000b4000d037a23 */ /* 0x002ff2000001086a */
[----:B------:R1:W3:Y:S01]  /*a0f0*/  MUFU.EX2 R184, R3 ;  /* 0x0000000300b87308 */ /* 0x0002e20000000800 */
[C---:B--2---:R-:W-:Y:S01]  /*a100*/  FMUL.FTZ R46, R0.reuse, R162 ;  /* 0x000000a2002e7220 */ /* 0x044fe20000410000 */
[----:B------:R-:W-:Y:S01]  /*a110*/  MOV R162, R63 ;  /* 0x0000003f00a27202 */ /* 0x000fe20000000f00 */
[C---:B------:R-:W-:Y:S02]  /*a120*/  FMUL.FTZ R62, R0.reuse, R178 ;  /* 0x000000b2003e7220 */ /* 0x040fe40000410000 */
[----:B------:R-:W-:Y:S02]  /*a130*/  FMUL.FTZ R63, R0, R179 ;  /* 0x000000b3003f7220 */ /* 0x000fe40000410000 */
[----:B-1----:R-:W-:Y:S01]  /*a140*/  FMUL.FTZ R3, R2, c[0x0][0x2d0] ;  /* 0x0000b40002037a20 */ /* 0x002fe20000410000 */
[----:B---3--:R-:W-:Y:S03]  /*a150*/  F2FP.BF16.PACK_AB R66, R184, R248 ;  /* 0x000000f8b842723e */ /* 0x008fe600000010ff */
[--C-:B------:R-:W-:Y:S04]  /*a160*/  FFMA.FTZ R4, R194, c[0x0][0x2d0], -R3.reuse ;  /* 0x0000b400c2047a23 */ /* 0x100fe80000010803 */
[----:B------:R1:W-:Y:S02]  /*a170*/  MUFU.EX2 R189, R4 ;  /* 0x0000000400bd7308 */ /* 0x0003e40000000800 */
[--C-:B-1----:R-:W-:Y:S01]  /*a180*/  FFMA.FTZ R4, R193, c[0x0][0x2d0], -R3.reuse ;  /* 0x0000b400c1047a23 */ /* 0x102fe20000010803 */
[----:B------:R-:W-:Y:S07]  /*a190*/  MOV R193, R243 ;  /* 0x000000f300c17202 */ /* 0x000fee0000000f00 */
[----:B------:R1:W-:Y:S10]  /*a1a0*/  MUFU.EX2 R243, R44 ;  /* 0x0000002c00f37308 */ /* 0x0003f40000000800 */
[----:B------:R2:W3:Y:S01]  /*a1b0*/  MUFU.EX2 R190, R4 ;  /* 0x0000000400be7308 */ /* 0x0004e20000000800 */
[----:B-1----:R-:W-:Y:S01]  /*a1c0*/  FMUL.FTZ R44, R69, R160 ;  /* 0x000000a0452c7220 */ /* 0x002fe20000410000 */
[----:B------:R-:W-:Y:S04]  /*a1d0*/  MOV R160, R88 ;  /* 0x0000005800a07202 */ /* 0x000fe80000000f00 */
[----:B------:R-:W-:Y:S01]  /*a1e0*/  MOV R165, R160 ;  /* 0x000000a000a57202 */ /* 0x000fe20000000f00 */
[--C-:B--2---:R-:W-:Y:S01]  /*a1f0*/  FFMA.FTZ R4, R14, c[0x0][0x2d0], -R3.reuse ;  /* 0x0000b4000e047a23 */ /* 0x104fe20000010803 */
[----:B---3--:R-:W-:Y:S03]  /*a200*/  F2FP.BF16.PACK_AB R65, R190, R189 ;  /* 0x000000bdbe41723e */ /* 0x008fe600000010ff */
[----:B------:R1:W-:Y:S02]  /*a210*/  MUFU.EX2 R198, R4 ;  /* 0x0000000400c67308 */ /* 0x0003e40000000800 */
[----:B-1----:R-:W-:Y:S08]  /*a220*/  FFMA.FTZ R4, R15, c[0x0][0x2d0], -R3 ;  /* 0x0000b4000f047a23 */ /* 0x002ff00000010803 */
[----:B------:R1:W2:Y:S02]  /*a230*/  MUFU.EX2 R199, R4 ;  /* 0x0000000400c77308 */ /* 0x0002a40000000800 */
[----:B-1----:R-:W-:Y:S01]  /*a240*/  FFMA.FTZ R4, R33, c[0x0][0x2d0], -R103 ;  /* 0x0000b40021047a23 */ /* 0x002fe20000010867 */
[----:B--2---:R-:W-:Y:S07]  /*a250*/  F2FP.BF16.PACK_AB R67, R199, R198 ;  /* 0x000000c6c743723e */ /* 0x004fee00000010ff */
[----:B------:R1:W2:Y:S02]  /*a260*/  MUFU.EX2 R116, R4 ;  /* 0x0000000400747308 */ /* 0x0002a40000000800 */
[--C-:B-1----:R-:W-:Y:S01]  /*a270*/  FFMA.FTZ R4, R22, c[0x0][0x2d0], -R105.reuse ;  /* 0x0000b40016047a23 */ /* 0x102fe20000010869 */
[----:B--2---:R-:W-:Y:S02]  /*a280*/  MOV R141, R116 ;  /* 0x00000074008d7202 */ /* 0x004fe40000000f00 */
[----:B------:R-:W-:Y:S05]  /*a290*/  MOV R116, R58 ;  /* 0x0000003a00747202 */ /* 0x000fea0000000f00 */
[----:B------:R1:W-:Y:S01]  /*a2a0*/  MUFU.EX2 R82, R4 ;  /* 0x0000000400527308 */ /* 0x0003e20000000800 */
[----:B------:R-:W-:Y:S02]  /*a2b0*/  FMUL.FTZ R58, R0, R174 ;  /* 0x000000ae003a7220 */ /* 0x000fe40000410000 */
[----:B-1----:R-:W-:Y:S07]  /*a2c0*/  FFMA.FTZ R4, R23, c[0x0][0x2d0], -R105 ;  /* 0x0000b40017047a23 */ /* 0x002fee0000010869 */
[----:B------:R1:W2:Y:S02]  /*a2d0*/  MUFU.EX2 R94, R4 ;  /* 0x00000004005e7308 */ /* 0x0002a40000000800 */
[----:B-1----:R-:W-:Y:S05]  /*a2e0*/  @P1 SHF.R.S32.HI R4, RZ, 0x1f, R242 ;  /* 0x0000001fff041819 */ /* 0x002fea00000114f2 */
[----:B------:R-:W-:Y:S02]  /*a2f0*/  @P1 IMAD R6, R4, c[0x0][0x1e0], RZ ;  /* 0x0000780004061a24 */ /* 0x000fe400078e02ff */
[C---:B------:R-:W-:Y:S04]  /*a300*/  @P1 IMAD.WIDE.U32 R4, R242.reuse, c[0x0][0x1e0], RZ ;  /* 0x00007800f2041a25 */ /* 0x040fe800078e00ff */
[----:B------:R-:W-:Y:S01]  /*a310*/  @P1 IMAD R8, R242, c[0x0][0x1e4], R6 ;  /* 0x00007900f2081a24 */ /* 0x000fe200078e0206 */
[----:B------:R-:W-:Y:S02]  /*a320*/  @P1 MOV R6, R38 ;  /* 0x0000002600061202 */ /* 0x000fe40000000f00 */
[----:B------:R-:W-:Y:S02]  /*a330*/  MOV R38, c[0x0][0x1e0] ;  /* 0x0000780000267a02 */ /* 0x000fe40000000f00 */
[----:B------:R-:W-:Y:S01]  /*a340*/  @P1 IADD3 R5, R5, R8, RZ ;  /* 0x0000000805051210 */ /* 0x000fe20007ffe0ff */
[----:B------:R-:W-:Y:S01]  /*a350*/  @P1 IMAD.WIDE.U32 R6, R4, 0x70, R6 ;  /* 0x0000007004061825 */ /* 0x000fe200078e0006 */
[C---:B------:R-:W-:Y:S02]  /*a360*/  @P1 SHF.L.U32 R15, R38.reuse, 0x5, RZ ;  /* 0x00000005260f1819 */ /* 0x040fe400000006ff */
[----:B------:R-:W-:Y:S01]  /*a370*/  @P1 SHF.L.U64.HI R14, R38, 0x5, R39 ;  /* 0x00000005260e1819 */ /* 0x000fe20000010227 */
[----:B------:R-:W-:Y:S01]  /*a380*/  @P1 IMAD R5, R5, 0x70, RZ ;  /* 0x0000007005051824 */ /* 0x000fe200078e02ff */
[----:B------:R-:W-:Y:S01]  /*a390*/  @P1 LEA R4, P3, R6, c[0x0][0x1c8], 0x1 ;  /* 0x0000720006041a11 */ /* 0x000fe200078608ff */
[--C-:B------:R-:W-:Y:S02]  /*a3a0*/  FFMA.FTZ R8, R24, c[0x0][0x2d0], -R106.reuse ;  /* 0x0000b40018087a23 */ /* 0x100fe4000001086a */
[----:B------:R-:W-:Y:S01]  /*a3b0*/  FFMA.FTZ R24, R201, c[0x0][0x2d0], -R105 ;  /* 0x0000b400c9187a23 */ /* 0x000fe20000010869 */
[----:B------:R-:W-:Y:S01]  /*a3c0*/  @P1 IADD3 R5, R7, R5, RZ ;  /* 0x0000000507051210 */ /* 0x000fe20007ffe0ff */
[----:B------:R1:W-:Y:S01]  /*a3d0*/  MUFU.EX2 R32, R8 ;  /* 0x0000000800207308 */ /* 0x0003e20000000800 */
[----:B------:R-:W-:Y:S02]  /*a3e0*/  MOV R201, R252 ;  /* 0x000000fc00c97202 */ /* 0x000fe40000000f00 */
[----:B------:R-:W-:Y:S01]  /*a3f0*/  @P1 LEA.HI.X R5, R6, c[0x0][0x1cc], R5, 0x1, P3 ;  /* 0x0000730006051a11 */ /* 0x000fe200018f0c05 */
[--C-:B------:R-:W-:Y:S02]  /*a400*/  FFMA.FTZ R6, R28, c[0x0][0x2d0], -R106.reuse ;  /* 0x0000b4001c067a23 */ /* 0x100fe4000001086a */
[----:B------:R-:W-:Y:S02]  /*a410*/  FFMA.FTZ R28, R50, c[0x0][0x2d0], -R105 ;  /* 0x0000b400321c7a23 */ /* 0x000fe40000010869 */
[----:B------:R3:W-:Y:S01]  /*a420*/  @P1 LDGSTS.E.BYPASS.LTC128B.128 [R241+0x3900], [R4.64], !P0 ;  /* 0x0390000004f11fae */ /* 0x0007e2000c101d48 */
[----:B------:R-:W-:Y:S01]  /*a430*/  FMUL.FTZ R50, R72, R166 ;  /* 0x000000a648327220 */ /* 0x000fe20000410000 */
[----:B------:R4:W-:Y:S01]  /*a440*/  MUFU.EX2 R35, R6 ;  /* 0x0000000600237308 */ /* 0x0009e20000000800 */
[-C--:B-1----:R-:W-:Y:S04]  /*a450*/  @P1 IADD3 R8, P2, R4, R15.reuse, RZ ;  /* 0x0000000f04081210 */ /* 0x082fe80007f5e0ff */
[-C--:B------:R-:W-:Y:S02]  /*a460*/  @P1 IADD3.X R9, R5, R14.reuse, RZ, P2, !PT ;  /* 0x0000000e05091210 */ /* 0x080fe400017fe4ff */
[-C--:B------:R-:W-:Y:S03]  /*a470*/  @P1 IADD3 R12, P4, R8, R15.reuse, RZ ;  /* 0x0000000f080c1210 */ /* 0x080fe60007f9e0ff */
[----:B------:R1:W-:Y:S01]  /*a480*/  @P1 LDGSTS.E.BYPASS.LTC128B.128 [R241+0x4100], [R8.64], !P0 ;  /* 0x0410000008f11fae */ /* 0x0003e2000c101d48 */
[-C--:B------:R-:W-:Y:S01]  /*a490*/  @P1 IADD3.X R13, R9, R14.reuse, RZ, P4, !PT ;  /* 0x0000000e090d1210 */ /* 0x080fe200027fe4ff */
[--C-:B---3--:R-:W-:Y:S01]  /*a4a0*/  FFMA.FTZ R4, R29, c[0x0][0x2d0], -R106.reuse ;  /* 0x0000b4001d047a23 */ /* 0x108fe2000001086a */
[----:B------:R-:W-:Y:S01]  /*a4b0*/  @P1 IADD3 R10, P3, R12, R15, RZ ;  /* 0x0000000f0c0a1210 */ /* 0x000fe20007f7e0ff */
[----:B------:R-:W-:Y:S02]  /*a4c0*/  FMUL.FTZ R29, R69, R145 ;  /* 0x00000091451d7220 */ /* 0x000fe40000410000 */
[----:B------:R3:W2:Y:S01]  /*a4d0*/  MUFU.EX2 R33, R4 ;  /* 0x0000000400217308 */ /* 0x0006a20000000800 */
[-C--:B------:R-:W-:Y:S01]  /*a4e0*/  @P1 IADD3.X R11, R13, R14.reuse, RZ, P3, !PT ;  /* 0x0000000e0d0b1210 */ /* 0x080fe20001ffe4ff */
[----:B------:R2:W-:Y:S01]  /*a4f0*/  @P1 LDGSTS.E.BYPASS.LTC128B.128 [R241+0x4900], [R12.64], !P0 ;  /* 0x049000000cf11fae */ /* 0x0005e2000c101d48 */
[-C--:B----4-:R-:W-:Y:S04]  /*a500*/  @P1 IADD3 R6, P2, R10, R15.reuse, RZ ;  /* 0x0000000f0a061210 */ /* 0x090fe80007f5e0ff */
[----:B------:R-:W-:Y:S03]  /*a510*/  @P1 IADD3.X R7, R11, R14, RZ, P2, !PT ;  /* 0x0000000e0b071210 */ /* 0x000fe600017fe4ff */
[----:B------:R4:W-:Y:S08]  /*a520*/  @P1 LDGSTS.E.BYPASS.LTC128B.128 [R241+0x5100], [R10.64], !P0 ;  /* 0x051000000af11fae */ /* 0x0009f0000c101d48 */
[----:B------:R4:W-:Y:S01]  /*a530*/  @P1 LDGSTS.E.BYPASS.LTC128B.128 [R241+0x5900], [R6.64], !P0 ;  /* 0x0590000006f11fae */ /* 0x0009e2000c101d48 */
[----:B-1----:R-:W-:Y:S02]  /*a540*/  FFMA.FTZ R9, R26, c[0x0][0x2d0], -R3 ;  /* 0x0000b4001a097a23 */ /* 0x002fe40000010803 */
[----:B------:R-:W-:Y:S01]  /*a550*/  FMUL.FTZ R26, R0, R142 ;  /* 0x0000008e001a7220 */ /* 0x000fe20000410000 */
[----:B---3--:R-:W-:Y:S01]  /*a560*/  @P1 IADD3 R4, P3, R6, R15, RZ ;  /* 0x0000000f06041210 */ /* 0x008fe20007f7e0ff */
[----:B------:R1:W-:Y:S01]  /*a570*/  MUFU.EX2 R195, R9 ;  /* 0x0000000900c37308 */ /* 0x0003e20000000800 */
[----:B------:R-:W-:Y:S02]  /*a580*/  MOV R142, R91 ;  /* 0x0000005b008e7202 */ /* 0x000fe40000000f00 */
[----:B------:R-:W-:Y:S01]  /*a590*/  @P1 IADD3.X R5, R7, R14, RZ, P3, !PT ;  /* 0x0000000e07051210 */ /* 0x000fe20001ffe4ff */
[----:B--2---:R-:W-:Y:S01]  /*a5a0*/  FFMA.FTZ R12, R48, c[0x0][0x2d0], -R103 ;  /* 0x0000b400300c7a23 */ /* 0x004fe20000010867 */
[----:B------:R-:W-:Y:S01]  /*a5b0*/  @P1 IADD3 R8, P2, R4, R15, RZ ;  /* 0x0000000f04081210 */ /* 0x000fe20007f5e0ff */
[----:B------:R-:W-:Y:S01]  /*a5c0*/  FMUL.FTZ R13, R69, R129 ;  /* 0x00000081450d7220 */ /* 0x000fe20000410000 */
[----:B------:R-:W-:Y:S01]  /*a5d0*/  MOV R129, R94 ;  /* 0x0000005e00817202 */ /* 0x000fe20000000f00 */
[----:B------:R2:W-:Y:S01]  /*a5e0*/  @P1 LDGSTS.E.BYPASS.LTC128B.128 [R241+0x6100], [R4.64], !P0 ;  /* 0x0610000004f11fae */ /* 0x0005e2000c101d48 */
[C---:B------:R-:W-:Y:S01]  /*a5f0*/  FMUL.FTZ R15, R0.reuse, R131 ;  /* 0x00000083000f7220 */ /* 0x040fe20000410000 */
[----:B------:R-:W-:Y:S01]  /*a600*/  MOV R131, R83 ;  /* 0x0000005300837202 */ /* 0x000fe20000000f00 */
[--C-:B------:R-:W-:Y:S02]  /*a610*/  FFMA.FTZ R48, R45, c[0x0][0x2d0], -R106.reuse ;  /* 0x0000b4002d307a23 */ /* 0x100fe4000001086a */
[C---:B----4-:R-:W-:Y:S01]  /*a620*/  FMUL.FTZ R10, R0.reuse, R122 ;  /* 0x0000007a000a7220 */ /* 0x050fe20000410000 */
[----:B------:R-:W-:Y:S01]  /*a630*/  MOV R122, R95 ;  /* 0x0000005f007a7202 */ /* 0x000fe20000000f00 */
[----:B------:R-:W-:Y:S01]  /*a640*/  FMUL.FTZ R11, R0, R123 ;  /* 0x0000007b000b7220 */ /* 0x000fe20000410000 */
[----:B------:R-:W-:Y:S01]  /*a650*/  MOV R123, R34 ;  /* 0x00000022007b7202 */ /* 0x000fe20000000f00 */
[C---:B------:R-:W-:Y:S01]  /*a660*/  FMUL.FTZ R34, R72.reuse, R150 ;  /* 0x0000009648227220 */ /* 0x040fe20000410000 */
[----:B------:R-:W-:Y:S01]  /*a670*/  MOV R150, R218 ;  /* 0x000000da00967202 */ /* 0x000fe20000000f00 */
[----:B------:R-:W-:Y:S01]  /*a680*/  FMUL.FTZ R45, R69, R161 ;  /* 0x000000a1452d7220 */ /* 0x000fe20000410000 */
[----:B------:R-:W-:Y:S01]  /*a690*/  MOV R161, R85 ;  /* 0x0000005500a17202 */ /* 0x000fe20000000f00 */
[--C-:B------:R-:W-:Y:S02]  /*a6a0*/  FFMA.FTZ R6, R27, c[0x0][0x2d0], -R3.reuse ;  /* 0x0000b4001b067a23 */ /* 0x100fe40000010803 */
[----:B------:R-:W-:Y:S01]  /*a6b0*/  FMUL.FTZ R7, R72, R127 ;  /* 0x0000007f48077220 */ /* 0x000fe20000410000 */
[----:B-1----:R-:W-:Y:S01]  /*a6c0*/  @P1 IADD3.X R9, R5, R14, RZ, P2, !PT ;  /* 0x0000000e05091210 */ /* 0x002fe200017fe4ff */
[----:B------:R1:W-:Y:S01]  /*a6d0*/  MUFU.EX2 R194, R6 ;  /* 0x0000000600c27308 */ /* 0x0003e20000000800 */
[C---:B------:R-:W-:Y:S01]  /*a6e0*/  FMUL.FTZ R14, R0.reuse, R130 ;  /* 0x00000082000e7220 */ /* 0x040fe20000410000 */
[----:B------:R-:W-:Y:S01]  /*a6f0*/  MOV R130, R33 ;  /* 0x0000002100827202 */ /* 0x000fe20000000f00 */
[C---:B------:R-:W-:Y:S01]  /*a700*/  FMUL.FTZ R27, R0.reuse, R143 ;  /* 0x0000008f001b7220 */ /* 0x040fe20000410000 */
[----:B------:R3:W-:Y:S01]  /*a710*/  @P1 LDGSTS.E.BYPASS.LTC128B.128 [R241+0x6900], [R8.64], !P0 ;  /* 0x0690000008f11fae */ /* 0x0007e2000c101d48 */
[C---:B------:R-:W-:Y:S01]  /*a720*/  FMUL.FTZ R33, R73.reuse, R149 ;  /* 0x0000009549217220 */ /* 0x040fe20000410000 */
[----:B------:R-:W-:Y:S01]  /*a730*/  MOV R143, R43 ;  /* 0x0000002b008f7202 */ /* 0x000fe20000000f00 */
[----:B------:R-:W-:Y:S01]  /*a740*/  FMUL.FTZ R43, R0, R159 ;  /* 0x0000009f002b7220 */ /* 0x000fe20000410000 */
[----:B------:R-:W-:Y:S01]  /*a750*/  MOV R149, R86 ;  /* 0x0000005600957202 */ /* 0x000fe20000000f00 */
[--C-:B--2---:R-:W-:Y:S01]  /*a760*/  FFMA.FTZ R4, R30, c[0x0][0x2d0], -R3.reuse ;  /* 0x0000b4001e047a23 */ /* 0x104fe20000010803 */
[----:B------:R2:W-:Y:S02]  /*a770*/  MUFU.EX2 R127, R24 ;  /* 0x00000018007f7308 */ /* 0x0005e40000000800 */
[----:B------:R-:W4:Y:S01]  /*a780*/  LDSM.16.MT88.4 R20, [R224+0x100] ;  /* 0x00010000e014783b */ /* 0x000f220000004200 */
[----:B------:R-:W-:Y:S01]  /*a790*/  FMUL.FTZ R5, R73, R125 ;  /* 0x0000007d49057220 */ /* 0x000fe20000410000 */
[----:B------:R-:W-:Y:S01]  /*a7a0*/  MOV R125, R35 ;  /* 0x00000023007d7202 */ /* 0x000fe20000000f00 */
[----:B------:R-:W-:Y:S01]  /*a7b0*/  FMUL.FTZ R30, R0, R146 ;  /* 0x00000092001e7220 */ /* 0x000fe20000410000 */
[----:B------:R-:W-:Y:S01]  /*a7c0*/  MOV R159, R90 ;  /* 0x0000005a009f7202 */ /* 0x000fe20000000f00 */
[----:B------:R-:W-:Y:S01]  /*a7d0*/  FMUL.FTZ R35, R72, R151 ;  /* 0x0000009748237220 */ /* 0x000fe20000410000 */
[----:B------:R-:W-:Y:S01]  /*a7e0*/  MOV R151, R59 ;  /* 0x0000003b00977202 */ /* 0x000fe20000000f00 */
[----:B------:R-:W-:Y:S01]  /*a7f0*/  FMUL.FTZ R59, R0, R175 ;  /* 0x000000af003b7220 */ /* 0x000fe20000410000 */
[----:B------:R-:W-:Y:S01]  /*a800*/  LDSM.16.MT88.4 R52, [R225+0x100] ;  /* 0x00010000e134783b */ /* 0x000fe20000004200 */
[----:B------:R4:W-:Y:S01]  /*a810*/  MUFU.EX2 R196, R4 ;  /* 0x0000000400c47308 */ /* 0x0009e20000000800 */
[----:B------:R-:W-:Y:S01]  /*a820*/  MOV R166, R161 ;  /* 0x000000a100a67202 */ /* 0x000fe20000000f00 */
[----:B-1----:R-:W-:Y:S01]  /*a830*/  FMUL.FTZ R6, R72, R126 ;  /* 0x0000007e48067220 */ /* 0x002fe20000410000 */
[----:B------:R-:W-:Y:S02]  /*a840*/  MOV R126, R214 ;  /* 0x000000d6007e7202 */ /* 0x000fe40000000f00 */
[----:B------:R-:W-:Y:S02]  /*a850*/  MOV R161, R118 ;  /* 0x0000007600a17202 */ /* 0x000fe40000000f00 */
[----:B------:R-:W0:Y:S01]  /*a860*/  LDGDEPBAR ;  /* 0x00000000000079af */ /* 0x000e220000000000 */
[----:B------:R-:W-:Y:S01]  /*a870*/  MOV R118, R215 ;  /* 0x000000d700767202 */ /* 0x000fe20000000f00 */
[C---:B---3--:R-:W-:Y:S02]  /*a880*/  FMUL.FTZ R8, R69.reuse, R120 ;  /* 0x0000007845087220 */ /* 0x048fe40000410000 */
[C---:B------:R-:W-:Y:S01]  /*a890*/  FMUL.FTZ R9, R69.reuse, R121 ;  /* 0x0000007945097220 */ /* 0x040fe20000410000 */
[----:B------:R1:W-:Y:S01]  /*a8a0*/  MUFU.EX2 R120, R12 ;  /* 0x0000000c00787308 */ /* 0x0003e20000000800 */
[----:B--2---:R-:W-:Y:S01]  /*a8b0*/  FMUL.FTZ R24, R69, R140 ;  /* 0x0000008c45187220 */ /* 0x004fe20000410000 */
[----:B------:R-:W-:Y:S02]  /*a8c0*/  MOV R140, R117 ;  /* 0x00000075008c7202 */ /* 0x000fe40000000f00 */
[----:B------:R-:W-:Y:S06]  /*a8d0*/  MOV R117, R217 ;  /* 0x000000d900757202 */ /* 0x000fec0000000f00 */
[----:B------:R2:W-:Y:S01]  /*a8e0*/  MUFU.EX2 R121, R28 ;  /* 0x0000001c00797308 */ /* 0x0005e20000000800 */
[----:B----4-:R-:W-:Y:S02]  /*a8f0*/  FFMA.FTZ R4, R31, c[0x0][0x2d0], -R3 ;  /* 0x0000b4001f047a23 */ /* 0x010fe40000010803 */
[----:B------:R-:W-:Y:S07]  /*a900*/  FMUL.FTZ R31, R0, R147 ;  /* 0x00000093001f7220 */ /* 0x000fee0000410000 */
[----:B------:R3:W-:Y:S01]  /*a910*/  MUFU.EX2 R197, R4 ;  /* 0x0000000400c57308 */ /* 0x0007e20000000800 */
[C---:B-1----:R-:W-:Y:S09]  /*a920*/  FMUL.FTZ R12, R69.reuse, R128 ;  /* 0x00000080450c7220 */ /* 0x042ff20000410000 */
[----:B------:R-:W-:Y:S01]  /*a930*/  MUFU.EX2 R217, R92 ;  /* 0x0000005c00d97308 */ /* 0x000fe20000000800 */
[----:B--2---:R-:W-:Y:S02]  /*a940*/  FMUL.FTZ R28, R69, R144 ;  /* 0x00000090451c7220 */ /* 0x004fe40000410000 */
[--C-:B---3--:R-:W-:Y:S07]  /*a950*/  FFMA.FTZ R4, R36, c[0x0][0x2d0], -R103.reuse ;  /* 0x0000b40024047a23 */ /* 0x108fee0000010867 */
[----:B------:R1:W2:Y:S02]  /*a960*/  MUFU.EX2 R57, R4 ;  /* 0x0000000400397308 */ /* 0x0002a40000000800 */
[----:B-1----:R-:W-:Y:S01]  /*a970*/  FFMA.FTZ R4, R37, c[0x0][0x2d0], -R103 ;  /* 0x0000b40025047a23 */ /* 0x002fe20000010867 */
[----:B--2---:R-:W-:Y:S01]  /*a980*/  MOV R128, R57 ;  /* 0x0000003900807202 */ /* 0x004fe20000000f00 */
[----:B------:R-:W1:Y:S01]  /*a990*/  LDSM.16.MT88.4 R36, [R227+0x100] ;  /* 0x00010000e324783b */ /* 0x000e620000004200 */
[----:B------:R-:W-:Y:S05]  /*a9a0*/  FMUL.FTZ R57, R69, R173 ;  /* 0x000000ad45397220 */ /* 0x000fea0000410000 */
[----:B------:R2:W3:Y:S02]  /*a9b0*/  MUFU.EX2 R47, R4 ;  /* 0x00000004002f7308 */ /* 0x0004e40000000800 */
[C---:B--2---:R-:W-:Y:S01]  /*a9c0*/  FMUL.FTZ R4, R73.reuse, R124 ;  /* 0x0000007c49047220 */ /* 0x044fe20000410000 */
[----:B---3--:R-:W-:Y:S01]  /*a9d0*/  MOV R146, R47 ;  /* 0x0000002f00927202 */ /* 0x008fe20000000f00 */
[----:B------:R-:W-:Y:S06]  /*a9e0*/  FMUL.FTZ R47, R0, R163 ;  /* 0x000000a3002f7220 */ /* 0x000fec0000410000 */
[----:B------:R2:W-:Y:S01]  /*a9f0*/  MUFU.EX2 R124, R16 ;  /* 0x00000010007c7308 */ /* 0x0005e20000000800 */
[----:B------:R-:W-:Y:S01]  /*aa00*/  MOV R163, R245 ;  /* 0x000000f500a37202 */ /* 0x000fe20000000f00 */
[-C--:B------:R-:W-:Y:S08]  /*aa10*/  HMMA.16816.F32.BF16 R4, R76, R20.reuse, R4 ;  /* 0x000000144c04723c */ /* 0x080ff00000041804 */
[----:B------:R3:W-:Y:S01]  /*aa20*/  MUFU.EX2 R245, R48 ;  /* 0x0000003000f57308 */ /* 0x0007e20000000800 */
[C---:B------:R-:W-:Y:S07]  /*aa30*/  HMMA.16816.F32.BF16 R8, R64.reuse, R20, R8 ;  /* 0x000000144008723c */ /* 0x040fee0000041808 */
[----:B------:R-:W-:Y:S01]  /*aa40*/  FFMA.FTZ R20, R200, c[0x0][0x2d0], -R105 ;  /* 0x0000b400c8147a23 */ /* 0x000fe20000010869 */
[-C--:B------:R-:W-:Y:S03]  /*aa50*/  HMMA.16816.F32.BF16 R12, R64, R22.reuse, R12 ;  /* 0x00000016400c723c */ /* 0x080fe6000004180c */
[----:B------:R4:W1:Y:S01]  /*aa60*/  MUFU.EX2 R56, R20 ;  /* 0x0000001400387308 */ /* 0x0008620000000800 */
[C---:B--2---:R-:W-:Y:S01]  /*aa70*/  FMUL.FTZ R16, R73.reuse, R132 ;  /* 0x0000008449107220 */ /* 0x044fe20000410000 */
[----:B------:R-:W-:Y:S01]  /*aa80*/  MOV R132, R84 ;  /* 0x0000005400847202 */ /* 0x000fe20000000f00 */
[C---:B------:R-:W-:Y:S01]  /*aa90*/  FMUL.FTZ R21, R73.reuse, R137 ;  /* 0x0000008949157220 */ /* 0x040fe20000410000 */
[----:B------:R-:W-:Y:S02]  /*aaa0*/  MOV R137, R82 ;  /* 0x0000005200897202 */ /* 0x000fe40000000f00 */
[----:B------:R-:W-:Y:S02]  /*aab0*/  MOV R200, R219 ;  /* 0x000000db00c87202 */ /* 0x000fe40000000f00 */
[C---:B------:R-:W-:Y:S04]  /*aac0*/  HMMA.16816.F32.BF16 R16, R76.reuse, R22, R16 ;  /* 0x000000164c10723c */ /* 0x040fe80000041810 */
[----:B---3--:R-:W-:Y:S01]  /*aad0*/  FMUL.FTZ R48, R73, R164 ;  /* 0x000000a449307220 */ /* 0x008fe20000410000 */
[----:B------:R-:W-:Y:S02]  /*aae0*/  MOV R164, R159 ;  /* 0x0000009f00a47202 */ /* 0x000fe40000000f00 */
[C---:B------:R-:W-:Y:S01]  /*aaf0*/  FMUL.FTZ R22, R72.reuse, R138 ;  /* 0x0000008a48167220 */ /* 0x040fe20000410000 */
[----:B------:R-:W-:Y:S01]  /*ab00*/  MOV R138, R81 ;  /* 0x00000051008a7202 */ /* 0x000fe20000000f00 */
[C---:B------:R-:W-:Y:S01]  /*ab10*/  FMUL.FTZ R23, R72.reuse, R139 ;  /* 0x0000008b48177220 */ /* 0x040fe20000410000 */
[----:B------:R-:W2:Y:S02]  /*ab20*/  LDSM.16.MT88.4 R80, [R226+0x100] ;  /* 0x00010000e250783b */ /* 0x000ea40000004200 */
[----:B------:R-:W-:Y:S01]  /*ab30*/  MOV R139, R60 ;  /* 0x0000003c008b7202 */ /* 0x000fe20000000f00 */
[----:B------:R-:W-:Y:S02]  /*ab40*/  FFMA.FTZ R60, R207, c[0x0][0x2d0], -R3 ;  /* 0x0000b400cf3c7a23 */ /* 0x000fe40000010803 */
[----:B----4-:R-:W-:Y:S01]  /*ab50*/  FMUL.FTZ R20, R73, R136 ;  /* 0x0000008849147220 */ /* 0x010fe20000410000 */
[----:B------:R-:W-:Y:S01]  /*ab60*/  MOV R136, R32 ;  /* 0x0000002000887202 */ /* 0x000fe20000000f00 */
[----:B------:R-:W-:Y:S01]  /*ab70*/  FFMA.FTZ R32, R51, c[0x0][0x2d0], -R105 ;  /* 0x0000b40033207a23 */ /* 0x000fe20000010869 */
[----:B-1----:R-:W-:Y:S01]  /*ab80*/  MOV R147, R56 ;  /* 0x0000003800937202 */ /* 0x002fe20000000f00 */
[--C-:B------:R-:W-:Y:S02]  /*ab90*/  FFMA.FTZ R56, R205, c[0x0][0x2d0], -R3.reuse ;  /* 0x0000b400cd387a23 */ /* 0x100fe40000010803 */
[----:B------:R1:W3:Y:S01]  /*aba0*/  MUFU.EX2 R252, R32 ;  /* 0x0000002000fc7308 */ /* 0x0002e20000000800 */
[-C--:B------:R-:W-:Y:S03]  /*abb0*/  HMMA.16816.F32.BF16 R20, R76, R36.reuse, R20 ;  /* 0x000000244c14723c */ /* 0x080fe60000041814 */
[----:B------:R-:W-:Y:S01]  /*abc0*/  FMUL.FTZ R51, R72, R167 ;  /* 0x000000a748337220 */ /* 0x000fe20000410000 */
[----:B------:R-:W-:Y:S02]  /*abd0*/  MOV R167, R162 ;  /* 0x000000a200a77202 */ /* 0x000fe40000000f00 */
[----:B------:R-:W-:Y:S02]  /*abe0*/  MOV R162, R240 ;  /* 0x000000f000a27202 */ /* 0x000fe40000000f00 */
[C---:B------:R-:W-:Y:S01]  /*abf0*/  HMMA.16816.F32.BF16 R24, R64.reuse, R36, R24 ;  /* 0x000000244018723c */ /* 0x040fe20000041818 */
[----:B------:R4:W5:Y:S06]  /*ac00*/  LDL.LU R240, [R1+0x68] ;  /* 0x0000680001f07983 */ /* 0x00096c0000300800 */
[--C-:B------:R-:W-:Y:S01]  /*ac10*/  FFMA.FTZ R36, R40, c[0x0][0x2d0], -R106.reuse ;  /* 0x0000b40028247a23 */ /* 0x100fe2000001086a */
[-C--:B------:R-:W-:Y:S03]  /*ac20*/  HMMA.16816.F32.BF16 R28, R64, R38.reuse, R28 ;  /* 0x00000026401c723c */ /* 0x080fe6000004181c */
[----:B------:R2:W-:Y:S01]  /*ac30*/  MUFU.EX2 R145, R36 ;  /* 0x0000002400917308 */ /* 0x0005e20000000800 */
[--C-:B------:R-:W-:Y:S02]  /*ac40*/  FFMA.FTZ R40, R41, c[0x0][0x2d0], -R106.reuse ;  /* 0x0000b40029287a23 */ /* 0x100fe4000001086a */
[C---:B------:R-:W-:Y:S02]  /*ac50*/  FMUL.FTZ R37, R73.reuse, R153 ;  /* 0x0000009949257220 */ /* 0x040fe40000410000 */
[----:B-1----:R-:W-:Y:S01]  /*ac60*/  FMUL.FTZ R32, R73, R148 ;  /* 0x0000009449207220 */ /* 0x002fe20000410000 */
[----:B------:R-:W-:Y:S02]  /*ac70*/  MOV R148, R89 ;  /* 0x0000005900947202 */ /* 0x000fe40000000f00 */
[----:B------:R-:W-:Y:S01]  /*ac80*/  LDSM.16.MT88.4 R88, [R227+0x900] ;  /* 0x00090000e358783b */ /* 0x000fe20000004200 */
[----:B------:R-:W-:Y:S01]  /*ac90*/  FMUL.FTZ R41, R69, R157 ;  /* 0x0000009d45297220 */ /* 0x000fe20000410000 */
[----:B------:R-:W-:Y:S01]  /*aca0*/  MOV R157, R87 ;  /* 0x00000057009d7202 */ /* 0x000fe20000000f00 */
[----:B------:R1:W-:Y:S01]  /*acb0*/  MUFU.EX2 R153, R60 ;  /* 0x0000003c00997308 */ /* 0x0003e20000000800 */
[C---:B------:R-:W-:Y:S04]  /*acc0*/  HMMA.16816.F32.BF16 R32, R76.reuse, R38, R32 ;  /* 0x000000264c20723c */ /* 0x040fe80000041820 */
[----:B------:R-:W3:Y:S03]  /*acd0*/  LDSM.16.MT88.4 R84, [R224+0x900] ;  /* 0x00090000e054783b */ /* 0x000ee60000004200 */
[C---:B------:R-:W-:Y:S01]  /*ace0*/  FMUL.FTZ R39, R72.reuse, R155 ;  /* 0x0000009b48277220 */ /* 0x040fe20000410000 */
[----:B------:R-:W-:Y:S01]  /*acf0*/  MOV R155, R246 ;  /* 0x000000f6009b7202 */ /* 0x000fe20000000f00 */
[----:B------:R-:W-:Y:S01]  /*ad00*/  FMUL.FTZ R38, R72, R154 ;  /* 0x0000009a48267220 */ /* 0x000fe20000410000 */
[----:B------:R4:W-:Y:S02]  /*ad10*/  MUFU.EX2 R246, R40 ;  /* 0x0000002800f67308 */ /* 0x0009e40000000800 */
[----:B--2---:R-:W-:Y:S07]  /*ad20*/  FMUL.FTZ R36, R73, R152 ;  /* 0x0000009849247220 */ /* 0x004fee0000410000 */
[-C--:B------:R-:W-:Y:S01]  /*ad30*/  HMMA.16816.F32.BF16 R36, R76, R52.reuse, R36 ;  /* 0x000000344c24723c */ /* 0x080fe20000041824 */
[----:B------:R2:W-:Y:S02]  /*ad40*/  MUFU.EX2 R154, R56 ;  /* 0x00000038009a7308 */ /* 0x0005e40000000800 */
[C---:B-1----:R-:W-:Y:S02]  /*ad50*/  FMUL.FTZ R60, R69.reuse, R176 ;  /* 0x000000b0453c7220 */ /* 0x042fe40000410000 */
[C---:B----4-:R-:W-:Y:S01]  /*ad60*/  FMUL.FTZ R40, R69.reuse, R156 ;  /* 0x0000009c45287220 */ /* 0x050fe20000410000 */
[----:B------:R-:W-:Y:S01]  /*ad70*/  MOV R156, R42 ;  /* 0x0000002a009c7202 */ /* 0x000fe20000000f00 */
[----:B------:R-:W-:Y:S01]  /*ad80*/  FMUL.FTZ R42, R0, R158 ;  /* 0x0000009e002a7220 */ /* 0x000fe20000410000 */
[----:B------:R-:W-:Y:S02]  /*ad90*/  MOV R158, R93 ;  /* 0x0000005d009e7202 */ /* 0x000fe40000000f00 */
[----:B------:R-:W1:Y:S02]  /*ada0*/  LDSM.16.MT88.4 R92, [R225+0x900] ;  /* 0x00090000e15c783b */ /* 0x000e640000004200 */
[----:B------:R-:W-:Y:S02]  /*adb0*/  MOV R160, R156 ;  /* 0x0000009c00a07202 */ /* 0x000fe40000000f00 */
[----:B------:R-:W-:Y:S01]  /*adc0*/  MOV R156, R155 ;  /* 0x0000009b009c7202 */ /* 0x000fe20000000f00 */
[C---:B------:R-:W-:Y:S04]  /*add0*/  HMMA.16816.F32.BF16 R40, R64.reuse, R52, R40 ;  /* 0x000000344028723c */ /* 0x040fe80000041828 */
[----:B------:R-:W-:Y:S01]  /*ade0*/  MOV R155, R234 ;  /* 0x000000ea009b7202 */ /* 0x000fe20000000f00 */
[----:B--2---:R-:W-:Y:S02]  /*adf0*/  FMUL.FTZ R56, R69, R172 ;  /* 0x000000ac45387220 */ /* 0x004fe40000410000 */
[--C-:B------:R-:W-:Y:S01]  /*ae00*/  FFMA.FTZ R52, R204, c[0x0][0x2d0], -R3.reuse ;  /* 0x0000b400cc347a23 */ /* 0x100fe20000010803 */
[-C--:B------:R-:W-:Y:S03]  /*ae10*/  HMMA.16816.F32.BF16 R44, R64, R54.reuse, R44 ;  /* 0x00000036402c723c */ /* 0x080fe6000004182c */
[----:B------:R2:W4:Y:S01]  /*ae20*/  MUFU.EX2 R144, R52 ;  /* 0x0000003400907308 */ /* 0x0005220000000800 */
[C---:B------:R-:W-:Y:S01]  /*ae30*/  FMUL.FTZ R53, R73.reuse, R169 ;  /* 0x000000a949357220 */ /* 0x040fe20000410000 */
[----:B------:R-:W-:Y:S02]  /*ae40*/  MOV R204, R166 ;  /* 0x000000a600cc7202 */ /* 0x000fe40000000f00 */
[----:B------:R-:W-:Y:S01]  /*ae50*/  MOV R166, R164 ;  /* 0x000000a400a67202 */ /* 0x000fe20000000f00 */
[C---:B------:R-:W-:Y:S04]  /*ae60*/  HMMA.16816.F32.BF16 R48, R76.reuse, R54, R48 ;  /* 0x000000364c30723c */ /* 0x040fe80000041830 */
[----:B------:R-:W-:Y:S03]  /*ae70*/  MOV R164, R162 ;  /* 0x000000a200a47202 */ /* 0x000fe60000000f00 */
[C---:B------:R-:W-:Y:S02]  /*ae80*/  FMUL.FTZ R54, R72.reuse, R170 ;  /* 0x000000aa48367220 */ /* 0x040fe40000410000 */
[----:B------:R-:W-:Y:S03]  /*ae90*/  FMUL.FTZ R55, R72, R171 ;  /* 0x000000ab48377220 */ /* 0x000fe60000410000 */
[C---:B--2---:R-:W-:Y:S07]  /*aea0*/  FMUL.FTZ R52, R73.reuse, R168 ;  /* 0x000000a849347220 */ /* 0x044fee0000410000 */
[-C--:B------:R-:W-:Y:S08]  /*aeb0*/  HMMA.16816.F32.BF16 R52, R76, R80.reuse, R52 ;  /* 0x000000504c34723c */ /* 0x080ff00000041834 */
[C---:B------:R-:W-:Y:S07]  /*aec0*/  HMMA.16816.F32.BF16 R56, R64.reuse, R80, R56 ;  /* 0x000000504038723c */ /* 0x040fee0000041838 */
[----:B------:R-:W-:Y:S01]  /*aed0*/  FFMA.FTZ R80, R210, c[0x0][0x2d0], -R3 ;  /* 0x0000b400d2507a23 */ /* 0x000fe20000010803 */
[-C--:B------:R-:W-:Y:S03]  /*aee0*/  HMMA.16816.F32.BF16 R60, R64, R82.reuse, R60 ;  /* 0x00000052403c723c */ /* 0x080fe6000004183c */
[----:B------:R2:W1:Y:S01]  /*aef0*/  MUFU.EX2 R152, R80 ;  /* 0x0000005000987308 */ /* 0x0004620000000800 */
[----:B------:R-:W-:Y:S03]  /*af00*/  F2FP.BF16.PACK_AB R81, R194, R195 ;  /* 0x000000c3c251723e */ /* 0x000fe600000010ff */
[C---:B------:R-:W-:Y:S02]  /*af10*/  FMUL.FTZ R64, R73.reuse, R180 ;  /* 0x000000b449407220 */ /* 0x040fe40000410000 */
[----:B------:R-:W-:Y:S03]  /*af20*/  FMUL.FTZ R65, R73, R181 ;  /* 0x000000b549417220 */ /* 0x000fe60000410000 */
[C---:B------:R-:W-:Y:S02]  /*af30*/  FMUL.FTZ R66, R72.reuse, R182 ;  /* 0x000000b648427220 */ /* 0x040fe40000410000 */
[----:B------:R-:W-:Y:S07]  /*af40*/  FMUL.FTZ R67, R72, R183 ;  /* 0x000000b748437220 */ /* 0x000fee0000410000 */
[----:B------:R-:W-:Y:S04]  /*af50*/  HMMA.16816.F32.BF16 R64, R76, R82, R64 ;  /* 0x000000524c40723c */ /* 0x000fe80000041840 */
[--C-:B--2---:R-:W-:Y:S03]  /*af60*/  FFMA.FTZ R80, R206, c[0x0][0x2d0], -R103.reuse ;  /* 0x0000b400ce507a23 */ /* 0x104fe60000010867 */
[----:B------:R-:W-:Y:S02]  /*af70*/  F2FP.BF16.PACK_AB R76, R131, R138 ;  /* 0x0000008a834c723e */ /* 0x000fe400000010ff */
[----:B------:R-:W-:Y:S01]  /*af80*/  F2FP.BF16.PACK_AB R78, R141, R122 ;  /* 0x0000007a8d4e723e */ /* 0x000fe200000010ff */
[----:B------:R2:W-:Y:S02]  /*af90*/  MUFU.EX2 R220, R80 ;  /* 0x0000005000dc7308 */ /* 0x0005e40000000800 */
[----:B------:R-:W-:Y:S02]  /*afa0*/  F2FP.BF16.PACK_AB R77, R129, R137 ;  /* 0x00000089814d723e */ /* 0x000fe400000010ff */
[----:B------:R-:W-:Y:S02]  /*afb0*/  F2FP.BF16.PACK_AB R79, R140, R126 ;  /* 0x0000007e8c4f723e */ /* 0x000fe400000010ff */
[----:B------:R-:W-:Y:S02]  /*afc0*/  F2FP.BF16.PACK_AB R82, R130, R125 ;  /* 0x0000007d8252723e */ /* 0x000fe400000010ff */
[----:B------:R-:W-:Y:S03]  /*afd0*/  F2FP.BF16.PACK_AB R83, R197, R196 ;  /* 0x000000c4c553723e */ /* 0x000fe600000010ff */
[-C--:B---3--:R-:W-:Y:S03]  /*afe0*/  HMMA.16816.F32.BF16 R4, R76, R84.reuse, R4 ;  /* 0x000000544c04723c */ /* 0x088fe60000041804 */
[--C-:B--2---:R-:W-:Y:S04]  /*aff0*/  FFMA.FTZ R80, R208, c[0x0][0x2d0], -R103.reuse ;  /* 0x0000b400d0507a23 */ /* 0x104fe80000010867 */
[----:B------:R2:W-:Y:S02]  /*b000*/  MUFU.EX2 R219, R80 ;  /* 0x0000005000db7308 */ /* 0x0005e40000000800 */
[----:B--2---:R-:W-:Y:S07]  /*b010*/  F2FP.BF16.PACK_AB R80, R123, R136 ;  /* 0x000000887b50723e */ /* 0x004fee00000010ff */
[C---:B------:R-:W-:Y:S07]  /*b020*/  HMMA.16816.F32.BF16 R8, R80.reuse, R84, R8 ;  /* 0x000000545008723c */ /* 0x040fee0000041808 */
[----:B------:R-:W-:Y:S01]  /*b030*/  FFMA.FTZ R84, R202, c[0x0][0x2d0], -R103 ;  /* 0x0000b400ca547a23 */ /* 0x000fe20000010867 */
[-C--:B------:R-:W-:Y:S03]  /*b040*/  HMMA.16816.F32.BF16 R12, R80, R86.reuse, R12 ;  /* 0x00000056500c723c */ /* 0x080fe6000004180c */
[----:B------:R2:W-:Y:S05]  /*b050*/  MUFU.EX2 R218, R84 ;  /* 0x0000005400da7308 */ /* 0x0005ea0000000800 */
[C---:B------:R-:W-:Y:S08]  /*b060*/  HMMA.16816.F32.BF16 R16, R76.reuse, R86, R16 ;  /* 0x000000564c10723c */ /* 0x040ff00000041810 */
[-C--:B------:R-:W-:Y:S08]  /*b070*/  HMMA.16816.F32.BF16 R20, R76, R88.reuse, R20 ;  /* 0x000000584c14723c */ /* 0x080ff00000041814 */
[C---:B------:R-:W-:Y:S04]  /*b080*/  HMMA.16816.F32.BF16 R24, R80.reuse, R88, R24 ;  /* 0x000000585018723c */ /* 0x040fe80000041818 */
[--C-:B--2---:R-:W-:Y:S03]  /*b090*/  FFMA.FTZ R84, R216, c[0x0][0x2d0], -R105.reuse ;  /* 0x0000b400d8547a23 */ /* 0x104fe60000010869 */
[--C-:B------:R-:W-:Y:S01]  /*b0a0*/  FFMA.FTZ R88, R211, c[0x0][0x2d0], -R105.reuse ;  /* 0x0000b400d3587a23 */ /* 0x100fe20000010869 */
[-C--:B------:R-:W-:Y:S01]  /*b0b0*/  HMMA.16816.F32.BF16 R28, R80, R90.reuse, R28 ;  /* 0x0000005a501c723c */ /* 0x080fe2000004181c */
[----:B------:R2:W-:Y:S07]  /*b0c0*/  MUFU.EX2 R214, R84 ;  /* 0x0000005400d67308 */ /* 0x0005ee0000000800 */
[C---:B------:R-:W-:Y:S03]  /*b0d0*/  HMMA.16816.F32.BF16 R32, R76.reuse, R90, R32 ;  /* 0x0000005a4c20723c */ /* 0x040fe60000041820 */
[----:B------:R3:W-:Y:S05]  /*b0e0*/  MUFU.EX2 R215, R88 ;  /* 0x0000005800d77308 */ /* 0x0007ea0000000800 */
[-C--:B-1----:R-:W-:Y:S08]  /*b0f0*/  HMMA.16816.F32.BF16 R36, R76, R92.reuse, R36 ;  /* 0x0000005c4c24723c */ /* 0x082ff00000041824 */
[C---:B------:R-:W-:Y:S04]  /*b100*/  HMMA.16816.F32.BF16 R40, R80.reuse, R92, R40 ;  /* 0x0000005c5028723c */ /* 0x040fe80000041828 */
[--C-:B--2---:R-:W-:Y:S01]  /*b110*/  FFMA.FTZ R84, R163, c[0x0][0x2d0], -R105.reuse ;  /* 0x0000b400a3547a23 */ /* 0x104fe20000010869 */
[----:B------:R-:W-:Y:S02]  /*b120*/  MOV R163, R158 ;  /* 0x0000009e00a37202 */ /* 0x000fe40000000f00 */
[----:B------:R-:W-:Y:S01]  /*b130*/  MOV R158, R233 ;  /* 0x000000e9009e7202 */ /* 0x000fe20000000f00 */
[-C--:B------:R-:W-:Y:S01]  /*b140*/  HMMA.16816.F32.BF16 R44, R80, R94.reuse, R44 ;  /* 0x0000005e502c723c */ /* 0x080fe2000004182c */
[----:B------:R1:W-:Y:S01]  /*b150*/  MUFU.EX2 R216, R84 ;  /* 0x0000005400d87308 */ /* 0x0003e20000000800 */
[----:B------:R2:W5:Y:S02]  /*b160*/  LDL.LU R233, [R1+0x64] ;  /* 0x0000640001e97983 */ /* 0x0005640000300800 */
[--C-:B---3--:R-:W-:Y:S01]  /*b170*/  FFMA.FTZ R88, R167, c[0x0][0x2d0], -R106.reuse ;  /* 0x0000b400a7587a23 */ /* 0x108fe2000001086a */
[----:B------:R-:W-:Y:S01]  /*b180*/  MOV R167, R165 ;  /* 0x000000a500a77202 */ /* 0x000fe20000000f00 */
[----:B------:R2:W5:Y:S01]  /*b190*/  LDL.LU R234, [R1+0x60] ;  /* 0x0000600001ea7983 */ /* 0x0005620000300800 */
[----:B------:R-:W-:Y:S01]  /*b1a0*/  MOV R165, R163 ;  /* 0x000000a300a57202 */ /* 0x000fe20000000f00 */
[C---:B------:R-:W-:Y:S04]  /*b1b0*/  HMMA.16816.F32.BF16 R48, R76.reuse, R94, R48 ;  /* 0x0000005e4c30723c */ /* 0x040fe80000041830 */
[----:B------:R-:W-:Y:S02]  /*b1c0*/  MOV R163, R155 ;  /* 0x0000009b00a37202 */ /* 0x000fe40000000f00 */
[----:B------:R3:W-:Y:S01]  /*b1d0*/  MUFU.EX2 R155, R88 ;  /* 0x00000058009b7308 */ /* 0x0007e20000000800 */
[----:B------:R-:W-:Y:S02]  /*b1e0*/  MOV R162, R158 ;  /* 0x0000009e00a27202 */ /* 0x000fe40000000f00 */
[----:B------:R-:W-:Y:S03]  /*b1f0*/  MOV R158, R151 ;  /* 0x00000097009e7202 */ /* 0x000fe60000000f00 */
[----:B------:R-:W-:Y:S02]  /*b200*/  MOV R151, R150 ;  /* 0x0000009600977202 */ /* 0x000fe40000000f00 */
[----:B------:R-:W-:Y:S02]  /*b210*/  MOV R205, R167 ;  /* 0x000000a700cd7202 */ /* 0x000fe40000000f00 */
[----:B------:R-:W-:Y:S01]  /*b220*/  MOV R167, R165 ;  /* 0x000000a500a77202 */ /* 0x000fe20000000f00 */
[----:B-1----:R-:W-:Y:S01]  /*b230*/  FFMA.FTZ R84, R209, c[0x0][0x2d0], -R105 ;  /* 0x0000b400d1547a23 */ /* 0x002fe20000010869 */
[----:B------:R-:W-:Y:S02]  /*b240*/  MOV R165, R163 ;  /* 0x000000a300a57202 */ /* 0x000fe40000000f00 */
[----:B------:R-:W-:Y:S01]  /*b250*/  MOV R163, R151 ;  /* 0x0000009700a37202 */ /* 0x000fe20000000f00 */
[----:B------:R1:W-:Y:S01]  /*b260*/  MUFU.EX2 R159, R84 ;  /* 0x00000054009f7308 */ /* 0x0003e20000000800 */
[----:B------:R-:W-:Y:S02]  /*b270*/  MOV R150, R200 ;  /* 0x000000c800967202 */ /* 0x000fe40000000f00 */
[----:B------:R-:W-:Y:S02]  /*b280*/  MOV R200, R119 ;  /* 0x0000007700c87202 */ /* 0x000fe40000000f00 */
[----:B------:R-:W-:Y:S01]  /*b290*/  MOV R151, R150 ;  /* 0x0000009600977202 */ /* 0x000fe20000000f00 */
[----:B------:R2:W5:Y:S01]  /*b2a0*/  LDL.LU R119, [R1+0x5c] ;  /* 0x00005c0001777983 */ /* 0x0005620000300800 */
[----:B------:R-:W-:Y:S01]  /*b2b0*/  MOV R150, R132 ;  /* 0x0000008400967202 */ /* 0x000fe20000000f00 */
[--C-:B---3--:R-:W-:Y:S01]  /*b2c0*/  FFMA.FTZ R88, R204, c[0x0][0x2d0], -R106.reuse ;  /* 0x0000b400cc587a23 */ /* 0x108fe2000001086a */
[----:B------:R-:W-:Y:S02]  /*b2d0*/  MOV R204, R166 ;  /* 0x000000a600cc7202 */ /* 0x000fe40000000f00 */
[----:B------:R-:W-:Y:S02]  /*b2e0*/  MOV R166, R164 ;  /* 0x000000a400a67202 */ /* 0x000fe40000000f00 */
[----:B------:R-:W-:Y:S02]  /*b2f0*/  MOV R164, R158 ;  /* 0x0000009e00a47202 */ /* 0x000fe40000000f00 */
[----:B------:R3:W-:Y:S01]  /*b300*/  MUFU.EX2 R158, R88 ;  /* 0x00000058009e7308 */ /* 0x0007e20000000800 */
[----:B------:R-:W-:Y:S02]  /*b310*/  MOV R132, R192 ;  /* 0x000000c000847202 */ /* 0x000fe40000000f00 */
[----:B------:R-:W-:Y:S02]  /*b320*/  MOV R192, R230 ;  /* 0x000000e600c07202 */ /* 0x000fe40000000f00 */
[----:B------:R2:W5:Y:S04]  /*b330*/  LDL.LU R230, [R1+0x58] ;  /* 0x0000580001e67983 */ /* 0x0005680000300800 */
[----:B-1----:R-:W1:Y:S01]  /*b340*/  LDSM.16.MT88.4 R84, [R226+0x900] ;  /* 0x00090000e254783b */ /* 0x002e620000004200 */
[--C-:B---3--:R-:W-:Y:S01]  /*b350*/  FFMA.FTZ R88, R205, c[0x0][0x2d0], -R106.reuse ;  /* 0x0000b400cd587a23 */ /* 0x108fe2000001086a */
[----:B------:R-:W-:Y:S02]  /*b360*/  MOV R205, R204 ;  /* 0x000000cc00cd7202 */ /* 0x000fe40000000f00 */
        /* <DEDUP_REMOVED lines=8> */
[----:B------:R3:W-:Y:S01]  /*b3f0*/  MUFU.EX2 R213, R88 ;  /* 0x0000005800d57308 */ /* 0x0007e20000000800 */
[-C--:B-1----:R-:W-:Y:S08]  /*b400*/  HMMA.16816.F32.BF16 R52, R76, R84.reuse, R52 ;  /* 0x000000544c34723c */ /* 0x082ff00000041834 */
[C---:B------:R-:W-:Y:S08]  /*b410*/  HMMA.16816.F32.BF16 R56, R80.reuse, R84, R56 ;  /* 0x000000545038723c */ /* 0x040ff00000041838 */
[-C--:B------:R-:W-:Y:S04]  /*b420*/  HMMA.16816.F32.BF16 R60, R80, R86.reuse, R60 ;  /* 0x00000056503c723c */ /* 0x080fe8000004183c */
[--C-:B---3--:R-:W-:Y:S01]  /*b430*/  FFMA.FTZ R88, R205, c[0x0][0x2d0], -R106.reuse ;  /* 0x0000b400cd587a23 */ /* 0x108fe2000001086a */
[----:B------:R-:W-:Y:S02]  /*b440*/  MOV R205, R204 ;  /* 0x000000cc00cd7202 */ /* 0x000fe40000000f00 */
[----:B------:R-:W-:Y:S01]  /*b450*/  MOV R204, R167 ;  /* 0x000000a700cc7202 */ /* 0x000fe20000000f00 */
[----:B------:R-:W-:Y:S04]  /*b460*/  HMMA.16816.F32.BF16 R64, R76, R86, R64 ;  /* 0x000000564c40723c */ /* 0x000fe80000041840 */
[----:B------:R-:W-:Y:S01]  /*b470*/  MOV R167, R166 ;  /* 0x000000a600a77202 */ /* 0x000fe20000000f00 */
[--C-:B------:R-:W-:Y:S01]  /*b480*/  FFMA.FTZ R92, R205, c[0x0][0x2d0], -R3.reuse ;  /* 0x0000b400cd5c7a23 */ /* 0x100fe20000010803 */
[----:B------:R-:W-:Y:S02]  /*b490*/  MOV R166, R165 ;  /* 0x000000a500a67202 */ /* 0x000fe40000000f00 */
[----:B------:R-:W-:Y:S04]  /*b4a0*/  MOV R165, R164 ;  /* 0x000000a400a57202 */ /* 0x000fe80000000f00 */
[----:B------:R-:W-:Y:S02]  /*b4b0*/  MOV R164, R163 ;  /* 0x000000a300a47202 */ /* 0x000fe40000000f00 */
[----:B------:R-:W-:Y:S01]  /*b4c0*/  MOV R205, R204 ;  /* 0x000000cc00cd7202 */ /* 0x000fe20000000f00 */
[----:B------:R1:W3:Y:S01]  /*b4d0*/  MUFU.EX2 R163, R88 ;  /* 0x0000005800a37308 */ /* 0x0002e20000000800 */
[----:B------:R-:W-:Y:S02]  /*b4e0*/  MOV R204, R167 ;  /* 0x000000a700cc7202 */ /* 0x000fe40000000f00 */
[----:B------:R-:W-:Y:S01]  /*b4f0*/  MOV R167, R166 ;  /* 0x000000a600a77202 */ /* 0x000fe20000000f00 */
[--C-:B------:R-:W-:Y:S01]  /*b500*/  FFMA.FTZ R84, R205, c[0x0][0x2d0], -R3.reuse ;  /* 0x0000b400cd547a23 */ /* 0x100fe20000010803 */
[----:B------:R-:W-:Y:S02]  /*b510*/  MOV R166, R165 ;  /* 0x000000a500a67202 */ /* 0x000fe40000000f00 */
[----:B------:R-:W-:Y:S02]  /*b520*/  MOV R165, R164 ;  /* 0x000000a400a57202 */ /* 0x000fe40000000f00 */
[----:B------:R-:W-:Y:S02]  /*b530*/  MOV R164, R157 ;  /* 0x0000009d00a47202 */ /* 0x000fe40000000f00 */
[----:B------:R2:W-:Y:S01]  /*b540*/  MUFU.EX2 R157, R92 ;  /* 0x0000005c009d7308 */ /* 0x0005e20000000800 */
[----:B------:R-:W-:Y:S02]  /*b550*/  MOV R205, R204 ;  /* 0x000000cc00cd7202 */ /* 0x000fe40000000f00 */
[----:B------:R-:W-:Y:S02]  /*b560*/  MOV R204, R167 ;  /* 0x000000a700cc7202 */ /* 0x000fe40000000f00 */
[----:B------:R-:W-:Y:S02]  /*b570*/  MOV R167, R166 ;  /* 0x000000a600a77202 */ /* 0x000fe40000000f00 */
[----:B------:R-:W-:Y:S02]  /*b580*/  MOV R166, R165 ;  /* 0x000000a500a67202 */ /* 0x000fe40000000f00 */
[----:B------:R-:W-:Y:S02]  /*b590*/  MOV R165, R164 ;  /* 0x000000a400a57202 */ /* 0x000fe40000000f00 */
[----:B------:R-:W-:Y:S01]  /*b5a0*/  MOV R164, R161 ;  /* 0x000000a100a47202 */ /* 0x000fe20000000f00 */
[----:B-1----:R-:W1:Y:S01]  /*b5b0*/  LDSM.16.MT88.4 R88, [R224+0x1100] ;  /* 0x00110000e058783b */ /* 0x002e620000004200 */
[----:B------:R3:W-:Y:S01]  /*b5c0*/  MUFU.EX2 R161, R84 ;  /* 0x0000005400a17308 */ /* 0x0007e20000000800 */
[----:B------:R-:W-:Y:S02]  /*b5d0*/  F2FP.BF16.PACK_AB R76, R146, R128 ;  /* 0x00000080924c723e */ /* 0x000fe400000010ff */
[----:B------:R-:W-:Y:S02]  /*b5e0*/  F2FP.BF16.PACK_AB R78, R124, R120 ;  /* 0x000000787c4e723e */ /* 0x000fe400000010ff */
[----:B------:R-:W-:Y:S02]  /*b5f0*/  F2FP.BF16.PACK_AB R77, R127, R147 ;  /* 0x000000937f4d723e */ /* 0x000fe400000010ff */
[----:B------:R-:W-:Y:S02]  /*b600*/  F2FP.BF16.PACK_AB R79, R252, R121 ;  /* 0x00000079fc4f723e */ /* 0x000fe400000010ff */
[----:B------:R-:W-:Y:S01]  /*b610*/  F2FP.BF16.PACK_AB R82, R245, R243 ;  /* 0x000000f3f552723e */ /* 0x000fe200000010ff */
[--C-:B--2---:R-:W-:Y:S01]  /*b620*/  FFMA.FTZ R92, R160, c[0x0][0x2d0], -R3.reuse ;  /* 0x0000b400a05c7a23 */ /* 0x104fe20000010803 */
[----:B------:R-:W-:Y:S02]  /*b630*/  MOV R160, R156 ;  /* 0x0000009c00a07202 */ /* 0x000fe40000000f00 */
[----:B----4-:R-:W-:Y:S01]  /*b640*/  F2FP.BF16.PACK_AB R81, R154, R144 ;  /* 0x000000909a51723e */ /* 0x010fe200000010ff */
[----:B------:R-:W2:Y:S01]  /*b650*/  MUFU.EX2 R156, R92 ;  /* 0x0000005c009c7308 */ /* 0x000ea20000000800 */
[----:B------:R-:W-:Y:S01]  /*b660*/  F2FP.BF16.PACK_AB R83, R152, R153 ;  /* 0x000000999853723e */ /* 0x000fe200000010ff */
[----:B------:R-:W-:Y:S08]  /*b670*/  FFMA.FTZ R80, R160, c[0x0][0x2d0], -R3 ;  /* 0x0000b400a0507a23 */ /* 0x000ff00000010803 */
[----:B------:R4:W2:Y:S01]  /*b680*/  MUFU.EX2 R160, R80 ;  /* 0x0000005000a07308 */ /* 0x0008a20000000800 */
[----:B---3--:R-:W3:Y:S01]  /*b690*/  LDSM.16.MT88.4 R84, [R227+0x1100] ;  /* 0x00110000e354783b */ /* 0x008ee20000004200 */
[-C--:B-1----:R-:W-:Y:S03]  /*b6a0*/  HMMA.16816.F32.BF16 R4, R76, R88.reuse, R4 ;  /* 0x000000584c04723c */ /* 0x082fe60000041804 */
[--C-:B----4-:R-:W-:Y:S01]  /*b6b0*/  FFMA.FTZ R80, R205, c[0x0][0x2d0], -R103.reuse ;  /* 0x0000b400cd507a23 */ /* 0x110fe20000010867 */
[----:B------:R-:W-:Y:S02]  /*b6c0*/  MOV R205, R204 ;  /* 0x000000cc00cd7202 */ /* 0x000fe40000000f00 */
[----:B------:R-:W-:Y:S02]  /*b6d0*/  MOV R204, R164 ;  /* 0x000000a400cc7202 */ /* 0x000fe40000000f00 */
[----:B------:R-:W-:Y:S01]  /*b6e0*/  MOV R164, R162 ;  /* 0x000000a200a47202 */ /* 0x000fe20000000f00 */
[--C-:B------:R-:W-:Y:S01]  /*b6f0*/  FFMA.FTZ R92, R205, c[0x0][0x2d0], -R103.reuse ;  /* 0x0000b400cd5c7a23 */ /* 0x100fe20000010867 */
[----:B------:R1:W-:Y:S10]  /*b700*/  MUFU.EX2 R162, R80 ;  /* 0x0000005000a27308 */ /* 0x0003f40000000800 */
[----:B------:R4:W-:Y:S01]  /*b710*/  MUFU.EX2 R211, R92 ;  /* 0x0000005c00d37308 */ /* 0x0009e20000000800 */
[----:B-1----:R-:W-:Y:S07]  /*b720*/  F2FP.BF16.PACK_AB R80, R246, R145 ;  /* 0x00000091f650723e */ /* 0x002fee00000010ff */
[C---:B------:R-:W-:Y:S01]  /*b730*/  HMMA.16816.F32.BF16 R8, R80.reuse, R88, R8 ;  /* 0x000000585008723c */ /* 0x040fe20000041808 */
[----:B----4-:R-:W1:Y:S06]  /*b740*/  LDSM.16.MT88.4 R92, [R225+0x1100] ;  /* 0x00110000e15c783b */ /* 0x010e6c0000004200 */
[----:B------:R-:W-:Y:S01]  /*b750*/  FFMA.FTZ R88, R166, c[0x0][0x2d0], -R103 ;  /* 0x0000b400a6587a23 */ /* 0x000fe20000010867 */
[-C--:B------:R-:W-:Y:S04]  /*b760*/  HMMA.16816.F32.BF16 R12, R80, R90.reuse, R12 ;  /* 0x0000005a500c723c */ /* 0x080fe8000004180c */
[----:B------:R-:W-:Y:S02]  /*b770*/  MOV R166, R165 ;  /* 0x000000a500a67202 */ /* 0x000fe40000000f00 */
[----:B------:R-:W-:Y:S02]  /*b780*/  MOV R165, R212 ;  /* 0x000000d400a57202 */ /* 0x000fe40000000f00 */
[C---:B------:R-:W-:Y:S01]  /*b790*/  HMMA.16816.F32.BF16 R16, R76.reuse, R90, R16 ;  /* 0x0000005a4c10723c */ /* 0x040fe20000041810 */
[----:B------:R4:W-:Y:S07]  /*b7a0*/  MUFU.EX2 R212, R88 ;  /* 0x0000005800d47308 */ /* 0x0009ee0000000800 */
[-C--:B---3--:R-:W-:Y:S08]  /*b7b0*/  HMMA.16816.F32.BF16 R20, R76, R84.reuse, R20 ;  /* 0x000000544c14723c */ /* 0x088ff00000041814 */
[C---:B------:R-:W-:Y:S07]  /*b7c0*/  HMMA.16816.F32.BF16 R24, R80.reuse, R84, R24 ;  /* 0x000000545018723c */ /* 0x040fee0000041818 */
[----:B------:R-:W-:Y:S01]  /*b7d0*/  FFMA.FTZ R84, R165, c[0x0][0x2d0], -R105 ;  /* 0x0000b400a5547a23 */ /* 0x000fe20000010869 */
[-C--:B------:R-:W-:Y:S03]  /*b7e0*/  HMMA.16816.F32.BF16 R28, R80, R86.reuse, R28 ;  /* 0x00000056501c723c */ /* 0x080fe6000004181c */
[----:B------:R3:W-:Y:S01]  /*b7f0*/  MUFU.EX2 R208, R84 ;  /* 0x0000005400d07308 */ /* 0x0007e20000000800 */
[----:B----4-:R-:W-:Y:S04]  /*b800*/  FFMA.FTZ R88, R204, c[0x0][0x2d0], -R103 ;  /* 0x0000b400cc587a23 */ /* 0x010fe80000010867 */
[C---:B------:R-:W-:Y:S05]  /*b810*/  HMMA.16816.F32.BF16 R32, R76.reuse, R86, R32 ;  /* 0x000000564c20723c */ /* 0x040fea0000041820 */
[----:B------:R4:W-:Y:S03]  /*b820*/  MUFU.EX2 R210, R88 ;  /* 0x0000005800d27308 */ /* 0x0009e60000000800 */
[-C--:B-1----:R-:W-:Y:S08]  /*b830*/  HMMA.16816.F32.BF16 R36, R76, R92.reuse, R36 ;  /* 0x0000005c4c24723c */ /* 0x082ff00000041824 */
[C---:B------:R-:W-:Y:S04]  /*b840*/  HMMA.16816.F32.BF16 R40, R80.reuse, R92, R40 ;  /* 0x0000005c5028723c */ /* 0x040fe80000041828 */
[--C-:B---3--:R-:W-:Y:S03]  /*b850*/  FFMA.FTZ R84, R164, c[0x0][0x2d0], -R105.reuse ;  /* 0x0000b400a4547a23 */ /* 0x108fe60000010869 */
[--C-:B------:R-:W-:Y:S01]  /*b860*/  FFMA.FTZ R92, R148, c[0x0][0x2d0], -R106.reuse ;  /* 0x0000b400945c7a23 */ /* 0x100fe2000001086a */
[-C--:B------:R-:W-:Y:S01]  /*b870*/  HMMA.16816.F32.BF16 R44, R80, R94.reuse, R44 ;  /* 0x0000005e502c723c */ /* 0x080fe2000004182c */
[----:B------:R1:W-:Y:S03]  /*b880*/  MUFU.EX2 R206, R84 ;  /* 0x0000005400ce7308 */ /* 0x0003e60000000800 */
[--C-:B----4-:R-:W-:Y:S04]  /*b890*/  FFMA.FTZ R88, R167, c[0x0][0x2d0], -R105.reuse ;  /* 0x0000b400a7587a23 */ /* 0x110fe80000010869 */
[C---:B------:R-:W-:Y:S03]  /*b8a0*/  HMMA.16816.F32.BF16 R48, R76.reuse, R94, R48 ;  /* 0x0000005e4c30723c */ /* 0x040fe60000041830 */
[----:B------:R3:W-:Y:S10]  /*b8b0*/  MUFU.EX2 R209, R88 ;  /* 0x0000005800d17308 */ /* 0x0007f40000000800 */
[----:B------:R4:W-:Y:S01]  /*b8c0*/  MUFU.EX2 R169, R92 ;  /* 0x0000005c00a97308 */ /* 0x0009e20000000800 */
[--C-:B-1----:R-:W-:Y:S09]  /*b8d0*/  FFMA.FTZ R84, R151, c[0x0][0x2d0], -R106.reuse ;  /* 0x0000b40097547a23 */ /* 0x102ff2000001086a */
[----:B------:R1:W-:Y:S01]  /*b8e0*/  MUFU.EX2 R205, R84 ;  /* 0x0000005400cd7308 */ /* 0x0003e20000000800 */
[----:B---3--:R-:W-:Y:S02]  /*b8f0*/  FFMA.FTZ R88, R166, c[0x0][0x2d0], -R105 ;  /* 0x0000b400a6587a23 */ /* 0x008fe40000010869 */
[----:B------:R-:W-:Y:S07]  /*b900*/  LDSM.16.MT88.4 R164, [R225+0x3100] ;  /* 0x00310000e1a4783b */ /* 0x000fee0000004200 */
[----:B------:R3:W-:Y:S01]  /*b910*/  MUFU.EX2 R207, R88 ;  /* 0x0000005800cf7308 */ /* 0x0007e20000000800 */
[----:B----4-:R-:W-:Y:S02]  /*b920*/  FFMA.FTZ R92, R143, c[0x0][0x2d0], -R3 ;  /* 0x0000b4008f5c7a23 */ /* 0x010fe40000010803 */
[----:B------:R-:W4:Y:S07]  /*b930*/  LDL.LU R143, [R1+0x1c] ;  /* 0x00001c00018f7983 */ /* 0x000f2e0000300800 */
[----:B------:R2:W-:Y:S01]  /*b940*/  MUFU.EX2 R168, R92 ;  /* 0x0000005c00a87308 */ /* 0x0005e20000000800 */
[--C-:B-1----:R-:W-:Y:S09]  /*b950*/  FFMA.FTZ R84, R150, c[0x0][0x2d0], -R106.reuse ;  /* 0x0000b40096547a23 */ /* 0x102ff2000001086a */
[----:B------:R1:W-:Y:S01]  /*b960*/  MUFU.EX2 R171, R84 ;  /* 0x0000005400ab7308 */ /* 0x0003e20000000800 */
[----:B---3--:R-:W3:Y:S01]  /*b970*/  LDSM.16.MT88.4 R88, [R226+0x1100] ;  /* 0x00110000e258783b */ /* 0x008ee20000004200 */
[----:B--2---:R-:W-:Y:S07]  /*b980*/  FFMA.FTZ R92, R142, c[0x0][0x2d0], -R103 ;  /* 0x0000b4008e5c7a23 */ /* 0x004fee0000010867 */
[----:B------:R-:W4:Y:S01]  /*b990*/  LDL.LU R142, [R1+0x18] ;  /* 0x00001800018e7983 */ /* 0x000f220000300800 */
[----:B------:R3:W-:Y:S01]  /*b9a0*/  MUFU.EX2 R204, R92 ;  /* 0x0000005c00cc7308 */ /* 0x0007e20000000800 */
[----:B-1----:R-:W-:Y:S01]  /*b9b0*/  FFMA.FTZ R84, R149, c[0x0][0x2d0], -R106 ;  /* 0x0000b40095547a23 */ /* 0x002fe2000001086a */
[----:B------:R-:W-:Y:S08]  /*b9c0*/  MOV R149, R110 ;  /* 0x0000006e00957202 */ /* 0x000ff00000000f00 */
[----:B------:R1:W1:Y:S01]  /*b9d0*/  MUFU.EX2 R170, R84 ;  /* 0x0000005400aa7308 */ /* 0x0002620000000800 */
[----:B---3--:R-:W-:Y:S01]  /*b9e0*/  LDSM.16.MT88.4 R92, [R225+0x1900] ;  /* 0x00190000e15c783b */ /* 0x008fe20000004200 */
[-C--:B------:R-:W-:Y:S08]  /*b9f0*/  HMMA.16816.F32.BF16 R52, R76, R88.reuse, R52 ;  /* 0x000000584c34723c */ /* 0x080ff00000041834 */
[C---:B------:R-:W-:Y:S01]  /*ba00*/  HMMA.16816.F32.BF16 R56, R80.reuse, R88, R56 ;  /* 0x000000585038723c */ /* 0x040fe20000041838 */
[----:B-1----:R-:W1:Y:S06]  /*ba10*/  LDSM.16.MT88.4 R84, [R224+0x1900] ;  /* 0x00190000e054783b */ /* 0x002e6c0000004200 */
[--C-:B------:R-:W-:Y:S01]  /*ba20*/  FFMA.FTZ R88, R201, c[0x0][0x2d0], -R3.reuse ;  /* 0x0000b400c9587a23 */ /* 0x100fe20000010803 */
[-C--:B------:R-:W-:Y:S04]  /*ba30*/  HMMA.16816.F32.BF16 R60, R80, R90.reuse, R60 ;  /* 0x0000005a503c723c */ /* 0x080fe8000004183c */
[----:B------:R-:W-:Y:S02]  /*ba40*/  MOV R201, R118 ;  /* 0x0000007600c97202 */ /* 0x000fe40000000f00 */
[----:B------:R3:W1:Y:S01]  /*ba50*/  MUFU.EX2 R118, R88 ;  /* 0x0000005800767308 */ /* 0x0006620000000800 */
[--C-:B------:R-:W-:Y:S01]  /*ba60*/  FFMA.FTZ R80, R117, c[0x0][0x2d0], -R3.reuse ;  /* 0x0000b40075507a23 */ /* 0x100fe20000010803 */
[----:B------:R-:W-:Y:S04]  /*ba70*/  HMMA.16816.F32.BF16 R64, R76, R90, R64 ;  /* 0x0000005a4c40723c */ /* 0x000fe80000041840 */
[----:B------:R-:W-:Y:S02]  /*ba80*/  F2FP.BF16.PACK_AB R82, R163, R213 ;  /* 0x000000d5a352723e */ /* 0x000fe400000010ff */
[----:B------:R-:W-:Y:S02]  /*ba90*/  F2FP.BF16.PACK_AB R81, R156, R157 ;  /* 0x0000009d9c51723e */ /* 0x000fe400000010ff */
[----:B------:R1:W-:Y:S01]  /*baa0*/  MUFU.EX2 R117, R80 ;  /* 0x0000005000757308 */ /* 0x0003e20000000800 */
[----:B------:R-:W-:Y:S03]  /*bab0*/  F2FP.BF16.PACK_AB R76, R219, R220 ;  /* 0x000000dcdb4c723e */ /* 0x000fe600000010ff */
[----:B------:R-:W-:Y:S02]  /*bac0*/  F2FP.BF16.PACK_AB R78, R218, R217 ;  /* 0x000000d9da4e723e */ /* 0x000fe400000010ff */
[----:B------:R-:W-:Y:S02]  /*bad0*/  F2FP.BF16.PACK_AB R77, R216, R214 ;  /* 0x000000d6d84d723e */ /* 0x000fe400000010ff */
[----:B------:R-:W-:Y:S02]  /*bae0*/  F2FP.BF16.PACK_AB R79, R215, R159 ;  /* 0x0000009fd74f723e */ /* 0x000fe400000010ff */
[----:B------:R-:W-:Y:S01]  /*baf0*/  F2FP.BF16.PACK_AB R83, R160, R161 ;  /* 0x000000a1a053723e */ /* 0x000fe200000010ff */
[----:B---3--:R-:W3:Y:S04]  /*bb00*/  LDSM.16.MT88.4 R88, [R227+0x1900] ;  /* 0x00190000e358783b */ /* 0x008ee80000004200 */
[-C--:B-1----:R-:W-:Y:S03]  /*bb10*/  HMMA.16816.F32.BF16 R4, R76, R84.reuse, R4 ;  /* 0x000000544c04723c */ /* 0x082fe60000041804 */
[----:B------:R-:W-:Y:S01]  /*bb20*/  FFMA.FTZ R80, R200, c[0x0][0x2d0], -R3 ;  /* 0x0000b400c8507a23 */ /* 0x000fe20000010803 */
[----:B------:R-:W-:Y:S02]  /*bb30*/  MOV R200, R135 ;  /* 0x0000008700c87202 */ /* 0x000fe40000000f00 */
[----:B------:R-:W-:Y:S02]  /*bb40*/  MOV R135, R116 ;  /* 0x0000007400877202 */ /* 0x000fe40000000f00 */
[----:B------:R1:W1:Y:S04]  /*bb50*/  MUFU.EX2 R116, R80 ;  /* 0x0000005000747308 */ /* 0x0002680000000800 */
[----:B-1----:R-:W-:Y:S07]  /*bb60*/  F2FP.BF16.PACK_AB R80, R158, R155 ;  /* 0x0000009b9e50723e */ /* 0x002fee00000010ff */
[C---:B------:R-:W-:Y:S07]  /*bb70*/  HMMA.16816.F32.BF16 R8, R80.reuse, R84, R8 ;  /* 0x000000545008723c */ /* 0x040fee0000041808 */
[--C-:B------:R-:W-:Y:S01]  /*bb80*/  FFMA.FTZ R84, R139, c[0x0][0x2d0], -R103.reuse ;  /* 0x0000b4008b547a23 */ /* 0x100fe20000010867 */
[-C--:B------:R-:W-:Y:S01]  /*bb90*/  HMMA.16816.F32.BF16 R12, R80, R86.reuse, R12 ;  /* 0x00000056500c723c */ /* 0x080fe2000004180c */
[----:B------:R-:W2:Y:S02]  /*bba0*/  LDL.LU R139, [R1+0x20] ;  /* 0x00002000018b7983 */ /* 0x000ea40000300800 */
[----:B------:R1:W-:Y:S05]  /*bbb0*/  MUFU.EX2 R175, R84 ;  /* 0x0000005400af7308 */ /* 0x0003ea0000000800 */
[C---:B------:R-:W-:Y:S08]  /*bbc0*/  HMMA.16816.F32.BF16 R16, R76.reuse, R86, R16 ;  /* 0x000000564c10723c */ /* 0x040ff00000041810 */
[-C--:B---3--:R-:W-:Y:S08]  /*bbd0*/  HMMA.16816.F32.BF16 R20, R76, R88.reuse, R20 ;  /* 0x000000584c14723c */ /* 0x088ff00000041814 */
[C---:B------:R-:W-:Y:S04]  /*bbe0*/  HMMA.16816.F32.BF16 R24, R80.reuse, R88, R24 ;  /* 0x000000585018723c */ /* 0x040fe80000041818 */
[----:B-1----:R-:W-:Y:S03]  /*bbf0*/  FFMA.FTZ R84, R201, c[0x0][0x2d0], -R103 ;  /* 0x0000b400c9547a23 */ /* 0x002fe60000010867 */
[----:B------:R-:W-:Y:S01]  /*bc00*/  FFMA.FTZ R88, R135, c[0x0][0x2d0], -R105 ;  /* 0x0000b40087587a23 */ /* 0x000fe20000010869 */
[-C--:B------:R-:W-:Y:S01]  /*bc10*/  HMMA.16816.F32.BF16 R28, R80, R90.reuse, R28 ;  /* 0x0000005a501c723c */ /* 0x080fe2000004181c */
[----:B------:R1:W-:Y:S01]  /*bc20*/  MUFU.EX2 R203, R84 ;  /* 0x0000005400cb7308 */ /* 0x0003e20000000800 */
[----:B------:R-:W3:Y:S06]  /*bc30*/  LDL.LU R135, [R1+0x24] ;  /* 0x0000240001877983 */ /* 0x000eec0000300800 */
[C---:B------:R-:W-:Y:S03]  /*bc40*/  HMMA.16816.F32.BF16 R32, R76.reuse, R90, R32 ;  /* 0x0000005a4c20723c */ /* 0x040fe60000041820 */
[----:B------:R1:W-:Y:S05]  /*bc50*/  MUFU.EX2 R173, R88 ;  /* 0x0000005800ad7308 */ /* 0x0003ea0000000800 */
[-C--:B------:R-:W-:Y:S08]  /*bc60*/  HMMA.16816.F32.BF16 R36, R76, R92.reuse, R36 ;  /* 0x0000005c4c24723c */ /* 0x080ff00000041824 */
[C---:B------:R-:W-:Y:S04]  /*bc70*/  HMMA.16816.F32.BF16 R40, R80.reuse, R92, R40 ;  /* 0x0000005c5028723c */ /* 0x040fe80000041828 */
[--C-:B-1----:R-:W-:Y:S02]  /*bc80*/  FFMA.FTZ R84, R97, c[0x0][0x2d0], -R103.reuse ;  /* 0x0000b40061547a23 */ /* 0x102fe40000010867 */
[----:B------:R-:W-:Y:S02]  /*bc90*/  FFMA.FTZ R103, R96, c[0x0][0x2d0], -R103 ;  /* 0x0000b40060677a23 */ /* 0x000fe40000010867 */
[-C--:B------:R-:W-:Y:S01]  /*bca0*/  HMMA.16816.F32.BF16 R44, R80, R94.reuse, R44 ;  /* 0x0000005e502c723c */ /* 0x080fe2000004182c */
[----:B------:R1:W-:Y:S03]  /*bcb0*/  MUFU.EX2 R202, R84 ;  /* 0x0000005400ca7308 */ /* 0x0003e60000000800 */
[--C-:B------:R-:W-:Y:S04]  /*bcc0*/  FFMA.FTZ R88, R98, c[0x0][0x2d0], -R105.reuse ;  /* 0x0000b40062587a23 */ /* 0x100fe80000010869 */
[C---:B------:R-:W-:Y:S01]  /*bcd0*/  HMMA.16816.F32.BF16 R48, R76.reuse, R94, R48 ;  /* 0x0000005e4c30723c */ /* 0x040fe20000041830 */
[----:B------:R-:W-:Y:S03]  /*bce0*/  LDSM.16.MT88.4 R92, [R227+0x2100] ;  /* 0x00210000e35c783b */ /* 0x000fe60000004200 */
[--C-:B-1----:R-:W-:Y:S02]  /*bcf0*/  FFMA.FTZ R84, R200, c[0x0][0x2d0], -R105.reuse ;  /* 0x0000b400c8547a23 */ /* 0x102fe40000010869 */
[----:B------:R1:W-:Y:S10]  /*bd00*/  MUFU.EX2 R200, R88 ;  /* 0x0000005800c87308 */ /* 0x0003f40000000800 */
[----:B------:R1:W1:Y:S02]  /*bd10*/  MUFU.EX2 R174, R84 ;  /* 0x0000005400ae7308 */ /* 0x0002640000000800 */
[----:B-1----:R-:W-:Y:S02]  /*bd20*/  FFMA.FTZ R88, R99, c[0x0][0x2d0], -R105 ;  /* 0x0000b40063587a23 */ /* 0x002fe40000010869 */
[----:B------:R-:W-:Y:S06]  /*bd30*/  LDSM.16.MT88.4 R96, [R225+0x2100] ;  /* 0x00210000e160783b */ /* 0x000fec0000004200 */
[----:B------:R1:W-:Y:S02]  /*bd40*/  MUFU.EX2 R201, R88 ;  /* 0x0000005800c97308 */ /* 0x0003e40000000800 */
[----:B------:R-:W4:Y:S02]  /*bd50*/  LDSM.16.MT88.4 R84, [R226+0x1900] ;  /* 0x00190000e254783b */ /* 0x000f240000004200 */
[----:B----4-:R-:W-:Y:S01]  /*bd60*/  FFMA.FTZ R73, R73, R143, R244 ;  /* 0x0000008f49497223 */ /* 0x010fe200000100f4 */
[----:B------:R-:W-:Y:S01]  /*bd70*/  MOV R244, R124 ;  /* 0x0000007c00f47202 */ /* 0x000fe20000000f00 */
[----:B-1----:R-:W-:Y:S01]  /*bd80*/  FFMA.FTZ R88, R134, c[0x0][0x2d0], -R106 ;  /* 0x0000b40086587a23 */ /* 0x002fe2000001086a */
[----:B------:R-:W-:Y:S01]  /*bd90*/  MOV R134, R132 ;  /* 0x0000008400867202 */ /* 0x000fe20000000f00 */
[----:B------:R-:W-:Y:S01]  /*bda0*/  FADD.FTZ R73, R249, R73 ;  /* 0x00000049f9497221 */ /* 0x000fe20000010000 */
[----:B------:R-:W-:Y:S01]  /*bdb0*/  MOV R132, R191 ;  /* 0x000000bf00847202 */ /* 0x000fe20000000f00 */
[----:B------:R1:W-:Y:S01]  /*bdc0*/  MUFU.EX2 R172, R88 ;  /* 0x0000005800ac7308 */ /* 0x0003e20000000800 */
[----:B------:R-:W-:Y:S01]  /*bdd0*/  MOV R249, R128 ;  /* 0x0000008000f97202 */ /* 0x000fe20000000f00 */
[-C--:B------:R-:W-:Y:S03]  /*bde0*/  HMMA.16816.F32.BF16 R52, R76, R84.reuse, R52 ;  /* 0x000000544c34723c */ /* 0x080fe60000041834 */
[----:B------:R-:W-:Y:S01]  /*bdf0*/  FFMA.FTZ R72, R72, R142, R222 ;  /* 0x0000008e48487223 */ /* 0x000fe200000100de */
[----:B------:R-:W-:Y:S01]  /*be00*/  MOV R222, R121 ;  /* 0x0000007900de7202 */ /* 0x000fe20000000f00 */
[--C-:B-1----:R-:W-:Y:S03]  /*be10*/  FFMA.FTZ R88, R193, c[0x0][0x2d0], -R106.reuse ;  /* 0x0000b400c1587a23 */ /* 0x102fe6000001086a */
[C---:B------:R-:W-:Y:S01]  /*be20*/  HMMA.16816.F32.BF16 R56, R80.reuse, R84, R56 ;  /* 0x000000545038723c */ /* 0x040fe20000041838 */
[----:B------:R1:W-:Y:S06]  /*be30*/  MUFU.EX2 R193, R88 ;  /* 0x0000005800c17308 */ /* 0x0003ec0000000800 */
[--C-:B------:R-:W-:Y:S01]  /*be40*/  FFMA.FTZ R84, R112, c[0x0][0x2d0], -R3.reuse ;  /* 0x0000b40070547a23 */ /* 0x100fe20000010803 */
[-C--:B------:R-:W-:Y:S03]  /*be50*/  HMMA.16816.F32.BF16 R60, R80, R86.reuse, R60 ;  /* 0x00000056503c723c */ /* 0x080fe6000004183c */
[----:B------:R4:W-:Y:S04]  /*be60*/  MUFU.EX2 R112, R84 ;  /* 0x0000005400707308 */ /* 0x0009e80000000800 */
[----:B------:R-:W-:Y:S01]  /*be70*/  FFMA.FTZ R80, R107, c[0x0][0x2d0], -R3 ;  /* 0x0000b4006b507a23 */ /* 0x000fe20000010803 */
[----:B------:R-:W-:Y:S04]  /*be80*/  HMMA.16816.F32.BF16 R64, R76, R86, R64 ;  /* 0x000000564c40723c */ /* 0x000fe80000041840 */
[----:B------:R-:W-:Y:S01]  /*be90*/  F2FP.BF16.PACK_AB R82, R169, R170 ;  /* 0x000000aaa952723e */ /* 0x000fe200000010ff */
[--C-:B------:R-:W-:Y:S01]  /*bea0*/  FFMA.FTZ R107, R108, c[0x0][0x2d0], -R105.reuse ;  /* 0x0000b4006c6b7a23 */ /* 0x100fe20000010869 */
[----:B------:R-:W-:Y:S01]  /*beb0*/  F2FP.BF16.PACK_AB R81, R118, R168 ;  /* 0x000000a87651723e */ /* 0x000fe200000010ff */
[----:B------:R-:W-:Y:S01]  /*bec0*/  FFMA.FTZ R108, R114, c[0x0][0x2d0], -R105 ;  /* 0x0000b400726c7a23 */ /* 0x000fe20000010869 */
[----:B------:R-:W-:Y:S03]  /*bed0*/  F2FP.BF16.PACK_AB R76, R211, R162 ;  /* 0x000000a2d34c723e */ /* 0x000fe600000010ff */
[----:B------:R-:W-:Y:S01]  /*bee0*/  MUFU.EX2 R107, R107 ;  /* 0x0000006b006b7308 */ /* 0x000fe20000000800 */
[--C-:B-1----:R-:W-:Y:S01]  /*bef0*/  FFMA.FTZ R88, R133, c[0x0][0x2d0], -R106.reuse ;  /* 0x0000b40085587a23 */ /* 0x102fe2000001086a */
[----:B------:R-:W-:Y:S02]  /*bf00*/  MOV R133, R192 ;  /* 0x000000c000857202 */ /* 0x000fe40000000f00 */
[----:B------:R-:W-:Y:S02]  /*bf10*/  F2FP.BF16.PACK_AB R78, R210, R212 ;  /* 0x000000d4d24e723e */ /* 0x000fe400000010ff */
[----:B------:R-:W-:Y:S01]  /*bf20*/  F2FP.BF16.PACK_AB R77, R207, R209 ;  /* 0x000000d1cf4d723e */ /* 0x000fe200000010ff */
[--C-:B------:R-:W-:Y:S01]  /*bf30*/  FFMA.FTZ R114, R133, c[0x0][0x2d0], -R106.reuse ;  /* 0x0000b40085727a23 */ /* 0x100fe2000001086a */
[----:B------:R-:W-:Y:S02]  /*bf40*/  F2FP.BF16.PACK_AB R79, R206, R208 ;  /* 0x000000d0ce4f723e */ /* 0x000fe400000010ff */
[----:B------:R1:W-:Y:S01]  /*bf50*/  MUFU.EX2 R192, R88 ;  /* 0x0000005800c07308 */ /* 0x0003e20000000800 */
[----:B------:R-:W-:Y:S01]  /*bf60*/  F2FP.BF16.PACK_AB R83, R116, R117 ;  /* 0x000000757453723e */ /* 0x000fe200000010ff */
[----:B----4-:R-:W-:Y:S01]  /*bf70*/  LDSM.16.MT88.4 R84, [R226+0x2100] ;  /* 0x00210000e254783b */ /* 0x010fe20000004200 */
[----:B------:R-:W-:Y:S04]  /*bf80*/  MOV R133, R187 ;  /* 0x000000bb00857202 */ /* 0x000fe80000000f00 */
[----:B------:R-:W-:Y:S03]  /*bf90*/  MOV R142, R133 ;  /* 0x00000085008e7202 */ /* 0x000fe60000000f00 */
[----:B------:R-:W-:Y:S10]  /*bfa0*/  MUFU.EX2 R108, R108 ;  /* 0x0000006c006c7308 */ /* 0x000ff40000000800 */
[----:B------:R-:W-:Y:S01]  /*bfb0*/  MUFU.EX2 R114, R114 ;  /* 0x0000007200727308 */ /* 0x000fe20000000800 */
[--C-:B-1----:R-:W-:Y:S01]  /*bfc0*/  FFMA.FTZ R88, R185, c[0x0][0x2d0], -R106.reuse ;  /* 0x0000b400b9587a23 */ /* 0x102fe2000001086a */
[----:B------:R-:W-:Y:S04]  /*bfd0*/  MOV R185, R111 ;  /* 0x0000006f00b97202 */ /* 0x000fe80000000f00 */
[----:B------:R-:W-:Y:S04]  /*bfe0*/  MOV R148, R185 ;  /* 0x000000b900947202 */ /* 0x000fe80000000f00 */
[----:B------:R1:W-:Y:S10]  /*bff0*/  MUFU.EX2 R111, R80 ;  /* 0x00000050006f7308 */ /* 0x0003f40000000800 */
[----:B------:R4:W-:Y:S10]  /*c000*/  MUFU.EX2 R191, R88 ;  /* 0x0000005800bf7308 */ /* 0x0009f40000000800 */
[----:B------:R4:W-:Y:S01]  /*c010*/  MUFU.EX2 R185, R103 ;  /* 0x0000006700b97308 */ /* 0x0009e20000000800 */
[----:B-1----:R-:W-:Y:S02]  /*c020*/  FFMA.FTZ R80, R104, c[0x0][0x2d0], -R3 ;  /* 0x0000b40068507a23 */ /* 0x002fe40000010803 */
[--C-:B------:R-:W-:Y:S02]  /*c030*/  FFMA.FTZ R104, R109, c[0x0][0x2d0], -R105.reuse ;  /* 0x0000b4006d687a23 */ /* 0x100fe40000010869 */
[----:B------:R-:W-:Y:S05]  /*c040*/  FFMA.FTZ R105, R115, c[0x0][0x2d0], -R105 ;  /* 0x0000b40073697a23 */ /* 0x000fea0000010869 */
[----:B------:R1:W-:Y:S01]  /*c050*/  MUFU.EX2 R109, R80 ;  /* 0x00000050006d7308 */ /* 0x0003e20000000800 */
[--C-:B------:R-:W-:Y:S01]  /*c060*/  FFMA.FTZ R115, R132, c[0x0][0x2d0], -R106.reuse ;  /* 0x0000b40084737a23 */ /* 0x100fe2000001086a */
[----:B------:R-:W-:Y:S01]  /*c070*/  MOV R132, R186 ;  /* 0x000000ba00847202 */ /* 0x000fe20000000f00 */
[----:B----4-:R-:W4:Y:S03]  /*c080*/  LDSM.16.MT88.4 R88, [R224+0x2100] ;  /* 0x00210000e058783b */ /* 0x010f260000004200 */
[----:B------:R-:W-:Y:S04]  /*c090*/  MOV R143, R132 ;  /* 0x00000084008f7202 */ /* 0x000fe80000000f00 */
[----:B------:R2:W2:Y:S01]  /*c0a0*/  MUFU.EX2 R186, R102 ;  /* 0x0000006600ba7308 */ /* 0x0004a20000000800 */
[----:B------:R-:W-:Y:S01]  /*c0b0*/  FADD.FTZ R103, R250, R73 ;  /* 0x00000049fa677221 */ /* 0x000fe20000010000 */
[----:B------:R-:W-:Y:S08]  /*c0c0*/  F2FP.BF16.PACK_AB R73, R173, R174 ;  /* 0x000000aead49723e */ /* 0x000ff000000010ff */
[----:B------:R-:W4:Y:S01]  /*c0d0*/  MUFU.EX2 R105, R105 ;  /* 0x0000006900697308 */ /* 0x000f220000000800 */
[----:B-1----:R-:W-:Y:S02]  /*c0e0*/  FFMA.FTZ R80, R113, c[0x0][0x2d0], -R3 ;  /* 0x0000b40071507a23 */ /* 0x002fe40000010803 */
[--C-:B------:R-:W-:Y:S01]  /*c0f0*/  FFMA.FTZ R113, R134, c[0x0][0x2d0], -R106.reuse ;  /* 0x0000b40086717a23 */ /* 0x100fe2000001086a */
[----:B------:R-:W-:Y:S01]  /*c100*/  MOV R134, R184 ;  /* 0x000000b800867202 */ /* 0x000fe20000000f00 */
[----:B------:R-:W-:Y:S05]  /*c110*/  FFMA.FTZ R106, R188, c[0x0][0x2d0], -R106 ;  /* 0x0000b400bc6a7a23 */ /* 0x000fea000001086a */
[----:B------:R1:W-:Y:S01]  /*c120*/  MUFU.EX2 R110, R80 ;  /* 0x00000050006e7308 */ /* 0x0003e20000000800 */
[----:B--2---:R-:W-:Y:S01]  /*c130*/  FFMA.FTZ R69, R69, R139, R221 ;  /* 0x0000008b45457223 */ /* 0x004fe200000100dd */
[----:B------:R-:W-:Y:S01]  /*c140*/  MOV R139, R134 ;  /* 0x00000086008b7202 */ /* 0x000fe20000000f00 */
[----:B------:R-:W-:Y:S01]  /*c150*/  FFMA.FTZ R102, R148, c[0x0][0x2d0], -R3 ;  /* 0x0000b40094667a23 */ /* 0x000fe20000010803 */
[----:B------:R-:W-:Y:S01]  /*c160*/  MOV R221, R120 ;  /* 0x0000007800dd7202 */ /* 0x000fe20000000f00 */
[----:B------:R-:W-:Y:S01]  /*c170*/  FADD.FTZ R69, R223, R69 ;  /* 0x00000045df457221 */ /* 0x000fe20000010000 */
[----:B------:R-:W-:Y:S04]  /*c180*/  F2FP.BF16.PACK_AB R182, R185, R186 ;  /* 0x000000bab9b6723e */ /* 0x000fe800000010ff */
[----:B------:R2:W-:Y:S01]  /*c190*/  MUFU.EX2 R188, R100 ;  /* 0x0000006400bc7308 */ /* 0x0005e20000000800 */
[-C--:B----4-:R-:W-:Y:S03]  /*c1a0*/  HMMA.16816.F32.BF16 R4, R76, R88.reuse, R4 ;  /* 0x000000584c04723c */ /* 0x090fe60000041804 */
[----:B------:R-:W-:Y:S06]  /*c1b0*/  F2FP.BF16.PACK_AB R183, R105, R108 ;  /* 0x0000006c69b7723e */ /* 0x000fec00000010ff */
[----:B------:R-:W-:Y:S03]  /*c1c0*/  MUFU.EX2 R106, R106 ;  /* 0x0000006a006a7308 */ /* 0x000fe60000000800 */
[----:B-1----:R-:W-:Y:S07]  /*c1d0*/  F2FP.BF16.PACK_AB R80, R171, R205 ;  /* 0x000000cdab50723e */ /* 0x002fee00000010ff */
[----:B------:R-:W1:Y:S01]  /*c1e0*/  MUFU.EX2 R115, R115 ;  /* 0x0000007300737308 */ /* 0x000e620000000800 */
[C---:B------:R-:W-:Y:S04]  /*c1f0*/  HMMA.16816.F32.BF16 R8, R80.reuse, R88, R8 ;  /* 0x000000585008723c */ /* 0x040fe80000041808 */
[----:B--2---:R-:W-:Y:S02]  /*c200*/  FFMA.FTZ R100, R149, c[0x0][0x2d0], -R3 ;  /* 0x0000b40095647a23 */ /* 0x004fe40000010803 */
[----:B------:R-:W-:Y:S01]  /*c210*/  LDSM.16.MT88.4 R148, [R227+0x3100] ;  /* 0x00310000e394783b */ /* 0x000fe20000004200 */
[----:B---3--:R-:W-:Y:S01]  /*c220*/  FFMA.FTZ R0, R0, R135, R189 ;  /* 0x0000008700007223 */ /* 0x008fe200000100bd */
[-C--:B------:R-:W-:Y:S01]  /*c230*/  HMMA.16816.F32.BF16 R12, R80, R90.reuse, R12 ;  /* 0x0000005a500c723c */ /* 0x080fe2000004180c */
[----:B------:R-:W2:Y:S03]  /*c240*/  MUFU.EX2 R184, R104 ;  /* 0x0000006800b87308 */ /* 0x000ea60000000800 */
[----:B------:R-:W-:Y:S02]  /*c250*/  MOV R189, R127 ;  /* 0x0000007f00bd7202 */ /* 0x000fe40000000f00 */
[----:B------:R-:W-:Y:S02]  /*c260*/  LDSM.16.MT88.4 R132, [R224+0x3100] ;  /* 0x00310000e084783b */ /* 0x000fe40000004200 */
[C---:B------:R-:W-:Y:S03]  /*c270*/  HMMA.16816.F32.BF16 R16, R76.reuse, R90, R16 ;  /* 0x0000005a4c10723c */ /* 0x040fe60000041810 */
[----:B------:R3:W4:Y:S01]  /*c280*/  MUFU.EX2 R187, R101 ;  /* 0x0000006500bb7308 */ /* 0x0007220000000800 */
[----:B-1----:R-:W-:Y:S02]  /*c290*/  F2FP.BF16.PACK_AB R178, R106, R115 ;  /* 0x000000736ab2723e */ /* 0x002fe400000010ff */
[----:B------:R-:W1:Y:S02]  /*c2a0*/  LDSM.16.MT88.4 R88, [R224+0x2900] ;  /* 0x00290000e058783b */ /* 0x000e640000004200 */
[-C--:B------:R-:W-:Y:S05]  /*c2b0*/  HMMA.16816.F32.BF16 R20, R76, R92.reuse, R20 ;  /* 0x0000005c4c14723c */ /* 0x080fea0000041814 */
[----:B------:R-:W4:Y:S03]  /*c2c0*/  MUFU.EX2 R113, R113 ;  /* 0x0000007100717308 */ /* 0x000f260000000800 */
[C---:B------:R-:W-:Y:S04]  /*c2d0*/  HMMA.16816.F32.BF16 R24, R80.reuse, R92, R24 ;  /* 0x0000005c5018723c */ /* 0x040fe80000041818 */
[----:B--2---:R-:W-:Y:S01]  /*c2e0*/  F2FP.BF16.PACK_AB R181, R107, R184 ;  /* 0x000000b86bb5723e */ /* 0x004fe200000010ff */
[--C-:B------:R-:W-:Y:S01]  /*c2f0*/  FFMA.FTZ R104, R75, c[0x0][0x2d0], -R3.reuse ;  /* 0x0000b4004b687a23 */ /* 0x100fe20000010803 */
[----:B------:R-:W-:Y:S01]  /*c300*/  F2FP.BF16.PACK_AB R75, R201, R200 ;  /* 0x000000c8c94b723e */ /* 0x000fe200000010ff */
[----:B------:R-:W-:Y:S01]  /*c310*/  FFMA.FTZ R3, R74, c[0x0][0x2d0], -R3 ;  /* 0x0000b4004a037a23 */ /* 0x000fe20000010803 */
[-C--:B------:R-:W-:Y:S01]  /*c320*/  HMMA.16816.F32.BF16 R28, R80, R94.reuse, R28 ;  /* 0x0000005e501c723c */ /* 0x080fe2000004181c */
[----:B------:R-:W-:Y:S03]  /*c330*/  MUFU.EX2 R100, R100 ;  /* 0x0000006400647308 */ /* 0x000fe60000000800 */
[----:B------:R-:W-:Y:S01]  /*c340*/  F2FP.BF16.PACK_AB R74, R202, R203 ;  /* 0x000000cbca4a723e */ /* 0x000fe200000010ff */
[----:B---3--:R-:W-:Y:S01]  /*c350*/  FADD.FTZ R101, R190, R0 ;  /* 0x00000000be657221 */ /* 0x008fe20000010000 */
[----:B----4-:R-:W-:Y:S02]  /*c360*/  F2FP.BF16.PACK_AB R180, R187, R188 ;  /* 0x000000bcbbb4723e */ /* 0x010fe400000010ff */
[C---:B------:R-:W-:Y:S01]  /*c370*/  HMMA.16816.F32.BF16 R32, R76.reuse, R94, R32 ;  /* 0x0000005e4c20723c */ /* 0x040fe20000041820 */
[----:B------:R-:W2:Y:S02]  /*c380*/  LDSM.16.MT88.4 R92, [R227+0x2900] ;  /* 0x00290000e35c783b */ /* 0x000ea40000004200 */
[----:B------:R-:W3:Y:S01]  /*c390*/  MUFU.EX2 R102, R102 ;  /* 0x0000006600667308 */ /* 0x000ee20000000800 */
[----:B------:R-:W-:Y:S04]  /*c3a0*/  F2FP.BF16.PACK_AB R176, R114, R113 ;  /* 0x0000007172b0723e */ /* 0x000fe800000010ff */
[-C--:B------:R-:W-:Y:S08]  /*c3b0*/  HMMA.16816.F32.BF16 R36, R76, R96.reuse, R36 ;  /* 0x000000604c24723c */ /* 0x080ff00000041824 */
[C---:B------:R-:W-:Y:S08]  /*c3c0*/  HMMA.16816.F32.BF16 R40, R80.reuse, R96, R40 ;  /* 0x000000605028723c */ /* 0x040ff00000041828 */
[-C--:B------:R-:W-:Y:S04]  /*c3d0*/  HMMA.16816.F32.BF16 R44, R80, R98.reuse, R44 ;  /* 0x00000062502c723c */ /* 0x080fe8000004182c */
[----:B---3--:R-:W-:Y:S04]  /*c3e0*/  F2FP.BF16.PACK_AB R177, R102, R100 ;  /* 0x0000006466b1723e */ /* 0x008fe800000010ff */
[C---:B------:R-:W-:Y:S01]  /*c3f0*/  HMMA.16816.F32.BF16 R48, R76.reuse, R98, R48 ;  /* 0x000000624c30723c */ /* 0x040fe20000041830 */
[----:B------:R-:W3:Y:S07]  /*c400*/  LDSM.16.MT88.4 R96, [R225+0x2900] ;  /* 0x00290000e160783b */ /* 0x000eee0000004200 */
[-C--:B------:R-:W-:Y:S08]  /*c410*/  HMMA.16816.F32.BF16 R52, R76, R84.reuse, R52 ;  /* 0x000000544c34723c */ /* 0x080ff00000041834 */
[C---:B------:R-:W-:Y:S07]  /*c420*/  HMMA.16816.F32.BF16 R56, R80.reuse, R84, R56 ;  /* 0x000000545038723c */ /* 0x040fee0000041838 */
[----:B------:R-:W-:Y:S01]  /*c430*/  FADD.FTZ R84, R247, R72 ;  /* 0x00000048f7547221 */ /* 0x000fe20000010000 */
[-C--:B------:R-:W-:Y:S01]  /*c440*/  HMMA.16816.F32.BF16 R60, R80, R86.reuse, R60 ;  /* 0x00000056503c723c */ /* 0x080fe2000004183c */
[----:B------:R-:W4:Y:S03]  /*c450*/  LDSM.16.MT88.4 R80, [R226+0x2900] ;  /* 0x00290000e250783b */ /* 0x000f260000004200 */
[----:B------:R-:W-:Y:S01]  /*c460*/  F2FP.BF16.PACK_AB R72, R175, R204 ;  /* 0x000000ccaf48723e */ /* 0x000fe200000010ff */
[----:B------:R-:W-:Y:S01]  /*c470*/  FADD.FTZ R0, R251, R84 ;  /* 0x00000054fb007221 */ /* 0x000fe20000010000 */
[----:B------:R-:W-:Y:S01]  /*c480*/  MOV R247, R130 ;  /* 0x0000008200f77202 */ /* 0x000fe20000000f00 */
[----:B------:R-:W-:Y:S01]  /*c490*/  FADD.FTZ R85, R248, R69 ;  /* 0x00000045f8557221 */ /* 0x000fe20000010000 */
[----:B------:R-:W-:Y:S01]  /*c4a0*/  HMMA.16816.F32.BF16 R64, R76, R86, R64 ;  /* 0x000000564c40723c */ /* 0x000fe20000041840 */
[----:B------:R2:W-:Y:S03]  /*c4b0*/  MUFU.EX2 R86, R3 ;  /* 0x0000000300567308 */ /* 0x0005e60000000800 */
[----:B------:R-:W-:Y:S02]  /*c4c0*/  FADD.FTZ R69, R143, R103 ;  /* 0x000000678f457221 */ /* 0x000fe40000010000 */
[----:B------:R-:W-:Y:S01]  /*c4d0*/  FADD.FTZ R0, R142, R0 ;  /* 0x000000008e007221 */ /* 0x000fe20000010000 */
[----:B------:R-:W-:Y:S01]  /*c4e0*/  F2FP.BF16.PACK_AB R76, R193, R172 ;  /* 0x000000acc14c723e */ /* 0x000fe200000010ff */
[-C--:B-1----:R-:W-:Y:S03]  /*c4f0*/  HMMA.16816.F32.BF16 R4, R72, R88.reuse, R4 ;  /* 0x000000584804723c */ /* 0x082fe60000041804 */
[----:B------:R-:W1:Y:S02]  /*c500*/  MUFU.EX2 R87, R104 ;  /* 0x0000006800577308 */ /* 0x000e640000000800 */
[----:B------:R-:W-:Y:S01]  /*c510*/  F2FP.BF16.PACK_AB R78, R191, R192 ;  /* 0x000000c0bf4e723e */ /* 0x000fe200000010ff */
[----:B------:R-:W-:Y:S01]  /*c520*/  FADD.FTZ R85, R139, R85 ;  /* 0x000000558b557221 */ /* 0x000fe20000010000 */
[----:B------:R-:W-:Y:S01]  /*c530*/  F2FP.BF16.PACK_AB R77, R111, R112 ;  /* 0x000000706f4d723e */ /* 0x000fe200000010ff */
[----:B------:R-:W-:Y:S01]  /*c540*/  FADD.FTZ R84, R198, R101 ;  /* 0x00000065c6547221 */ /* 0x000fe20000010000 */
[----:B------:R-:W-:Y:S07]  /*c550*/  F2FP.BF16.PACK_AB R79, R110, R109 ;  /* 0x0000006d6e4f723e */ /* 0x000fee00000010ff */
[C---:B------:R-:W-:Y:S04]  /*c560*/  HMMA.16816.F32.BF16 R8, R76.reuse, R88, R8 ;  /* 0x000000584c08723c */ /* 0x040fe80000041808 */
[----:B--2---:R-:W-:Y:S04]  /*c570*/  FADD.FTZ R3, R199, R84 ;  /* 0x00000054c7037221 */ /* 0x004fe80000010000 */
[-C--:B------:R-:W-:Y:S04]  /*c580*/  HMMA.16816.F32.BF16 R12, R76, R90.reuse, R12 ;  /* 0x0000005a4c0c723c */ /* 0x080fe8000004180c */
[----:B-1----:R-:W-:Y:S01]  /*c590*/  F2FP.BF16.PACK_AB R179, R86, R87 ;  /* 0x0000005756b3723e */ /* 0x002fe200000010ff */
[----:B------:R-:W-:Y:S03]  /*c5a0*/  FADD.FTZ R3, R195, R3 ;  /* 0x00000003c3037221 */ /* 0x000fe60000010000 */
[C---:B------:R-:W-:Y:S04]  /*c5b0*/  HMMA.16816.F32.BF16 R16, R72.reuse, R90, R16 ;  /* 0x0000005a4810723c */ /* 0x040fe80000041810 */
[----:B------:R-:W-:Y:S04]  /*c5c0*/  FADD.FTZ R3, R194, R3 ;  /* 0x00000003c2037221 */ /* 0x000fe80000010000 */
[-C--:B------:R-:W-:Y:S04]  /*c5d0*/  HMMA.16816.F32.BF16 R20, R72, R92.reuse, R20 ;  /* 0x0000005c4814723c */ /* 0x080fe80000041814 */
[----:B------:R-:W-:Y:S04]  /*c5e0*/  FADD.FTZ R3, R196, R3 ;  /* 0x00000003c4037221 */ /* 0x000fe80000010000 */
[C---:B------:R-:W-:Y:S04]  /*c5f0*/  HMMA.16816.F32.BF16 R24, R76.reuse, R92, R24 ;  /* 0x0000005c4c18723c */ /* 0x040fe80000041818 */
[----:B------:R-:W-:Y:S04]  /*c600*/  FADD.FTZ R3, R197, R3 ;  /* 0x00000003c5037221 */ /* 0x000fe80000010000 */
[-C--:B------:R-:W-:Y:S08]  /*c610*/  HMMA.16816.F32.BF16 R28, R76, R94.reuse, R28 ;  /* 0x0000005e4c1c723c */ /* 0x080ff0000004181c */
[C---:B------:R-:W-:Y:S08]  /*c620*/  HMMA.16816.F32.BF16 R32, R72.reuse, R94, R32 ;  /* 0x0000005e4820723c */ /* 0x040ff00000041820 */
[-C--:B---3--:R-:W-:Y:S08]  /*c630*/  HMMA.16816.F32.BF16 R36, R72, R96.reuse, R36 ;  /* 0x000000604824723c */ /* 0x088ff00000041824 */
[C---:B------:R-:W-:Y:S08]  /*c640*/  HMMA.16816.F32.BF16 R40, R76.reuse, R96, R40 ;  /* 0x000000604c28723c */ /* 0x040ff00000041828 */
[-C--:B------:R-:W-:Y:S08]  /*c650*/  HMMA.16816.F32.BF16 R44, R76, R98.reuse, R44 ;  /* 0x000000624c2c723c */ /* 0x080ff0000004182c */
[C---:B------:R-:W-:Y:S08]  /*c660*/  HMMA.16816.F32.BF16 R48, R72.reuse, R98, R48 ;  /* 0x000000624830723c */ /* 0x040ff00000041830 */
[-C--:B----4-:R-:W-:Y:S08]  /*c670*/  HMMA.16816.F32.BF16 R52, R72, R80.reuse, R52 ;  /* 0x000000504834723c */ /* 0x090ff00000041834 */
[C---:B------:R-:W-:Y:S07]  /*c680*/  HMMA.16816.F32.BF16 R56, R76.reuse, R80, R56 ;  /* 0x000000504c38723c */ /* 0x040fee0000041838 */
[----:B------:R-:W-:Y:S01]  /*c690*/  FADD.FTZ R81, R138, R69 ;  /* 0x000000458a517221 */ /* 0x000fe20000010000 */
[-C--:B------:R-:W-:Y:S04]  /*c6a0*/  HMMA.16816.F32.BF16 R60, R76, R82.reuse, R60 ;  /* 0x000000524c3c723c */ /* 0x080fe8000004183c */
[----:B------:R-:W-:Y:S02]  /*c6b0*/  FADD.FTZ R80, R137, R0 ;  /* 0x0000000089507221 */ /* 0x000fe40000010000 */
[----:B------:R-:W-:Y:S02]  /*c6c0*/  FADD.FTZ R69, R136, R85 ;  /* 0x0000005588457221 */ /* 0x000fe40000010000 */
[----:B------:R-:W-:Y:S01]  /*c6d0*/  FADD.FTZ R80, R129, R80 ;  /* 0x0000005081507221 */ /* 0x000fe20000010000 */
[----:B------:R-:W-:Y:S04]  /*c6e0*/  HMMA.16816.F32.BF16 R64, R72, R82, R64 ;  /* 0x000000524840723c */ /* 0x000fe80000041840 */
[----:B------:R-:W-:Y:S02]  /*c6f0*/  FADD.FTZ R69, R123, R69 ;  /* 0x000000457b457221 */ /* 0x000fe40000010000 */
[----:B------:R-:W-:Y:S02]  /*c700*/  FADD.FTZ R80, R126, R80 ;  /* 0x000000507e507221 */ /* 0x000fe40000010000 */
[----:B------:R-:W-:Y:S02]  /*c710*/  FADD.FTZ R69, R125, R69 ;  /* 0x000000457d457221 */ /* 0x000fe40000010000 */
[-C--:B------:R-:W-:Y:S05]  /*c720*/  HMMA.16816.F32.BF16 R124, R180, R132.reuse, R4 ;  /* 0x00000084b47c723c */ /* 0x080fea0000041804 */
[----:B------:R-:W-:Y:S02]  /*c730*/  FADD.FTZ R0, R131, R81 ;  /* 0x0000005183007221 */ /* 0x000fe40000010000 */
[----:B------:R-:W-:Y:S02]  /*c740*/  FADD.FTZ R4, R247, R69 ;  /* 0x00000045f7047221 */ /* 0x000fe40000010000 */
[----:B------:R-:W-:Y:S02]  /*c750*/  FADD.FTZ R0, R122, R0 ;  /* 0x000000007a007221 */ /* 0x000fe40000010000 */
[C---:B------:R-:W-:Y:S04]  /*c760*/  HMMA.16816.F32.BF16 R120, R176.reuse, R132, R8 ;  /* 0x00000084b078723c */ /* 0x040fe80000041808 */
[----:B------:R-:W-:Y:S02]  /*c770*/  FADD.FTZ R0, R141, R0 ;  /* 0x000000008d007221 */ /* 0x000fe40000010000 */
[----:B------:R-:W-:Y:S02]  /*c780*/  FADD.FTZ R7, R145, R4 ;  /* 0x0000000491077221 */ /* 0x000fe40000010000 */
[----:B------:R-:W-:Y:S01]  /*c790*/  FADD.FTZ R8, R140, R80 ;  /* 0x000000508c087221 */ /* 0x000fe20000010000 */
[-C--:B------:R-:W-:Y:S03]  /*c7a0*/  HMMA.16816.F32.BF16 R128, R176, R134.reuse, R12 ;  /* 0x00000086b080723c */ /* 0x080fe6000004180c */
[----:B------:R-:W-:Y:S02]  /*c7b0*/  FADD.FTZ R0, R249, R0 ;  /* 0x00000000f9007221 */ /* 0x000fe40000010000 */
[----:B------:R-:W-:Y:S02]  /*c7c0*/  FADD.FTZ R8, R147, R8 ;  /* 0x0000000893087221 */ /* 0x000fe40000010000 */
[----:B------:R-:W-:Y:S01]  /*c7d0*/  FADD.FTZ R6, R144, R3 ;  /* 0x0000000390067221 */ /* 0x000fe20000010000 */
        /* <DEDUP_REMOVED lines=8> */
[C---:B------:R-:W-:Y:S01]  /*c860*/  HMMA.16816.F32.BF16 R140, R176.reuse, R148, R24 ;  /* 0x00000094b08c723c */ /* 0x040fe20000041818 */
[----:B------:R-:W1:Y:S03]  /*c870*/  LDSM.16.MT88.4 R4, [R226+0x3100] ;  /* 0x00310000e204783b */ /* 0x000e660000004200 */
        /* <DEDUP_REMOVED lines=10> */
[----:B------:R-:W-:Y:S02]  /*c920*/  FADD.FTZ R9, R155, R0 ;  /* 0x000000009b097221 */ /* 0x000fe40000010000 */
[-C--:B------:R-:W-:Y:S03]  /*c930*/  HMMA.16816.F32.BF16 R152, R180, R164.reuse, R36 ;  /* 0x000000a4b498723c */ /* 0x080fe60000041824 */
[----:B------:R-:W-:Y:S02]  /*c940*/  FADD.FTZ R8, R157, R12 ;  /* 0x0000000c9d087221 */ /* 0x000fe40000010000 */
[----:B------:R-:W-:Y:S02]  /*c950*/  FADD.FTZ R3, R219, R11 ;  /* 0x0000000bdb037221 */ /* 0x000fe40000010000 */
[----:B------:R-:W-:Y:S02]  /*c960*/  FADD.FTZ R0, R216, R10 ;  /* 0x0000000ad8007221 */ /* 0x000fe40000010000 */
[----:B------:R-:W-:Y:S03]  /*c970*/  FADD.FTZ R12, R158, R9 ;  /* 0x000000099e0c7221 */ /* 0x000fe60000010000 */
[----:B------:R-:W-:Y:S02]  /*c980*/  FADD.FTZ R11, R156, R8 ;  /* 0x000000089c0b7221 */ /* 0x000fe40000010000 */
[----:B------:R-:W-:Y:S02]  /*c990*/  FADD.FTZ R10, R217, R3 ;  /* 0x00000003d90a7221 */ /* 0x000fe40000010000 */
[----:B------:R-:W-:Y:S02]  /*c9a0*/  FADD.FTZ R9, R159, R0 ;  /* 0x000000009f097221 */ /* 0x000fe40000010000 */
[----:B------:R-:W-:Y:S01]  /*c9b0*/  FADD.FTZ R8, R213, R12 ;  /* 0x0000000cd5087221 */ /* 0x000fe20000010000 */
[C---:B------:R-:W-:Y:S04]  /*c9c0*/  HMMA.16816.F32.BF16 R156, R176.reuse, R164, R40 ;  /* 0x000000a4b09c723c */ /* 0x040fe80000041828 */
[----:B------:R-:W-:Y:S02]  /*c9d0*/  FADD.FTZ R3, R161, R11 ;  /* 0x0000000ba1037221 */ /* 0x000fe40000010000 */
[----:B------:R-:W-:Y:S02]  /*c9e0*/  FADD.FTZ R0, R218, R10 ;  /* 0x0000000ada007221 */ /* 0x000fe40000010000 */
[----:B------:R-:W-:Y:S04]  /*c9f0*/  FADD.FTZ R12, R215, R9 ;  /* 0x00000009d70c7221 */ /* 0x000fe80000010000 */
[----:B------:R-:W-:Y:S02]  /*ca00*/  FADD.FTZ R11, R163, R8 ;  /* 0x00000008a30b7221 */ /* 0x000fe40000010000 */
        /* <DEDUP_REMOVED lines=11> */
[----:B------:R-:W-:Y:S03]  /*cac0*/  MOV R118, R2 ;  /* 0x0000000200767202 */ /* 0x000fe60000000f00 */
[----:B------:R-:W-:Y:S02]  /*cad0*/  FADD.FTZ R8, R212, R12 ;  /* 0x0000000cd4087221 */ /* 0x000fe40000010000 */
[----:B------:R-:W-:Y:S02]  /*cae0*/  FADD.FTZ R3, R208, R11 ;  /* 0x0000000bd0037221 */ /* 0x000fe40000010000 */
[----:B------:R-:W-:Y:S02]  /*caf0*/  FADD.FTZ R0, R170, R10 ;  /* 0x0000000aaa007221 */ /* 0x000fe40000010000 */
[----:B------:R-:W-:Y:S01]  /*cb00*/  FADD.FTZ R12, R117, R9 ;  /* 0x00000009750c7221 */ /* 0x000fe20000010000 */
[----:B------:R-:W-:Y:S01]  /*cb10*/  MOV R117, R68 ;  /* 0x0000004400757202 */ /* 0x000fe20000000f00 */
[----:B------:R-:W-:Y:S02]  /*cb20*/  FADD.FTZ R11, R210, R8 ;  /* 0x00000008d20b7221 */ /* 0x000fe40000010000 */
[----:B------:R-:W-:Y:S02]  /*cb30*/  FADD.FTZ R10, R206, R3 ;  /* 0x00000003ce0a7221 */ /* 0x000fe40000010000 */
[----:B------:R-:W-:Y:S02]  /*cb40*/  FADD.FTZ R9, R169, R0 ;  /* 0x00000000a9097221 */ /* 0x000fe40000010000 */
[----:B------:R-:W-:Y:S01]  /*cb50*/  FADD.FTZ R8, R116, R12 ;  /* 0x0000000c74087221 */ /* 0x000fe20000010000 */
[-C--:B-1----:R-:W-:Y:S03]  /*cb60*/  HMMA.16816.F32.BF16 R168, R180, R4.reuse, R52 ;  /* 0x00000004b4a8723c */ /* 0x082fe60000041834 */
[----:B------:R-:W-:Y:S01]  /*cb70*/  FADD.FTZ R3, R204, R11 ;  /* 0x0000000bcc037221 */ /* 0x000fe20000010000 */
[----:B------:R-:W-:Y:S01]  /*cb80*/  MOV R116, R70 ;  /* 0x0000004600747202 */ /* 0x000fe20000000f00 */
[----:B------:R-:W-:Y:S02]  /*cb90*/  FADD.FTZ R0, R174, R10 ;  /* 0x0000000aae007221 */ /* 0x000fe40000010000 */
[----:B------:R-:W-:Y:S02]  /*cba0*/  FADD.FTZ R11, R172, R9 ;  /* 0x00000009ac0b7221 */ /* 0x000fe40000010000 */
[----:B------:R-:W-:Y:S03]  /*cbb0*/  FADD.FTZ R10, R112, R8 ;  /* 0x00000008700a7221 */ /* 0x000fe60000010000 */
        /* <DEDUP_REMOVED lines=11> */
[----:B------:R-:W-:Y:S04]  /*cc70*/  HMMA.16816.F32.BF16 R180, R180, R6, R64 ;  /* 0x00000006b4b4723c */ /* 0x000fe80000041840 */
[----:B------:R-:W-:Y:S02]  /*cc80*/  FADD.FTZ R4, R201, R10 ;  /* 0x0000000ac9047221 */ /* 0x000fe40000010000 */
[----:B------:R-:W-:Y:S02]  /*cc90*/  FADD.FTZ R3, R191, R8 ;  /* 0x00000008bf037221 */ /* 0x000fe40000010000 */
[----:B------:R-:W-:Y:S04]  /*cca0*/  FADD.FTZ R9, R188, R9 ;  /* 0x00000009bc097221 */ /* 0x000fe80000010000 */
[----:B------:R-:W-:Y:S02]  /*ccb0*/  FADD.FTZ R0, R110, R5 ;  /* 0x000000056e007221 */ /* 0x000fe40000010000 */
        /* <DEDUP_REMOVED lines=10> */
[----:B------:R-:W-:Y:S01]  /*cd60*/  FADD.FTZ R4, R108, R0 ;  /* 0x000000006c047221 */ /* 0x000fe20000010000 */
[----:B------:R-:W-:Y:S01]  /*cd70*/  STL [R1+0x1c], R5 ;  /* 0x00001c0501007387 */ /* 0x000fe20000100800 */
[----:B------:R-:W-:Y:S02]  /*cd80*/  FADD.FTZ R3, R106, R3 ;  /* 0x000000036a037221 */ /* 0x000fe40000010000 */
[----:B------:R-:W-:Y:S02]  /*cd90*/  FADD.FTZ R4, R105, R4 ;  /* 0x0000000469047221 */ /* 0x000fe40000010000 */
[----:B------:R-:W-:Y:S03]  /*cda0*/  FADD.FTZ R0, R87, R7 ;  /* 0x0000000757007221 */ /* 0x000fe60000010000 */
[----:B------:R-:W-:Y:S01]  /*cdb0*/  STL [R1+0x18], R4 ;  /* 0x0000180401007387 */ /* 0x000fe20000100800 */
[----:B------:R-:W-:Y:S03]  /*cdc0*/  FADD.FTZ R0, R86, R0 ;  /* 0x0000000056007221 */ /* 0x000fe60000010000 */
[----:B------:R1:W-:Y:S04]  /*cdd0*/  STL [R1+0x20], R3 ;  /* 0x0000200301007387 */ /* 0x0003e80000100800 */
[----:B------:R2:W-:Y:S01]  /*cde0*/  STL [R1+0x24], R0 ;  /* 0x0000240001007387 */ /* 0x0005e20000100800 */
[----:B-1----:R-:W-:Y:S01]  /*cdf0*/  MOV R3, R71 ;  /* 0x0000004700037202 */ /* 0x002fe20000000f00 */
[----:B------:R-:W-:-:S05]  /*ce00*/  @P1 BRA `(.L_x_3) ;  /* 0xffffaab000001947 */ /* 0x000fca000383ffff */
.L_x_2:
[----:B----4-:R-:W3:Y:S04]  /*ce10*/  LDL.LU R8, [R1+0x1c] ;  /* 0x00001c0001087983 */ /* 0x010ee80000300800 */
[----:B------:R-:W4:Y:S04]  /*ce20*/  LDL.LU R5, [R1+0x18] ;  /* 0x0000180001057983 */ /* 0x000f280000300800 */
[----:B--2---:R-:W2:Y:S04]  /*ce30*/  LDL.LU R4, [R1+0x20] ;  /* 0x0000200001047983 */ /* 0x004ea80000300800 */
[----:B------:R-:W2:Y:S04]  /*ce40*/  LDL.LU R0, [R1+0x24] ;  /* 0x0000240001007983 */ /* 0x000ea80000300800 */
[----:B------:R-:W2:Y:S01]  /*ce50*/  LDL.LU R13, [R1+0x50] ;  /* 0x00005000010d7983 */ /* 0x000ea20000300800 */
[----:B------:R-:W-:-:S03]  /*ce60*/  MOV R56, c[0x0][0x4e8] ;  /* 0x00013a0000387a02 */ /* 0x000fc60000000f00 */
[----:B------:R-:W2:Y:S01]  /*ce70*/  LDL.LU R57, [R1+0x54] ;  /* 0x0000540001397983 */ /* 0x000ea20000300800 */
[----:B------:R-:W-:-:S03]  /*ce80*/  ISETP.NE.AND P0, PT, R56, 0x1, PT ;  /* 0x000000013800780c */ /* 0x000fc60003f05270 */
[----:B------:R-:W1:Y:S02]  /*ce90*/  S2R R10, SR_CTAID.Y ;  /* 0x00000000000a7919 */ /* 0x000e640000002600 */
[----:B-1----:R-:W-:-:S04]  /*cea0*/  IMAD.WIDE.U32 R20, R10, c[0x0][0x490], RZ ;  /* 0x000124000a147a25 */ /* 0x002fc800078e00ff */
[----:B------:R-:W-:Y:S01]  /*ceb0*/  IMAD.MOV.U32 R49, RZ, RZ, -0x800000 ;  /* 0xff800000ff317424 */ /* 0x000fe200078e00ff */
[----:B------:R-:W-:Y:S01]  /*cec0*/  MOV R50, 0xff800000 ;  /* 0xff80000000327802 */ /* 0x000fe20000000f00 */
[----:B------:R-:W1:Y:S01]  /*ced0*/  S2R R55, SR_CTAID.X ;  /* 0x0000000000377919 */ /* 0x000e620000002500 */
[----:B------:R-:W-:Y:S01]  /*cee0*/  MOV R52, 0xff800000 ;  /* 0xff80000000347802 */ /* 0x000fe20000000f00 */
[----:B------:R-:W-:Y:S02]  /*cef0*/  IMAD.MOV.U32 R51, RZ, RZ, -0x800000 ;  /* 0xff800000ff337424 */ /* 0x000fe400078e00ff */
[----:B------:R-:W-:Y:S06]  /*cf00*/  BAR.SYNC.DEFER_BLOCKING 0x1, 0x80 ;  /* 0x0042000000007b1d */ /* 0x000fec0000010000 */
[----:B---3--:R-:W3:Y:S04]  /*cf10*/  SHFL.BFLY PT, R12, R8, 0x2, 0x1f ;  /* 0x0c401f00080c7f89 */ /* 0x008ee800000e0000 */
[----:B----4-:R-:W4:Y:S04]  /*cf20*/  SHFL.BFLY PT, R9, R5, 0x2, 0x1f ;  /* 0x0c401f0005097f89 */ /* 0x010f2800000e0000 */
[----:B--2---:R-:W2:Y:S04]  /*cf30*/  SHFL.BFLY PT, R7, R4, 0x2, 0x1f ;  /* 0x0c401f0004077f89 */ /* 0x004ea800000e0000 */
[----:B------:R-:W1:Y:S01]  /*cf40*/  SHFL.BFLY PT, R6, R0, 0x2, 0x1f ;  /* 0x0c401f0000067f89 */ /* 0x000e6200000e0000 */
[----:B------:R-:W-:-:S02]  /*cf50*/  IMAD.MOV.U32 R17, RZ, RZ, R13 ;  /* 0x000000ffff117224 */ /* 0x000fc400078e000d */
[----:B---3--:R-:W-:Y:S02]  /*cf60*/  FADD.FTZ R12, R12, R8 ;  /* 0x000000080c0c7221 */ /* 0x008fe40000010000 */
[----:B------:R-:W3:Y:S01]  /*cf70*/  S2R R8, SR_TID.X ;  /* 0x0000000000087919 */ /* 0x000ee20000002100 */
[----:B----4-:R-:W-:Y:S02]  /*cf80*/  FADD.FTZ R9, R9, R5 ;  /* 0x0000000509097221 */ /* 0x010fe40000010000 */
[----:B--2---:R-:W-:-:S03]  /*cf90*/  FADD.FTZ R7, R7, R4 ;  /* 0x0000000407077221 */ /* 0x004fc60000010000 */
[----:B------:R-:W2:Y:S01]  /*cfa0*/  SHFL.BFLY PT, R3, R9, 0x1, 0x1f ;  /* 0x0c201f0009037f89 */ /* 0x000ea200000e0000 */
[----:B-1----:R-:W-:-:S03]  /*cfb0*/  FADD.FTZ R6, R6, R0 ;  /* 0x0000000006067221 */ /* 0x002fc60000010000 */
[----:B------:R-:W1:Y:S04]  /*cfc0*/  SHFL.BFLY PT, R4, R7, 0x1, 0x1f ;  /* 0x0c201f0007047f89 */ /* 0x000e6800000e0000 */
[----:B------:R-:W4:Y:S04]  /*cfd0*/  SHFL.BFLY PT, R0, R12, 0x1, 0x1f ;  /* 0x0c201f000c007f89 */ /* 0x000f2800000e0000 */
[----:B------:R-:W4:Y:S01]  /*cfe0*/  SHFL.BFLY PT, R5, R6, 0x1, 0x1f ;  /* 0x0c201f0006057f89 */ /* 0x000f2200000e0000 */
[----:B---3--:R-:W-:-:S04]  /*cff0*/  SHF.R.S32.HI R54, RZ, 0x1f, R8 ;  /* 0x0000001fff367819 */ /* 0x008fc80000011408 */
[----:B------:R-:W-:Y:S01]  /*d000*/  LEA.HI R38, R54, R8, RZ, 0x5 ;  /* 0x0000000836267211 */ /* 0x000fe200078f28ff */
[----:B--2---:R-:W-:Y:S01]  /*d010*/  FADD.FTZ R9, R9, R3 ;  /* 0x0000000309097221 */ /* 0x004fe20000010000 */
[----:B------:R-:W-:Y:S01]  /*d020*/  SHF.R.S32.HI R3, RZ, 0x1f, R10 ;  /* 0x0000001fff037819 */ /* 0x000fe2000001140a */
[----:B-1----:R-:W-:-:S03]  /*d030*/  FADD.FTZ R7, R7, R4 ;  /* 0x0000000407077221 */ /* 0x002fc60000010000 */
[----:B------:R-:W-:Y:S01]  /*d040*/  FSETP.NE.FTZ.AND P4, PT, R9, RZ, PT ;  /* 0x000000ff0900720b */ /* 0x000fe20003f95000 */
[----:B------:R-:W-:Y:S02]  /*d050*/  IMAD R18, R3, c[0x0][0x490], RZ ;  /* 0x0001240003127a24 */ /* 0x000fe400078e02ff */
[----:B----4-:R-:W-:Y:S02]  /*d060*/  FADD.FTZ R12, R12, R0 ;  /* 0x000000000c0c7221 */ /* 0x010fe40000010000 */
[----:B------:R-:W-:-:S03]  /*d070*/  @P0 IMAD.HI.U32 R0, R13, c[0x0][0x4ec], RZ ;  /* 0x00013b000d000a27 */ /* 0x000fc600078e00ff */
[----:B------:R-:W-:Y:S01]  /*d080*/  FSETP.NE.FTZ.AND P5, PT, R12, RZ, PT ;  /* 0x000000ff0c00720b */ /* 0x000fe20003fb5000 */
[----:B------:R-:W-:Y:S01]  /*d090*/  FADD.FTZ R6, R6, R5 ;  /* 0x0000000506067221 */ /* 0x000fe20000010000 */
[----:B------:R-:W-:Y:S01]  /*d0a0*/  LEA.HI R5, R54, R8, RZ, 0x2 ;  /* 0x0000000836057211 */ /* 0x000fe200078f10ff */
[----:B------:R-:W-:Y:S01]  /*d0b0*/  IMAD R14, R3, c[0x0][0x3e8], RZ ;  /* 0x0000fa00030e7a24 */ /* 0x000fe200078e02ff */
[----:B------:R-:W-:Y:S01]  /*d0c0*/  LOP3.LUT R3, R38, 0xffffffe0, RZ, 0xc0, !PT ;  /* 0xffffffe026037812 */ /* 0x000fe200078ec0ff */
[----:B------:R-:W-:Y:S01]  /*d0d0*/  IMAD.MOV.U32 R4, RZ, RZ, RZ ;  /* 0x000000ffff047224 */ /* 0x000fe200078e00ff */
[----:B------:R-:W-:Y:S01]  /*d0e0*/  @P0 SHF.R.U32.HI R17, RZ, c[0x0][0x4f0], R0 ;  /* 0x00013c00ff110a19 */ /* 0x000fe20000011600 */
[----:B------:R-:W-:Y:S01]  /*d0f0*/  IMAD R18, R10, c[0x0][0x494], R18 ;  /* 0x000125000a127a24 */ /* 0x000fe200078e0212 */
[----:B------:R-:W-:Y:S01]  /*d100*/  MOV R0, RZ ;  /* 0x000000ff00007202 */ /* 0x000fe20000000f00 */
[----:B------:R-:W-:Y:S01]  /*d110*/  IMAD.IADD R3, R8, 0x1, -R3 ;  /* 0x0000000108037824 */ /* 0x000fe200078e0a03 */
[----:B------:R-:W-:-:S02]  /*d120*/  LOP3.LUT R24, R5, 0xfffffffc, RZ, 0xc0, !PT ;  /* 0xfffffffc05187812 */ /* 0x000fc400078ec0ff */
[----:B------:R-:W-:Y:S02]  /*d130*/  FSETP.NE.FTZ.AND P2, PT, R7, RZ, PT ;  /* 0x000000ff0700720b */ /* 0x000fe40003f55000 */
[-C--:B------:R-:W-:Y:S01]  /*d140*/  LEA.HI R54, R54, R8.reuse, RZ, 0x3 ;  /* 0x0000000836367211 */ /* 0x080fe200078f18ff */
[----:B------:R-:W1:Y:S01]  /*d150*/  @P5 MUFU.RCP R0, R12 ;  /* 0x0000000c00005308 */ /* 0x000e620000001000 */
[----:B------:R-:W-:Y:S01]  /*d160*/  IADD3 R24, -R24, R8, RZ ;  /* 0x0000000818187210 */ /* 0x000fe20007ffe1ff */
[----:B------:R-:W-:Y:S01]  /*d170*/  IMAD.MOV R8, RZ, RZ, -R17 ;  /* 0x000000ffff087224 */ /* 0x000fe200078e0a11 */
[----:B------:R-:W-:Y:S01]  /*d180*/  LOP3.LUT P3, RZ, R3, 0x3, RZ, 0xc0, !PT ;  /* 0x0000000303ff7812 */ /* 0x000fe2000786c0ff */
[----:B------:R-:W-:Y:S02]  /*d190*/  IMAD.MOV.U32 R3, RZ, RZ, RZ ;  /* 0x000000ffff037224 */ /* 0x000fe400078e00ff */
[----:B------:R-:W-:Y:S02]  /*d1a0*/  IMAD R48, R8, c[0x0][0x4e8], R13 ;  /* 0x00013a0008307a24 */ /* 0x000fe400078e020d */
[----:B------:R-:W2:Y:S01]  /*d1b0*/  S2R R8, SR_CTAID.Z ;  /* 0x0000000000087919 */ /* 0x000ea20000002700 */
[----:B------:R-:W3:Y:S01]  /*d1c0*/  @P4 MUFU.RCP R4, R9 ;  /* 0x0000000900044308 */ /* 0x000ee20000001000 */
[----:B------:R-:W-:Y:S01]  /*d1d0*/  FSETP.NE.FTZ.AND P1, PT, R6, RZ, PT ;  /* 0x000000ff0600720b */ /* 0x000fe20003f35000 */
[----:B------:R-:W-:Y:S01]  /*d1e0*/  IMAD.IADD R19, R21, 0x1, R18 ;  /* 0x0000000115137824 */ /* 0x000fe200078e0212 */
[----:B------:R-:W-:Y:S01]  /*d1f0*/  MOV R18, R20 ;  /* 0x0000001400127202 */ /* 0x000fe20000000f00 */
[----:B------:R-:W-:-:S02]  /*d200*/  IMAD R14, R10, c[0x0][0x3ec], R14 ;  /* 0x0000fb000a0e7a24 */ /* 0x000fc400078e020e */
[----:B------:R-:W-:Y:S02]  /*d210*/  IMAD.WIDE.U32 R10, R10, c[0x0][0x3e8], RZ ;  /* 0x0000fa000a0a7a25 */ /* 0x000fe400078e00ff */
[----:B------:R-:W4:Y:S02]  /*d220*/  @P2 MUFU.RCP R3, R7 ;  /* 0x0000000700032308 */ /* 0x000f240000001000 */
[C---:B-1----:R-:W-:Y:S01]  /*d230*/  FMUL.FTZ R125, R0.reuse, R125 ;  /* 0x0000007d007d7220 */ /* 0x042fe20000410000 */
[----:B------:R-:W-:Y:S01]  /*d240*/  IADD3 R15, R11, R14, RZ ;  /* 0x0000000e0b0f7210 */ /* 0x000fe20007ffe0ff */
[C---:B------:R-:W-:Y:S01]  /*d250*/  FMUL.FTZ R124, R0.reuse, R124 ;  /* 0x0000007c007c7220 */ /* 0x040fe20000410000 */
[----:B------:R-:W-:Y:S01]  /*d260*/  MOV R14, R10 ;  /* 0x0000000a000e7202 */ /* 0x000fe20000000f00 */
[C---:B------:R-:W-:Y:S02]  /*d270*/  FMUL.FTZ R133, R0.reuse, R133 ;  /* 0x0000008500857220 */ /* 0x040fe40000410000 */
[----:B------:R-:W-:-:S02]  /*d280*/  FMUL.FTZ R13, R0, R132 ;  /* 0x00000084000d7220 */ /* 0x000fc40000410000 */
[C---:B------:R-:W-:Y:S02]  /*d290*/  FMUL.FTZ R137, R0.reuse, R137 ;  /* 0x0000008900897220 */ /* 0x040fe40000410000 */
[C---:B------:R-:W-:Y:S02]  /*d2a0*/  FMUL.FTZ R22, R0.reuse, R136 ;  /* 0x0000008800167220 */ /* 0x040fe40000410000 */
[C---:B------:R-:W-:Y:S02]  /*d2b0*/  FMUL.FTZ R149, R0.reuse, R149 ;  /* 0x0000009500957220 */ /* 0x040fe40000410000 */
[C---:B------:R-:W-:Y:S02]  /*d2c0*/  FMUL.FTZ R25, R0.reuse, R148 ;  /* 0x0000009400197220 */ /* 0x040fe40000410000 */
[C---:B------:R-:W-:Y:S02]  /*d2d0*/  FMUL.FTZ R153, R0.reuse, R153 ;  /* 0x0000009900997220 */ /* 0x040fe40000410000 */
[----:B------:R-:W-:-:S02]  /*d2e0*/  FMUL.FTZ R32, R0, R152 ;  /* 0x0000009800207220 */ /* 0x000fc40000410000 */
[C---:B------:R-:W-:Y:S02]  /*d2f0*/  FMUL.FTZ R165, R0.reuse, R165 ;  /* 0x000000a500a57220 */ /* 0x040fe40000410000 */
[C---:B------:R-:W-:Y:S02]  /*d300*/  FMUL.FTZ R44, R0.reuse, R164 ;  /* 0x000000a4002c7220 */ /* 0x040fe40000410000 */
[C---:B------:R-:W-:Y:S02]  /*d310*/  FMUL.FTZ R169, R0.reuse, R169 ;  /* 0x000000a900a97220 */ /* 0x040fe40000410000 */
[C---:B------:R-:W-:Y:S02]  /*d320*/  FMUL.FTZ R42, R0.reuse, R168 ;  /* 0x000000a8002a7220 */ /* 0x040fe40000410000 */
[C---:B------:R-:W-:Y:S02]  /*d330*/  FMUL.FTZ R181, R0.reuse, R181 ;  /* 0x000000b500b57220 */ /* 0x040fe40000410000 */
[----:B------:R-:W-:Y:S01]  /*d340*/  FMUL.FTZ R180, R0, R180 ;  /* 0x000000b400b47220 */ /* 0x000fe20000410000 */
[----:B------:R-:W-:Y:S01]  /*d350*/  MOV R0, RZ ;  /* 0x000000ff00007202 */ /* 0x000fe20000000f00 */
[----:B---3--:R-:W-:-:S02]  /*d360*/  FMUL.FTZ R127, R4, R127 ;  /* 0x0000007f047f7220 */ /* 0x008fc40000410000 */
[----:B------:R-:W-:-:S03]  /*d370*/  FMUL.FTZ R126, R4, R126 ;  /* 0x0000007e047e7220 */ /* 0x000fc60000410000 */
[----:B------:R-:W1:Y:S01]  /*d380*/  @P1 MUFU.RCP R0, R6 ;  /* 0x0000000600001308 */ /* 0x000e620000001000 */
        /* <DEDUP_REMOVED lines=13> */
[----:B------:R-:W-:Y:S01]  /*d460*/  FMUL.FTZ R37, R4, R182 ;  /* 0x000000b604257220 */ /* 0x000fe20000410000 */
[----:B------:R-:W-:Y:S01]  /*d470*/  SHF.R.S32.HI R4, RZ, 0x2, R5 ;  /* 0x00000002ff047819 */ /* 0x000fe20000011405 */
[C---:B----4-:R-:W-:Y:S02]  /*d480*/  FMUL.FTZ R121, R3.reuse, R121 ;  /* 0x0000007903797220 */ /* 0x050fe40000410000 */
        /* <DEDUP_REMOVED lines=15> */
[----:B------:R-:W-:Y:S01]  /*d580*/  SHF.R.S32.HI R3, RZ, 0x1f, R5 ;  /* 0x0000001fff037819 */ /* 0x000fe20000011405 */
[----:B------:R-:W3:Y:S01]  /*d590*/  @P1 MUFU.LG2 R6, R6 ;  /* 0x0000000600061308 */ /* 0x000ee20000000c00 */
[----:B--2---:R-:W-:-:S02]  /*d5a0*/  SHF.R.S32.HI R5, RZ, 0x1f, R8 ;  /* 0x0000001fff057819 */ /* 0x004fc40000011408 */
[----:B------:R-:W-:-:S04]  /*d5b0*/  LEA.HI R3, R3, R4, RZ, 0x3 ;  /* 0x0000000403037211 */ /* 0x000fc800078f18ff */
[----:B------:R-:W-:Y:S01]  /*d5c0*/  LOP3.LUT R3, R3, 0xfffffff8, RZ, 0xc0, !PT ;  /* 0xfffffff803037812 */ /* 0x000fe200078ec0ff */
[C---:B------:R-:W-:Y:S02]  /*d5d0*/  IMAD R53, R5.reuse, c[0x0][0x498], RZ ;  /* 0x0001260005357a24 */ /* 0x040fe400078e02ff */
[----:B------:R-:W-:Y:S02]  /*d5e0*/  IMAD R47, R5, c[0x0][0x3f0], RZ ;  /* 0x0000fc00052f7a24 */ /* 0x000fe400078e02ff */
[C---:B-1----:R-:W-:Y:S02]  /*d5f0*/  FMUL.FTZ R123, R0.reuse, R123 ;  /* 0x0000007b007b7220 */ /* 0x042fe40000410000 */
        /* <DEDUP_REMOVED lines=15> */
[----:B------:R-:W-:Y:S01]  /*d6f0*/  @P2 MOV R0, 0x3f317218 ;  /* 0x3f31721800002802 */ /* 0x000fe20000000f00 */
[----:B------:R-:W-:Y:S01]  /*d700*/  IMAD.IADD R11, R4, 0x1, -R3 ;  /* 0x00000001040b7824 */ /* 0x000fe200078e0a03 */
[----:B------:R-:W-:Y:S01]  /*d710*/  @P5 MOV R4, 0x3f317218 ;  /* 0x3f31721800045802 */ /* 0x000fe20000000f00 */
[----:B------:R-:W-:-:S02]  /*d720*/  IMAD R53, R8, c[0x0][0x49c], R53 ;  /* 0x0001270008357a24 */ /* 0x000fc400078e0235 */
[C---:B------:R-:W-:Y:S02]  /*d730*/  IMAD R47, R8.reuse, c[0x0][0x3f4], R47 ;  /* 0x0000fd00082f7a24 */ /* 0x040fe400078e022f */
[C---:B------:R-:W-:Y:S01]  /*d740*/  IMAD.WIDE.U32 R34, R8.reuse, c[0x0][0x498], R18 ;  /* 0x0001260008227a25 */ /* 0x040fe200078e0012 */
[----:B------:R-:W1:Y:S03]  /*d750*/  @P2 MUFU.LG2 R7, R7 ;  /* 0x0000000700072308 */ /* 0x000e660000000c00 */
[----:B------:R-:W-:Y:S01]  /*d760*/  IMAD.WIDE.U32 R14, R8, c[0x0][0x3f0], R14 ;  /* 0x0000fc00080e7a25 */ /* 0x000fe200078e000e */
[----:B------:R-:W-:-:S03]  /*d770*/  @P1 MOV R8, 0x3f317218 ;  /* 0x3f31721800081802 */ /* 0x000fc60000000f00 */
[----:B------:R-:W-:Y:S02]  /*d780*/  @P4 IMAD.MOV.U32 R3, RZ, RZ, 0x3f317218 ;  /* 0x3f317218ff034424 */ /* 0x000fe400078e00ff */
[----:B------:R-:W-:Y:S02]  /*d790*/  @P5 FMUL.FTZ R10, R4, c[0x0][0x2d0] ;  /* 0x0000b400040a5a20 */ /* 0x000fe40000410000 */
[----:B------:R-:W-:Y:S02]  /*d7a0*/  @P4 FMUL.FTZ R5, R3, c[0x0][0x2d0] ;  /* 0x0000b40003054a20 */ /* 0x000fe40000410000 */
[----:B------:R-:W-:Y:S02]  /*d7b0*/  @P2 FMUL.FTZ R3, R0, c[0x0][0x2d0] ;  /* 0x0000b40000032a20 */ /* 0x000fe40000410000 */
[----:B---3--:R-:W-:Y:S02]  /*d7c0*/  @P1 FMUL.FTZ R4, R6, 0.69314718246459960938 ;  /* 0x3f31721806041820 */ /* 0x008fe40000410000 */
[----:B------:R-:W-:-:S04]  /*d7d0*/  @P1 FMUL.FTZ R0, R8, c[0x0][0x2d0] ;  /* 0x0000b40008001a20 */ /* 0x000fc80000410000 */
[----:B------:R-:W-:Y:S01]  /*d7e0*/  @P1 FFMA.FTZ R49, R0, R2, R4 ;  /* 0x0000000200311223 */ /* 0x000fe20000010004 */
[----:B------:R-:W-:Y:S01]  /*d7f0*/  SHF.R.S32.HI R0, RZ, 0x5, R38 ;  /* 0x00000005ff007819 */ /* 0x000fe20000011426 */
[----:B-1----:R-:W-:-:S03]  /*d800*/  @P2 FMUL.FTZ R7, R7, 0.69314718246459960938 ;  /* 0x3f31721807072820 */ /* 0x002fc60000410000 */
[----:B------:R-:W-:Y:S02]  /*d810*/  SHF.R.S32.HI R2, RZ, 0x1f, R0 ;  /* 0x0000001fff027819 */ /* 0x000fe40000011400 */
[----:B------:R-:W-:Y:S02]  /*d820*/  LEA.HI R4, R24, R24, RZ, 0x1 ;  /* 0x0000001818047211 */ /* 0x000fe400078f08ff */
[----:B------:R-:W-:Y:S01]  /*d830*/  LEA.HI R2, R2, R0, RZ, 0x2 ;  /* 0x0000000002027211 */ /* 0x000fe200078f10ff */
[----:B------:R-:W-:-:S03]  /*d840*/  @P2 FFMA.FTZ R50, R3, R68, R7 ;  /* 0x0000004403322223 */ /* 0x000fc60000010007 */
[----:B------:R-:W-:Y:S02]  /*d850*/  LOP3.LUT R3, R2, 0xffffffc, RZ, 0xc0, !PT ;  /* 0x0ffffffc02037812 */ /* 0x000fe400078ec0ff */
[----:B------:R-:W-:-:S04]  /*d860*/  LOP3.LUT R2, R4, 0x1ffffffe, RZ, 0xc0, !PT ;  /* 0x1ffffffe04027812 */ /* 0x000fc800078ec0ff */
[----:B------:R-:W-:Y:S02]  /*d870*/  IADD3 R7, R24, -R2, RZ ;  /* 0x8000000218077210 */ /* 0x000fe40007ffe0ff */
[----:B------:R-:W-:Y:S02]  /*d880*/  SHF.R.S32.HI R2, RZ, 0x2, R57 ;  /* 0x00000002ff027819 */ /* 0x000fe40000011439 */
[----:B------:R-:W2:Y:S04]  /*d890*/  LDL.LU R57, [R1+0x28] ;  /* 0x0000280001397983 */ /* 0x000ea80000300800 */
[----:B------:R-:W3:Y:S01]  /*d8a0*/  LDL.64 R58, [R1+0x30] ;  /* 0x00003000013a7983 */ /* 0x000ee20000100a00 */
[----:B------:R-:W1:Y:S08]  /*d8b0*/  @P5 MUFU.LG2 R12, R12 ;  /* 0x0000000c000c5308 */ /* 0x000e700000000c00 */
[----:B------:R-:W4:Y:S01]  /*d8c0*/  @P4 MUFU.LG2 R9, R9 ;  /* 0x0000000900094308 */ /* 0x000f220000000c00 */
[----:B------:R-:W-:Y:S01]  /*d8d0*/  SHF.R.S32.HI R6, RZ, 0x1f, R17 ;  /* 0x0000001fff067819 */ /* 0x000fe20000011411 */
[----:B-1----:R-:W-:-:S04]  /*d8e0*/  @P5 FMUL.FTZ R12, R12, 0.69314718246459960938 ;  /* 0x3f3172180c0c5820 */ /* 0x002fc80000410000 */
[----:B------:R-:W-:Y:S02]  /*d8f0*/  @P5 FFMA.FTZ R52, R10, R71, R12 ;  /* 0x000000470a345223 */ /* 0x000fe4000001000c */
[----:B----4-:R-:W-:Y:S01]  /*d900*/  @P4 FMUL.FTZ R9, R9, 0.69314718246459960938 ;  /* 0x3f31721809094820 */ /* 0x010fe20000410000 */
[----:B------:R-:W-:-:S03]  /*d910*/  LEA R10, R0, R24, 0x9 ;  /* 0x00000018000a7211 */ /* 0x000fc600078e48ff */
[----:B------:R-:W-:Y:S02]  /*d920*/  @P4 FFMA.FTZ R51, R5, R70, R9 ;  /* 0x0000004605334223 */ /* 0x000fe40000010009 */
[----:B------:R-:W-:Y:S02]  /*d930*/  IMAD.IADD R5, R0, 0x1, -R3 ;  /* 0x0000000100057824 */ /* 0x000fe400078e0a03 */
[----:B------:R-:W-:-:S03]  /*d940*/  IMAD.SHL.U32 R0, R4, 0x20, RZ ;  /* 0x0000002004007824 */ /* 0x000fc600078e00ff */
[----:B------:R-:W-:Y:S01]  /*d950*/  LEA R4, R5, R2, 0x4 ;  /* 0x0000000205047211 */ /* 0x000fe200078e20ff */
[C---:B------:R-:W-:Y:S01]  /*d960*/  IMAD.SHL.U32 R5, R11.reuse, 0x40, RZ ;  /* 0x000000400b057824 */ /* 0x040fe200078e00ff */
[----:B------:R-:W-:Y:S01]  /*d970*/  LOP3.LUT R2, R0, 0xffffffc0, RZ, 0xc0, !PT ;  /* 0xffffffc000027812 */ /* 0x000fe200078ec0ff */
[----:B------:R-:W-:Y:S01]  /*d980*/  IMAD R0, R6, c[0x0][0x3e0], RZ ;  /* 0x0000f80006007a24 */ /* 0x000fe200078e02ff */
[----:B------:R-:W-:Y:S02]  /*d990*/  LOP3.LUT R3, R11, 0x1, RZ, 0xc0, !PT ;  /* 0x000000010b037812 */ /* 0x000fe400078ec0ff */
[----:B------:R-:W-:Y:S01]  /*d9a0*/  LEA R7, R7, R2, 0x3 ;  /* 0x0000000207077211 */ /* 0x000fe200078e18ff */
[----:B------:R-:W-:Y:S01]  /*d9b0*/  IMAD R8, R17, c[0x0][0x3e4], R0 ;  /* 0x0000f90011087a24 */ /* 0x000fe200078e0200 */
[----:B------:R-:W-:Y:S02]  /*d9c0*/  LOP3.LUT R5, R5, 0x1c0, RZ, 0xc0, !PT ;  /* 0x000001c005057812 */ /* 0x000fe400078ec0ff */
[----:B------:R-:W-:Y:S01]  /*d9d0*/  LEA R0, R55, R4, 0x7 ;  /* 0x0000000437007211 */ /* 0x000fe200078e38ff */
[----:B------:R-:W-:Y:S01]  /*d9e0*/  IMAD.IADD R7, R4, 0x1, R7 ;  /* 0x0000000104077824 */ /* 0x000fe200078e0207 */
[----:B------:R-:W-:Y:S01]  /*d9f0*/  ISETP.NE.U32.AND P4, PT, R3, 0x1, PT ;  /* 0x000000010300780c */ /* 0x000fe20003f85070 */
[----:B------:R-:W-:Y:S01]  /*da00*/  IMAD R56, R56, c[0x0][0x388], RZ ;  /* 0x0000e20038387a24 */ /* 0x000fe200078e02ff */
[----:B------:R-:W-:-:S02]  /*da10*/  LEA.HI R6, R5, R5, RZ, 0x1d ;  /* 0x0000000505067211 */ /* 0x000fc400078fe8ff */
[----:B------:R-:W-:Y:S02]  /*da20*/  SHF.R.S32.HI R4, RZ, 0x3, R54 ;  /* 0x00000003ff047819 */ /* 0x000fe40000011436 */
[----:B------:R-:W-:Y:S02]  /*da30*/  IADD3 R5, R0, 0x8, RZ ;  /* 0x0000000800057810 */ /* 0x000fe40007ffe0ff */
[----:B------:R-:W-:Y:S02]  /*da40*/  R2P PR, R11, 0x6 ;  /* 0x000000060b007804 */ /* 0x000fe40000000000 */
[----:B------:R-:W-:Y:S01]  /*da50*/  LEA R6, R10, R6, 0x1 ;  /* 0x000000060a067211 */ /* 0x000fe200078e08ff */
[----:B------:R-:W-:Y:S01]  /*da60*/  IMAD R24, R55, 0x80, R4 ;  /* 0x0000008037187824 */ /* 0x000fe200078e0204 */
[----:B------:R-:W-:Y:S02]  /*da70*/  IADD3 R3, R15, R47, RZ ;  /* 0x0000002f0f037210 */ /* 0x000fe40007ffe0ff */
[----:B------:R-:W-:-:S02]  /*da80*/  MOV R2, R14 ;  /* 0x0000000e00027202 */ /* 0x000fc40000000f00 */
[----:B------:R-:W-:Y:S02]  /*da90*/  LEA R10, R55, R7, 0x7 ;  /* 0x00000007370a7211 */ /* 0x000fe400078e38ff */
[----:B------:R-:W-:Y:S02]  /*daa0*/  ISETP.GE.OR P5, PT, R5, R56, P3 ;  /* 0x000000380500720c */ /* 0x000fe40001fa6670 */
[----:B------:R-:W-:Y:S02]  /*dab0*/  MOV R11, 0xfffffff0 ;  /* 0xfffffff0000b7802 */ /* 0x000fe40000000f00 */
[C---:B------:R-:W-:Y:S02]  /*dac0*/  IADD3 R5, R0.reuse, 0x40, RZ ;  /* 0x0000004000057810 */ /* 0x040fe40007ffe0ff */
[----:B------:R-:W-:Y:S01]  /*dad0*/  IADD3 R4, R0, 0x48, RZ ;  /* 0x0000004800047810 */ /* 0x000fe20007ffe0ff */
[----:B------:R-:W-:Y:S01]  /*dae0*/  IMAD.WIDE.U32 R2, R17, c[0x0][0x3e0], R2 ;  /* 0x0000f80011027a25 */ /* 0x000fe200078e0002 */
[----:B------:R-:W-:-:S02]  /*daf0*/  SEL R11, R11, 0x10, !P4 ;  /* 0x000000100b0b7807 */ /* 0x000fc40006000000 */
[-C--:B------:R-:W-:Y:S01]  /*db00*/  ISETP.GE.OR P6, PT, R0, R56.reuse, P3 ;  /* 0x000000380000720c */ /* 0x080fe20001fc6670 */
[----:B------:R-:W-:Y:S01]  /*db10*/  @P0 IMAD.HI.U32 R7, R10, c[0x0][0x4ec], RZ ;  /* 0x00013b000a070a27 */ /* 0x000fe200078e00ff */
[-C--:B------:R-:W-:Y:S02]  /*db20*/  ISETP.GE.OR P4, PT, R5, R56.reuse, P3 ;  /* 0x000000380500720c */ /* 0x080fe40001f86670 */
[----:B------:R-:W-:Y:S02]  /*db30*/  ISETP.GE.OR P3, PT, R4, R56, P3 ;  /* 0x000000380400720c */ /* 0x000fe40001f66670 */
[----:B------:R-:W-:Y:S01]  /*db40*/  SHF.R.S32.HI R4, RZ, 0x1f, R48 ;  /* 0x0000001fff047819 */ /* 0x000fe20000011430 */
[----:B------:R-:W-:Y:S01]  /*db50*/  IMAD.IADD R3, R3, 0x1, R8 ;  /* 0x0000000103037824 */ /* 0x000fe200078e0208 */
[----:B------:R-:W-:Y:S02]  /*db60*/  MOV R5, R10 ;  /* 0x0000000a00057202 */ /* 0x000fe40000000f00 */
[----:B------:R-:W-:-:S02]  /*db70*/  SHF.L.U32 R0, R6, 0x1, RZ ;  /* 0x0000000106007819 */ /* 0x000fc400000006ff */
[----:B------:R-:W-:Y:S01]  /*db80*/  @P0 SHF.R.U32.HI R5, RZ, c[0x0][0x4f0], R7 ;  /* 0x00013c00ff050a19 */ /* 0x000fe20000011607 */
[----:B------:R-:W-:Y:S01]  /*db90*/  IMAD R6, R4, c[0x0][0x3d8], RZ ;  /* 0x0000f60004067a24 */ /* 0x000fe200078e02ff */
[----:B------:R-:W-:Y:S01]  /*dba0*/  F2FP.BF16.PACK_AB R12, R127, R126 ;  /* 0x0000007e7f0c723e */ /* 0x000fe200000010ff */
[----:B------:R-:W-:Y:S01]  /*dbb0*/  IMAD.WIDE.U32 R14, R48, c[0x0][0x3d8], R2 ;  /* 0x0000f600300e7a25 */ /* 0x000fe200078e0002 */
[----:B------:R-:W-:Y:S02]  /*dbc0*/  IADD3 R7, R0, 0x80, RZ ;  /* 0x0000008000077810 */ /* 0x000fe40007ffe0ff */
[----:B------:R-:W-:Y:S01]  /*dbd0*/  IADD3 R2, -R5, RZ, RZ ;  /* 0x000000ff05027210 */ /* 0x000fe20007ffe1ff */
[----:B------:R-:W-:Y:S01]  /*dbe0*/  IMAD R17, R48, c[0x0][0x3dc], R6 ;  /* 0x0000f70030117a24 */ /* 0x000fe200078e0206 */
[----:B------:R-:W-:Y:S01]  /*dbf0*/  F2FP.BF16.PACK_AB R9, R125, R124 ;  /* 0x0000007c7d09723e */ /* 0x000fe200000010ff */
[C---:B------:R-:W-:Y:S01]  /*dc00*/  IMAD.IADD R4, R0.reuse, 0x1, R11 ;  /* 0x0000000100047824 */ /* 0x040fe200078e020b */
[----:B------:R-:W-:Y:S01]  /*dc10*/  IADD3 R6, R0, 0xc0, RZ ;  /* 0x000000c000067810 */ /* 0x000fe20007ffe0ff */
[----:B------:R1:W-:Y:S01]  /*dc20*/  STS [R0+0x480], R12 ;  /* 0x0004800c00007388 */ /* 0x0003e20000000800 */
[----:B------:R-:W-:-:S02]  /*dc30*/  F2FP.BF16.PACK_AB R16, R135, R16 ;  /* 0x000000108710723e */ /* 0x000fc400000010ff */
[----:B------:R-:W-:Y:S01]  /*dc40*/  @P2 IADD3 R6, R7, -0x40, RZ ;  /* 0xffffffc007062810 */ /* 0x000fe20007ffe0ff */
[----:B------:R-:W-:Y:S01]  /*dc50*/  IMAD R7, R2, c[0x0][0x4e8], R10 ;  /* 0x00013a0002077a24 */ /* 0x000fe200078e020a */
[----:B------:R-:W-:Y:S01]  /*dc60*/  F2FP.BF16.PACK_AB R13, R133, R13 ;  /* 0x0000000d850d723e */ /* 0x000fe200000010ff */
[----:B------:R4:W-:Y:S01]  /*dc70*/  STS [R0+0x80], R9 ;  /* 0x0000800900007388 */ /* 0x0009e20000000800 */
[----:B------:R-:W-:Y:S02]  /*dc80*/  F2FP.BF16.PACK_AB R19, R121, R120 ;  /* 0x000000787913723e */ /* 0x000fe400000010ff */
[----:B------:R-:W-:Y:S01]  /*dc90*/  F2FP.BF16.PACK_AB R18, R123, R122 ;  /* 0x0000007a7b12723e */ /* 0x000fe200000010ff */
[----:B------:R4:W-:Y:S01]  /*dca0*/  STS [R4+0x480], R16 ;  /* 0x0004801004007388 */ /* 0x0009e20000000800 */
[----:B------:R-:W-:Y:S02]  /*dcb0*/  F2FP.BF16.PACK_AB R20, R129, R20 ;  /* 0x000000148114723e */ /* 0x000fe400000010ff */
[----:B------:R-:W-:-:S02]  /*dcc0*/  F2FP.BF16.PACK_AB R23, R131, R23 ;  /* 0x000000178317723e */ /* 0x000fc400000010ff */
[----:B------:R-:W-:Y:S02]  /*dcd0*/  SHF.R.S32.HI R3, RZ, 0x1f, R5 ;  /* 0x0000001fff037819 */ /* 0x000fe40000011405 */
[----:B------:R-:W-:Y:S02]  /*dce0*/  IADD3 R8, P0, R5, R34, RZ ;  /* 0x0000002205087210 */ /* 0x000fe40007f1e0ff */
[----:B------:R-:W-:Y:S02]  /*dcf0*/  SHF.R.S32.HI R2, RZ, 0x1f, R7 ;  /* 0x0000001fff027819 */ /* 0x000fe40000011407 */
[----:B-1----:R-:W-:Y:S01]  /*dd00*/  MOV R12, 0x20 ;  /* 0x00000020000c7802 */ /* 0x002fe20000000f00 */
[----:B------:R-:W-:Y:S01]  /*dd10*/  STS [R4+0x80], R13 ;  /* 0x0000800d04007388 */ /* 0x000fe20000000800 */
[----:B------:R-:W-:-:S03]  /*dd20*/  F2FP.BF16.PACK_AB R22, R137, R22 ;  /* 0x000000168916723e */ /* 0x000fc600000010ff */
[----:B------:R-:W-:Y:S01]  /*dd30*/  STS [R0+0x2080], R19 ;  /* 0x0020801300007388 */ /* 0x000fe20000000800 */
[----:B----4-:R-:W-:Y:S02]  /*dd40*/  IADD3.X R9, R3, R35, R53, P0, !PT ;  /* 0x0000002303097210 */ /* 0x010fe400007fe435 */
[----:B------:R-:W-:Y:S01]  /*dd50*/  SEL R16, R12, 0xffffffe0, !P1 ;  /* 0xffffffe00c107807 */ /* 0x000fe20004800000 */
[----:B------:R1:W-:Y:S01]  /*dd60*/  STS [R0+0x2480], R18 ;  /* 0x0024801200007388 */ /* 0x0003e20000000800 */
[----:B------:R-:W-:Y:S02]  /*dd70*/  F2FP.BF16.PACK_AB R21, R139, R21 ;  /* 0x000000158b15723e */ /* 0x000fe400000010ff */
[----:B------:R-:W-:Y:S01]  /*dd80*/  IADD3 R5, R16, R4, RZ ;  /* 0x0000000410057210 */ /* 0x000fe20007ffe0ff */
[----:B------:R-:W-:Y:S01]  /*dd90*/  STS [R4+0x2080], R20 ;  /* 0x0020801404007388 */ /* 0x000fe20000000800 */
[----:B------:R-:W-:-:S03]  /*dda0*/  F2FP.BF16.PACK_AB R25, R149, R25 ;  /* 0x000000199519723e */ /* 0x000fc600000010ff */
[----:B------:R4:W-:Y:S01]  /*ddb0*/  STS [R4+0x2480], R23 ;  /* 0x0024801704007388 */ /* 0x0009e20000000800 */
[----:B------:R-:W-:Y:S02]  /*ddc0*/  F2FP.BF16.PACK_AB R26, R151, R26 ;  /* 0x0000001a971a723e */ /* 0x000fe400000010ff */
[----:B------:R-:W-:Y:S02]  /*ddd0*/  F2FP.BF16.PACK_AB R28, R141, R28 ;  /* 0x0000001c8d1c723e */ /* 0x000fe400000010ff */
[----:B------:R-:W-:Y:S01]  /*dde0*/  F2FP.BF16.PACK_AB R27, R143, R27 ;  /* 0x0000001b8f1b723e */ /* 0x000fe200000010ff */
[----:B-1----:R-:W-:Y:S02]  /*ddf0*/  IMAD.IADD R0, R0, 0x1, R16 ;  /* 0x0000000100007824 */ /* 0x002fe400078e0210 */
[----:B----4-:R-:W-:Y:S02]  /*de00*/  IMAD R4, R2, c[0x0][0x488], RZ ;  /* 0x0001220002047a24 */ /* 0x010fe400078e02ff */
[C---:B------:R-:W-:Y:S01]  /*de10*/  IMAD.WIDE.U32 R2, R7.reuse, c[0x0][0x488], R8 ;  /* 0x0001220007027a25 */ /* 0x040fe200078e0008 */
[----:B------:R-:W-:Y:S03]  /*de20*/  STS [R0+0x80], R22 ;  /* 0x0000801600007388 */ /* 0x000fe60000000800 */
[----:B------:R-:W-:Y:S01]  /*de30*/  IMAD R7, R7, c[0x0][0x48c], R4 ;  /* 0x0001230007077a24 */ /* 0x000fe200078e0204 */
[----:B------:R-:W-:Y:S01]  /*de40*/  STS [R0+0x480], R21 ;  /* 0x0004801500007388 */ /* 0x000fe20000000800 */
[----:B------:R-:W-:-:S03]  /*de50*/  LEA R4, P0, R2, c[0x0][0x450], 0x2 ;  /* 0x0001140002047a11 */ /* 0x000fc600078010ff */
[----:B------:R-:W-:Y:S04]  /*de60*/  STS [R5+0x80], R25 ;  /* 0x0000801905007388 */ /* 0x000fe80000000800 */
[----:B------:R-:W-:Y:S04]  /*de70*/  STS [R5+0x480], R26 ;  /* 0x0004801a05007388 */ /* 0x000fe80000000800 */
[----:B------:R-:W-:Y:S04]  /*de80*/  STS [R0+0x2080], R28 ;  /* 0x0020801c00007388 */ /* 0x000fe80000000800 */
[----:B------:R1:W-:Y:S01]  /*de90*/  STS [R0+0x2480], R27 ;  /* 0x0024801b00007388 */ /* 0x0003e20000000800 */
[----:B------:R-:W-:-:S02]  /*dea0*/  F2FP.BF16.PACK_AB R30, R145, R30 ;  /* 0x0000001e911e723e */ /* 0x000fc400000010ff */
[----:B------:R-:W-:Y:S02]  /*deb0*/  F2FP.BF16.PACK_AB R29, R147, R29 ;  /* 0x0000001d931d723e */ /* 0x000fe400000010ff */
[----:B------:R-:W-:Y:S02]  /*dec0*/  F2FP.BF16.PACK_AB R32, R153, R32 ;  /* 0x000000209920723e */ /* 0x000fe400000010ff */
[----:B------:R-:W-:Y:S01]  /*ded0*/  F2FP.BF16.PACK_AB R31, R155, R31 ;  /* 0x0000001f9b1f723e */ /* 0x000fe200000010ff */
[----:B------:R-:W-:Y:S01]  /*dee0*/  STS [R5+0x2080], R30 ;  /* 0x0020801e05007388 */ /* 0x000fe20000000800 */
[----:B------:R-:W-:Y:S02]  /*def0*/  F2FP.BF16.PACK_AB R44, R165, R44 ;  /* 0x0000002ca52c723e */ /* 0x000fe400000010ff */
[----:B------:R-:W-:Y:S01]  /*df00*/  F2FP.BF16.PACK_AB R43, R167, R43 ;  /* 0x0000002ba72b723e */ /* 0x000fe200000010ff */
[----:B------:R-:W-:Y:S01]  /*df10*/  STS [R5+0x2480], R29 ;  /* 0x0024801d05007388 */ /* 0x000fe20000000800 */
[----:B------:R-:W-:-:S02]  /*df20*/  F2FP.BF16.PACK_AB R46, R157, R46 ;  /* 0x0000002e9d2e723e */ /* 0x000fc400000010ff */
[----:B------:R-:W-:Y:S02]  /*df30*/  F2FP.BF16.PACK_AB R158, R159, R158 ;  /* 0x0000009e9f9e723e */ /* 0x000fe400000010ff */
[----:B-1----:R-:W-:Y:S02]  /*df40*/  IADD3 R0, R3, R7, RZ ;  /* 0x0000000703007210 */ /* 0x002fe40007ffe0ff */
[----:B------:R-:W-:Y:S02]  /*df50*/  IADD3 R3, R16, 0x400, R6 ;  /* 0x0000040010037810 */ /* 0x000fe40007ffe006 */
[----:B------:R-:W-:Y:S02]  /*df60*/  LEA.HI.X R2, R2, c[0x0][0x454], R0, 0x2, P0 ;  /* 0x0001150002027a11 */ /* 0x000fe400000f1400 */
[C---:B------:R-:W-:Y:S01]  /*df70*/  IADD3 R0, R11.reuse, R6, RZ ;  /* 0x000000060b007210 */ /* 0x040fe20007ffe0ff */
[----:B------:R-:W-:Y:S01]  /*df80*/  IMAD.IADD R7, R11, 0x1, R3 ;  /* 0x000000010b077824 */ /* 0x000fe200078e0203 */
[----:B------:R-:W-:Y:S01]  /*df90*/  F2FP.BF16.PACK_AB R45, R161, R45 ;  /* 0x0000002da12d723e */ /* 0x000fe200000010ff */
[----:B------:R-:W-:Y:S01]  /*dfa0*/  SHFL.IDX PT, R13, R2, RZ, 0x1c1f ;  /* 0x001c1fff020d7589 */ /* 0x000fe200000e0000 */
[----:B------:R-:W-:Y:S01]  /*dfb0*/  F2FP.BF16.PACK_AB R162, R163, R162 ;  /* 0x000000a2a3a2723e */ /* 0x000fe200000010ff */
[----:B------:R-:W-:Y:S01]  /*dfc0*/  IMAD.IADD R3, R16, 0x1, R0 ;  /* 0x0000000110037824 */ /* 0x000fe200078e0200 */
[----:B------:R-:W-:Y:S01]  /*dfd0*/  F2FP.BF16.PACK_AB R42, R169, R42 ;  /* 0x0000002aa92a723e */ /* 0x000fe200000010ff */
[----:B------:R-:W-:Y:S01]  /*dfe0*/  SHFL.IDX PT, R11, R2, 0x1, 0x1c1f ;  /* 0x003c1f00020b7f89 */ /* 0x000fe200000e0000 */
[----:B------:R-:W-:-:S03]  /*dff0*/  F2FP.BF16.PACK_AB R41, R171, R41 ;  /* 0x00000029ab29723e */ /* 0x000fc600000010ff */
[----:B------:R-:W-:Y:S01]  /*e000*/  SHFL.IDX PT, R9, R2, 0x2, 0x1c1f ;  /* 0x005c1f0002097f89 */ /* 0x000fe200000e0000 */
[----:B------:R-:W-:-:S03]  /*e010*/  F2FP.BF16.PACK_AB R38, R181, R180 ;  /* 0x000000b4b526723e */ /* 0x000fc600000010ff */
[----:B------:R1:W-:Y:S01]  /*e020*/  SHFL.IDX PT, R5, R2, 0x3, 0x1c1f ;  /* 0x007c1f0002057f89 */ /* 0x0003e200000e0000 */
[----:B------:R-:W-:-:S03]  /*e030*/  F2FP.BF16.PACK_AB R37, R183, R37 ;  /* 0x00000025b725723e */ /* 0x000fc600000010ff */
[----:B------:R2:W-:Y:S01]  /*e040*/  STS [R6], R32 ;  /* 0x0000002006007388 */ /* 0x0005e20000000800 */
[----:B------:R-:W-:-:S03]  /*e050*/  F2FP.BF16.PACK_AB R40, R173, R40 ;  /* 0x00000028ad28723e */ /* 0x000fc600000010ff */
[----:B------:R-:W-:Y:S01]  /*e060*/  STS [R6+0x400], R31 ;  /* 0x0004001f06007388 */ /* 0x000fe20000000800 */
[----:B------:R-:W-:-:S03]  /*e070*/  F2FP.BF16.PACK_AB R39, R175, R39 ;  /* 0x00000027af27723e */ /* 0x000fc600000010ff */
[----:B------:R-:W-:Y:S01]  /*e080*/  STS [R0], R44 ;  /* 0x0000002c00007388 */ /* 0x000fe20000000800 */
[----:B------:R-:W-:-:S03]  /*e090*/  F2FP.BF16.PACK_AB R36, R177, R36 ;  /* 0x00000024b124723e */ /* 0x000fc600000010ff */
[----:B------:R-:W-:Y:S01]  /*e0a0*/  STS [R0+0x400], R43 ;  /* 0x0004002b00007388 */ /* 0x000fe20000000800 */
[----:B------:R-:W-:-:S03]  /*e0b0*/  F2FP.BF16.PACK_AB R33, R179, R33 ;  /* 0x00000021b321723e */ /* 0x000fc600000010ff */
[----:B------:R-:W-:Y:S01]  /*e0c0*/  STS [R6+0x2000], R46 ;  /* 0x0020002e06007388 */ /* 0x000fe20000000800 */
[----:B-1----:R-:W-:-:S03]  /*e0d0*/  IADD3 R2, R16, R6, RZ ;  /* 0x0000000610027210 */ /* 0x002fc60007ffe0ff */
[----:B------:R-:W-:Y:S04]  /*e0e0*/  STS [R6+0x2400], R158 ;  /* 0x0024009e06007388 */ /* 0x000fe80000000800 */
[----:B------:R-:W-:Y:S04]  /*e0f0*/  STS [R0+0x2000], R45 ;  /* 0x0020002d00007388 */ /* 0x000fe80000000800 */
[----:B------:R1:W-:Y:S04]  /*e100*/  STS [R0+0x2400], R162 ;  /* 0x002400a200007388 */ /* 0x0003e80000000800 */
[----:B------:R-:W-:Y:S04]  /*e110*/  STS [R2], R42 ;  /* 0x0000002a02007388 */ /* 0x000fe80000000800 */
[----:B------:R-:W-:Y:S04]  /*e120*/  STS [R2+0x400], R41 ;  /* 0x0004002902007388 */ /* 0x000fe80000000800 */
[----:B------:R-:W-:Y:S04]  /*e130*/  STS [R3], R38 ;  /* 0x0000002603007388 */ /* 0x000fe80000000800 */
[----:B------:R-:W-:Y:S04]  /*e140*/  STS [R7], R37 ;  /* 0x0000002507007388 */ /* 0x000fe80000000800 */
[----:B------:R-:W-:Y:S04]  /*e150*/  STS [R2+0x2000], R40 ;  /* 0x0020002802007388 */ /* 0x000fe80000000800 */
[----:B------:R-:W-:Y:S04]  /*e160*/  STS [R2+0x2400], R39 ;  /* 0x0024002702007388 */ /* 0x000fe80000000800 */
[----:B------:R-:W-:Y:S04]  /*e170*/  STS [R3+0x2000], R36 ;  /* 0x0020002403007388 */ /* 0x000fe80000000800 */
[----:B------:R-:W-:Y:S04]  /*e180*/  STS [R7+0x2000], R33 ;  /* 0x0020002107007388 */ /* 0x000fe80000000800 */
[----:B------:R-:W4:Y:S04]  /*e190*/  SHFL.IDX PT, R12, R4, RZ, 0x1c1f ;  /* 0x001c1fff040c7589 */ /* 0x000f2800000e0000 */
[----:B------:R-:W-:Y:S06]  /*e1a0*/  BAR.SYNC.DEFER_BLOCKING 0x1, 0x80 ;  /* 0x0042000000007b1d */ /* 0x000fec0000010000 */
[----:B------:R-:W3:Y:S04]  /*e1b0*/  SHFL.IDX PT, R10, R4, 0x1, 0x1c1f ;  /* 0x003c1f00040a7f89 */ /* 0x000ee800000e0000 */
[----:B------:R-:W3:Y:S04]  /*e1c0*/  SHFL.IDX PT, R8, R4, 0x2, 0x1c1f ;  /* 0x005c1f0004087f89 */ /* 0x000ee800000e0000 */
[----:B------:R-:W3:Y:S01]  /*e1d0*/  SHFL.IDX PT, R4, R4, 0x3, 0x1c1f ;  /* 0x007c1f0004047f89 */ /* 0x000ee200000e0000 */
[----:B--2---:R-:W-:-:S02]  /*e1e0*/  SHF.L.U32 R32, R57, 0x1, RZ ;  /* 0x0000000139207819 */ /* 0x004fc400000006ff */
[----:B-1----:R-:W-:Y:S01]  /*e1f0*/  IADD3 R0, R15, R17, RZ ;  /* 0x000000110f007210 */ /* 0x002fe20007ffe0ff */
[----:B----4-:R-:W-:Y:S01]  /*e200*/  @!P6 ST.E [R12.64], R52 ;  /* 0x000000340c00e985 */ /* 0x010fe2000c101908 */
[----:B------:R-:W-:-:S03]  /*e210*/  LEA R2, P0, R14, c[0x0][0x380], 0x1 ;  /* 0x0000e0000e027a11 */ /* 0x000fc600078008ff */
[----:B---3--:R-:W-:Y:S04]  /*e220*/  @!P5 ST.E [R10.64], R51 ;  /* 0x000000330a00d985 */ /* 0x008fe8000c101908 */
[----:B------:R-:W-:Y:S04]  /*e230*/  @!P4 ST.E [R8.64], R50 ;  /* 0x000000320800c985 */ /* 0x000fe8000c101908 */
[----:B------:R-:W-:Y:S04]  /*e240*/  @!P3 ST.E [R4.64], R49 ;  /* 0x000000310400b985 */ /* 0x000fe8000c101908 */
[----:B------:R-:W-:Y:S01]  /*e250*/  LDS.128 R28, [R32+0x80] ;  /* 0x00008000201c7984 */ /* 0x000fe20000000c00 */
[----:B------:R-:W-:-:S03]  /*e260*/  LEA.HI.X R0, R14, c[0x0][0x384], R0, 0x1, P0 ;  /* 0x0000e1000e007a11 */ /* 0x000fc600000f0c00 */
[----:B------:R-:W-:Y:S04]  /*e270*/  LDS.128 R20, [R32+0x880] ;  /* 0x0008800020147984 */ /* 0x000fe80000000c00 */
[----:B------:R-:W-:Y:S04]  /*e280*/  SHFL.IDX PT, R10, R2, RZ, 0x181f ;  /* 0x00181fff020a7589 */ /* 0x000fe800000e0000 */
[----:B------:R-:W1:Y:S01]  /*e290*/  SHFL.IDX PT, R11, R0, RZ, 0x181f ;  /* 0x00181fff000b7589 */ /* 0x000e6200000e0000 */
[----:B------:R-:W-:-:S03]  /*e2a0*/  ISETP.GE.AND P6, PT, R58, c[0x0][0x3c8], PT ;  /* 0x0000f2003a007a0c */ /* 0x000fc60003fc6270 */
[----:B------:R-:W-:Y:S04]  /*e2b0*/  LDS.128 R52, [R32+0x1080] ;  /* 0x0010800020347984 */ /* 0x000fe80000000c00 */
[----:B------:R-:W-:Y:S04]  /*e2c0*/  LDS.128 R48, [R32+0x1880] ;  /* 0x0018800020307984 */ /* 0x000fe80000000c00 */
[----:B------:R-:W-:Y:S04]  /*e2d0*/  LDS.128 R44, [R32+0x2080] ;  /* 0x00208000202c7984 */ /* 0x000fe80000000c00 */
[----:B------:R-:W-:Y:S01]  /*e2e0*/  LDS.128 R40, [R32+0x2880] ;  /* 0x0028800020287984 */ /* 0x000fe20000000c00 */
[----:B------:R-:W-:-:S03]  /*e2f0*/  ISETP.GE.OR P0, PT, R24, R56, P6 ;  /* 0x000000381800720c */ /* 0x000fc60003706670 */
[----:B------:R-:W-:Y:S04]  /*e300*/  LDS.128 R36, [R32+0x3080] ;  /* 0x0030800020247984 */ /* 0x000fe80000000c00 */
[----:B------:R-:W-:Y:S04]  /*e310*/  SHFL.IDX PT, R8, R2, 0x1, 0x181f ;  /* 0x00381f0002087f89 */ /* 0x000fe800000e0000 */
[----:B------:R-:W2:Y:S01]  /*e320*/  SHFL.IDX PT, R9, R0, 0x1, 0x181f ;  /* 0x00381f0000097f89 */ /* 0x000ea200000e0000 */
[----:B------:R-:W-:-:S03]  /*e330*/  IADD3 R3, R24, 0x10, RZ ;  /* 0x0000001018037810 */ /* 0x000fc60007ffe0ff */
[----:B------:R-:W-:Y:S04]  /*e340*/  SHFL.IDX PT, R6, R2, 0x2, 0x181f ;  /* 0x00581f0002067f89 */ /* 0x000fe800000e0000 */
[----:B------:R-:W3:Y:S01]  /*e350*/  SHFL.IDX PT, R7, R0, 0x2, 0x181f ;  /* 0x00581f0000077f89 */ /* 0x000ee200000e0000 */
[----:B------:R-:W-:-:S03]  /*e360*/  ISETP.GE.OR P5, PT, R3, R56, P6 ;  /* 0x000000380300720c */ /* 0x000fc600037a6670 */
[----:B------:R-:W-:Y:S04]  /*e370*/  SHFL.IDX PT, R4, R2, 0x3, 0x181f ;  /* 0x00781f0002047f89 */ /* 0x000fe800000e0000 */
[----:B------:R-:W-:Y:S01]  /*e380*/  SHFL.IDX PT, R5, R0, 0x3, 0x181f ;  /* 0x00781f0000057f89 */ /* 0x000fe200000e0000 */
[----:B------:R-:W-:-:S03]  /*e390*/  IADD3 R3, R24, 0x40, RZ ;  /* 0x0000004018037810 */ /* 0x000fc60007ffe0ff */
[----:B------:R-:W-:Y:S04]  /*e3a0*/  SHFL.IDX PT, R12, R2, 0x4, 0x181f ;  /* 0x00981f00020c7f89 */ /* 0x000fe800000e0000 */
[----:B------:R-:W4:Y:S01]  /*e3b0*/  SHFL.IDX PT, R13, R0, 0x4, 0x181f ;  /* 0x00981f00000d7f89 */ /* 0x000f2200000e0000 */
[----:B------:R-:W-:-:S03]  /*e3c0*/  IADD3 R14, R24, 0x30, RZ ;  /* 0x00000030180e7810 */ /* 0x000fc60007ffe0ff */
[----:B------:R-:W-:Y:S04]  /*e3d0*/  SHFL.IDX PT, R16, R2, 0x5, 0x181f ;  /* 0x00b81f0002107f89 */ /* 0x000fe800000e0000 */
[----:B------:R-:W-:Y:S01]  /*e3e0*/  SHFL.IDX PT, R17, R0, 0x5, 0x181f ;  /* 0x00b81f0000117f89 */ /* 0x000fe200000e0000 */
[----:B------:R-:W-:-:S03]  /*e3f0*/  IADD3 R15, R24, 0x20, RZ ;  /* 0x00000020180f7810 */ /* 0x000fc60007ffe0ff */
[----:B------:R-:W-:Y:S04]  /*e400*/  SHFL.IDX PT, R18, R2, 0x6, 0x181f ;  /* 0x00d81f0002127f89 */ /* 0x000fe800000e0000 */
[----:B------:R-:W4:Y:S01]  /*e410*/  SHFL.IDX PT, R19, R0, 0x6, 0x181f ;  /* 0x00d81f0000137f89 */ /* 0x000f2200000e0000 */
[-C--:B------:R-:W-:Y:S01]  /*e420*/  ISETP.GE.OR P2, PT, R3, R56.reuse, P6 ;  /* 0x000000380300720c */ /* 0x080fe20003746670 */
[----:B-1----:R-:W-:Y:S01]  /*e430*/  @!P0 IMAD.WIDE R10, R58, 0x2, R10 ;  /* 0x000000023a0a8825 */ /* 0x002fe200078e020a */
[-C--:B------:R-:W-:Y:S01]  /*e440*/  ISETP.GE.OR P3, PT, R14, R56.reuse, P6 ;  /* 0x000000380e00720c */ /* 0x080fe20003766670 */
[----:B------:R-:W1:Y:S01]  /*e450*/  LDS.128 R32, [R32+0x3880] ;  /* 0x0038800020207984 */ /* 0x000e620000000c00 */
[----:B------:R-:W-:Y:S02]  /*e460*/  IADD3 R3, R24, 0x50, RZ ;  /* 0x0000005018037810 */ /* 0x000fe40007ffe0ff */
[----:B------:R-:W-:-:S02]  /*e470*/  ISETP.GE.OR P4, PT, R15, R56, P6 ;  /* 0x000000380f00720c */ /* 0x000fc40003786670 */
[----:B------:R-:W-:Y:S01]  /*e480*/  IADD3 R14, R24, 0x60, RZ ;  /* 0x00000060180e7810 */ /* 0x000fe20007ffe0ff */
[----:B------:R-:W-:Y:S01]  /*e490*/  @!P0 ST.E.128 [R10.64], R28 ;  /* 0x0000001c0a008985 */ /* 0x000fe2000c101d08 */
[-C--:B------:R-:W-:Y:S02]  /*e4a0*/  ISETP.GE.OR P1, PT, R3, R56.reuse, P6 ;  /* 0x000000380300720c */ /* 0x080fe40003726670 */
[----:B------:R-:W-:Y:S01]  /*e4b0*/  ISETP.GE.OR P0, PT, R14, R56, P6 ;  /* 0x000000380e00720c */ /* 0x000fe20003706670 */
[----:B------:R1:W1:Y:S01]  /*e4c0*/  SHFL.IDX PT, R11, R0, 0x7, 0x181f ;  /* 0x00f81f00000b7f89 */ /* 0x00026200000e0000 */
[----:B--2---:R-:W-:-:S05]  /*e4d0*/  @!P5 IMAD.WIDE R8, R58, 0x2, R8 ;  /* 0x000000023a08d825 */ /* 0x004fca00078e0208 */
[----:B------:R-:W-:Y:S01]  /*e4e0*/  @!P5 ST.E.128 [R8.64], R20 ;  /* 0x000000140800d985 */ /* 0x000fe2000c101d08 */
[----:B---3--:R-:W-:-:S03]  /*e4f0*/  @!P4 IMAD.WIDE R14, R58, 0x2, R6 ;  /* 0x000000023a0ec825 */ /* 0x008fc600078e0206 */
[----:B------:R2:W3:Y:S01]  /*e500*/  SHFL.IDX PT, R10, R2, 0x7, 0x181f ;  /* 0x00f81f00020a7f89 */ /* 0x0004e200000e0000 */
[----:B----4-:R-:W-:Y:S01]  /*e510*/  @!P2 IMAD.WIDE R6, R58, 0x2, R12 ;  /* 0x000000023a06a825 */ /* 0x010fe200078e020c */
[----:B-1----:R-:W-:-:S04]  /*e520*/  IADD3 R0, R24, 0x70, RZ ;  /* 0x0000007018007810 */ /* 0x002fc80007ffe0ff */
[----:B------:R-:W-:Y:S01]  /*e530*/  ISETP.GE.OR P6, PT, R0, R56, P6 ;  /* 0x000000380000720c */ /* 0x000fe200037c6670 */
[----:B------:R1:W-:Y:S01]  /*e540*/  @!P4 ST.E.128 [R14.64], R52 ;  /* 0x000000340e00c985 */ /* 0x0003e2000c101d08 */
[----:B--2---:R-:W-:-:S04]  /*e550*/  @!P0 IMAD.WIDE R2, R58, 0x2, R18 ;  /* 0x000000023a028825 */ /* 0x004fc800078e0212 */
[----:B------:R-:W-:-:S04]  /*e560*/  @!P3 IMAD.WIDE R8, R58, 0x2, R4 ;  /* 0x000000023a08b825 */ /* 0x000fc800078e0204 */
[----:B------:R-:W-:Y:S01]  /*e570*/  @!P1 IMAD.WIDE R4, R58, 0x2, R16 ;  /* 0x000000023a049825 */ /* 0x000fe200078e0210 */
[----:B------:R1:W-:Y:S04]  /*e580*/  @!P3 ST.E.128 [R8.64], R48 ;  /* 0x000000300800b985 */ /* 0x0003e8000c101d08 */
[----:B------:R1:W-:Y:S04]  /*e590*/  @!P2 ST.E.128 [R6.64], R44 ;  /* 0x0000002c0600a985 */ /* 0x0003e8000c101d08 */
[----:B------:R1:W-:Y:S04]  /*e5a0*/  @!P1 ST.E.128 [R4.64], R40 ;  /* 0x0000002804009985 */ /* 0x0003e8000c101d08 */
[----:B------:R1:W-:Y:S01]  /*e5b0*/  @!P0 ST.E.128 [R2.64], R36 ;  /* 0x0000002402008985 */ /* 0x0003e2000c101d08 */
[----:B------:R-:W-:Y:S05]  /*e5c0*/  @P6 EXIT ;  /* 0x000000000000694d */ /* 0x000fea0003800000 */
[----:B-1-3--:R-:W-:-:S05]  /*e5d0*/  IMAD.WIDE R2, R58, 0x2, R10 ;  /* 0x000000023a027825 */ /* 0x00afca00078e020a */
[----:B------:R-:W-:Y:S01]  /*e5e0*/  ST.E.128 [R2.64], R32 ;  /* 0x0000002002007985 */ /* 0x000fe2000c101d08 */
[----:B------:R-:W-:Y:S05]  /*e5f0*/  EXIT ;  /* 0x000000000000794d */ /* 0x000fea0003800000 */
.L_x_4:
[----:B------:R-:W-:-:S00]  /*e600*/  BRA `(.L_x_4) ;  /* 0xfffffff000007947 */ /* 0x000fc0000383ffff */
[----:B------:R-:W-:-:S00]  /*e610*/  NOP ;  /* 0x0000000000007918 */ /* 0x000fc00000000000 */
        /* <DEDUP_REMOVED lines=14> */
.L_x_735:


//--------------------- .text._ZN7cutlass13device_kernelIN5flash19enable_sm80_to_sm89INS1_16FlashAttnFwdSm80INS1_25CollectiveMainloopFwdSm80ILi4ELi1ELb0EN4cute5tupleIJNS5_1CILi128EEENS7_ILi112EEENS7_ILi64EEEEEELi64ENS_10bfloat16_tEfNS_4arch4Sm80ELb0ELb0ELb1ELb1ELb0ELb0ELb1ELb0EEENS1_21CollectiveEpilogueFwdINS6_IJS8_SA_S9_EEENS6_IJNS7_ILi1EEESI_SI_EEESC_SE_Li128ELb1ELb1ELb0ELb0EEENS1_19SingleTileSchedulerILb1ELb0ELb1ELi128EEEEEEEEEvNT_6ParamsE --------------------------
	.section	.text._ZN7cutlass13device_kernelIN5flash19enable_sm80_to_sm89INS1_16FlashAttnFwdSm80INS1_25CollectiveMainloopFwdSm80ILi4ELi1ELb0EN4cute5tupleIJNS5_1CILi128EEENS7_ILi112EEENS7_ILi64EEEEEELi64ENS_10bfloat16_tEfNS_4arch4Sm80ELb0ELb0ELb1ELb1ELb0ELb0ELb1ELb0EEENS1_21CollectiveEpilogueFwdINS6_IJS8_SA_S9_EEENS6_IJNS7_ILi1EEESI_SI_EEESC_SE_Li128ELb1ELb1ELb0ELb0EEENS1_19SingleTileSchedulerILb1ELb0ELb1ELi128EEEEEEEEEvNT_6ParamsE,"ax",@progbits
	.sectioninfo	@"SHI_REGISTERS=255"
	.align	128
.text._ZN7cutlass13device_kernelIN5flash19enable_sm80_to_sm89INS1_16FlashAttnFwdSm80INS1_25CollectiveMainloopFwdSm80ILi4ELi1ELb0EN4cute5tupleIJNS5_1CILi128EEENS7_ILi112EEENS7_ILi64EEEEEELi64ENS_10bfloat16_tEfNS_4arch4Sm80ELb0ELb0ELb1ELb1ELb0ELb0ELb1ELb0EEENS1_21CollectiveEpilogueFwdINS6_IJS8_SA_S9_EEENS6_IJNS7_ILi1EEESI_SI_EEESC_SE_Li128ELb1ELb1ELb0ELb0EEENS1_19SingleTileSchedulerILb1ELb0ELb1ELi128EEEEEEEEEvNT_6ParamsE:
        .type           _ZN7cutlass13device_kernelIN5flash19enable_sm80_to_sm89INS1_16FlashAttnFwdSm80INS1_25CollectiveMainloopFwdSm80ILi4ELi1ELb0EN4cute5tupleIJNS5_1CILi128EEENS7_ILi112EEENS7_ILi64EEEEEELi64ENS_10bfloat16_tEfNS_4arch4Sm80ELb0ELb0ELb1ELb1ELb0ELb0ELb1ELb0EEENS1_21CollectiveEpilogueFwdINS6_IJS8_SA_S9_EEENS6_IJNS7_ILi1EEESI_SI_EEESC_SE_Li128ELb1ELb1ELb0ELb0EEENS1_19SingleTileSchedulerILb1ELb0ELb1ELi128EEEEEEEEEvNT_6ParamsE,@function
        .size           _ZN7cutlass13device_kernelIN5flash19enable_sm80_to_sm89INS1_16FlashAttnFwdSm80INS1_25CollectiveMainloopFwdSm80ILi4ELi1ELb0EN4cute5tupleIJNS5_1CILi128EEENS7_ILi112EEENS7_ILi64EEEEEELi64ENS_10bfloat16_tEfNS_4arch4Sm80ELb0ELb0ELb1ELb1ELb0ELb0ELb1ELb0EEENS1_21CollectiveEpilogueFwdINS6_IJS8_SA_S9_EEENS6_IJNS7_ILi1EEESI_SI_EEESC_SE_Li128ELb1ELb1ELb0ELb0EEENS1_19SingleTileSchedulerILb1ELb0ELb1ELi128EEEEEEEEEvNT_6ParamsE,(.L_x_736 - _ZN7cutlass13device_kernelIN5flash19enable_sm80_to_sm89INS1_16FlashAttnFwdSm80INS1_25CollectiveMainloopFwdSm80ILi4ELi1ELb0EN4cute5tupleIJNS5_1CILi128EEENS7_ILi112EEENS7_ILi64EEEEEELi64ENS_10bfloat16_tEfNS_4arch4Sm80ELb0ELb0ELb1ELb1ELb0ELb0ELb1ELb0EEENS1_21CollectiveEpilogueFwdINS6_IJS8_SA_S9_EEENS6_IJNS7_ILi1EEESI_SI_EEESC_SE_Li128ELb1ELb1ELb0ELb0EEENS1_19SingleTileSchedulerILb1ELb0ELb1ELi128EEEEEEEEEvNT_6ParamsE)
        .other          _ZN7cutlass13device_kernelIN5flash19enable_sm80_to_sm89INS1_16FlashAttnFwdSm80INS1_25CollectiveMainloopFwdSm80ILi4ELi1ELb0EN4cute5tupleIJNS5_1CILi128EEENS7_ILi112EEENS7_ILi64EEEEEELi64ENS_10bfloat16_tEfNS_4arch4Sm80ELb0ELb0ELb1ELb1ELb0ELb0ELb1ELb0EEENS1_21CollectiveEpilogueFwdINS6_IJS8_SA_S9_EEENS6_IJNS7_ILi1EEESI_SI_EEESC_SE_Li128ELb1ELb1ELb0ELb0EEENS1_19SingleTileSchedulerILb1ELb0ELb1ELi128EEEEEEEEEvNT_6ParamsE,@"STO_CUDA_ENTRY STV_DEFAULT"
_ZN7cutlass13device_kernelIN5flash19enable_sm80_to_sm89INS1_16FlashAttnFwdSm80INS1_25CollectiveMainloopFwdSm80ILi4ELi1ELb0EN4cute5tupleIJNS5_1CILi128EEENS7_ILi112EEENS7_ILi64EEEEEELi64ENS_10bfloat16_tEfNS_4arch4Sm80ELb0ELb0ELb1ELb1ELb0ELb0ELb1ELb0EEENS1_21CollectiveEpilogueFwdINS6_IJS8_SA_S9_EEENS6_IJNS7_ILi1EEESI_SI_EEESC_SE_Li128ELb1ELb1ELb0ELb0EEENS1_19SingleTileSchedulerILb1ELb0ELb1ELi128EEEEEEEEEvNT_6ParamsE:
[----:B------:R-:W-:Y:S02]  /*0000*/  MOV R1, c[0x0][0x28] ;  /* 0x00000a0000017a02 */ /* 0x000fe40000000f00 */
[----:B------:R-:W1:Y:S01]  /*0010*/  S2R R192, SR_TID.X ;  /* 0x0000000000c07919 */ /* 0x000e620000002100 */
[----:B------:R-:W-:Y:S01]  /*0020*/  IMAD.MOV.U32 R18, RZ, RZ, 0x4 ;  /* 0x00000004ff127424 */ /* 0x000fe200078e00ff */
[----:B------:R-:W-:Y:S01]  /*0030*/  ULDC.64 UR8, c[0x0][0x118] ;  /* 0x0000460000087ab9 */ /* 0x000fe20000000a00 */
[----:B------:R-:W-:Y:S01]  /*0040*/  IADD3 R1, R1, -0x78, RZ ;  /* 0xffffff8801017810 */ /* 0x000fe20007ffe0ff */
[----:B------:R-:W2:Y:S04]  /*0050*/  S2R R5, SR_CTAID.Z ;  /* 0x0000000000057919 */ /* 0x000ea80000002700 */
[----:B------:R-:W3:Y:S01]  /*0060*/  S2R R35, SR_CTAID.X ;  /* 0x0000000000237919 */ /* 0x000ee20000002500 */
[----:B-1----:R-:W-:Y:S01]  /*0070*/  SHF.R.U32.HI R0, RZ, 0x5, R192 ;  /* 0x00000005ff007819 */ /* 0x002fe200000116c0 */
[----:B--2---:R-:W-:-:S05]  /*0080*/  IMAD.WIDE R2, R5, R18, c[0x0][0x568] ;  /* 0x00015a0005027625 */ /* 0x004fca00078e0212 */
[----:B------:R-:W1:Y:S02]  /*0090*/  SHFL.IDX PT, R0, R0, RZ, 0x1f ;  /* 0x00001fff00007589 */ /* 0x000e6400000e0000 */
[----:B-1----:R-:W-:-:S13]  /*00a0*/  ISETP.NE.AND P0, PT, R0, RZ, PT ;  /* 0x000000ff0000720c */ /* 0x002fda0003f05270 */
[----:B------:R-:W-:Y:S05]  /*00b0*/  @!P0 BRA `(.L_x_5) ;  /* 0x0000014000008947 */ /* 0x000fea0003800000 */
[----:B---3--:R-:W-:-:S04]  /*00c0*/  ISETP.NE.U32.AND P0, PT, RZ, c[0x0][0x568], PT ;  /* 0x00015a00ff007a0c */ /* 0x008fc80003f05070 */
[----:B------:R-:W-:-:S13]  /*00d0*/  ISETP.NE.AND.EX P0, PT, RZ, c[0x0][0x56c], PT, P0 ;  /* 0x00015b00ff007a0c */ /* 0x000fda0003f05300 */
[----:B------:R-:W-:Y:S05]  /*00e0*/  @!P0 BRA `(.L_x_6) ;  /* 0x0000002000008947 */ /* 0x000fea0003800000 */
[----:B------:R1:W5:Y:S01]  /*00f0*/  LDG.E R0, [R2.64] ;  /* 0x0000000802007981 */ /* 0x000362000c1e1900 */
[----:B------:R-:W-:Y:S05]  /*0100*/  BRA `(.L_x_7) ;  /* 0x0000009000007947 */ /* 0x000fea0003800000 */
.L_x_6:
[----:B------:R-:W-:-:S04]  /*0110*/  ISETP.NE.U32.AND P0, PT, RZ, c[0x0][0x560], PT ;  /* 0x00015800ff007a0c */ /* 0x000fc80003f05070 */
[----:B------:R-:W-:-:S13]  /*0120*/  ISETP.NE.AND.EX P0, PT, RZ, c[0x0][0x564], PT, P0 ;  /* 0x00015900ff007a0c */ /* 0x000fda0003f05300 */
[----:B------:R-:W-:Y:S05]  /*0130*/  @!P0 BRA `(.L_x_8) ;  /* 0x0000005000008947 */ /* 0x000fea0003800000 */
[----:B------:R-:W-:-:S05]  /*0140*/  IMAD.WIDE R2, R5, R18, c[0x0][0x560] ;  /* 0x0001580005027625 */ /* 0x000fca00078e0212 */
[----:B------:R-:W2:Y:S04]  /*0150*/  LDG.E R4, [R2.64] ;  /* 0x0000000802047981 */ /* 0x000ea8000c1e1900 */
[----:B------:R-:W2:Y:S02]  /*0160*/  LDG.E R0, [R2.64+0x4] ;  /* 0x0000040802007981 */ /* 0x000ea4000c1e1900 */
[----:B--2---:R-:W-:Y:S01]  /*0170*/  IADD3 R0, -R4, R0, RZ ;  /* 0x0000000004007210 */ /* 0x004fe20007ffe1ff */
[----:B------:R-:W-:Y:S05]  /*0180*/  BRA `(.L_x_7) ;  /* 0x0000001000007947 */ /* 0x000fea0003800000 */
.L_x_8:
[----:B------:R-:W-:-:S05]  /*0190*/  MOV R0, c[0x0][0x54c] ;  /* 0x0001530000007a02 */ /* 0x000fca0000000f00 */
.L_x_7:
[----:B-----5:R-:W-:Y:S01]  /*01a0*/  IMAD R0, R0, c[0x0][0x548], RZ ;  /* 0x0001520000007a24 */ /* 0x020fe200078e02ff */
[----:B-1----:R-:W-:-:S04]  /*01b0*/  SHF.L.U32 R2, R35, 0x7, RZ ;  /* 0x0000000723027819 */ /* 0x002fc800000006ff */
[----:B------:R-:W-:-:S04]  /*01c0*/  ISETP.GE.AND P0, PT, R2, R0, PT ;  /* 0x000000000200720c */ /* 0x000fc80003f06270 */
[----:B------:R-:W-:-:S05]  /*01d0*/  SEL R0, R5, 0xffffffff, !P0 ;  /* 0xffffffff05007807 */ /* 0x000fca0004000000 */
[----:B------:R1:W-:Y:S01]  /*01e0*/  STL [R1+0x40], R0 ;  /* 0x0000400001007387 */ /* 0x0003e20000100800 */
[----:B------:R-:W-:Y:S05]  /*01f0*/  BRA `(.L_x_9) ;  /* 0x0000013000007947 */ /* 0x000fea0003800000 */
.L_x_5:
[----:B---3--:R-:W-:-:S04]  /*0200*/  ISETP.NE.U32.AND P0, PT, RZ, c[0x0][0x568], PT ;  /* 0x00015a00ff007a0c */ /* 0x008fc80003f05070 */
[----:B------:R-:W-:-:S13]  /*0210*/  ISETP.NE.AND.EX P0, PT, RZ, c[0x0][0x56c], PT, P0 ;  /* 0x00015b00ff007a0c */ /* 0x000fda0003f05300 */
[----:B------:R-:W-:Y:S05]  /*0220*/  @!P0 BRA `(.L_x_10) ;  /* 0x0000002000008947 */ /* 0x000fea0003800000 */
[----:B------:R1:W5:Y:S01]  /*0230*/  LDG.E R0, [R2.64] ;  /* 0x0000000802007981 */ /* 0x000362000c1e1900 */
[----:B------:R-:W-:Y:S05]  /*0240*/  BRA `(.L_x_11) ;  /* 0x0000009000007947 */ /* 0x000fea0003800000 */
.L_x_10:
        /* <DEDUP_REMOVED lines=8> */
.L_x_12:
[----:B------:R-:W-:-:S05]  /*02d0*/  MOV R0, c[0x0][0x54c] ;  /* 0x0001530000007a02 */ /* 0x000fca0000000f00 */
.L_x_11:
[----:B-----5:R-:W-:Y:S01]  /*02e0*/  IMAD R0, R0, c[0x0][0x548], RZ ;  /* 0x0001520000007a24 */ /* 0x020fe200078e02ff */
[----:B-1----:R-:W-:-:S04]  /*02f0*/  SHF.L.U32 R2, R35, 0x7, RZ ;  /* 0x0000000723027819 */ /* 0x002fc800000006ff */
[----:B------:R-:W-:-:S04]  /*0300*/  ISETP.GE.AND P0, PT, R2, R0, PT ;  /* 0x000000000200720c */ /* 0x000fc80003f06270 */
[----:B------:R-:W-:-:S05]  /*0310*/  SEL R0, R5, 0xffffffff, !P0 ;  /* 0xffffffff05007807 */ /* 0x000fca0004000000 */
[----:B------:R1:W-:Y:S04]  /*0320*/  STL [R1+0x40], R0 ;  /* 0x0000400001007387 */ /* 0x0003e80000100800 */
.L_x_9:
[----:B------:R-:W2:Y:S02]  /*0330*/  LDL R41, [R1+0x40] ;  /* 0x0000400001297983 */ /* 0x000ea40000100800 */
[----:B--2---:R-:W-:-:S13]  /*0340*/  ISETP.GE.AND P0, PT, R41, RZ, PT ;  /* 0x000000ff2900720c */ /* 0x004fda0003f06270 */
[----:B------:R-:W-:Y:S05]  /*0350*/  @!P0 EXIT ;  /* 0x000000000000894d */ /* 0x000fea0003800000 */
[----:B------:R-:W-:Y:S01]  /*0360*/  ISETP.NE.U32.AND P3, PT, RZ, c[0x0][0x370], PT ;  /* 0x0000dc00ff007a0c */ /* 0x000fe20003f65070 */
[----:B------:R-:W-:Y:S01]  /*0370*/  CS2R R10, SRZ ;  /* 0x00000000000a7805 */ /* 0x000fe2000001ff00 */
[----:B------:R-:W-:Y:S01]  /*0380*/  ISETP.NE.U32.AND P2, PT, RZ, c[0x0][0x360], PT ;  /* 0x0000d800ff007a0c */ /* 0x000fe20003f45070 */
[----:B------:R-:W-:Y:S01]  /*0390*/  IMAD.MOV.U32 R21, RZ, RZ, c[0x0][0x168] ;  /* 0x00005a00ff157624 */ /* 0x000fe200078e00ff */
[----:B------:R-:W-:Y:S01]  /*03a0*/  ISETP.NE.AND.EX P3, PT, RZ, c[0x0][0x374], PT, P3 ;  /* 0x0000dd00ff007a0c */ /* 0x000fe20003f65330 */
[----:B------:R-:W-:Y:S01]  /*03b0*/  IMAD.MOV.U32 R12, RZ, RZ, RZ ;  /* 0x000000ffff0c7224 */ /* 0x000fe200078e00ff */
[----:B------:R-:W-:Y:S01]  /*03c0*/  ISETP.NE.AND.EX P2, PT, RZ, c[0x0][0x364], PT, P2 ;  /* 0x0000d900ff007a0c */ /* 0x000fe20003f45320 */
[CC--:B------:R-:W-:Y:S01]  /*03d0*/  IMAD.WIDE R4, R41.reuse, R18.reuse, c[0x0][0x348] ;  /* 0x0000d20029047625 */ /* 0x0c0fe200078e0212 */
[----:B------:R-:W-:Y:S02]  /*03e0*/  ISETP.NE.U32.AND P1, PT, RZ, c[0x0][0x348], PT ;  /* 0x0000d200ff007a0c */ /* 0x000fe40003f25070 */
[----:B------:R-:W-:Y:S01]  /*03f0*/  ISETP.NE.U32.AND P0, PT, RZ, c[0x0][0x350], PT ;  /* 0x0000d400ff007a0c */ /* 0x000fe20003f05070 */
[----:B------:R-:W-:Y:S01]  /*0400*/  IMAD.WIDE R2, R41, R18, c[0x0][0x350] ;  /* 0x0000d40029027625 */ /* 0x000fe200078e0212 */
[----:B------:R-:W-:-:S02]  /*0410*/  ISETP.NE.AND.EX P1, PT, RZ, c[0x0][0x34c], PT, P1 ;  /* 0x0000d300ff007a0c */ /* 0x000fc40003f25310 */
[----:B------:R-:W-:-:S03]  /*0420*/  ISETP.NE.AND.EX P0, PT, RZ, c[0x0][0x354], PT, P0 ;  /* 0x0000d500ff007a0c */ /* 0x000fc60003f05300 */
[----:B------:R-:W-:-:S04]  /*0430*/  @P3 IMAD.WIDE R8, R41, R18, c[0x0][0x370] ;  /* 0x0000dc0029083625 */ /* 0x000fc800078e0212 */
[----:B------:R-:W-:Y:S01]  /*0440*/  @P2 IMAD.WIDE R6, R41, R18, c[0x0][0x360] ;  /* 0x0000d80029062625 */ /* 0x000fe200078e0212 */
[----:B------:R2:W5:Y:S04]  /*0450*/  @P3 LDG.E R10, [R8.64] ;  /* 0x00000008080a3981 */ /* 0x000568000c1e1900 */
[----:B------:R2:W5:Y:S04]  /*0460*/  @P2 LDG.E R21, [R6.64] ;  /* 0x0000000806152981 */ /* 0x000568000c1e1900 */
[----:B------:R2:W5:Y:S04]  /*0470*/  @P1 LDG.E R11, [R4.64] ;  /* 0x00000008040b1981 */ /* 0x000568000c1e1900 */
[----:B------:R2:W5:Y:S01]  /*0480*/  @P0 LDG.E R12, [R2.64] ;  /* 0x00000008020c0981 */ /* 0x000562000c1e1900 */
[----:B-1----:R-:W-:Y:S01]  /*0490*/  IMAD.MOV.U32 R0, RZ, RZ, c[0x0][0x1d0] ;  /* 0x00007400ff007624 */ /* 0x002fe200078e00ff */
[----:B------:R-:W-:Y:S05]  /*04a0*/  @P2 BRA `(.L_x_13) ;  /* 0x0000004000002947 */ /* 0x000fea0003800000 */
[----:B------:R-:W-:Y:S05]  /*04b0*/  @!P1 BRA `(.L_x_13) ;  /* 0x0000003000009947 */ /* 0x000fea0003800000 */
[----:B--2---:R1:W2:Y:S04]  /*04c0*/  LDG.E R6, [R4.64] ;  /* 0x0000000804067981 */ /* 0x0042a8000c1e1900 */
[----:B-1----:R-:W2:Y:S02]  /*04d0*/  LDG.E R4, [R4.64+0x4] ;  /* 0x0000040804047981 */ /* 0x002ea4000c1e1900 */
[----:B--2--5:R-:W-:-:S02]  /*04e0*/  IADD3 R21, -R6, R4, RZ ;  /* 0x0000000406157210 */ /* 0x024fc40007ffe1ff */
.L_x_13:
[----:B------:R-:W-:-:S04]  /*04f0*/  ISETP.NE.U32.AND P2, PT, RZ, c[0x0][0x368], PT ;  /* 0x0000da00ff007a0c */ /* 0x000fc80003f45070 */
[----:B------:R-:W-:-:S13]  /*0500*/  ISETP.NE.AND.EX P2, PT, RZ, c[0x0][0x36c], PT, P2 ;  /* 0x0000db00ff007a0c */ /* 0x000fda0003f45320 */
[----:B------:R-:W-:Y:S05]  /*0510*/  @!P2 BRA `(.L_x_14) ;  /* 0x000000300000a947 */ /* 0x000fea0003800000 */
[----:B--2---:R-:W-:-:S05]  /*0520*/  IMAD.WIDE R2, R41, R18, c[0x0][0x368] ;  /* 0x0000da0029027625 */ /* 0x004fca00078e0212 */
[----:B------:R1:W5:Y:S01]  /*0530*/  LDG.E R0, [R2.64] ;  /* 0x0000000802007981 */ /* 0x000362000c1e1900 */
[----:B------:R-:W-:Y:S05]  /*0540*/  BRA `(.L_x_15) ;  /* 0x0000004000007947 */ /* 0x000fea0003800000 */
.L_x_14:
[----:B------:R-:W-:Y:S05]  /*0550*/  @!P0 BRA `(.L_x_15) ;  /* 0x0000003000008947 */ /* 0x000fea0003800000 */
[----:B------:R1:W3:Y:S04]  /*0560*/  LDG.E R0, [R2.64] ;  /* 0x0000000802007981 */ /* 0x0002e8000c1e1900 */
[----:B-12---:R-:W3:Y:S02]  /*0570*/  LDG.E R2, [R2.64+0x4] ;  /* 0x0000040802027981 */ /* 0x006ee4000c1e1900 */
[----:B---3--:R-:W-:-:S05]  /*0580*/  IADD3 R0, -R0, R2, RZ ;  /* 0x0000000200007210 */ /* 0x008fca0007ffe1ff */
.L_x_15:
[----:B-----5:R-:W-:Y:S01]  /*0590*/  IMAD.IADD R112, R0, 0x1, -R10 ;  /* 0x0000000100707824 */ /* 0x020fe200078e0a0a */
[----:B------:R-:W-:Y:S01]  /*05a0*/  IADD3 R10, R12, R10, RZ ;  /* 0x0000000a0c0a7210 */ /* 0x000fe20007ffe0ff */
[----:B-12---:R-:W-:Y:S01]  /*05b0*/  IMAD.MOV.U32 R2, RZ, RZ, RZ ;  /* 0x000000ffff027224 */ /* 0x006fe200078e00ff */
[----:B------:R-:W-:Y:S01]  /*05c0*/  PLOP3.LUT P4, PT, PT, PT, PT, 0x80, 0x0 ;  /* 0x000000000000781c */ /* 0x000fe20003f8f070 */
[----:B------:R-:W-:Y:S01]  /*05d0*/  CS2R R178, SRZ ;  /* 0x0000000000b27805 */ /* 0x000fe2000001ff00 */
[C---:B------:R-:W-:Y:S01]  /*05e0*/  IADD3 R3, R112.reuse, 0x6f, RZ ;  /* 0x0000006f70037810 */ /* 0x040fe20007ffe0ff */
[----:B------:R-:W-:Y:S01]  /*05f0*/  CS2R R176, SRZ ;  /* 0x0000000000b07805 */ /* 0x000fe2000001ff00 */
[----:B------:R-:W-:Y:S01]  /*0600*/  ISETP.GE.AND P2, PT, R112, 0x1, PT ;  /* 0x000000017000780c */ /* 0x000fe20003f46270 */
[----:B------:R-:W-:Y:S01]  /*0610*/  CS2R R182, SRZ ;  /* 0x0000000000b67805 */ /* 0x000fe2000001ff00 */
[----:B------:R-:W-:Y:S01]  /*0620*/  CS2R R12, SRZ ;  /* 0x00000000000c7805 */ /* 0x000fe2000001ff00 */
[----:B------:R-:W-:Y:S01]  /*0630*/  IMAD.HI R2, R3, -0x6db6db6d, R2 ;  /* 0x9249249303027827 */ /* 0x000fe200078e0202 */
[----:B------:R-:W-:Y:S01]  /*0640*/  CS2R R14, SRZ ;  /* 0x00000000000e7805 */ /* 0x000fe2000001ff00 */
[----:B------:R-:W-:Y:S01]  /*0650*/  MOV R174, RZ ;  /* 0x000000ff00ae7202 */ /* 0x000fe20000000f00 */
[----:B------:R-:W-:Y:S01]  /*0660*/  CS2R R16, SRZ ;  /* 0x0000000000107805 */ /* 0x000fe2000001ff00 */
[----:B------:R-:W-:Y:S01]  /*0670*/  IMAD.MOV.U32 R180, RZ, RZ, RZ ;  /* 0x000000ffffb47224 */ /* 0x000fe200078e00ff */
[----:B------:R-:W-:Y:S01]  /*0680*/  SHF.R.U32.HI R0, RZ, 0x1f, R2 ;  /* 0x0000001fff007819 */ /* 0x000fe20000011602 */
[----:B------:R-:W-:Y:S01]  /*0690*/  IMAD.MOV.U32 R172, RZ, RZ, RZ ;  /* 0x000000ffffac7224 */ /* 0x000fe200078e00ff */
[----:B------:R-:W-:Y:S01]  /*06a0*/  MOV R170, RZ ;  /* 0x000000ff00aa7202 */ /* 0x000fe20000000f00 */
[----:B------:R-:W-:Y:S01]  /*06b0*/  IMAD.MOV.U32 R19, RZ, RZ, RZ ;  /* 0x000000ffff137224 */ /* 0x000fe200078e00ff */
[----:B------:R-:W-:Y:S01]  /*06c0*/  LEA.HI.SX32 R195, R2, R0, 0x1a ;  /* 0x0000000002c37211 */ /* 0x000fe200078fd2ff */
[----:B------:R-:W-:Y:S01]  /*06d0*/  CS2R R26, SRZ ;  /* 0x00000000001a7805 */ /* 0x000fe2000001ff00 */
[----:B------:R-:W-:Y:S01]  /*06e0*/  MOV R168, RZ ;  /* 0x000000ff00a87202 */ /* 0x000fe20000000f00 */
[----:B------:R-:W-:Y:S01]  /*06f0*/  IMAD.MOV.U32 R162, RZ, RZ, RZ ;  /* 0x000000ffffa27224 */ /* 0x000fe200078e00ff */
[----:B------:R-:W-:Y:S01]  /*0700*/  MOV R20, RZ ;  /* 0x000000ff00147202 */ /* 0x000fe20000000f00 */
[----:B------:R1:W-:Y:S01]  /*0710*/  STL [R1+0x8], R195 ;  /* 0x000008c301007387 */ /* 0x0003e20000100800 */
[----:B------:R-:W-:Y:S01]  /*0720*/  IMAD.MOV.U32 R160, RZ, RZ, RZ ;  /* 0x000000ffffa07224 */ /* 0x000fe200078e00ff */
[----:B------:R-:W-:Y:S01]  /*0730*/  MOV R166, RZ ;  /* 0x000000ff00a67202 */ /* 0x000fe20000000f00 */
[----:B------:R-:W-:Y:S01]  /*0740*/  CS2R R164, SRZ ;  /* 0x0000000000a47805 */ /* 0x000fe2000001ff00 */
[----:B------:R-:W-:Y:S01]  /*0750*/  CS2R R22, SRZ ;  /* 0x0000000000167805 */ /* 0x000fe2000001ff00 */
[----:B------:R-:W-:Y:S01]  /*0760*/  IMAD.MOV.U32 R158, RZ, RZ, RZ ;  /* 0x000000ffff9e7224 */ /* 0x000fe200078e00ff */
[----:B------:R-:W-:Y:S01]  /*0770*/  MOV R156, RZ ;  /* 0x000000ff009c7202 */ /* 0x000fe20000000f00 */
[----:B------:R-:W-:Y:S01]  /*0780*/  CS2R R24, SRZ ;  /* 0x0000000000187805 */ /* 0x000fe2000001ff00 */
[----:B------:R-:W-:Y:S01]  /*0790*/  IMAD.MOV.U32 R154, RZ, RZ, RZ ;  /* 0x000000ffff9a7224 */ /* 0x000fe200078e00ff */
[----:B------:R-:W-:Y:S01]  /*07a0*/  MOV R152, RZ ;  /* 0x000000ff00987202 */ /* 0x000fe20000000f00 */
[----:B------:R-:W-:Y:S01]  /*07b0*/  CS2R R146, SRZ ;  /* 0x0000000000927805 */ /* 0x000fe2000001ff00 */
[----:B------:R-:W-:Y:S01]  /*07c0*/  CS2R R30, SRZ ;  /* 0x00000000001e7805 */ /* 0x000fe2000001ff00 */
[----:B------:R-:W-:Y:S01]  /*07d0*/  IMAD.MOV.U32 R144, RZ, RZ, RZ ;  /* 0x000000ffff907224 */ /* 0x000fe200078e00ff */
[----:B------:R-:W-:Y:S01]  /*07e0*/  MOV R150, RZ ;  /* 0x000000ff00967202 */ /* 0x000fe20000000f00 */
[----:B------:R-:W-:Y:S01]  /*07f0*/  IMAD.MOV.U32 R148, RZ, RZ, RZ ;  /* 0x000000ffff947224 */ /* 0x000fe200078e00ff */
[----:B------:R-:W-:Y:S01]  /*0800*/  CS2R R142, SRZ ;  /* 0x00000000008e7805 */ /* 0x000fe2000001ff00 */
[----:B------:R-:W-:Y:S01]  /*0810*/  CS2R R32, SRZ ;  /* 0x0000000000207805 */ /* 0x000fe2000001ff00 */
[----:B------:R-:W-:Y:S01]  /*0820*/  MOV R140, RZ ;  /* 0x000000ff008c7202 */ /* 0x000fe20000000f00 */
        /* <DEDUP_REMOVED lines=10> */
[----:B------:R-:W-:Y:S01]  /*08d0*/  CS2R R126, SRZ ;  /* 0x00000000007e7805 */ /* 0x000fe2000001ff00 */
[----:B------:R-:W-:Y:S01]  /*08e0*/  CS2R R124, SRZ ;  /* 0x00000000007c7805 */ /* 0x000fe2000001ff00 */
[----:B------:R-:W-:Y:S01]  /*08f0*/  IMAD.MOV.U32 R40, RZ, RZ, RZ ;  /* 0x000000ffff287224 */ /* 0x000fe200078e00ff */
[----:B------:R-:W-:Y:S01]  /*0900*/  CS2R R38, SRZ ;  /* 0x0000000000267805 */ /* 0x000fe2000001ff00 */
[----:B------:R-:W-:Y:S01]  /*0910*/  MOV R37, RZ ;  /* 0x000000ff00257202 */ /* 0x000fe20000000f00 */
[----:B------:R-:W-:Y:S05]  /*0920*/  @!P2 BRA `(.L_x_16) ;  /* 0x0000ca400000a947 */ /* 0x000fea0003800000 */
[----:B-1----:R-:W-:-:S04]  /*0930*/  ISETP.NE.U32.AND P4, PT, RZ, c[0x0][0x340], PT ;  /* 0x0000d000ff007a0c */ /* 0x002fc80003f85070 */
[----:B------:R-:W-:-:S13]  /*0940*/  ISETP.NE.AND.EX P4, PT, RZ, c[0x0][0x344], PT, P4 ;  /* 0x0000d100ff007a0c */ /* 0x000fda0003f85340 */
[----:B------:R-:W-:-:S05]  /*0950*/  @P4 IMAD.WIDE R2, R41, R18, c[0x0][0x340] ;  /* 0x0000d00029024625 */ /* 0x000fca00078e0212 */
[----:B------:R1:W2:Y:S01]  /*0960*/  @P4 LDG.E R18, [R2.64] ;  /* 0x0000000802124981 */ /* 0x0002a2000c1e1900 */
[----:B------:R-:W-:Y:S01]  /*0970*/  SHF.R.S32.HI R28, RZ, 0x1f, R192 ;  /* 0x0000001fff1c7819 */ /* 0x000fe200000114c0 */
[----:B------:R-:W-:Y:S01]  /*0980*/  IMAD.MOV.U32 R6, RZ, RZ, c[0x0][0x2c4] ;  /* 0x0000b100ff067624 */ /* 0x000fe200078e00ff */
[----:B------:R-:W-:Y:S01]  /*0990*/  SHF.R.S32.HI R0, RZ, 0x1f, R11 ;  /* 0x0000001fff007819 */ /* 0x000fe2000001140b */
[----:B------:R-:W3:Y:S01]  /*09a0*/  S2R R22, SR_CTAID.Y ;  /* 0x0000000000167919 */ /* 0x000ee20000002600 */
[-C--:B------:R-:W-:Y:S01]  /*09b0*/  LEA.HI R4, R28, R192.reuse, RZ, 0x3 ;  /* 0x000000c01c047211 */ /* 0x080fe200078f18ff */
[----:B------:R-:W-:Y:S01]  /*09c0*/  BSSY B0, `(.L_x_17) ;  /* 0x000006f000007945 */ /* 0x000fe20003800000 */
[----:B------:R-:W-:Y:S01]  /*09d0*/  ISETP.NE.AND P3, PT, R6, 0x1, PT ;  /* 0x000000010600780c */ /* 0x000fe20003f65270 */
[----:B------:R-:W-:Y:S01]  /*09e0*/  IMAD R0, R0, c[0x0][0x178], RZ ;  /* 0x00005e0000007a24 */ /* 0x000fe200078e02ff */
[----:B------:R-:W-:Y:S02]  /*09f0*/  SHF.R.S32.HI R19, RZ, 0x3, R4 ;  /* 0x00000003ff137819 */ /* 0x000fe40000011404 */
[----:B------:R-:W-:Y:S01]  /*0a00*/  LOP3.LUT R4, R4, 0xfffffff8, RZ, 0xc0, !PT ;  /* 0xfffffff804047812 */ /* 0x000fe200078ec0ff */
[----:B------:R-:W-:Y:S01]  /*0a10*/  IMAD R5, R11, c[0x0][0x17c], R0 ;  /* 0x00005f000b057a24 */ /* 0x000fe200078e0200 */
[----:B------:R-:W-:Y:S01]  /*0a20*/  SHF.R.S32.HI R8, RZ, 0x1f, R10 ;  /* 0x0000001fff087819 */ /* 0x000fe2000001140a */
[----:B------:R-:W-:Y:S01]  /*0a30*/  IMAD.SHL.U32 R0, R19, 0x40, RZ ;  /* 0x0000004013007824 */ /* 0x000fe200078e00ff */
[----:B------:R-:W-:-:S02]  /*0a40*/  IADD3 R40, -R4, R192, RZ ;  /* 0x000000c004287210 */ /* 0x000fc40007ffe1ff */
[----:B------:R-:W-:Y:S02]  /*0a50*/  IADD3 R4, P2, R10, R19, RZ ;  /* 0x000000130a047210 */ /* 0x000fe40007f5e0ff */
[----:B------:R-:W-:Y:S01]  /*0a60*/  LOP3.LUT R0, R0, 0x1c0, RZ, 0xc0, !PT ;  /* 0x000001c000007812 */ /* 0x000fe200078ec0ff */
[----:B------:R-:W-:Y:S01]  /*0a70*/  IMAD.SHL.U32 R6, R40, 0x8, RZ ;  /* 0x0000000828067824 */ /* 0x000fe200078e00ff */
[----:B------:R-:W-:Y:S02]  /*0a80*/  SHF.R.S32.HI R17, RZ, 0x1f, R41 ;  /* 0x0000001fff117819 */ /* 0x000fe40000011429 */
[----:B------:R-:W-:Y:S01]  /*0a90*/  LEA.HI R27, R28, R192, RZ, 0x4 ;  /* 0x000000c01c1b7211 */ /* 0x000fe200078f20ff */
[----:B-1----:R-:W-:Y:S01]  /*0aa0*/  IMAD.WIDE.U32 R2, R11, c[0x0][0x178], RZ ;  /* 0x00005e000b027a25 */ /* 0x002fe200078e00ff */
[----:B------:R-:W-:Y:S02]  /*0ab0*/  LOP3.LUT R7, R0, 0x38, R6, 0xf8, !PT ;  /* 0x0000003800077812 */ /* 0x000fe400078ef806 */
[----:B---3--:R-:W-:-:S02]  /*0ac0*/  SHF.R.S32.HI R16, RZ, 0x1f, R22 ;  /* 0x0000001fff107819 */ /* 0x008fc40000011416 */
[----:B------:R-:W-:Y:S02]  /*0ad0*/  IADD3 R3, R3, R5, RZ ;  /* 0x0000000503037210 */ /* 0x000fe40007ffe0ff */
[----:B------:R-:W-:Y:S01]  /*0ae0*/  SHF.R.U32.HI R5, RZ, 0x3, R0 ;  /* 0x00000003ff057819 */ /* 0x000fe20000011600 */
[----:B------:R-:W-:Y:S01]  /*0af0*/  IMAD R10, R16, c[0x0][0x1b8], RZ ;  /* 0x00006e00100a7a24 */ /* 0x000fe200078e02ff */
[----:B------:R-:W-:Y:S01]  /*0b00*/  LEA.HI.X.SX32 R0, R19, R8, 0x1, P2 ;  /* 0x0000000813007211 */ /* 0x000fe200010f0eff */
[----:B------:R-:W-:Y:S01]  /*0b10*/  IMAD.WIDE.U32 R2, R22, c[0x0][0x1b8], R2 ;  /* 0x00006e0016027a25 */ /* 0x000fe200078e0002 */
[----:B------:R-:W-:Y:S02]  /*0b20*/  LOP3.LUT R20, R7, R5, RZ, 0x3c, !PT ;  /* 0x0000000507147212 */ /* 0x000fe400078e3cff */
[----:B------:R-:W-:Y:S01]  /*0b30*/  SEL R12, R17, RZ, !P1 ;  /* 0x000000ff110c7207 */ /* 0x000fe20004800000 */
[----:B------:R-:W-:Y:S01]  /*0b40*/  IMAD R5, R40, 0x10, R19 ;  /* 0x0000001028057824 */ /* 0x000fe200078e0213 */
[----:B------:R-:W-:Y:S01]  /*0b50*/  SHF.R.S32.HI R7, RZ, 0x1f, R6 ;  /* 0x0000001fff077819 */ /* 0x000fe20000011406 */
[----:B------:R-:W-:-:S02]  /*0b60*/  IMAD R8, R0, c[0x0][0x1e0], RZ ;  /* 0x0000780000087a24 */ /* 0x000fc400078e02ff */
[----:B------:R-:W-:Y:S01]  /*0b70*/  IMAD R10, R22, c[0x0][0x1bc], R10 ;  /* 0x00006f00160a7a24 */ /* 0x000fe200078e020a */
[----:B------:R-:W-:Y:S01]  /*0b80*/  LEA R11, R35, R5, 0x7 ;  /* 0x00000005230b7211 */ /* 0x000fe200078e38ff */
[----:B------:R-:W-:Y:S02]  /*0b90*/  IMAD R0, R0, c[0x0][0x208], RZ ;  /* 0x0000820000007a24 */ /* 0x000fe400078e02ff */
[----:B------:R-:W-:Y:S01]  /*0ba0*/  IMAD.IADD R3, R3, 0x1, R10 ;  /* 0x0000000103037824 */ /* 0x000fe200078e020a */
[----:B------:R-:W-:Y:S01]  /*0bb0*/  SEL R10, R41, RZ, !P1 ;  /* 0x000000ff290a7207 */ /* 0x000fe20004800000 */
[----:B------:R-:W-:-:S04]  /*0bc0*/  @P3 IMAD.HI.U32 R13, R11, c[0x0][0x2c8], RZ ;  /* 0x0000b2000b0d3a27 */ /* 0x000fc800078e00ff */
[----:B------:R-:W-:Y:S01]  /*0bd0*/  IMAD R15, R4, c[0x0][0x20c], R0 ;  /* 0x00008300040f7a24 */ /* 0x000fe200078e0200 */
[----:B------:R-:W-:Y:S01]  /*0be0*/  MOV R0, R11 ;  /* 0x0000000b00007202 */ /* 0x000fe20000000f00 */
[----:B------:R-:W-:Y:S01]  /*0bf0*/  IMAD R12, R12, c[0x0][0x1c0], RZ ;  /* 0x000070000c0c7a24 */ /* 0x000fe200078e02ff */
[----:B------:R-:W-:Y:S01]  /*0c00*/  @P3 SHF.R.U32.HI R0, RZ, c[0x0][0x2cc], R13 ;  /* 0x0000b300ff003a19 */ /* 0x000fe2000001160d */
[----:B------:R-:W-:-:S04]  /*0c10*/  IMAD.WIDE.U32 R2, R10, c[0x0][0x1c0], R2 ;  /* 0x000070000a027a25 */ /* 0x000fc800078e0002 */
[----:B------:R-:W-:Y:S01]  /*0c20*/  IMAD R13, R10, c[0x0][0x1c4], R12 ;  /* 0x000071000a0d7a24 */ /* 0x000fe200078e020c */
[--C-:B------:R-:W-:Y:S01]  /*0c30*/  SHF.R.S32.HI R10, RZ, 0x1f, R0.reuse ;  /* 0x0000001fff0a7819 */ /* 0x100fe20000011400 */
[----:B------:R-:W-:Y:S02]  /*0c40*/  IMAD.MOV R12, RZ, RZ, -R0 ;  /* 0x000000ffff0c7224 */ /* 0x000fe400078e0a00 */
[----:B------:R-:W-:Y:S01]  /*0c50*/  IMAD R14, R4, c[0x0][0x1e4], R8 ;  /* 0x00007900040e7a24 */ /* 0x000fe200078e0208 */
[----:B------:R-:W-:Y:S01]  /*0c60*/  IADD3 R3, R3, R13, RZ ;  /* 0x0000000d03037210 */ /* 0x000fe20007ffe0ff */
[----:B------:R-:W-:Y:S01]  /*0c70*/  IMAD R12, R12, c[0x0][0x2c4], R11 ;  /* 0x0000b1000c0c7a24 */ /* 0x000fe200078e020b */
[----:B------:R-:W-:Y:S01]  /*0c80*/  LOP3.LUT R11, R27, 0xfffffff0, RZ, 0xc0, !PT ;  /* 0xfffffff01b0b7812 */ /* 0x000fe200078ec0ff */
[----:B------:R-:W-:Y:S02]  /*0c90*/  IMAD R10, R10, c[0x0][0x1b0], RZ ;  /* 0x00006c000a0a7a24 */ /* 0x000fe400078e02ff */
[----:B------:R-:W-:Y:S01]  /*0ca0*/  IMAD.WIDE.U32 R8, R4, c[0x0][0x1e0], R6 ;  /* 0x0000780004087a25 */ /* 0x000fe200078e0006 */
[----:B------:R-:W-:-:S03]  /*0cb0*/  SHF.R.S32.HI R13, RZ, 0x1f, R12 ;  /* 0x0000001fff0d7819 */ /* 0x000fc6000001140c */
[----:B------:R-:W-:-:S04]  /*0cc0*/  IMAD.WIDE.U32 R4, R4, c[0x0][0x208], R6 ;  /* 0x0000820004047a25 */ /* 0x000fc800078e0006 */
[C---:B------:R-:W-:Y:S01]  /*0cd0*/  IMAD R10, R0.reuse, c[0x0][0x1b4], R10 ;  /* 0x00006d00000a7a24 */ /* 0x040fe200078e020a */
[----:B------:R-:W-:Y:S01]  /*0ce0*/  IADD3 R5, R5, R15, RZ ;  /* 0x0000000f05057210 */ /* 0x000fe20007ffe0ff */
[----:B------:R-:W-:-:S04]  /*0cf0*/  IMAD.WIDE.U32 R2, R0, c[0x0][0x1b0], R2 ;  /* 0x00006c0000027a25 */ /* 0x000fc800078e0002 */
[----:B------:R-:W-:Y:S01]  /*0d00*/  IMAD.IADD R0, R192, 0x1, -R11 ;  /* 0x00000001c0007824 */ /* 0x000fe200078e0a0b */
[----:B------:R-:W-:Y:S01]  /*0d10*/  IADD3 R3, R3, R10, RZ ;  /* 0x0000000a03037210 */ /* 0x000fe20007ffe0ff */
[----:B------:R-:W-:Y:S02]  /*0d20*/  IMAD.IADD R9, R9, 0x1, R14 ;  /* 0x0000000109097824 */ /* 0x000fe400078e020e */
[C---:B------:R-:W-:Y:S02]  /*0d30*/  IMAD R14, R16.reuse, c[0x0][0x1e8], RZ ;  /* 0x00007a00100e7a24 */ /* 0x040fe400078e02ff */
[----:B------:R-:W-:Y:S01]  /*0d40*/  IMAD R15, R16, c[0x0][0x210], RZ ;  /* 0x00008400100f7a24 */ /* 0x000fe200078e02ff */
[----:B------:R-:W-:Y:S01]  /*0d50*/  SHF.R.S32.HI R16, RZ, 0x1f, R0 ;  /* 0x0000001fff107819 */ /* 0x000fe20000011400 */
[----:B------:R-:W-:-:S03]  /*0d60*/  IMAD.WIDE.U32 R10, R22, c[0x0][0x1e8], R8 ;  /* 0x00007a00160a7a25 */ /* 0x000fc600078e0008 */
[----:B------:R-:W-:Y:S01]  /*0d70*/  LEA.HI R26, R16, R0, RZ, 0x3 ;  /* 0x00000000101a7211 */ /* 0x000fe200078f18ff */
[----:B------:R-:W-:-:S04]  /*0d80*/  IMAD.WIDE.U32 R8, R22, c[0x0][0x210], R4 ;  /* 0x0000840016087a25 */ /* 0x000fc800078e0004 */
[----:B------:R-:W-:Y:S01]  /*0d90*/  IMAD.WIDE.U32 R4, R12, c[0x0][0x1a8], R2 ;  /* 0x00006a000c047a25 */ /* 0x000fe200078e0002 */
[----:B------:R-:W-:-:S03]  /*0da0*/  LOP3.LUT R2, R26, 0xfffffff8, RZ, 0xc0, !PT ;  /* 0xfffffff81a027812 */ /* 0x000fc600078ec0ff */
[----:B------:R-:W-:Y:S01]  /*0db0*/  IMAD R15, R22, c[0x0][0x214], R15 ;  /* 0x00008500160f7a24 */ /* 0x000fe200078e020f */
[----:B------:R-:W-:Y:S01]  /*0dc0*/  IADD3 R25, R0, -R2, RZ ;  /* 0x8000000200197210 */ /* 0x000fe20007ffe0ff */
[----:B------:R-:W-:Y:S02]  /*0dd0*/  IMAD R14, R22, c[0x0][0x1ec], R14 ;  /* 0x00007b00160e7a24 */ /* 0x000fe400078e020e */
[----:B------:R-:W-:Y:S01]  /*0de0*/  IMAD R13, R13, c[0x0][0x1a8], RZ ;  /* 0x00006a000d0d7a24 */ /* 0x000fe200078e02ff */
[----:B------:R-:W-:Y:S01]  /*0df0*/  IADD3 R9, R9, R15, RZ ;  /* 0x0000000f09097210 */ /* 0x000fe20007ffe0ff */
[----:B------:R-:W-:Y:S02]  /*0e00*/  IMAD.IADD R11, R11, 0x1, R14 ;  /* 0x000000010b0b7824 */ /* 0x000fe400078e020e */
[----:B------:R-:W-:-:S04]  /*0e10*/  IMAD R13, R12, c[0x0][0x1ac], R13 ;  /* 0x00006b000c0d7a24 */ /* 0x000fc800078e020d */
[----:B------:R-:W-:Y:S01]  /*0e20*/  IMAD.IADD R12, R5, 0x1, R13 ;  /* 0x00000001050c7824 */ /* 0x000fe200078e020d */
[C---:B------:R-:W-:Y:S01]  /*0e30*/  LEA R13, P1, R4.reuse, c[0x0][0x160], 0x1 ;  /* 0x00005800040d7a11 */ /* 0x040fe200078208ff */
[----:B------:R-:W-:Y:S01]  /*0e40*/  IMAD R5, R21, c[0x0][0x2c4], RZ ;  /* 0x0000b10015057a24 */ /* 0x000fe200078e02ff */
[----:B------:R-:W-:Y:S02]  /*0e50*/  MOV R21, 0x20 ;  /* 0x0000002000157802 */ /* 0x000fe40000000f00 */
[----:B------:R-:W-:Y:S01]  /*0e60*/  LEA.HI.X R12, R4, c[0x0][0x164], R12, 0x1, P1 ;  /* 0x00005900040c7a11 */ /* 0x000fe200008f0c0c */
[----:B------:R1:W3:Y:S01]  /*0e70*/  SHFL.IDX PT, R15, R13, RZ, 0x181f ;  /* 0x00181fff0d0f7589 */ /* 0x0002e200000e0000 */
[----:B------:R-:W-:-:S03]  /*0e80*/  LEA.HI R4, R28, R192, RZ, 0x6 ;  /* 0x000000c01c047211 */ /* 0x000fc600078f30ff */
[----:B------:R1:W4:Y:S02]  /*0e90*/  SHFL.IDX PT, R16, R12, RZ, 0x181f ;  /* 0x00181fff0c107589 */ /* 0x00032400000e0000 */
[----:B------:R-:W-:Y:S01]  /*0ea0*/  IMAD.SHL.U32 R4, R4, 0x8, RZ ;  /* 0x0000000804047824 */ /* 0x000fe200078e00ff */
[--C-:B--2---:R-:W-:Y:S01]  /*0eb0*/  @P4 SHF.R.S32.HI R3, RZ, 0x1f, R18.reuse ;  /* 0x0000001fff034819 */ /* 0x104fe20000011412 */
[----:B------:R-:W-:Y:S01]  /*0ec0*/  @P4 IMAD.MOV.U32 R2, RZ, RZ, R18 ;  /* 0x000000ffff024224 */ /* 0x000fe200078e0012 */
[----:B------:R-:W-:Y:S01]  /*0ed0*/  @!P4 MOV R2, R41 ;  /* 0x000000290002c202 */ /* 0x000fe20000000f00 */
[----:B------:R-:W-:Y:S01]  /*0ee0*/  @!P4 IMAD.MOV.U32 R3, RZ, RZ, R17 ;  /* 0x000000ffff03c224 */ /* 0x000fe200078e0011 */
[----:B------:R-:W-:Y:S01]  /*0ef0*/  LEA R17, R35, R19, 0x7 ;  /* 0x0000001323117211 */ /* 0x000fe200078e38ff */
[----:B------:R-:W-:Y:S01]  /*0f00*/  IMAD.MOV.U32 R18, RZ, RZ, 0x10 ;  /* 0x00000010ff127424 */ /* 0x000fe200078e00ff */
[----:B------:R-:W-:Y:S02]  /*0f10*/  SEL R0, R2, RZ, !P0 ;  /* 0x000000ff02007207 */ /* 0x000fe40004000000 */
[----:B------:R-:W-:-:S02]  /*0f20*/  SEL R2, R3, RZ, !P0 ;  /* 0x000000ff03027207 */ /* 0x000fc40004000000 */
[----:B------:R-:W-:Y:S01]  /*0f30*/  ISETP.GE.AND P3, PT, R17, R5, PT ;  /* 0x000000051100720c */ /* 0x000fe20003f66270 */
[----:B------:R-:W-:Y:S01]  /*0f40*/  IMAD.WIDE.U32 R30, R0, c[0x0][0x1f0], R10 ;  /* 0x00007c00001e7a25 */ /* 0x000fe200078e000a */
[----:B------:R-:W-:-:S03]  /*0f50*/  ISETP.GE.AND P0, PT, R6, c[0x0][0x198], PT ;  /* 0x0000660006007a0c */ /* 0x000fc60003f06270 */
[C---:B------:R-:W-:Y:S01]  /*0f60*/  IMAD R3, R2.reuse, c[0x0][0x1f0], RZ ;  /* 0x00007c0002037a24 */ /* 0x040fe200078e02ff */
[----:B------:R1:W-:Y:S01]  /*0f70*/  STL.64 [R1+0x38], R30 ;  /* 0x0000381e01007387 */ /* 0x0003e20000100a00 */
[----:B------:R-:W-:Y:S01]  /*0f80*/  IMAD R2, R2, c[0x0][0x218], RZ ;  /* 0x0000860002027a24 */ /* 0x000fe200078e02ff */
[----:B------:R-:W-:Y:S01]  /*0f90*/  R2P PR, R25, 0x6 ;  /* 0x0000000619007804 */ /* 0x000fe20000000000 */
[C---:B------:R-:W-:Y:S02]  /*0fa0*/  IMAD R14, R0.reuse, c[0x0][0x1f4], R3 ;  /* 0x00007d00000e7a24 */ /* 0x040fe400078e0203 */
[C---:B------:R-:W-:Y:S02]  /*0fb0*/  IMAD R2, R0.reuse, c[0x0][0x21c], R2 ;  /* 0x0000870000027a24 */ /* 0x040fe400078e0202 */
[----:B------:R-:W-:Y:S01]  /*0fc0*/  IMAD.WIDE.U32 R32, R0, c[0x0][0x218], R8 ;  /* 0x0000860000207a25 */ /* 0x000fe200078e0008 */
[----:B------:R-:W-:Y:S02]  /*0fd0*/  IADD3 R37, R31, R14, RZ ;  /* 0x0000000e1f257210 */ /* 0x000fe40007ffe0ff */
[----:B------:R-:W-:Y:S01]  /*0fe0*/  LOP3.LUT R0, R20, 0xfffffe00, R4, 0xf8, !PT ;  /* 0xfffffe0014007812 */ /* 0x000fe200078ef804 */
[----:B------:R-:W-:Y:S01]  /*0ff0*/  IMAD.IADD R23, R33, 0x1, R2 ;  /* 0x0000000121177824 */ /* 0x000fe200078e0202 */
[----:B------:R1:W-:Y:S01]  /*1000*/  STL.64 [R1+0x10], R32 ;  /* 0x0000102001007387 */ /* 0x0003e20000100a00 */
[----:B------:R-:W-:-:S02]  /*1010*/  SEL R3, R18, 0xfffffff0, !P1 ;  /* 0xfffffff012037807 */ /* 0x000fc40004800000 */
[----:B------:R-:W-:Y:S01]  /*1020*/  SEL R4, R21, 0xffffffe0, !P2 ;  /* 0xffffffe015047807 */ /* 0x000fe20005000000 */
[----:B------:R1:W-:Y:S04]  /*1030*/  STL [R1+0x4], R23 ;  /* 0x0000041701007387 */ /* 0x0003e80000100800 */
[----:B------:R1:W-:Y:S01]  /*1040*/  STL [R1+0x34], R37 ;  /* 0x0000342501007387 */ /* 0x0003e20000100800 */
[----:B------:R-:W-:Y:S05]  /*1050*/  @P3 BRA `(.L_x_18) ;  /* 0x0000005000003947 */ /* 0x000fea0003800000 */
[----:B---34-:R-:W-:Y:S01]  /*1060*/  LEA R8, P1, R6, R15, 0x1 ;  /* 0x0000000f06087211 */ /* 0x018fe200078208ff */
[----:B------:R-:W-:-:S03]  /*1070*/  IMAD.SHL.U32 R2, R0, 0x2, RZ ;  /* 0x0000000200027824 */ /* 0x000fc600078e00ff */
[----:B------:R-:W-:-:S05]  /*1080*/  LEA.HI.X R9, R6, R16, R7, 0x1, P1 ;  /* 0x0000001006097211 */ /* 0x000fca00008f0c07 */
[----:B------:R-:W-:Y:S01]  /*1090*/  @!PT LDS RZ, [RZ] ;  /* 0x00000000fffff984 */ /* 0x000fe20000000800 */
[----:B------:R2:W-:Y:S04]  /*10a0*/  LDGSTS.E.BYPASS.LTC128B.128 [R2+0x7100], [R8.64], !P0 ;  /* 0x0710000008027fae */ /* 0x0005e8000c101d48 */
.L_x_18:
[----:B---34-:R-:W-:Y:S05]  /*10b0*/  BSYNC B0 ;  /* 0x0000000000007941 */ /* 0x018fea0003800000 */
.L_x_17:
[----:B--2---:R-:W-:Y:S01]  /*10c0*/  IADD3 R9, R17, 0x10, RZ ;  /* 0x0000001011097810 */ /* 0x004fe20007ffe0ff */
[----:B------:R2:W3:Y:S01]  /*10d0*/  SHFL.IDX PT, R2, R12, 0x1, 0x181f ;  /* 0x00381f000c027f89 */ /* 0x0004e200000e0000 */
[----:B------:R-:W-:Y:S02]  /*10e0*/  BSSY B0, `(.L_x_19) ;  /* 0x0000009000007945 */ /* 0x000fe40003800000 */
[----:B------:R-:W-:Y:S01]  /*10f0*/  ISETP.GE.AND P1, PT, R9, R5, PT ;  /* 0x000000050900720c */ /* 0x000fe20003f26270 */
[----:B------:R2:W4:-:S12]  /*1100*/  SHFL.IDX PT, R8, R13, 0x1, 0x181f ;  /* 0x00381f000d087f89 */ /* 0x00051800000e0000 */
[----:B------:R-:W-:Y:S05]  /*1110*/  @P1 BRA `(.L_x_20) ;  /* 0x0000005000001947 */ /* 0x000fea0003800000 */
[----:B----4-:R-:W-:-:S04]  /*1120*/  LEA R8, P1, R6, R8, 0x1 ;  /* 0x0000000806087211 */ /* 0x010fc800078208ff */
[----:B---3--:R-:W-:Y:S01]  /*1130*/  LEA.HI.X R9, R6, R2, R7, 0x1, P1 ;  /* 0x0000000206097211 */ /* 0x008fe200008f0c07 */
[----:B------:R-:W-:-:S05]  /*1140*/  IMAD.SHL.U32 R2, R0, 0x2, RZ ;  /* 0x0000000200027824 */ /* 0x000fca00078e00ff */
[----:B------:R-:W-:Y:S01]  /*1150*/  @!PT LDS RZ, [RZ] ;  /* 0x00000000fffff984 */ /* 0x000fe20000000800 */
[----:B------:R3:W-:Y:S03]  /*1160*/  LDGSTS.E.BYPASS.LTC128B.128 [R2+0x7900], [R8.64], !P0 ;  /* 0x0790000008027fae */ /* 0x0007e6000c101d48 */
.L_x_20:
[----:B------:R-:W-:Y:S05]  /*1170*/  BSYNC B0 ;  /* 0x0000000000007941 */ /* 0x000fea0003800000 */
.L_x_19:
[----:B---3--:R-:W-:Y:S01]  /*1180*/  IADD3 R9, R17, 0x20, RZ ;  /* 0x0000002011097810 */ /* 0x008fe20007ffe0ff */
[----:B------:R3:W1:Y:S01]  /*1190*/  SHFL.IDX PT, R2, R12, 0x2, 0x181f ;  /* 0x00581f000c027f89 */ /* 0x00066200000e0000 */
[----:B------:R-:W-:Y:S02]  /*11a0*/  BSSY B0, `(.L_x_21) ;  /* 0x0000009000007945 */ /* 0x000fe40003800000 */
[----:B------:R-:W-:Y:S01]  /*11b0*/  ISETP.GE.AND P1, PT, R9, R5, PT ;  /* 0x000000050900720c */ /* 0x000fe20003f26270 */
[----:B----4-:R3:W4:-:S12]  /*11c0*/  SHFL.IDX PT, R8, R13, 0x2, 0x181f ;  /* 0x00581f000d087f89 */ /* 0x01071800000e0000 */
[----:B------:R-:W-:Y:S05]  /*11d0*/  @P1 BRA `(.L_x_22) ;  /* 0x0000005000001947 */ /* 0x000fea0003800000 */
[----:B----4-:R-:W-:-:S04]  /*11e0*/  LEA R8, P1, R6, R8, 0x1 ;  /* 0x0000000806087211 */ /* 0x010fc800078208ff */
[----:B-1----:R-:W-:Y:S01]  /*11f0*/  LEA.HI.X R9, R6, R2, R7, 0x1, P1 ;  /* 0x0000000206097211 */ /* 0x002fe200008f0c07 */
[----:B------:R-:W-:-:S05]  /*1200*/  IMAD.SHL.U32 R2, R0, 0x2, RZ ;  /* 0x0000000200027824 */ /* 0x000fca00078e00ff */
[----:B------:R-:W-:Y:S01]  /*1210*/  @!PT LDS RZ, [RZ] ;  /* 0x00000000fffff984 */ /* 0x000fe20000000800 */
[----:B------:R1:W-:Y:S03]  /*1220*/  LDGSTS.E.BYPASS.LTC128B.128 [R2+0x8100], [R8.64], !P0 ;  /* 0x0810000008027fae */ /* 0x0003e6000c101d48 */
.L_x_22:
[----:B------:R-:W-:Y:S05]  /*1230*/  BSYNC B0 ;  /* 0x0000000000007941 */ /* 0x000fea0003800000 */
.L_x_21:
[----:B-1----:R-:W-:Y:S01]  /*1240*/  IADD3 R9, R17, 0x30, RZ ;  /* 0x0000003011097810 */ /* 0x002fe20007ffe0ff */
[----:B------:R1:W2:Y:S01]  /*1250*/  SHFL.IDX PT, R2, R12, 0x3, 0x181f ;  /* 0x00781f000c027f89 */ /* 0x0002a200000e0000 */
[----:B------:R-:W-:Y:S02]  /*1260*/  BSSY B0, `(.L_x_23) ;  /* 0x0000009000007945 */ /* 0x000fe40003800000 */
[----:B------:R-:W-:Y:S01]  /*1270*/  ISETP.GE.AND P1, PT, R9, R5, PT ;  /* 0x000000050900720c */ /* 0x000fe20003f26270 */
[----:B----4-:R1:W4:-:S12]  /*1280*/  SHFL.IDX PT, R8, R13, 0x3, 0x181f ;  /* 0x00781f000d087f89 */ /* 0x01031800000e0000 */
[----:B------:R-:W-:Y:S05]  /*1290*/  @P1 BRA `(.L_x_24) ;  /* 0x0000005000001947 */ /* 0x000fea0003800000 */
[----:B----4-:R-:W-:-:S04]  /*12a0*/  LEA R8, P1, R6, R8, 0x1 ;  /* 0x0000000806087211 */ /* 0x010fc800078208ff */
[----:B--2---:R-:W-:Y:S01]  /*12b0*/  LEA.HI.X R9, R6, R2, R7, 0x1, P1 ;  /* 0x0000000206097211 */ /* 0x004fe200008f0c07 */
[----:B------:R-:W-:-:S05]  /*12c0*/  IMAD.SHL.U32 R2, R0, 0x2, RZ ;  /* 0x0000000200027824 */ /* 0x000fca00078e00ff */
[----:B------:R-:W-:Y:S01]  /*12d0*/  @!PT LDS RZ, [RZ] ;  /* 0x00000000fffff984 */ /* 0x000fe20000000800 */
[----:B------:R2:W-:Y:S03]  /*12e0*/  LDGSTS.E.BYPASS.LTC128B.128 [R2+0x8900], [R8.64], !P0 ;  /* 0x0890000008027fae */ /* 0x0005e6000c101d48 */
.L_x_24:
[----:B------:R-:W-:Y:S05]  /*12f0*/  BSYNC B0 ;  /* 0x0000000000007941 */ /* 0x000fea0003800000 */
.L_x_23:
[----:B--2---:R-:W-:Y:S01]  /*1300*/  IADD3 R9, R17, 0x40, RZ ;  /* 0x0000004011097810 */ /* 0x004fe20007ffe0ff */
        /* <DEDUP_REMOVED lines=10> */
.L_x_26:
[----:B------:R-:W-:Y:S05]  /*13b0*/  BSYNC B0 ;  /* 0x0000000000007941 */ /* 0x000fea0003800000 */
.L_x_25:
        /* <DEDUP_REMOVED lines=11> */
.L_x_28:
[----:B------:R-:W-:Y:S05]  /*1470*/  BSYNC B0 ;  /* 0x0000000000007941 */ /* 0x000fea0003800000 */
.L_x_27:
        /* <DEDUP_REMOVED lines=11> */
.L_x_30:
[----:B------:R-:W-:Y:S05]  /*1530*/  BSYNC B0 ;  /* 0x0000000000007941 */ /* 0x000fea0003800000 */
.L_x_29:
[----:B-1--4-:R-:W1:Y:S01]  /*1540*/  SHFL.IDX PT, R8, R13, 0x7, 0x181f ;  /* 0x00f81f000d087f89 */ /* 0x012e6200000e0000 */
[----:B------:R-:W-:Y:S01]  /*1550*/  IADD3 R9, R17, 0x70, RZ ;  /* 0x0000007011097810 */ /* 0x000fe20007ffe0ff */
[----:B------:R-:W-:Y:S01]  /*1560*/  ULDC.64 UR4, c[0x0][0x208] ;  /* 0x0000820000047ab9 */ /* 0x000fe20000000a00 */
[----:B------:R-:W-:Y:S01]  /*1570*/  SHF.L.U32 R241, R0, 0x1, RZ ;  /* 0x0000000100f17819 */ /* 0x000fe200000006ff */
[----:B------:R-:W4:Y:S01]  /*1580*/  SHFL.IDX PT, R2, R12, 0x7, 0x181f ;  /* 0x00f81f000c027f89 */ /* 0x000f2200000e0000 */
[----:B------:R-:W-:Y:S01]  /*1590*/  ISETP.GE.AND P1, PT, R9, R5, PT ;  /* 0x000000050900720c */ /* 0x000fe20003f26270 */
[----:B------:R-:W-:Y:S01]  /*15a0*/  USHF.L.U32 UR7, UR4, 0x5, URZ ;  /* 0x0000000504077899 */ /* 0x000fe2000800063f */
[----:B------:R-:W-:Y:S01]  /*15b0*/  MOV R5, 0x70 ;  /* 0x0000007000057802 */ /* 0x000fe20000000f00 */
[----:B------:R-:W-:Y:S01]  /*15c0*/  UMOV UR6, 0x5 ;  /* 0x0000000500067882 */ /* 0x000fe20000000000 */
[C---:B------:R-:W-:Y:S01]  /*15d0*/  IADD3 R17, R195.reuse, -0x1, RZ ;  /* 0xffffffffc3117810 */ /* 0x040fe20007ffe0ff */
[----:B------:R-:W-:Y:S01]  /*15e0*/  USHF.L.U64.HI UR5, UR4, UR6, UR5 ;  /* 0x0000000604057299 */ /* 0x000fe20008010205 */
[----:B------:R-:W-:Y:S01]  /*15f0*/  MOV R198, R36 ;  /* 0x0000002400c67202 */ /* 0x000fe20000000f00 */
[----:B------:R-:W-:Y:S01]  /*1600*/  IMAD R156, R195, -0x70, R5 ;  /* 0xffffff90c39c7824 */ /* 0x000fe200078e0205 */
[----:B------:R-:W-:Y:S01]  /*1610*/  MOV R199, R37 ;  /* 0x0000002500c77202 */ /* 0x000fe20000000f00 */
[C---:B------:R-:W-:Y:S01]  /*1620*/  IMAD R10, R5.reuse, c[0x0][0x1e4], RZ ;  /* 0x00007900050a7a24 */ /* 0x040fe200078e02ff */
[----:B------:R-:W-:Y:S01]  /*1630*/  SHF.R.S32.HI R24, RZ, 0x1f, R17 ;  /* 0x0000001fff187819 */ /* 0x000fe20000011411 */
[----:B------:R-:W-:Y:S01]  /*1640*/  IMAD.WIDE.U32 R196, R5, c[0x0][0x1e0], RZ ;  /* 0x0000780005c47a25 */ /* 0x000fe200078e00ff */
[----:B------:R-:W-:-:S02]  /*1650*/  IADD3 R18, R156, R112, -R19 ;  /* 0x000000709c127210 */ /* 0x000fc40007ffe813 */
[----:B------:R-:W-:Y:S02]  /*1660*/  MOV R198, R30 ;  /* 0x0000001e00c67202 */ /* 0x000fe40000000f00 */
[----:B------:R-:W-:Y:S02]  /*1670*/  IADD3 R191, R197, R10, RZ ;  /* 0x0000000ac5bf7210 */ /* 0x000fe40007ffe0ff */
[----:B------:R-:W-:Y:S01]  /*1680*/  ISETP.GE.AND P5, PT, R18, 0x1, PT ;  /* 0x000000011200780c */ /* 0x000fe20003fa6270 */
[----:B------:R-:W-:Y:S01]  /*1690*/  STL.64 [R1+0x30], R198 ;  /* 0x000030c601007387 */ /* 0x000fe20000100a00 */
[----:B-1----:R-:W-:Y:S01]  /*16a0*/  @!P1 LEA R8, P2, R6, R8, 0x1 ;  /* 0x0000000806089211 */ /* 0x002fe200078408ff */
[----:B------:R-:W-:Y:S01]  /*16b0*/  IMAD R0, R191, R17, RZ ;  /* 0x00000011bf007224 */ /* 0x000fe200078e02ff */
[----:B------:R-:W-:Y:S02]  /*16c0*/  ISETP.GE.AND P3, PT, R18, 0x21, PT ;  /* 0x000000211200780c */ /* 0x000fe40003f66270 */
[----:B----4-:R-:W-:Y:S01]  /*16d0*/  @!P1 LEA.HI.X R9, R6, R2, R7, 0x1, P2 ;  /* 0x0000000206099211 */ /* 0x010fe200010f0c07 */
[----:B------:R-:W-:Y:S01]  /*16e0*/  IMAD R0, R24, R196, R0 ;  /* 0x000000c418007224 */ /* 0x000fe200078e0200 */
[----:B------:R-:W-:-:S02]  /*16f0*/  ISETP.GE.AND P2, PT, R6, c[0x0][0x1d4], PT ;  /* 0x0000750006007a0c */ /* 0x000fc40003f46270 */
[----:B------:R-:W-:Y:S01]  /*1700*/  MOV R193, c[0x0][0x1e0] ;  /* 0x0000780000c17a02 */ /* 0x000fe20000000f00 */
[----:B------:R-:W-:Y:S01]  /*1710*/  @!PT LDS RZ, [RZ] ;  /* 0x00000000fffff984 */ /* 0x000fe20000000800 */
[----:B------:R1:W-:Y:S01]  /*1720*/  @!P1 LDGSTS.E.BYPASS.LTC128B.128 [R241+0xa900], [R8.64], !P0 ;  /* 0x0a90000008f19fae */ /* 0x0003e2000c101d48 */
[C---:B------:R-:W-:Y:S02]  /*1730*/  ISETP.GE.AND P0, PT, R18.reuse, 0x11, PT ;  /* 0x000000111200780c */ /* 0x040fe40003f06270 */
[----:B------:R-:W-:Y:S01]  /*1740*/  ISETP.GE.AND P6, PT, R18, 0x31, PT ;  /* 0x000000311200780c */ /* 0x000fe20003fc6270 */
[----:B------:R-:W0:Y:S01]  /*1750*/  LDGDEPBAR ;  /* 0x00000000000079af */ /* 0x000e220000000000 */
[----:B--23--:R-:W-:Y:S01]  /*1760*/  IMAD.WIDE.U32 R12, R193, 0x20, RZ ;  /* 0x00000020c10c7825 */ /* 0x00cfe200078e00ff */
[----:B------:R-:W-:Y:S02]  /*1770*/  MOV R194, c[0x0][0x1e4] ;  /* 0x0000790000c27a02 */ /* 0x000fe40000000f00 */
[----:B------:R-:W-:Y:S02]  /*1780*/  MOV R30, R22 ;  /* 0x00000016001e7202 */ /* 0x000fe40000000f00 */
[----:B------:R-:W-:-:S02]  /*1790*/  SHF.L.U32 R7, R194, 0x5, RZ ;  /* 0x00000005c2077819 */ /* 0x000fc400000006ff */
[----:B------:R-:W-:Y:S02]  /*17a0*/  MOV R31, R23 ;  /* 0x00000017001f7202 */ /* 0x000fe40000000f00 */
[----:B------:R-:W-:Y:S02]  /*17b0*/  SHF.R.S32.HI R15, RZ, 0x4, R27 ;  /* 0x00000004ff0f7819 */ /* 0x000fe4000001141b */
[----:B------:R-:W-:Y:S02]  /*17c0*/  SHF.L.U32 R19, R19, 0x3, RZ ;  /* 0x0000000313137819 */ /* 0x000fe400000006ff */
[----:B------:R-:W-:Y:S02]  /*17d0*/  LEA.HI R14, R27, R15, RZ, 0x1 ;  /* 0x0000000f1b0e7211 */ /* 0x000fe400078f08ff */
[----:B------:R-:W-:Y:S02]  /*17e0*/  MOV R30, R32 ;  /* 0x00000020001e7202 */ /* 0x000fe40000000f00 */
[----:B------:R-:W-:-:S03]  /*17f0*/  LEA.HI R190, R28, R192, RZ, 0x5 ;  /* 0x000000c01cbe7211 */ /* 0x000fc600078f28ff */
[----:B------:R-:W-:Y:S01]  /*1800*/  STL.64 [R1], R30 ;  /* 0x0000001e01007387 */ /* 0x000fe20000100a00 */
[----:B-1----:R-:W-:-:S03]  /*1810*/  IMAD.WIDE.U32 R8, R17, R196, R198 ;  /* 0x000000c411087225 */ /* 0x002fc600078e00c6 */
[----:B------:R-:W-:Y:S02]  /*1820*/  BAR.SYNC.DEFER_BLOCKING 0x0 ;  /* 0x0000000000007b1d */ /* 0x000fe40000010000 */
[C---:B------:R-:W-:Y:S02]  /*1830*/  @P5 LEA R10, P1, R8.reuse, c[0x0][0x1c8], 0x1 ;  /* 0x00007200080a5a11 */ /* 0x040fe400078208ff */
[----:B------:R-:W-:Y:S02]  /*1840*/  IADD3 R9, R9, R0, RZ ;  /* 0x0000000009097210 */ /* 0x000fe40007ffe0ff */
[----:B------:R-:W-:Y:S02]  /*1850*/  @P0 LEA R0, P4, R193, R8, 0x4 ;  /* 0x00000008c1000211 */ /* 0x000fe400078820ff */
[C---:B------:R-:W-:Y:S02]  /*1860*/  @P5 LEA.HI.X R11, R8.reuse, c[0x0][0x1cc], R9, 0x1, P1 ;  /* 0x00007300080b5a11 */ /* 0x040fe400008f0c09 */
[----:B------:R-:W-:-:S02]  /*1870*/  @P3 IADD3 R2, P1, R8, R12, RZ ;  /* 0x0000000c08023210 */ /* 0x000fc40007f3e0ff */
[----:B------:R-:W-:Y:S02]  /*1880*/  @P0 LEA.HI.X R5, R193, R9, R194, 0x4, P4 ;  /* 0x00000009c1050211 */ /* 0x000fe400020f24c2 */
[C---:B------:R-:W-:Y:S02]  /*1890*/  @P0 LEA R12, P4, R0.reuse, c[0x0][0x1c8], 0x1 ;  /* 0x00007200000c0a11 */ /* 0x040fe400078808ff */
[----:B------:R-:W-:Y:S02]  /*18a0*/  @P3 IADD3.X R7, R9, R13, R7, P1, !PT ;  /* 0x0000000d09073210 */ /* 0x000fe40000ffe407 */
[----:B------:R-:W-:Y:S01]  /*18b0*/  @P0 LEA.HI.X R13, R0, c[0x0][0x1cc], R5, 0x1, P4 ;  /* 0x00007300000d0a11 */ /* 0x000fe200020f0c05 */
[----:B------:R-:W-:Y:S01]  /*18c0*/  @P6 IMAD R0, R194, 0x30, RZ ;  /* 0x00000030c2006824 */ /* 0x000fe200078e02ff */
[C---:B------:R-:W-:Y:S01]  /*18d0*/  ISETP.GE.AND P4, PT, R18.reuse, 0x51, PT ;  /* 0x000000511200780c */ /* 0x040fe20003f86270 */
[----:B------:R-:W-:Y:S01]  /*18e0*/  @!PT LDS RZ, [RZ] ;  /* 0x00000000fffff984 */ /* 0x000fe20000000800 */
[----:B------:R-:W-:Y:S01]  /*18f0*/  @!PT LDS RZ, [RZ] ;  /* 0x00000000fffff984 */ /* 0x000fe20000000800 */
[----:B------:R-:W-:Y:S01]  /*1900*/  @!PT LDS RZ, [RZ] ;  /* 0x00000000fffff984 */ /* 0x000fe20000000800 */
[----:B------:R1:W-:Y:S01]  /*1910*/  @P5 LDGSTS.E.BYPASS.LTC128B.128 [R241+0x3900], [R10.64], !P2 ;  /* 0x039000000af15fae */ /* 0x0003e2000d101d48 */
[----:B------:R-:W-:-:S03]  /*1920*/  ISETP.GE.AND P5, PT, R18, 0x41, PT ;  /* 0x000000411200780c */ /* 0x000fc60003fa6270 */
[----:B------:R2:W-:Y:S01]  /*1930*/  @P0 LDGSTS.E.BYPASS.LTC128B.128 [R241+0x4100], [R12.64], !P2 ;  /* 0x041000000cf10fae */ /* 0x0005e2000d101d48 */
[----:B-1----:R-:W-:Y:S01]  /*1940*/  @P6 IMAD.WIDE.U32 R10, R193, 0x30, R8 ;  /* 0x00000030c10a6825 */ /* 0x002fe200078e0008 */
[----:B--2---:R-:W-:-:S04]  /*1950*/  @P3 LEA R12, P1, R2, c[0x0][0x1c8], 0x1 ;  /* 0x00007200020c3a11 */ /* 0x004fc800078208ff */
[----:B------:R-:W-:Y:S02]  /*1960*/  @P6 IADD3 R0, R11, R0, RZ ;  /* 0x000000000b006210 */ /* 0x000fe40007ffe0ff */
[----:B------:R-:W-:Y:S02]  /*1970*/  @P6 LEA R22, P0, R10, c[0x0][0x1c8], 0x1 ;  /* 0x000072000a166a11 */ /* 0x000fe400078008ff */
[----:B------:R-:W-:Y:S01]  /*1980*/  @P3 LEA.HI.X R13, R2, c[0x0][0x1cc], R7, 0x1, P1 ;  /* 0x00007300020d3a11 */ /* 0x000fe200008f0c07 */
[----:B------:R-:W-:Y:S01]  /*1990*/  @P4 IMAD R7, R194, 0x50, RZ ;  /* 0x00000050c2074824 */ /* 0x000fe200078e02ff */
[----:B------:R-:W-:Y:S02]  /*19a0*/  @P6 LEA.HI.X R23, R10, c[0x0][0x1cc], R0, 0x1, P0 ;  /* 0x000073000a176a11 */ /* 0x000fe400000f0c00 */
[----:B------:R-:W-:Y:S01]  /*19b0*/  @P5 LEA R0, P0, R193, R8, 0x6 ;  /* 0x00000008c1005211 */ /* 0x000fe200078030ff */
[----:B------:R1:W-:Y:S01]  /*19c0*/  @P3 LDGSTS.E.BYPASS.LTC128B.128 [R241+0x4900], [R12.64], !P2 ;  /* 0x049000000cf13fae */ /* 0x0003e2000d101d48 */
[----:B------:R-:W-:-:S02]  /*19d0*/  SHF.L.U32 R2, R40, 0x6, RZ ;  /* 0x0000000628027819 */ /* 0x000fc400000006ff */
[----:B------:R-:W-:Y:S01]  /*19e0*/  @P4 MOV R10, R8 ;  /* 0x00000008000a4202 */ /* 0x000fe20000000f00 */
[----:B------:R2:W-:Y:S01]  /*19f0*/  @P6 LDGSTS.E.BYPASS.LTC128B.128 [R241+0x5100], [R22.64], !P2 ;  /* 0x0510000016f16fae */ /* 0x0005e2000d101d48 */
[-C--:B------:R-:W-:Y:S02]  /*1a00*/  @P4 MOV R11, R9.reuse ;  /* 0x00000009000b4202 */ /* 0x080fe40000000f00 */
[C---:B------:R-:W-:Y:S02]  /*1a10*/  @P5 LEA.HI.X R5, R193.reuse, R9, R194, 0x6, P0 ;  /* 0x00000009c1055211 */ /* 0x040fe400000f34c2 */
[----:B------:R-:W-:Y:S01]  /*1a20*/  ISETP.GE.AND P1, PT, R18, 0x61, PT ;  /* 0x000000611200780c */ /* 0x000fe20003f26270 */
[----:B------:R-:W-:Y:S01]  /*1a30*/  @P4 IMAD.WIDE.U32 R10, R193, 0x50, R10 ;  /* 0x00000050c10a4825 */ /* 0x000fe200078e000a */
[----:B------:R-:W-:Y:S02]  /*1a40*/  @P5 LEA R20, P0, R0, c[0x0][0x1c8], 0x1 ;  /* 0x0000720000145a11 */ /* 0x000fe400078008ff */
[----:B------:R-:W-:-:S02]  /*1a50*/  LOP3.LUT R2, R2, 0x1c0, RZ, 0xc0, !PT ;  /* 0x000001c002027812 */ /* 0x000fc400078ec0ff */
[----:B------:R-:W-:Y:S02]  /*1a60*/  @P5 LEA.HI.X R21, R0, c[0x0][0x1cc], R5, 0x1, P0 ;  /* 0x0000730000155a11 */ /* 0x000fe400000f0c05 */
[----:B------:R-:W-:Y:S02]  /*1a70*/  LOP3.LUT R0, R2, 0x8, R19, 0xf8, !PT ;  /* 0x0000000802007812 */ /* 0x000fe400078ef813 */
[----:B------:R-:W-:Y:S01]  /*1a80*/  SHF.R.U32.HI R2, RZ, 0x3, R2 ;  /* 0x00000003ff027819 */ /* 0x000fe20000011602 */
[----:B------:R2:W-:Y:S01]  /*1a90*/  @P5 LDGSTS.E.BYPASS.LTC128B.128 [R241+0x5900], [R20.64], !P2 ;  /* 0x0590000014f15fae */ /* 0x0005e2000d101d48 */
[----:B------:R-:W-:Y:S01]  /*1aa0*/  LOP3.LUT R5, R14, 0xfffffffe, RZ, 0xc0, !PT ;  /* 0xfffffffe0e057812 */ /* 0x000fe200078ec0ff */
[----:B------:R-:W-:Y:S01]  /*1ab0*/  @P1 IMAD.WIDE.U32 R8, R193, 0x60, R8 ;  /* 0x00000060c1081825 */ /* 0x000fe200078e0008 */
[----:B------:R-:W-:Y:S02]  /*1ac0*/  @P4 IADD3 R7, R11, R7, RZ ;  /* 0x000000070b074210 */ /* 0x000fe40007ffe0ff */
[----:B------:R-:W-:-:S02]  /*1ad0*/  @P4 LEA R14, P0, R10, c[0x0][0x1c8], 0x1 ;  /* 0x000072000a0e4a11 */ /* 0x000fc400078008ff */
[----:B------:R-:W-:Y:S01]  /*1ae0*/  LOP3.LUT R16, R0, R2, RZ, 0x3c, !PT ;  /* 0x0000000200107212 */ /* 0x000fe200078e3cff */
[----:B-1----:R-:W-:Y:S01]  /*1af0*/  IMAD R13, R24, c[0x0][0x208], RZ ;  /* 0x00008200180d7a24 */ /* 0x002fe200078e02ff */
[----:B------:R-:W-:Y:S02]  /*1b00*/  IADD3 R5, R15, -R5, RZ ;  /* 0x800000050f057210 */ /* 0x000fe40007ffe0ff */
[----:B------:R-:W-:Y:S01]  /*1b10*/  SHF.L.U32 R0, R25, 0x6, RZ ;  /* 0x0000000619007819 */ /* 0x000fe200000006ff */
[C---:B------:R-:W-:Y:S01]  /*1b20*/  IMAD R13, R17.reuse, c[0x0][0x20c], R13 ;  /* 0x00008300110d7a24 */ /* 0x040fe200078e020d */
[----:B------:R-:W-:Y:S01]  /*1b30*/  @P4 LEA.HI.X R15, R10, c[0x0][0x1cc], R7, 0x1, P0 ;  /* 0x000073000a0f4a11 */ /* 0x000fe200000f0c07 */
[----:B------:R-:W-:Y:S01]  /*1b40*/  @P1 IMAD R7, R194, 0x60, RZ ;  /* 0x00000060c2071824 */ /* 0x000fe200078e02ff */
[----:B------:R-:W-:Y:S01]  /*1b50*/  LOP3.LUT R2, R0, 0x1c0, RZ, 0xc0, !PT ;  /* 0x000001c000027812 */ /* 0x000fe200078ec0ff */
[----:B------:R-:W-:Y:S01]  /*1b60*/  IMAD.WIDE.U32 R10, R17, c[0x0][0x208], RZ ;  /* 0x00008200110a7a25 */ /* 0x000fe200078e00ff */
[C---:B------:R-:W-:Y:S01]  /*1b70*/  LEA R0, R5.reuse, R16, 0x9 ;  /* 0x0000001005007211 */ /* 0x040fe200078e48ff */
[----:B------:R1:W-:Y:S01]  /*1b80*/  @P4 LDGSTS.E.BYPASS.LTC128B.128 [R241+0x6100], [R14.64], !P2 ;  /* 0x061000000ef14fae */ /* 0x0003e2000d101d48 */
[----:B------:R-:W-:-:S02]  /*1b90*/  SHF.L.U32 R16, R5, 0x3, RZ ;  /* 0x0000000305107819 */ /* 0x000fc400000006ff */
[----:B------:R-:W-:Y:S02]  /*1ba0*/  @P1 IADD3 R5, R9, R7, RZ ;  /* 0x0000000709051210 */ /* 0x000fe40007ffe0ff */
[----:B------:R-:W-:Y:S02]  /*1bb0*/  @P1 LEA R12, P0, R8, c[0x0][0x1c8], 0x1 ;  /* 0x00007200080c1a11 */ /* 0x000fe400078008ff */
[----:B------:R-:W-:Y:S01]  /*1bc0*/  IADD3 R7, R11, R13, RZ ;  /* 0x0000000d0b077210 */ /* 0x000fe20007ffe0ff */
[----:B------:R-:W-:Y:S01]  /*1bd0*/  IMAD.WIDE.U32 R10, R10, 0x70, R30 ;  /* 0x000000700a0a7825 */ /* 0x000fe200078e001e */
[----:B------:R-:W-:Y:S02]  /*1be0*/  @P1 LEA.HI.X R13, R8, c[0x0][0x1cc], R5, 0x1, P0 ;  /* 0x00007300080d1a11 */ /* 0x000fe400000f0c05 */
[----:B------:R-:W-:Y:S02]  /*1bf0*/  LOP3.LUT P3, RZ, R40, 0x2, RZ, 0xc0, !PT ;  /* 0x0000000228ff7812 */ /* 0x000fe4000786c0ff */
[----:B------:R-:W-:Y:S01]  /*1c00*/  SHF.L.U32 R119, R0, 0x1, RZ ;  /* 0x0000000100777819 */ /* 0x000fe200000006ff */
[----:B------:R3:W-:Y:S01]  /*1c10*/  @P1 LDGSTS.E.BYPASS.LTC128B.128 [R241+0x6900], [R12.64], !P2 ;  /* 0x069000000cf11fae */ /* 0x0007e2000d101d48 */
[----:B------:R-:W-:Y:S01]  /*1c20*/  IMAD R0, R7, 0x70, RZ ;  /* 0x0000007007007824 */ /* 0x000fe200078e02ff */
[----:B------:R-:W-:-:S02]  /*1c30*/  LOP3.LUT R8, R2, 0x8, R16, 0xf8, !PT ;  /* 0x0000000802087812 */ /* 0x000fc400078ef810 */
[----:B------:R-:W0:Y:S01]  /*1c40*/  LDGDEPBAR ;  /* 0x00000000000079af */ /* 0x000e220000000000 */
[----:B------:R-:W-:Y:S02]  /*1c50*/  IADD3 R5, R119, 0x3900, RZ ;  /* 0x0000390077057810 */ /* 0x000fe40007ffe0ff */
[----:B------:R-:W-:Y:S02]  /*1c60*/  SHF.R.U32.HI R2, RZ, 0x3, R2 ;  /* 0x00000003ff027819 */ /* 0x000fe40000011602 */
[----:B------:R-:W-:Y:S02]  /*1c70*/  LEA R16, P0, R10, c[0x0][0x1f8], 0x1 ;  /* 0x00007e000a107a11 */ /* 0x000fe400078008ff */
[----:B------:R-:W-:Y:S02]  /*1c80*/  IADD3 R0, R11, R0, RZ ;  /* 0x000000000b007210 */ /* 0x000fe40007ffe0ff */
[----:B------:R-:W-:Y:S02]  /*1c90*/  IADD3 R234, R119, 0x3920, RZ ;  /* 0x0000392077ea7810 */ /* 0x000fe40007ffe0ff */
[----:B------:R-:W-:-:S02]  /*1ca0*/  @P3 IADD3 R234, R5, -0x20, RZ ;  /* 0xffffffe005ea3810 */ /* 0x000fc40007ffe0ff */
[----:B------:R-:W-:Y:S02]  /*1cb0*/  LOP3.LUT R5, R8, R2, RZ, 0x3c, !PT ;  /* 0x0000000208057212 */ /* 0x000fe400078e3cff */
[----:B------:R-:W-:Y:S02]  /*1cc0*/  LEA.HI.X R17, R10, c[0x0][0x1fc], R0, 0x1, P0 ;  /* 0x00007f000a117a11 */ /* 0x000fe400000f0c00 */
[----:B------:R-:W-:Y:S02]  /*1cd0*/  SHF.L.U32 R2, R26, 0x6, RZ ;  /* 0x000000061a027819 */ /* 0x000fe400000006ff */
[----:B------:R-:W-:Y:S02]  /*1ce0*/  SHF.L.U32 R0, R190, 0x5, RZ ;  /* 0x00000005be007819 */ /* 0x000fe400000006ff */
[----:B------:R-:W-:Y:S02]  /*1cf0*/  LOP3.LUT R2, R2, 0xfffffe00, RZ, 0xc0, !PT ;  /* 0xfffffe0002027812 */ /* 0x000fe400078ec0ff */
[----:B------:R-:W-:Y:S01]  /*1d00*/  LOP3.LUT R0, R0, 0x7ffffc00, RZ, 0xc0, !PT ;  /* 0x7ffffc0000007812 */ /* 0x000fe200078ec0ff */
[----:B------:R-:W-:-:S04]  /*1d10*/  DEPBAR.LE SB0, 0x1 ;  /* 0x000080400000791a */ /* 0x000fc80000000000 */
[----:B------:R-:W-:-:S04]  /*1d20*/  DEPBAR.LE SB0, 0x0 ;  /* 0x000080000000791a */ /* 0x000fc80000000000 */
[----:B------:R-:W-:Y:S01]  /*1d30*/  BAR.SYNC.DEFER_BLOCKING 0x0 ;  /* 0x0000000000007b1d */ /* 0x000fe20000010000 */
[----:B------:R-:W-:Y:S02]  /*1d40*/  IADD3 R0, R5, R2, R0 ;  /* 0x0000000205007210 */ /* 0x000fe40007ffe000 */
[----:B------:R-:W-:Y:S02]  /*1d50*/  ISETP.GE.AND P3, PT, R6, c[0x0][0x1d4], PT ;  /* 0x0000750006007a0c */ /* 0x000fe40003f66270 */
[----:B------:R-:W-:Y:S02]  /*1d60*/  SHF.L.U32 R230, R0, 0x1, RZ ;  /* 0x0000000100e67819 */ /* 0x000fe400000006ff */
[----:B------:R-:W-:Y:S02]  /*1d70*/  ISETP.LT.OR P6, PT, R18, 0x1, P3 ;  /* 0x000000011200780c */ /* 0x000fe40001fc1670 */
[----:B---3--:R-:W-:Y:S02]  /*1d80*/  IADD3 R12, P1, R16, UR7, RZ ;  /* 0x00000007100c7c10 */ /* 0x008fe4000ff3e0ff */
[----:B------:R-:W-:-:S02]  /*1d90*/  LEA R233, R3, R230, 0x1 ;  /* 0x000000e603e97211 */ /* 0x000fc400078e08ff */
[----:B------:R-:W-:Y:S02]  /*1da0*/  ISETP.LT.OR P5, PT, R18, 0x11, P3 ;  /* 0x000000111200780c */ /* 0x000fe40001fa1670 */
[----:B------:R-:W-:Y:S02]  /*1db0*/  IADD3 R10, P4, R12, UR7, RZ ;  /* 0x000000070c0a7c10 */ /* 0x000fe4000ff9e0ff */
[----:B------:R-:W-:Y:S02]  /*1dc0*/  ISETP.LT.OR P0, PT, R18, 0x21, P3 ;  /* 0x000000211200780c */ /* 0x000fe40001f01670 */
[----:B------:R-:W-:Y:S02]  /*1dd0*/  IADD3.X R13, R17, UR5, RZ, P1, !PT ;  /* 0x00000005110d7c10 */ /* 0x000fe40008ffe4ff */
[----:B------:R-:W-:Y:S02]  /*1de0*/  IADD3 R8, P1, R10, UR7, RZ ;  /* 0x000000070a087c10 */ /* 0x000fe4000ff3e0ff */
[----:B------:R-:W-:Y:S01]  /*1df0*/  IADD3.X R11, R13, UR5, RZ, P4, !PT ;  /* 0x000000050d0b7c10 */ /* 0x000fe2000a7fe4ff */
[----:B------:R-:W-:Y:S01]  /*1e00*/  LDSM.16.M88.4 R36, [R230+0x7100] ;  /* 0x00710000e624783b */ /* 0x000fe20000000200 */
[----:B------:R-:W-:-:S02]  /*1e10*/  IADD3 R6, P4, R8, UR7, RZ ;  /* 0x0000000708067c10 */ /* 0x000fc4000ff9e0ff */
[----:B------:R-:W-:Y:S01]  /*1e20*/  IADD3.X R9, R11, UR5, RZ, P1, !PT ;  /* 0x000000050b097c10 */ /* 0x000fe20008ffe4ff */
[----:B------:R-:W3:Y:S01]  /*1e30*/  LDSM.16.M88.4 R48, [R119+0x3900] ;  /* 0x003900007730783b */ /* 0x000ee20000000200 */
[----:B------:R-:W-:Y:S02]  /*1e40*/  LOP3.LUT P1, RZ, R40, 0x4, RZ, 0xc0, !PT ;  /* 0x0000000428ff7812 */ /* 0x000fe4000782c0ff */
[----:B------:R-:W-:Y:S01]  /*1e50*/  IADD3.X R7, R9, UR5, RZ, P4, !PT ;  /* 0x0000000509077c10 */ /* 0x000fe2000a7fe4ff */
[----:B------:R-:W4:Y:S01]  /*1e60*/  LDSM.16.M88.4 R32, [R230+0x9100] ;  /* 0x00910000e620783b */ /* 0x000f220000000200 */
[----:B------:R-:W-:Y:S02]  /*1e70*/  ISETP.LT.OR P4, PT, R18, 0x51, P3 ;  /* 0x000000511200780c */ /* 0x000fe40001f81670 */
[----:B------:R-:W-:Y:S01]  /*1e80*/  MOV R0, 0x40 ;  /* 0x0000004000007802 */ /* 0x000fe20000000f00 */
[----:B------:R-:W-:Y:S01]  /*1e90*/  LDSM.16.M88.4 R80, [R119+0x4100] ;  /* 0x004100007750783b */ /* 0x000fe20000000200 */
[----:B------:R-:W-:-:S02]  /*1ea0*/  LEA R231, R4, R230, 0x1 ;  /* 0x000000e604e77211 */ /* 0x000fc400078e08ff */
[----:B------:R-:W-:Y:S01]  /*1eb0*/  SEL R0, R0, 0xffffffc0, !P1 ;  /* 0xffffffc000007807 */ /* 0x000fe20004800000 */
[----:B------:R-:W-:Y:S01]  /*1ec0*/  LDSM.16.M88.4 R88, [R119+0x4900] ;  /* 0x004900007758783b */ /* 0x000fe20000000200 */
[----:B------:R-:W-:Y:S02]  /*1ed0*/  LEA R232, R3, R231, 0x1 ;  /* 0x000000e703e87211 */ /* 0x000fe400078e08ff */
[----:B------:R-:W-:Y:S01]  /*1ee0*/  IADD3 R229, R119, R0, RZ ;  /* 0x0000000077e57210 */ /* 0x000fe20007ffe0ff */
[----:B------:R-:W-:Y:S01]  /*1ef0*/  LDSM.16.M88.4 R96, [R119+0x5100] ;  /* 0x005100007760783b */ /* 0x000fe20000000200 */
[----:B------:R-:W-:Y:S02]  /*1f00*/  IADD3 R228, R0, R234, RZ ;  /* 0x000000ea00e47210 */ /* 0x000fe40007ffe0ff */
[C---:B------:R-:W-:Y:S01]  /*1f10*/  IADD3 R240, R234.reuse, 0x800, RZ ;  /* 0x00000800eaf07810 */ /* 0x040fe20007ffe0ff */
[----:B------:R-:W-:Y:S01]  /*1f20*/  LDSM.16.M88.4 R104, [R119+0x5900] ;  /* 0x005900007768783b */ /* 0x000fe20000000200 */
[----:B------:R-:W-:-:S02]  /*1f30*/  IADD3 R239, R234, 0x1000, RZ ;  /* 0x00001000eaef7810 */ /* 0x000fc40007ffe0ff */
[C---:B------:R-:W-:Y:S01]  /*1f40*/  IADD3 R238, R234.reuse, 0x1800, RZ ;  /* 0x00001800eaee7810 */ /* 0x040fe20007ffe0ff */
[----:B------:R-:W-:Y:S01]  /*1f50*/  LDSM.16.M88.4 R120, [R119+0x6100] ;  /* 0x006100007778783b */ /* 0x000fe20000000200 */
[C---:B------:R-:W-:Y:S02]  /*1f60*/  IADD3 R237, R234.reuse, 0x2000, RZ ;  /* 0x00002000eaed7810 */ /* 0x040fe40007ffe0ff */
[C---:B------:R-:W-:Y:S01]  /*1f70*/  IADD3 R236, R234.reuse, 0x2800, RZ ;  /* 0x00002800eaec7810 */ /* 0x040fe20007ffe0ff */
[----:B------:R-:W-:Y:S01]  /*1f80*/  LDSM.16.M88.4 R128, [R119+0x6900] ;  /* 0x006900007780783b */ /* 0x000fe20000000200 */
[----:B------:R-:W-:-:S03]  /*1f90*/  IADD3 R235, R234, 0x3000, RZ ;  /* 0x00003000eaeb7810 */ /* 0x000fc60007ffe0ff */
[----:B------:R-:W-:Y:S04]  /*1fa0*/  LDSM.16.M88.4 R28, [R233+0x7100] ;  /* 0x00710000e91c783b */ /* 0x000fe80000000200 */
[----:B------:R-:W-:Y:S04]  /*1fb0*/  LDSM.16.M88.4 R24, [R233+0x9100] ;  /* 0x00910000e918783b */ /* 0x000fe80000000200 */
[----:B------:R-:W5:Y:S01]  /*1fc0*/  LDSM.16.M88.4 R52, [R234] ;  /* 0x00000000ea34783b */ /* 0x000f620000000200 */
[----:B---3--:R-:W-:Y:S03]  /*1fd0*/  HMMA.16816.F32.BF16 R68, R36, R50, RZ ;  /* 0x000000322444723c */ /* 0x008fe600000418ff */
[----:B------:R-:W-:Y:S04]  /*1fe0*/  LDSM.16.M88.4 R84, [R234+0x800] ;  /* 0x00080000ea54783b */ /* 0x000fe80000000200 */
[----:B------:R-:W-:Y:S01]  /*1ff0*/  LDSM.16.M88.4 R92, [R234+0x1000] ;  /* 0x00100000ea5c783b */ /* 0x000fe20000000200 */
[----:B----4-:R-:W-:Y:S03]  /*2000*/  HMMA.16816.F32.BF16 R56, R32, R48, RZ ;  /* 0x000000302038723c */ /* 0x010fe600000418ff */
[----:B------:R-:W-:Y:S04]  /*2010*/  LDSM.16.M88.4 R100, [R234+0x1800] ;  /* 0x00180000ea64783b */ /* 0x000fe80000000200 */
[----:B------:R-:W-:Y:S04]  /*2020*/  LDSM.16.M88.4 R108, [R234+0x2000] ;  /* 0x00200000ea6c783b */ /* 0x000fe80000000200 */
[----:B------:R-:W-:Y:S04]  /*2030*/  LDSM.16.M88.4 R124, [R234+0x2800] ;  /* 0x00280000ea7c783b */ /* 0x000fe80000000200 */
[----:B------:R-:W-:Y:S04]  /*2040*/  LDSM.16.M88.4 R132, [R234+0x3000] ;  /* 0x00300000ea84783b */ /* 0x000fe80000000200 */
[----:B------:R-:W-:Y:S01]  /*2050*/  @!PT LDS RZ, [RZ] ;  /* 0x00000000fffff984 */ /* 0x000fe20000000800 */
[----:B------:R-:W-:Y:S01]  /*2060*/  @!PT LDS RZ, [RZ] ;  /* 0x00000000fffff984 */ /* 0x000fe20000000800 */
[----:B------:R-:W-:Y:S01]  /*2070*/  @!PT LDS RZ, [RZ] ;  /* 0x00000000fffff984 */ /* 0x000fe20000000800 */
[----:B------:R3:W-:Y:S01]  /*2080*/  LDGSTS.E.BYPASS.LTC128B.128 [R241+0x100], [R16.64], !P6 ;  /* 0x0010000010f17fae */ /* 0x0007e2000f101d48 */
[----:B------:R-:W-:-:S03]  /*2090*/  ISETP.LT.OR P6, PT, R18, 0x31, P3 ;  /* 0x000000311200780c */ /* 0x000fc60001fc1670 */
[----:B------:R1:W-:Y:S01]  /*20a0*/  LDGSTS.E.BYPASS.LTC128B.128 [R241+0x900], [R12.64], !P5 ;  /* 0x009000000cf17fae */ /* 0x0003e2000e901d48 */
[C---:B------:R-:W-:Y:S02]  /*20b0*/  ISETP.LT.OR P5, PT, R18.reuse, 0x41, P3 ;  /* 0x000000411200780c */ /* 0x040fe40001fa1670 */
[----:B------:R-:W-:Y:S01]  /*20c0*/  ISETP.LT.OR P3, PT, R18, 0x61, P3 ;  /* 0x000000611200780c */ /* 0x000fe20001f61670 */
[----:B------:R4:W-:Y:S01]  /*20d0*/  LDGSTS.E.BYPASS.LTC128B.128 [R241+0x1100], [R10.64], !P0 ;  /* 0x011000000af17fae */ /* 0x0009e2000c101d48 */
[----:B-----5:R-:W-:Y:S05]  /*20e0*/  HMMA.16816.F32.BF16 R56, R24, R52, R56 ;  /* 0x000000341838723c */ /* 0x020fea0000041838 */
[----:B------:R5:W-:Y:S04]  /*20f0*/  LDGSTS.E.BYPASS.LTC128B.128 [R241+0x1900], [R8.64], !P6 ;  /* 0x0190000008f17fae */ /* 0x000be8000f101d48 */
[----:B------:R2:W-:Y:S01]  /*2100*/  LDGSTS.E.BYPASS.LTC128B.128 [R241+0x2100], [R6.64], !P5 ;  /* 0x0210000006f17fae */ /* 0x0005e2000e901d48 */
[----:B-1----:R-:W-:Y:S01]  /*2110*/  HMMA.16816.F32.BF16 R12, R36, R48, RZ ;  /* 0x00000030240c723c */ /* 0x002fe200000418ff */
[----:B----4-:R-:W-:-:S04]  /*2120*/  IADD3 R10, P0, R6, UR7, RZ ;  /* 0x00000007060a7c10 */ /* 0x010fc8000ff1e0ff */
[----:B------:R-:W-:Y:S02]  /*2130*/  IADD3.X R11, R7, UR5, RZ, P0, !PT ;  /* 0x00000005070b7c10 */ /* 0x000fe400087fe4ff */
[----:B-----5:R-:W-:Y:S02]  /*2140*/  IADD3 R8, P1, R10, UR7, RZ ;  /* 0x000000070a087c10 */ /* 0x020fe4000ff3e0ff */
[----:B------:R-:W-:Y:S01]  /*2150*/  ISETP.GE.AND P0, PT, R112, 0x71, PT ;  /* 0x000000717000780c */ /* 0x000fe20003f06270 */
[----:B------:R1:W-:Y:S01]  /*2160*/  LDGSTS.E.BYPASS.LTC128B.128 [R241+0x2900], [R10.64], !P4 ;  /* 0x029000000af17fae */ /* 0x0003e2000e101d48 */
[----:B------:R-:W-:-:S05]  /*2170*/  IADD3.X R9, R11, UR5, RZ, P1, !PT ;  /* 0x000000050b097c10 */ /* 0x000fca0008ffe4ff */
[----:B------:R1:W-:Y:S04]  /*2180*/  LDGSTS.E.BYPASS.LTC128B.128 [R241+0x3100], [R8.64], !P3 ;  /* 0x0310000008f17fae */ /* 0x0003e8000d901d48 */
[----:B------:R-:W-:Y:S04]  /*2190*/  LDSM.16.M88.4 R40, [R229+0x3900] ;  /* 0x00390000e528783b */ /* 0x000fe80000000200 */
[----:B------:R-:W-:Y:S01]  /*21a0*/  HMMA.16816.F32.BF16 R60, R28, R52, R12 ;  /* 0x000000341c3c723c */ /* 0x000fe2000004180c */
[----:B--2---:R-:W2:Y:S04]  /*21b0*/  LDSM.16.M88.4 R20, [R231+0x7100] ;  /* 0x00710000e714783b */ /* 0x004ea80000000200 */
[----:B---3--:R-:W3:Y:S04]  /*21c0*/  LDSM.16.M88.4 R16, [R231+0x9100] ;  /* 0x00910000e710783b */ /* 0x008ee80000000200 */
[----:B------:R-:W-:Y:S04]  /*21d0*/  LDSM.16.M88.4 R44, [R228] ;  /* 0x00000000e42c783b */ /* 0x000fe80000000200 */
[----:B------:R-:W4:Y:S04]  /*21e0*/  LDSM.16.M88.4 R12, [R232+0x7100] ;  /* 0x00710000e80c783b */ /* 0x000f280000000200 */
[----:B------:R-:W0:Y:S04]  /*21f0*/  LDGDEPBAR ;  /* 0x00000000000079af */ /* 0x000e280000000000 */
[----:B-1----:R-:W1:Y:S03]  /*2200*/  LDSM.16.M88.4 R8, [R232+0x9100] ;  /* 0x00910000e808783b */ /* 0x002e660000000200 */
[----:B--2---:R-:W-:Y:S08]  /*2210*/  HMMA.16816.F32.BF16 R64, R20, R40, R60 ;  /* 0x000000281440723c */ /* 0x004ff0000004183c */
[----:B------:R-:W-:Y:S08]  /*2220*/  HMMA.16816.F32.BF16 R60, R32, R50, RZ ;  /* 0x00000032203c723c */ /* 0x000ff000000418ff */
[----:B---3--:R-:W-:Y:S08]  /*2230*/  HMMA.16816.F32.BF16 R48, R16, R40, R56 ;  /* 0x000000281030723c */ /* 0x008ff00000041838 */
[----:B------:R-:W-:Y:S08]  /*2240*/  HMMA.16816.F32.BF16 R56, R28, R54, R68 ;  /* 0x000000361c38723c */ /* 0x000ff00000041844 */
[----:B----4-:R-:W-:Y:S08]  /*2250*/  HMMA.16816.F32.BF16 R68, R12, R44, R64 ;  /* 0x0000002c0c44723c */ /* 0x010ff00000041840 */
[----:B------:R-:W-:Y:S08]  /*2260*/  HMMA.16816.F32.BF16 R64, R24, R54, R60 ;  /* 0x000000361840723c */ /* 0x000ff0000004183c */
[----:B------:R-:W-:Y:S08]  /*2270*/  HMMA.16816.F32.BF16 R60, R36, R80, RZ ;  /* 0x00000050243c723c */ /* 0x000ff000000418ff */
[----:B-1----:R-:W-:Y:S01]  /*2280*/  HMMA.16816.F32.BF16 R76, R8, R44, R48 ;  /* 0x0000002c084c723c */ /* 0x002fe20000041830 */
        /* <DEDUP_REMOVED lines=9> */
[----:B------:R-:W5:Y:S01]  /*2320*/  LDSM.16.M88.4 R40, [R228+0x800] ;  /* 0x00080000e428783b */ /* 0x000f620000000200 */
[----:B--2---:R-:W-:-:S04]  /*2330*/  FMUL.FTZ R0, R70, c[0x0][0x320] ;  /* 0x0000c80046007a20 */ /* 0x004fc80000410000 */
[----:B------:R2:W2:Y:S10]  /*2340*/  MUFU.TANH R187, R0 ;  /* 0x0000000000bb7308 */ /* 0x0004b40000002400 */
[----:B-1----:R-:W-:Y:S08]  /*2350*/  HMMA.16816.F32.BF16 R60, R20, R48, R60 ;  /* 0x00000030143c723c */ /* 0x002ff0000004183c */
[----:B------:R-:W-:Y:S01]  /*2360*/  HMMA.16816.F32.BF16 R72, R8, R46, R64 ;  /* 0x0000002e0848723c */ /* 0x000fe20000041840 */
[----:B--2---:R-:W-:-:S07]  /*2370*/  FMUL.FTZ R0, R71, c[0x0][0x320] ;  /* 0x0000c80047007a20 */ /* 0x004fce0000410000 */
[----:B------:R-:W-:Y:S01]  /*2380*/  HMMA.16816.F32.BF16 R68, R12, R46, R52 ;  /* 0x0000002e0c44723c */ /* 0x000fe20000041834 */
[----:B------:R1:W2:Y:S07]  /*2390*/  MUFU.TANH R186, R0 ;  /* 0x0000000000ba7308 */ /* 0x0002ae0000002400 */
[----:B------:R-:W-:Y:S08]  /*23a0*/  HMMA.16816.F32.BF16 R52, R24, R84, R56 ;  /* 0x000000541834723c */ /* 0x000ff00000041838 */
[----:B------:R-:W-:Y:S01]  /*23b0*/  HMMA.16816.F32.BF16 R56, R36, R82, RZ ;  /* 0x000000522438723c */ /* 0x000fe200000418ff */
[----:B-1----:R-:W-:-:S04]  /*23c0*/  FMUL.FTZ R0, R76, c[0x0][0x320] ;  /* 0x0000c8004c007a20 */ /* 0x002fc80000410000 */
[----:B------:R1:W1:Y:S03]  /*23d0*/  MUFU.TANH R185, R0 ;  /* 0x0000000000b97308 */ /* 0x0002660000002400 */
[----:B------:R-:W-:Y:S08]  /*23e0*/  HMMA.16816.F32.BF16 R64, R32, R82, RZ ;  /* 0x000000522040723c */ /* 0x000ff000000418ff */
[----:B------:R-:W-:Y:S01]  /*23f0*/  HMMA.16816.F32.BF16 R44, R16, R48, R52 ;  /* 0x00000030102c723c */ /* 0x000fe20000041834 */
[----:B-1----:R-:W-:-:S07]  /*2400*/  FMUL.FTZ R0, R77, c[0x0][0x320] ;  /* 0x0000c8004d007a20 */ /* 0x002fce0000410000 */
[-C--:B------:R-:W-:Y:S01]  /*2410*/  HMMA.16816.F32.BF16 R52, R28, R86.reuse, R56 ;  /* 0x000000561c34723c */ /* 0x080fe20000041838 */
[----:B------:R1:W1:Y:S07]  /*2420*/  MUFU.TANH R184, R0 ;  /* 0x0000000000b87308 */ /* 0x00026e0000002400 */
[----:B------:R-:W-:Y:S08]  /*2430*/  HMMA.16816.F32.BF16 R64, R24, R86, R64 ;  /* 0x000000561840723c */ /* 0x000ff00000041840 */
[----:B------:R-:W-:Y:S01]  /*2440*/  HMMA.16816.F32.BF16 R56, R32, R88, RZ ;  /* 0x000000582038723c */ /* 0x000fe200000418ff */
[----:B-1----:R-:W-:-:S04]  /*2450*/  FMUL.FTZ R0, R78, c[0x0][0x320] ;  /* 0x0000c8004e007a20 */ /* 0x002fc80000410000 */
[----:B------:R1:W1:Y:S03]  /*2460*/  MUFU.TANH R180, R0 ;  /* 0x0000000000b47308 */ /* 0x0002660000002400 */
[-C--:B------:R-:W-:Y:S08]  /*2470*/  HMMA.16816.F32.BF16 R52, R20, R50.reuse, R52 ;  /* 0x000000321434723c */ /* 0x080ff00000041834 */
        /* <DEDUP_REMOVED lines=288> */
[C---:B------:R-:W-:Y:S07]  /*3680*/  HMMA.16816.F32.BF16 R40, R12.reuse, R48, R40 ;  /* 0x000000300c28723c */ /* 0x040fee0000041828 */
[----:B------:R-:W1:Y:S01]  /*3690*/  MUFU.TANH R56, R71 ;  /* 0x0000004700387308 */ /* 0x000e620000002400 */
[-C--:B------:R-:W-:Y:S07]  /*36a0*/  HMMA.16816.F32.BF16 R12, R12, R50.reuse, R20 ;  /* 0x000000320c0c723c */ /* 0x080fee0000041814 */
[----:B------:R5:W1:Y:S01]  /*36b0*/  MUFU.TANH R52, R0 ;  /* 0x0000000000347308 */ /* 0x000a620000002400 */
[----:B------:R-:W-:Y:S01]  /*36c0*/  HMMA.16816.F32.BF16 R8, R8, R50, R16 ;  /* 0x000000320808723c */ /* 0x000fe20000041810 */
[----:B------:R-:W-:-:S02]  /*36d0*/  FMUL.FTZ R24, R24, c[0x0][0x320] ;  /* 0x0000c80018187a20 */ /* 0x000fc40000410000 */
[----:B------:R-:W-:Y:S02]  /*36e0*/  FMUL.FTZ R25, R25, c[0x0][0x320] ;  /* 0x0000c80019197a20 */ /* 0x000fe40000410000 */
[----:B------:R-:W-:Y:S02]  /*36f0*/  FMUL.FTZ R26, R26, c[0x0][0x320] ;  /* 0x0000c8001a1a7a20 */ /* 0x000fe40000410000 */
[----:B------:R-:W1:Y:S01]  /*3700*/  MUFU.TANH R34, R24 ;  /* 0x0000001800227308 */ /* 0x000e620000002400 */
[----:B------:R-:W-:Y:S02]  /*3710*/  FMUL.FTZ R27, R27, c[0x0][0x320] ;  /* 0x0000c8001b1b7a20 */ /* 0x000fe40000410000 */
[----:B------:R-:W-:Y:S02]  /*3720*/  FMUL.FTZ R40, R40, c[0x0][0x320] ;  /* 0x0000c80028287a20 */ /* 0x000fe40000410000 */
[----:B------:R-:W-:Y:S02]  /*3730*/  FMUL.FTZ R41, R41, c[0x0][0x320] ;  /* 0x0000c80029297a20 */ /* 0x000fe40000410000 */
[----:B------:R-:W-:Y:S01]  /*3740*/  FMUL.FTZ R42, R42, c[0x0][0x320] ;  /* 0x0000c8002a2a7a20 */ /* 0x000fe20000410000 */
[----:B------:R-:W1:Y:S01]  /*3750*/  MUFU.TANH R35, R25 ;  /* 0x0000001900237308 */ /* 0x000e620000002400 */
[----:B-----5:R-:W-:-:S02]  /*3760*/  FMUL.FTZ R0, R43, c[0x0][0x320] ;  /* 0x0000c8002b007a20 */ /* 0x020fc40000410000 */
[----:B------:R-:W-:Y:S02]  /*3770*/  FMUL.FTZ R12, R12, c[0x0][0x320] ;  /* 0x0000c8000c0c7a20 */ /* 0x000fe40000410000 */
[----:B------:R-:W-:Y:S02]  /*3780*/  FMUL.FTZ R13, R13, c[0x0][0x320] ;  /* 0x0000c8000d0d7a20 */ /* 0x000fe40000410000 */
[----:B------:R-:W-:Y:S01]  /*3790*/  FMUL.FTZ R14, R14, c[0x0][0x320] ;  /* 0x0000c8000e0e7a20 */ /* 0x000fe20000410000 */
[----:B------:R-:W1:Y:S01]  /*37a0*/  MUFU.TANH R37, R26 ;  /* 0x0000001a00257308 */ /* 0x000e620000002400 */
[----:B------:R-:W-:Y:S02]  /*37b0*/  FMUL.FTZ R15, R15, c[0x0][0x320] ;  /* 0x0000c8000f0f7a20 */ /* 0x000fe40000410000 */
[----:B------:R-:W-:Y:S02]  /*37c0*/  FMUL.FTZ R8, R8, c[0x0][0x320] ;  /* 0x0000c80008087a20 */ /* 0x000fe40000410000 */
[----:B------:R-:W-:-:S02]  /*37d0*/  FMUL.FTZ R9, R9, c[0x0][0x320] ;  /* 0x0000c80009097a20 */ /* 0x000fc40000410000 */
[----:B------:R-:W-:Y:S01]  /*37e0*/  FMUL.FTZ R10, R10, c[0x0][0x320] ;  /* 0x0000c8000a0a7a20 */ /* 0x000fe20000410000 */
[----:B------:R-:W1:Y:S01]  /*37f0*/  MUFU.TANH R36, R27 ;  /* 0x0000001b00247308 */ /* 0x000e620000002400 */
[----:B------:R-:W-:-:S07]  /*3800*/  FMUL.FTZ R11, R11, c[0x0][0x320] ;  /* 0x0000c8000b0b7a20 */ /* 0x000fce0000410000 */
[----:B------:R-:W1:Y:S08]  /*3810*/  MUFU.TANH R33, R40 ;  /* 0x0000002800217308 */ /* 0x000e700000002400 */
        /* <DEDUP_REMOVED lines=10> */
[----:B------:R5:W1:Y:S02]  /*38c0*/  MUFU.TANH R48, R0 ;  /* 0x0000000000307308 */ /* 0x000a640000002400 */
[----:B-----5:R-:W-:Y:S01]  /*38d0*/  LOP3.LUT R0, R5, R2, RZ, 0xfc, !PT ;  /* 0x0000000205007212 */ /* 0x020fe200078efcff */
        /* <DEDUP_REMOVED lines=12> */
[----:B------:R-:W-:Y:S02]  /*39a0*/  LEA.HI.X R7, R8, c[0x0][0x1cc], R2, 0x1, P1 ;  /* 0x0000730008077a11 */ /* 0x000fe400008f0c02 */
[----:B------:R-:W-:-:S03]  /*39b0*/  IADD3 R12, P1, R14, R18, RZ ;  /* 0x000000120e0c7210 */ /* 0x000fc60007f3e0ff */
[----:B------:R-:W-:Y:S01]  /*39c0*/  IMAD.X R15, R5, 0x1, R7, P3 ;  /* 0x00000001050f7824 */ /* 0x000fe200018e0607 */
[-C--:B------:R-:W-:Y:S01]  /*39d0*/  IADD3 R10, P3, R12, R18.reuse, RZ ;  /* 0x000000120c0a7210 */ /* 0x080fe20007f7e0ff */
[----:B------:R-:W-:Y:S01]  /*39e0*/  @!PT LDS RZ, [RZ] ;  /* 0x00000000fffff984 */ /* 0x000fe20000000800 */
[----:B------:R-:W-:Y:S01]  /*39f0*/  @!PT LDS RZ, [RZ] ;  /* 0x00000000fffff984 */ /* 0x000fe20000000800 */
[----:B------:R-:W-:Y:S01]  /*3a00*/  @!PT LDS RZ, [RZ] ;  /* 0x00000000fffff984 */ /* 0x000fe20000000800 */
[----:B------:R1:W-:Y:S02]  /*3a10*/  LDGSTS.E.BYPASS.LTC128B.128 [R241+0x3900], [R6.64], !P2 ;  /* 0x0390000006f17fae */ /* 0x0003e4000d101d48 */
[--C-:B------:R-:W-:Y:S01]  /*3a20*/  IMAD.X R13, R15, 0x1, R5.reuse, P1 ;  /* 0x000000010f0d7824 */ /* 0x100fe200008e0605 */
[----:B------:R-:W-:Y:S01]  /*3a30*/  IADD3 R8, P1, R10, R18, RZ ;  /* 0x000000120a087210 */ /* 0x000fe20007f3e0ff */
[----:B------:R2:W-:Y:S02]  /*3a40*/  LDGSTS.E.BYPASS.LTC128B.128 [R241+0x4100], [R14.64], !P2 ;  /* 0x041000000ef17fae */ /* 0x0005e4000d101d48 */
[--C-:B------:R-:W-:Y:S02]  /*3a50*/  IMAD.X R11, R13, 0x1, R5.reuse, P3 ;  /* 0x000000010d0b7824 */ /* 0x100fe400018e0605 */
[----:B------:R3:W-:Y:S02]  /*3a60*/  LDGSTS.E.BYPASS.LTC128B.128 [R241+0x4900], [R12.64], !P2 ;  /* 0x049000000cf17fae */ /* 0x0007e4000d101d48 */
[----:B------:R-:W-:-:S02]  /*3a70*/  IMAD.X R9, R11, 0x1, R5, P1 ;  /* 0x000000010b097824 */ /* 0x000fc400008e0605 */
[----:B------:R3:W-:Y:S04]  /*3a80*/  LDGSTS.E.BYPASS.LTC128B.128 [R241+0x5100], [R10.64], !P2 ;  /* 0x051000000af17fae */ /* 0x0007e8000d101d48 */
[----:B------:R3:W-:Y:S01]  /*3a90*/  LDGSTS.E.BYPASS.LTC128B.128 [R241+0x5900], [R8.64], !P2 ;  /* 0x0590000008f17fae */ /* 0x0007e2000d101d48 */
[----:B-1----:R-:W-:-:S04]  /*3aa0*/  IADD3 R6, P3, R8, R18, RZ ;  /* 0x0000001208067210 */ /* 0x002fc80007f7e0ff */
[----:B--2---:R-:W-:Y:S01]  /*3ab0*/  IADD3 R14, P1, R6, R18, RZ ;  /* 0x00000012060e7210 */ /* 0x004fe20007f3e0ff */
[----:B------:R-:W-:-:S04]  /*3ac0*/  IMAD.X R7, R9, 0x1, R5, P3 ;  /* 0x0000000109077824 */ /* 0x000fc800018e0605 */
[----:B------:R-:W-:Y:S01]  /*3ad0*/  IMAD.X R15, R7, 0x1, R5, P1 ;  /* 0x00000001070f7824 */ /* 0x000fe200008e0605 */
[----:B------:R3:W-:Y:S04]  /*3ae0*/  LDGSTS.E.BYPASS.LTC128B.128 [R241+0x6100], [R6.64], !P2 ;  /* 0x0610000006f17fae */ /* 0x0007e8000d101d48 */
[----:B------:R3:W-:Y:S03]  /*3af0*/  LDGSTS.E.BYPASS.LTC128B.128 [R241+0x6900], [R14.64], !P2 ;  /* 0x069000000ef17fae */ /* 0x0007e6000d101d48 */
.L_x_31:
[----:B-1234-:R-:W-:Y:S01]  /*3b00*/  LOP3.LUT R2, R190, 0xffffffe0, RZ, 0xc0, !PT ;  /* 0xffffffe0be027812 */ /* 0x01efe200078ec0ff */
[----:B------:R-:W-:Y:S01]  /*3b10*/  IMAD.IADD R6, R112, 0x1, R156 ;  /* 0x0000000170067824 */ /* 0x000fe200078e029c */
[----:B------:R-:W0:Y:S01]  /*3b20*/  LDGDEPBAR ;  /* 0x00000000000079af */ /* 0x000e220000000000 */
[----:B------:R-:W-:Y:S02]  /*3b30*/  IMAD.SHL.U32 R224, R0, 0x2, RZ ;  /* 0x0000000200e07824 */ /* 0x000fe400078e00ff */
[----:B------:R-:W-:-:S02]  /*3b40*/  IMAD.IADD R2, R192, 0x1, -R2 ;  /* 0x00000001c0027824 */ /* 0x000fc400078e0a02 */
[--C-:B------:R-:W-:Y:S02]  /*3b50*/  IMAD R225, R4, 0x2, R224.reuse ;  /* 0x0000000204e17824 */ /* 0x100fe400078e02e0 */
[C---:B------:R-:W-:Y:S01]  /*3b60*/  IMAD R227, R3.reuse, 0x2, R224 ;  /* 0x0000000203e37824 */ /* 0x040fe200078e02e0 */
[----:B------:R-:W-:Y:S01]  /*3b70*/  SHF.R.S32.HI R5, RZ, 0x1f, R2 ;  /* 0x0000001fff057819 */ /* 0x000fe20000011402 */
[----:B------:R-:W-:-:S03]  /*3b80*/  IMAD R226, R3, 0x2, R225 ;  /* 0x0000000203e27824 */ /* 0x000fc600078e02e1 */
[----:B------:R-:W-:-:S04]  /*3b90*/  LEA.HI R5, R5, R2, RZ, 0x2 ;  /* 0x0000000205057211 */ /* 0x000fc800078f10ff */
[----:B------:R-:W-:-:S05]  /*3ba0*/  LOP3.LUT R5, R5, 0x7ffffffc, RZ, 0xc0, !PT ;  /* 0x7ffffffc05057812 */ /* 0x000fca00078ec0ff */
[----:B------:R-:W-:-:S04]  /*3bb0*/  IMAD.IADD R2, R2, 0x1, -R5 ;  /* 0x0000000102027824 */ /* 0x000fc800078e0a05 */
[----:B------:R-:W-:-:S05]  /*3bc0*/  IMAD R2, R2, -0x2, R6 ;  /* 0xfffffffe02027824 */ /* 0x000fca00078e0206 */
[C---:B------:R-:W-:Y:S02]  /*3bd0*/  ISETP.GT.AND P4, PT, R2.reuse, RZ, PT ;  /* 0x000000ff0200720c */ /* 0x040fe40003f84270 */
[C---:B------:R-:W-:Y:S02]  /*3be0*/  ISETP.GT.AND P3, PT, R2.reuse, 0x1, PT ;  /* 0x000000010200780c */ /* 0x040fe40003f64270 */
[----:B------:R-:W-:Y:S02]  /*3bf0*/  ISETP.GT.AND P1, PT, R2, 0x8, PT ;  /* 0x000000080200780c */ /* 0x000fe40003f24270 */
[----:B------:R-:W-:Y:S02]  /*3c00*/  FSEL R10, R189, -INF , P4 ;  /* 0xff800000bd0a7808 */ /* 0x000fe40002000000 */
[----:B------:R-:W-:Y:S02]  /*3c10*/  FSEL R11, R188, -INF , P3 ;  /* 0xff800000bc0b7808 */ /* 0x000fe40001800000 */
[----:B------:R-:W-:-:S02]  /*3c20*/  ISETP.GT.AND P6, PT, R2, 0x9, PT ;  /* 0x000000090200780c */ /* 0x000fc40003fc4270 */
[----:B------:R-:W-:Y:S02]  /*3c30*/  FSEL R12, R183, -INF , P1 ;  /* 0xff800000b70c7808 */ /* 0x000fe40000800000 */
[----:B------:R-:W-:Y:S02]  /*3c40*/  FMNMX.FTZ R70, R10, R11, !PT ;  /* 0x0000000b0a467209 */ /* 0x000fe40007810000 */
[----:B------:R-:W-:Y:S02]  /*3c50*/  ISETP.GT.AND P5, PT, R2, 0x10, PT ;  /* 0x000000100200780c */ /* 0x000fe40003fa4270 */
[----:B------:R-:W-:Y:S02]  /*3c60*/  FSEL R13, R182, -INF , P6 ;  /* 0xff800000b60d7808 */ /* 0x000fe40003000000 */
[----:B------:R-:W-:Y:S02]  /*3c70*/  FMNMX.FTZ R70, R12, R70, !PT ;  /* 0x000000460c467209 */ /* 0x000fe40007810000 */
[----:B------:R-:W-:-:S02]  /*3c80*/  FSEL R21, R180, -INF , P4 ;  /* 0xff800000b4157808 */ /* 0x000fc40002000000 */
        /* <DEDUP_REMOVED lines=28> */
[----:B------:R-:W-:Y:S02]  /*3e50*/  FSEL R116, R159, -INF , P6 ;  /* 0xff8000009f747808 */ /* 0x000fe40003000000 */
[----:B------:R-:W-:-:S02]  /*3e60*/  FMNMX.FTZ R70, R31, R70, !PT ;  /* 0x000000461f467209 */ /* 0x000fc40007810000 */
[----:B------:R-:W-:Y:S02]  /*3e70*/  FSEL R92, R165, -INF , P4 ;  /* 0xff800000a55c7808 */ /* 0x000fe40002000000 */
[----:B------:R-:W-:Y:S02]  /*3e80*/  FSEL R45, R168, -INF , P4 ;  /* 0xff800000a82d7808 */ /* 0x000fe40002000000 */
[----:B------:R-:W-:Y:S02]  /*3e90*/  FSEL R99, R170, -INF , P4 ;  /* 0xff800000aa637808 */ /* 0x000fe40002000000 */
[----:B------:R-:W-:Y:S02]  /*3ea0*/  FSEL R112, R113, -INF , P6 ;  /* 0xff80000071707808 */ /* 0x000fe40003000000 */
[----:B------:R-:W-:Y:S02]  /*3eb0*/  ISETP.GT.AND P4, PT, R2, 0x28, PT ;  /* 0x000000280200780c */ /* 0x000fe40003f84270 */
[----:B------:R-:W-:-:S02]  /*3ec0*/  FSEL R113, R117, -INF , P5 ;  /* 0xff80000075717808 */ /* 0x000fc40002800000 */
[----:B------:R-:W-:Y:S02]  /*3ed0*/  FSEL R117, R160, -INF , P5 ;  /* 0xff800000a0757808 */ /* 0x000fe40002800000 */
[----:B------:R-:W-:Y:S02]  /*3ee0*/  FMNMX.FTZ R70, R116, R70, !PT ;  /* 0x0000004674467209 */ /* 0x000fe40007810000 */
[----:B------:R-:W-:Y:S02]  /*3ef0*/  FSEL R96, R157, -INF , P3 ;  /* 0xff8000009d607808 */ /* 0x000fe40001800000 */
[----:B------:R-:W-:Y:S02]  /*3f00*/  FSEL R46, R162, -INF , P3 ;  /* 0xff800000a22e7808 */ /* 0x000fe40001800000 */
[----:B------:R-:W-:Y:S02]  /*3f10*/  FSEL R104, R164, -INF , P3 ;  /* 0xff800000a4687808 */ /* 0x000fe40001800000 */
[----:B------:R-:W-:-:S02]  /*3f20*/  FSEL R110, R118, -INF , P4 ;  /* 0xff800000766e7808 */ /* 0x000fc40002000000 */
[----:B------:R-:W-:Y:S02]  /*3f30*/  ISETP.GT.AND P3, PT, R2, 0x29, PT ;  /* 0x000000290200780c */ /* 0x000fe40003f64270 */
[----:B------:R-:W-:Y:S02]  /*3f40*/  FSEL R118, R149, -INF , P4 ;  /* 0xff80000095767808 */ /* 0x000fe40002000000 */
[----:B------:R-:W-:Y:S02]  /*3f50*/  FMNMX.FTZ R70, R117, R70, !PT ;  /* 0x0000004675467209 */ /* 0x000fe40007810000 */
[----:B------:R-:W-:Y:S02]  /*3f60*/  FSEL R97, R158, -INF , P1 ;  /* 0xff8000009e617808 */ /* 0x000fe40000800000 */
[----:B------:R-:W-:Y:S02]  /*3f70*/  FSEL R47, R161, -INF , P1 ;  /* 0xff800000a12f7808 */ /* 0x000fe40000800000 */
[----:B------:R-:W-:-:S02]  /*3f80*/  FSEL R105, R163, -INF , P1 ;  /* 0xff800000a3697808 */ /* 0x000fc40000800000 */
[----:B------:R-:W-:Y:S02]  /*3f90*/  ISETP.GT.AND P1, PT, R2, 0x30, PT ;  /* 0x000000300200780c */ /* 0x000fe40003f24270 */
[----:B------:R-:W-:Y:S02]  /*3fa0*/  FSEL R124, R152, -INF , P3 ;  /* 0xff800000987c7808 */ /* 0x000fe40001800000 */
[----:B------:R-:W-:Y:S02]  /*3fb0*/  FMNMX.FTZ R70, R118, R70, !PT ;  /* 0x0000004676467209 */ /* 0x000fe40007810000 */
[----:B------:R-:W-:Y:S02]  /*3fc0*/  FSEL R125, R155, -INF , P6 ;  /* 0xff8000009b7d7808 */ /* 0x000fe40003000000 */
[----:B------:R-:W-:Y:S02]  /*3fd0*/  ISETP.GT.AND P6, PT, R2, 0x31, PT ;  /* 0x000000310200780c */ /* 0x000fe40003fc4270 */
[----:B------:R-:W-:-:S02]  /*3fe0*/  FSEL R129, R142, -INF , P1 ;  /* 0xff8000008e817808 */ /* 0x000fc40000800000 */
[----:B------:R-:W-:Y:S02]  /*3ff0*/  FMNMX.FTZ R70, R124, R70, !PT ;  /* 0x000000467c467209 */ /* 0x000fe40007810000 */
[----:B------:R-:W-:Y:S02]  /*4000*/  FSEL R109, R153, -INF , P5 ;  /* 0xff800000996d7808 */ /* 0x000fe40002800000 */
[----:B------:R-:W-:Y:S02]  /*4010*/  FSEL R126, R154, -INF , P5 ;  /* 0xff8000009a7e7808 */ /* 0x000fe40002800000 */
[----:B------:R-:W-:Y:S02]  /*4020*/  ISETP.GT.AND P5, PT, R2, 0x38, PT ;  /* 0x000000380200780c */ /* 0x000fe40003fa4270 */
        /* <DEDUP_REMOVED lines=52> */
[----:B------:R-:W-:Y:S02]  /*4370*/  FSEL R222, R68, -INF , P1 ;  /* 0xff80000044de7808 */ /* 0x000fe40000800000 */
[----:B------:R-:W-:Y:S02]  /*4380*/  ISETP.GT.AND P4, PT, R2, 0x59, PT ;  /* 0x000000590200780c */ /* 0x000fe40003f84270 */
        /* <DEDUP_REMOVED lines=10> */
[C---:B------:R-:W-:Y:S02]  /*4430*/  ISETP.GT.AND P5, PT, R2.reuse, 0x61, PT ;  /* 0x000000610200780c */ /* 0x040fe40003fa4270 */
[----:B------:R-:W-:Y:S02]  /*4440*/  FSEL R196, R33, -INF , P6 ;  /* 0xff80000021c47808 */ /* 0x000fe40003000000 */
[----:B------:R-:W-:Y:S02]  /*4450*/  FMNMX.FTZ R70, R223, R70, !PT ;  /* 0x00000046df467209 */ /* 0x000fe40007810000 */
[----:B------:R-:W-:Y:S01]  /*4460*/  ISETP.GT.AND P4, PT, R2, 0x68, PT ;  /* 0x000000680200780c */ /* 0x000fe20003f84270 */
[----:B------:R-:W-:Y:S01]  /*4470*/  IMAD.MOV.U32 R4, RZ, RZ, R196 ;  /* 0x000000ffff047224 */ /* 0x000fe200078e00c4 */
[----:B------:R-:W-:-:S02]  /*4480*/  FSEL R197, R32, -INF , P5 ;  /* 0xff80000020c57808 */ /* 0x000fc40002800000 */
[----:B------:R-:W-:Y:S02]  /*4490*/  FMNMX.FTZ R70, R196, R70, !PT ;  /* 0x00000046c4467209 */ /* 0x000fe40007810000 */
[----:B------:R-:W-:Y:S02]  /*44a0*/  FSEL R178, R79, -INF , P3 ;  /* 0xff8000004fb27808 */ /* 0x000fe40001800000 */
[----:B------:R-:W-:Y:S02]  /*44b0*/  FSEL R172, R77, -INF , P3 ;  /* 0xff8000004dac7808 */ /* 0x000fe40001800000 */
[----:B------:R-:W-:Y:S02]  /*44c0*/  FSEL R249, R73, -INF , P3 ;  /* 0xff80000049f97808 */ /* 0x000fe40001800000 */
[----:B------:R-:W-:Y:S02]  /*44d0*/  ISETP.GT.AND P3, PT, R2, 0x69, PT ;  /* 0x000000690200780c */ /* 0x000fe40003f64270 */
[----:B------:R-:W-:-:S02]  /*44e0*/  FSEL R195, R17, -INF , P4 ;  /* 0xff80000011c37808 */ /* 0x000fc40002000000 */
[----:B------:R-:W-:Y:S02]  /*44f0*/  FMNMX.FTZ R70, R197, R70, !PT ;  /* 0x00000046c5467209 */ /* 0x000fe40007810000 */
[----:B------:R-:W-:Y:S02]  /*4500*/  FSEL R187, R16, -INF , P3 ;  /* 0xff80000010bb7808 */ /* 0x000fe40001800000 */
[----:B------:R-:W-:Y:S02]  /*4510*/  FMNMX.FTZ R70, R195, R70, !PT ;  /* 0x00000046c3467209 */ /* 0x000fe40007810000 */
[----:B------:R-:W-:Y:S02]  /*4520*/  FMNMX.FTZ R68, R15, R18, !PT ;  /* 0x000000120f447209 */ /* 0x000fe40007810000 */
[----:B------:R-:W-:Y:S02]  /*4530*/  FMNMX.FTZ R70, R187, R70, !PT ;  /* 0x00000046bb467209 */ /* 0x000fe40007810000 */
[----:B------:R-:W-:-:S02]  /*4540*/  FMNMX.FTZ R68, R19, R68, !PT ;  /* 0x0000004413447209 */ /* 0x000fc40007810000 */
[----:B------:R-:W-:Y:S01]  /*4550*/  FSEL R176, R66, -INF , P1 ;  /* 0xff80000042b07808 */ /* 0x000fe20000800000 */
[----:B------:R-:W1:Y:S01]  /*4560*/  SHFL.BFLY PT, R5, R70, 0x2, 0x1f ;  /* 0x0c401f0046057f89 */ /* 0x000e6200000e0000 */
[----:B------:R-:W-:Y:S02]  /*4570*/  FMNMX.FTZ R68, R20, R68, !PT ;  /* 0x0000004414447209 */ /* 0x000fe40007810000 */
[----:B------:R-:W-:Y:S02]  /*4580*/  FSEL R171, R64, -INF , P1 ;  /* 0xff80000040ab7808 */ /* 0x000fe40000800000 */
[----:B------:R-:W-:Y:S02]  /*4590*/  FMNMX.FTZ R68, R44, R68, !PT ;  /* 0x000000442c447209 */ /* 0x000fe40007810000 */
[----:B------:R-:W-:Y:S02]  /*45a0*/  FSEL R245, R60, -INF , P1 ;  /* 0xff8000003cf57808 */ /* 0x000fe40000800000 */
[----:B------:R-:W-:-:S02]  /*45b0*/  FMNMX.FTZ R68, R45, R68, !PT ;  /* 0x000000442d447209 */ /* 0x000fc40007810000 */
[----:B------:R-:W-:Y:S02]  /*45c0*/  FMNMX.FTZ R6, R40, R41, !PT ;  /* 0x0000002928067209 */ /* 0x000fe40007810000 */
[----:B------:R-:W-:Y:S02]  /*45d0*/  FMNMX.FTZ R68, R46, R68, !PT ;  /* 0x000000442e447209 */ /* 0x000fe40007810000 */
[----:B------:R-:W-:Y:S02]  /*45e0*/  FSEL R179, R34, -INF , P6 ;  /* 0xff80000022b37808 */ /* 0x000fe40003000000 */
[----:B------:R-:W-:Y:S02]  /*45f0*/  FMNMX.FTZ R68, R47, R68, !PT ;  /* 0x000000442f447209 */ /* 0x000fe40007810000 */
[----:B------:R-:W-:Y:S02]  /*4600*/  FSEL R182, R35, -INF , P5 ;  /* 0xff80000023b67808 */ /* 0x000fe40002800000 */
[----:B------:R-:W-:Y:S01]  /*4610*/  FMNMX.FTZ R68, R108, R68, !PT ;  /* 0x000000446c447209 */ /* 0x000fe20007810000 */
[----:B------:R-:W-:Y:S01]  /*4620*/  LDSM.16.MT88.4 R32, [R225+0x100] ;  /* 0x00010000e120783b */ /* 0x000fe20000004200 */
[----:B------:R-:W-:-:S02]  /*4630*/  FSEL R183, R24, -INF , P4 ;  /* 0xff80000018b77808 */ /* 0x000fc40002000000 */
[----:B-1----:R-:W-:Y:S02]  /*4640*/  FMNMX.FTZ R70, R70, R5, !PT ;  /* 0x0000000546467209 */ /* 0x002fe40007810000 */
[----:B------:R-:W-:Y:S02]  /*4650*/  FMNMX.FTZ R68, R109, R68, !PT ;  /* 0x000000446d447209 */ /* 0x000fe40007810000 */
[----:B------:R-:W-:Y:S01]  /*4660*/  FSEL R208, R25, -INF , P3 ;  /* 0xff80000019d07808 */ /* 0x000fe20001800000 */
[----:B------:R-:W1:Y:S01]  /*4670*/  SHFL.BFLY PT, R5, R70, 0x1, 0x1f ;  /* 0x0c201f0046057f89 */ /* 0x000e6200000e0000 */
[----:B------:R-:W-:Y:S02]  /*4680*/  FMNMX.FTZ R68, R110, R68, !PT ;  /* 0x000000446e447209 */ /* 0x000fe40007810000 */
[----:B------:R-:W-:Y:S02]  /*4690*/  FSEL R181, R37, -INF , P6 ;  /* 0xff80000025b57808 */ /* 0x000fe40003000000 */
[----:B------:R-:W-:-:S02]  /*46a0*/  FMNMX.FTZ R68, R111, R68, !PT ;  /* 0x000000446f447209 */ /* 0x000fc40007810000 */
[----:B------:R-:W-:Y:S02]  /*46b0*/  FSEL R180, R36, -INF , P5 ;  /* 0xff80000024b47808 */ /* 0x000fe40002800000 */
[----:B------:R-:W-:Y:S02]  /*46c0*/  FMNMX.FTZ R68, R131, R68, !PT ;  /* 0x0000004483447209 */ /* 0x000fe40007810000 */
[----:B------:R-:W-:Y:S02]  /*46d0*/  FSEL R209, R27, -INF , P4 ;  /* 0xff8000001bd17808 */ /* 0x000fe40002000000 */
[----:B------:R-:W-:Y:S02]  /*46e0*/  FMNMX.FTZ R68, R132, R68, !PT ;  /* 0x0000004484447209 */ /* 0x000fe40007810000 */
[----:B------:R-:W-:Y:S02]  /*46f0*/  FSEL R221, R26, -INF , P3 ;  /* 0xff8000001add7808 */ /* 0x000fe40001800000 */
[----:B------:R-:W-:Y:S01]  /*4700*/  FMNMX.FTZ R68, R133, R68, !PT ;  /* 0x0000004485447209 */ /* 0x000fe20007810000 */
[----:B------:R-:W-:Y:S01]  /*4710*/  LDSM.16.MT88.4 R24, [R227+0x100] ;  /* 0x00010000e318783b */ /* 0x000fe20000004200 */
[----:B------:R-:W-:-:S02]  /*4720*/  FSEL R219, R49, -INF , P6 ;  /* 0xff80000031db7808 */ /* 0x000fc40003000000 */
[----:B------:R-:W-:Y:S02]  /*4730*/  FMNMX.FTZ R68, R134, R68, !PT ;  /* 0x0000004486447209 */ /* 0x000fe40007810000 */
[----:B------:R-:W-:Y:S02]  /*4740*/  FSEL R215, R48, -INF , P5 ;  /* 0xff80000030d77808 */ /* 0x000fe40002800000 */
[----:B-1----:R-:W-:Y:S02]  /*4750*/  FMNMX.FTZ R70, R70, R5, !PT ;  /* 0x0000000546467209 */ /* 0x002fe40007810000 */
[----:B------:R-:W-:Y:S02]  /*4760*/  FMNMX.FTZ R5, R21, R22, !PT ;  /* 0x0000001615057209 */ /* 0x000fe40007810000 */
[----:B------:R-:W-:Y:S01]  /*4770*/  FMNMX.FTZ R68, R152, R68, !PT ;  /* 0x0000004498447209 */ /* 0x000fe20007810000 */
[----:B------:R-:W-:Y:S01]  /*4780*/  FMUL.FTZ R7, R70, c[0x0][0x2d0] ;  /* 0x0000b40046077a20 */ /* 0x000fe20000410000 */
[----:B------:R-:W-:-:S02]  /*4790*/  FMNMX.FTZ R5, R23, R5, !PT ;  /* 0x0000000517057209 */ /* 0x000fc40007810000 */
[----:B------:R-:W-:Y:S02]  /*47a0*/  FSETP.NEU.FTZ.AND P1, PT, R70, -INF , PT ;  /* 0xff8000004600780b */ /* 0x000fe40003f3d000 */
[----:B------:R-:W-:Y:S02]  /*47b0*/  FMNMX.FTZ R5, R28, R5, !PT ;  /* 0x000000051c057209 */ /* 0x000fe40007810000 */
[----:B------:R-:W-:Y:S02]  /*47c0*/  FMNMX.FTZ R68, R153, R68, !PT ;  /* 0x0000004499447209 */ /* 0x000fe40007810000 */
[----:B------:R-:W-:Y:S02]  /*47d0*/  FMNMX.FTZ R5, R71, R5, !PT ;  /* 0x0000000547057209 */ /* 0x000fe40007810000 */
[----:B------:R-:W-:Y:S02]  /*47e0*/  FSEL R7, R7, RZ, P1 ;  /* 0x000000ff07077208 */ /* 0x000fe40000800000 */
[----:B------:R-:W-:-:S02]  /*47f0*/  FMNMX.FTZ R5, R92, R5, !PT ;  /* 0x000000055c057209 */ /* 0x000fc40007810000 */
[----:B------:R-:W-:Y:S01]  /*4800*/  ISETP.GT.AND P1, PT, R2, 0x59, PT ;  /* 0x000000590200780c */ /* 0x000fe20003f24270 */
[----:B------:R-:W-:Y:S01]  /*4810*/  FFMA.FTZ R4, R4, c[0x0][0x2d0], -R7 ;  /* 0x0000b40004047a23 */ /* 0x000fe20000010807 */
        /* <DEDUP_REMOVED lines=9> */
[----:B------:R-:W-:Y:S02]  /*48b0*/  FSEL R164, R65, -INF , P1 ;  /* 0xff80000041a47808 */ /* 0x000fe40000800000 */
        /* <DEDUP_REMOVED lines=26> */
[----:B------:R-:W-:Y:S02]  /*4a60*/  FSEL R165, R52, -INF , P1 ;  /* 0xff80000034a57808 */ /* 0x000fe40000800000 */
[----:B------:R-:W-:Y:S01]  /*4a70*/  FMNMX.FTZ R2, R176, R2, !PT ;  /* 0x00000002b0027209 */ /* 0x000fe20007810000 */
[----:B------:R-:W1:Y:S01]  /*4a80*/  SHFL.BFLY PT, R6, R68, 0x2, 0x1f ;  /* 0x0c401f0044067f89 */ /* 0x000e6200000e0000 */
        /* <DEDUP_REMOVED lines=11> */
[----:B------:R-:W-:Y:S01]  /*4b40*/  FSEL R170, R56, -INF , P1 ;  /* 0xff80000038aa7808 */ /* 0x000fe20000800000 */
[----:B------:R-:W2:Y:S01]  /*4b50*/  SHFL.BFLY PT, R8, R2, 0x2, 0x1f ;  /* 0x0c401f0002087f89 */ /* 0x000ea200000e0000 */
[----:B------:R-:W-:Y:S02]  /*4b60*/  FMNMX.FTZ R5, R166, R5, !PT ;  /* 0x00000005a6057209 */ /* 0x000fe40007810000 */
[----:B-1----:R-:W-:Y:S01]  /*4b70*/  FMNMX.FTZ R68, R68, R6, !PT ;  /* 0x0000000644447209 */ /* 0x002fe20007810000 */
[----:B------:R-:W-:Y:S01]  /*4b80*/  FFMA.FTZ R6, R10, c[0x0][0x2d0], -R7 ;  /* 0x0000b4000a067a23 */ /* 0x000fe20000010807 */
[----:B------:R-:W-:-:S02]  /*4b90*/  FMNMX.FTZ R5, R167, R5, !PT ;  /* 0x00000005a7057209 */ /* 0x000fc40007810000 */
[----:B------:R-:W-:Y:S01]  /*4ba0*/  FSEL R210, R39, -INF , P4 ;  /* 0xff80000027d27808 */ /* 0x000fe20002000000 */
[----:B------:R-:W1:Y:S01]  /*4bb0*/  SHFL.BFLY PT, R9, R68, 0x1, 0x1f ;  /* 0x0c201f0044097f89 */ /* 0x000e6200000e0000 */
[----:B------:R-:W-:Y:S01]  /*4bc0*/  FMNMX.FTZ R5, R169, R5, !PT ;  /* 0x00000005a9057209 */ /* 0x000fe20007810000 */
[----:B------:R3:W-:Y:S01]  /*4bd0*/  MUFU.EX2 R243, R6 ;  /* 0x0000000600f37308 */ /* 0x0007e20000000800 */
[----:B------:R-:W-:Y:S02]  /*4be0*/  FSEL R207, R38, -INF , P3 ;  /* 0xff80000026cf7808 */ /* 0x000fe40001800000 */
[----:B------:R-:W-:Y:S01]  /*4bf0*/  FMNMX.FTZ R5, R250, R5, !PT ;  /* 0x00000005fa057209 */ /* 0x000fe20007810000 */
[----:B------:R-:W-:Y:S03]  /*4c00*/  LDSM.16.MT88.4 R36, [R226+0x100] ;  /* 0x00010000e224783b */ /* 0x000fe60000004200 */
[----:B------:R-:W-:-:S02]  /*4c10*/  FMNMX.FTZ R5, R249, R5, !PT ;  /* 0x00000005f9057209 */ /* 0x000fc40007810000 */
[----:B--2---:R-:W-:Y:S01]  /*4c20*/  FMNMX.FTZ R2, R2, R8, !PT ;  /* 0x0000000802027209 */ /* 0x004fe20007810000 */
[----:B---3--:R-:W-:-:S04]  /*4c30*/  FFMA.FTZ R6, R11, c[0x0][0x2d0], -R7 ;  /* 0x0000b4000b067a23 */ /* 0x008fc80000010807 */
[----:B------:R-:W2:Y:S01]  /*4c40*/  SHFL.BFLY PT, R11, R2, 0x1, 0x1f ;  /* 0x0c201f00020b7f89 */ /* 0x000ea200000e0000 */
[----:B------:R3:W4:Y:S01]  /*4c50*/  MUFU.EX2 R242, R6 ;  /* 0x0000000600f27308 */ /* 0x0007220000000800 */
[----:B-1----:R-:W-:-:S04]  /*4c60*/  FMNMX.FTZ R68, R68, R9, !PT ;  /* 0x0000000944447209 */ /* 0x002fc80007810000 */
[C---:B------:R-:W-:Y:S01]  /*4c70*/  FSETP.NEU.FTZ.AND P1, PT, R68.reuse, -INF , PT ;  /* 0xff8000004400780b */ /* 0x040fe20003f3d000 */
[----:B------:R-:W-:Y:S01]  /*4c80*/  FMUL.FTZ R9, R68, c[0x0][0x2d0] ;  /* 0x0000b40044097a20 */ /* 0x000fe20000410000 */
[----:B---3--:R-:W-:Y:S01]  /*4c90*/  FMNMX.FTZ R6, R245, R5, !PT ;  /* 0x00000005f5067209 */ /* 0x008fe20007810000 */
[--C-:B------:R-:W-:Y:S01]  /*4ca0*/  FFMA.FTZ R5, R12, c[0x0][0x2d0], -R7.reuse ;  /* 0x0000b4000c057a23 */ /* 0x100fe20000010807 */
[----:B----4-:R-:W-:Y:S02]  /*4cb0*/  F2FP.BF16.PACK_AB R12, R242, R243 ;  /* 0x000000f3f20c723e */ /* 0x010fe400000010ff */
[----:B------:R-:W-:Y:S01]  /*4cc0*/  FMNMX.FTZ R6, R170, R6, !PT ;  /* 0x00000006aa067209 */ /* 0x000fe20007810000 */
[----:B------:R1:W-:Y:S01]  /*4cd0*/  MUFU.EX2 R201, R5 ;  /* 0x0000000500c97308 */ /* 0x0003e20000000800 */
[----:B--2---:R-:W-:Y:S02]  /*4ce0*/  FMNMX.FTZ R2, R2, R11, !PT ;  /* 0x0000000b02027209 */ /* 0x004fe40007810000 */
[----:B-1----:R-:W-:Y:S01]  /*4cf0*/  FMNMX.FTZ R5, R219, R6, !PT ;  /* 0x00000006db057209 */ /* 0x002fe20007810000 */
[----:B------:R-:W-:-:S03]  /*4d00*/  FFMA.FTZ R6, R13, c[0x0][0x2d0], -R7 ;  /* 0x0000b4000d067a23 */ /* 0x000fc60000010807 */
[----:B------:R-:W-:Y:S01]  /*4d10*/  FMNMX.FTZ R5, R215, R5, !PT ;  /* 0x00000005d7057209 */ /* 0x000fe20007810000 */
[----:B------:R1:W2:Y:S03]  /*4d20*/  MUFU.EX2 R190, R6 ;  /* 0x0000000600be7308 */ /* 0x0002a60000000800 */
[----:B------:R-:W-:Y:S01]  /*4d30*/  FMNMX.FTZ R8, R210, R5, !PT ;  /* 0x00000005d2087209 */ /* 0x000fe20007810000 */
[----:B------:R-:W-:-:S03]  /*4d40*/  FFMA.FTZ R5, R14, c[0x0][0x2d0], -R7 ;  /* 0x0000b4000e057a23 */ /* 0x000fc60000010807 */
[----:B------:R-:W-:Y:S01]  /*4d50*/  FMNMX.FTZ R8, R207, R8, !PT ;  /* 0x00000008cf087209 */ /* 0x000fe20007810000 */
[----:B------:R3:W-:Y:S04]  /*4d60*/  MUFU.EX2 R200, R5 ;  /* 0x0000000500c87308 */ /* 0x0007e80000000800 */
[----:B------:R-:W4:Y:S01]  /*4d70*/  SHFL.BFLY PT, R10, R8, 0x2, 0x1f ;  /* 0x0c401f00080a7f89 */ /* 0x000f2200000e0000 */
[----:B-1----:R-:W-:Y:S02]  /*4d80*/  FSEL R6, R9, RZ, P1 ;  /* 0x000000ff09067208 */ /* 0x002fe40000800000 */
[----:B------:R-:W-:Y:S02]  /*4d90*/  FSETP.NEU.FTZ.AND P1, PT, R2, -INF , PT ;  /* 0xff8000000200780b */ /* 0x000fe40003f3d000 */
[----:B--2---:R-:W-:Y:S01]  /*4da0*/  F2FP.BF16.PACK_AB R14, R190, R201 ;  /* 0x000000c9be0e723e */ /* 0x004fe200000010ff */
[----:B------:R-:W-:-:S02]  /*4db0*/  FFMA.FTZ R9, R19, c[0x0][0x2d0], -R6 ;  /* 0x0000b40013097a23 */ /* 0x000fc40000010806 */
[--C-:B---3--:R-:W-:Y:S02]  /*4dc0*/  FFMA.FTZ R5, R15, c[0x0][0x2d0], -R6.reuse ;  /* 0x0000b4000f057a23 */ /* 0x108fe40000010806 */
[----:B------:R1:W-:Y:S08]  /*4dd0*/  MUFU.EX2 R185, R9 ;  /* 0x0000000900b97308 */ /* 0x0003f00000000800 */
[----:B------:R2:W-:Y:S01]  /*4de0*/  MUFU.EX2 R202, R5 ;  /* 0x0000000500ca7308 */ /* 0x0005e20000000800 */
[----:B----4-:R-:W-:Y:S01]  /*4df0*/  FMNMX.FTZ R8, R8, R10, !PT ;  /* 0x0000000a08087209 */ /* 0x010fe20007810000 */
[----:B-1----:R-:W-:-:S06]  /*4e00*/  FFMA.FTZ R9, R20, c[0x0][0x2d0], -R6 ;  /* 0x0000b40014097a23 */ /* 0x002fcc0000010806 */
[----:B------:R-:W1:Y:S01]  /*4e10*/  MUFU.EX2 R189, R9 ;  /* 0x0000000900bd7308 */ /* 0x000e620000000800 */
[----:B--2---:R-:W-:Y:S02]  /*4e20*/  FFMA.FTZ R5, R18, c[0x0][0x2d0], -R6 ;  /* 0x0000b40012057a23 */ /* 0x004fe40000010806 */
[----:B------:R-:W-:Y:S05]  /*4e30*/  LDSM.16.MT88.4 R16, [R224+0x100] ;  /* 0x00010000e010783b */ /* 0x000fea0000004200 */
[----:B------:R2:W3:Y:S01]  /*4e40*/  MUFU.EX2 R145, R5 ;  /* 0x0000000500917308 */ /* 0x0004e20000000800 */
[----:B-1----:R-:W-:Y:S01]  /*4e50*/  F2FP.BF16.PACK_AB R10, R189, R185 ;  /* 0x000000b9bd0a723e */ /* 0x002fe200000010ff */
[----:B--2---:R-:W-:-:S05]  /*4e60*/  FMUL.FTZ R5, R2, c[0x0][0x2d0] ;  /* 0x0000b40002057a20 */ /* 0x004fca0000410000 */
[----:B------:R-:W-:-:S05]  /*4e70*/  FSEL R5, R5, RZ, P1 ;  /* 0x000000ff05057208 */ /* 0x000fca0000800000 */
[--C-:B------:R-:W-:Y:S02]  /*4e80*/  FFMA.FTZ R9, R21, c[0x0][0x2d0], -R5.reuse ;  /* 0x0000b40015097a23 */ /* 0x100fe40000010805 */
[--C-:B------:R-:W-:Y:S02]  /*4e90*/  FFMA.FTZ R0, R22, c[0x0][0x2d0], -R5.reuse ;  /* 0x0000b40016007a23 */ /* 0x100fe40000010805 */
[----:B------:R1:W-:Y:S08]  /*4ea0*/  MUFU.EX2 R191, R9 ;  /* 0x0000000900bf7308 */ /* 0x0003f00000000800 */
[----:B------:R2:W4:Y:S01]  /*4eb0*/  MUFU.EX2 R244, R0 ;  /* 0x0000000000f47308 */ /* 0x0005220000000800 */
[----:B-1----:R-:W1:Y:S01]  /*4ec0*/  SHFL.BFLY PT, R9, R8, 0x1, 0x1f ;  /* 0x0c201f0008097f89 */ /* 0x002e6200000e0000 */
[----:B--2---:R-:W-:-:S03]  /*4ed0*/  FFMA.FTZ R0, R23, c[0x0][0x2d0], -R5 ;  /* 0x0000b40017007a23 */ /* 0x004fc60000010805 */
[----:B------:R-:W2:Y:S03]  /*4ee0*/  LDSM.16.MT88.4 R20, [R224+0x900] ;  /* 0x00090000e014783b */ /* 0x000ea60000004200 */
[----:B------:R5:W-:Y:S01]  /*4ef0*/  MUFU.EX2 R248, R0 ;  /* 0x0000000000f87308 */ /* 0x000be20000000800 */
[----:B-1----:R-:W-:Y:S02]  /*4f00*/  FMNMX.FTZ R69, R8, R9, !PT ;  /* 0x0000000908457209 */ /* 0x002fe40007810000 */
[----:B---3--:R-:W-:Y:S01]  /*4f10*/  F2FP.BF16.PACK_AB R8, R145, R202 ;  /* 0x000000ca9108723e */ /* 0x008fe200000010ff */
[----:B-----5:R-:W-:Y:S01]  /*4f20*/  FFMA.FTZ R0, R28, c[0x0][0x2d0], -R5 ;  /* 0x0000b4001c007a23 */ /* 0x020fe20000010805 */
[C---:B------:R-:W-:Y:S01]  /*4f30*/  FSETP.NEU.FTZ.AND P1, PT, R69.reuse, -INF , PT ;  /* 0xff8000004500780b */ /* 0x040fe20003f3d000 */
[----:B------:R-:W-:Y:S01]  /*4f40*/  FMUL.FTZ R3, R69, c[0x0][0x2d0] ;  /* 0x0000b40045037a20 */ /* 0x000fe20000410000 */
[----:B----4-:R-:W-:Y:S01]  /*4f50*/  F2FP.BF16.PACK_AB R9, R244, R191 ;  /* 0x000000bff409723e */ /* 0x010fe200000010ff */
[----:B------:R1:W3:Y:S02]  /*4f60*/  MUFU.EX2 R194, R0 ;  /* 0x0000000000c27308 */ /* 0x0002e40000000800 */
[----:B-1----:R-:W-:Y:S01]  /*4f70*/  FFMA.FTZ R0, R29, c[0x0][0x2d0], -R7 ;  /* 0x0000b4001d007a23 */ /* 0x002fe20000010807 */
[----:B---3--:R-:W-:-:S05]  /*4f80*/  F2FP.BF16.PACK_AB R11, R194, R248 ;  /* 0x000000f8c20b723e */ /* 0x008fca00000010ff */
[----:B------:R1:W-:Y:S02]  /*4f90*/  MUFU.EX2 R147, R0 ;  /* 0x0000000000937308 */ /* 0x0003e40000000800 */
[C---:B------:R-:W-:Y:S08]  /*4fa0*/  HMMA.16816.F32.BF16 R80, R8.reuse, R16, RZ ;  /* 0x000000100850723c */ /* 0x040ff000000418ff */
[----:B------:R-:W-:Y:S01]  /*4fb0*/  HMMA.16816.F32.BF16 R60, R8, R18, RZ ;  /* 0x00000012083c723c */ /* 0x000fe200000418ff */
[----:B-1----:R-:W-:-:S04]  /*4fc0*/  FFMA.FTZ R0, R30, c[0x0][0x2d0], -R7 ;  /* 0x0000b4001e007a23 */ /* 0x002fc80000010807 */
[----:B------:R1:W-:Y:S03]  /*4fd0*/  MUFU.EX2 R193, R0 ;  /* 0x0000000000c17308 */ /* 0x0003e60000000800 */
[C---:B------:R-:W-:Y:S08]  /*4fe0*/  HMMA.16816.F32.BF16 R76, R8.reuse, R24, RZ ;  /* 0x00000018084c723c */ /* 0x040ff000000418ff */
[----:B------:R-:W-:Y:S01]  /*4ff0*/  HMMA.16816.F32.BF16 R56, R8, R26, RZ ;  /* 0x0000001a0838723c */ /* 0x000fe200000418ff */
[----:B-1----:R-:W-:Y:S01]  /*5000*/  FSEL R0, R3, RZ, P1 ;  /* 0x000000ff03007208 */ /* 0x002fe20000800000 */
[----:B------:R-:W-:-:S06]  /*5010*/  FFMA.FTZ R3, R31, c[0x0][0x2d0], -R7 ;  /* 0x0000b4001f037a23 */ /* 0x000fcc0000010807 */
[C---:B------:R-:W-:Y:S01]  /*5020*/  HMMA.16816.F32.BF16 R72, R8.reuse, R32, RZ ;  /* 0x000000200848723c */ /* 0x040fe200000418ff */
[----:B------:R-:W1:Y:S01]  /*5030*/  LDSM.16.MT88.4 R28, [R226+0x900] ;  /* 0x00090000e21c783b */ /* 0x000e620000004200 */
[----:B------:R3:W-:Y:S06]  /*5040*/  MUFU.EX2 R156, R3 ;  /* 0x00000003009c7308 */ /* 0x0007ec0000000800 */
[C---:B------:R-:W-:Y:S08]  /*5050*/  HMMA.16816.F32.BF16 R64, R8.reuse, R36, RZ ;  /* 0x000000240840723c */ /* 0x040ff000000418ff */
[----:B------:R-:W-:Y:S01]  /*5060*/  HMMA.16816.F32.BF16 R52, R8, R34, RZ ;  /* 0x000000220834723c */ /* 0x000fe200000418ff */
[----:B---3--:R-:W-:-:S04]  /*5070*/  FFMA.FTZ R3, R40, c[0x0][0x2d0], -R0 ;  /* 0x0000b40028037a23 */ /* 0x008fc80000010800 */
[----:B------:R3:W-:Y:S03]  /*5080*/  MUFU.EX2 R175, R3 ;  /* 0x0000000300af7308 */ /* 0x0007e60000000800 */
[----:B------:R-:W-:Y:S01]  /*5090*/  HMMA.16816.F32.BF16 R48, R8, R38, RZ ;  /* 0x000000260830723c */ /* 0x000fe200000418ff */
        /* <DEDUP_REMOVED lines=10> */
[C---:B------:R-:W-:Y:S08]  /*5140*/  HMMA.16816.F32.BF16 R84, R12.reuse, R16, RZ ;  /* 0x000000100c54723c */ /* 0x040ff000000418ff */
[----:B------:R-:W-:Y:S01]  /*5150*/  HMMA.16816.F32.BF16 R88, R12, R18, RZ ;  /* 0x000000120c58723c */ /* 0x000fe200000418ff */
[----:B------:R-:W4:Y:S01]  /*5160*/  LDSM.16.MT88.4 R16, [R227+0x900] ;  /* 0x00090000e310783b */ /* 0x000f220000004200 */
[----:B---3--:R-:W-:-:S04]  /*5170*/  FFMA.FTZ R3, R45, c[0x0][0x2d0], -R6 ;  /* 0x0000b4002d037a23 */ /* 0x008fc80000010806 */
[----:B------:R3:W5:Y:S02]  /*5180*/  MUFU.EX2 R146, R3 ;  /* 0x0000000300927308 */ /* 0x0007640000000800 */
[C---:B------:R-:W-:Y:S08]  /*5190*/  HMMA.16816.F32.BF16 R40, R12.reuse, R32, RZ ;  /* 0x000000200c28723c */ /* 0x040ff000000418ff */
[----:B------:R-:W-:Y:S01]  /*51a0*/  HMMA.16816.F32.BF16 R100, R12, R34, RZ ;  /* 0x000000220c64723c */ /* 0x000fe200000418ff */
[----:B---3--:R-:W-:Y:S01]  /*51b0*/  FFMA.FTZ R3, R46, c[0x0][0x2d0], -R6 ;  /* 0x0000b4002e037a23 */ /* 0x008fe20000010806 */
[----:B-----5:R-:W-:-:S06]  /*51c0*/  F2FP.BF16.PACK_AB R8, R146, R199 ;  /* 0x000000c79208723e */ /* 0x020fcc00000010ff */
[----:B------:R-:W-:Y:S01]  /*51d0*/  HMMA.16816.F32.BF16 R32, R12, R36, RZ ;  /* 0x000000240c20723c */ /* 0x000fe200000418ff */
[----:B------:R3:W-:Y:S02]  /*51e0*/  MUFU.EX2 R198, R3 ;  /* 0x0000000300c67308 */ /* 0x0007e40000000800 */
[----:B---3--:R-:W-:-:S05]  /*51f0*/  FFMA.FTZ R3, R47, c[0x0][0x2d0], -R6 ;  /* 0x0000b4002f037a23 */ /* 0x008fca0000010806 */
[----:B------:R-:W-:Y:S01]  /*5200*/  HMMA.16816.F32.BF16 R44, R12, R24, RZ ;  /* 0x000000180c2c723c */ /* 0x000fe200000418ff */
[----:B------:R3:W5:Y:S02]  /*5210*/  MUFU.EX2 R192, R3 ;  /* 0x0000000300c07308 */ /* 0x0007640000000800 */
[----:B---3--:R-:W-:Y:S01]  /*5220*/  FFMA.FTZ R3, R71, c[0x0][0x2d0], -R5 ;  /* 0x0000b40047037a23 */ /* 0x008fe20000010805 */
[----:B-----5:R-:W-:Y:S01]  /*5230*/  F2FP.BF16.PACK_AB R10, R192, R198 ;  /* 0x000000c6c00a723e */ /* 0x020fe200000010ff */
[----:B------:R-:W-:-:S04]  /*5240*/  IMAD.MOV.U32 R71, RZ, RZ, R197 ;  /* 0x000000ffff477224 */ /* 0x000fc800078e00c5 */
[----:B------:R3:W-:Y:S02]  /*5250*/  MUFU.EX2 R247, R3 ;  /* 0x0000000300f77308 */ /* 0x0007e40000000800 */
[--C-:B---3--:R-:W-:Y:S02]  /*5260*/  FFMA.FTZ R3, R92, c[0x0][0x2d0], -R5.reuse ;  /* 0x0000b4005c037a23 */ /* 0x108fe40000010805 */
[----:B------:R-:W-:Y:S01]  /*5270*/  HMMA.16816.F32.BF16 R92, R12, R26, RZ ;  /* 0x0000001a0c5c723c */ /* 0x000fe200000418ff */
[----:B------:R-:W3:Y:S03]  /*5280*/  LDSM.16.MT88.4 R24, [R225+0x900] ;  /* 0x00090000e118783b */ /* 0x000ee60000004200 */
[----:B------:R5:W1:Y:S02]  /*5290*/  MUFU.EX2 R246, R3 ;  /* 0x0000000300f67308 */ /* 0x000a640000000800 */
[----:B-----5:R-:W-:Y:S01]  /*52a0*/  FFMA.FTZ R3, R96, c[0x0][0x2d0], -R5 ;  /* 0x0000b40060037a23 */ /* 0x020fe20000010805 */
[----:B-1----:R-:W-:-:S05]  /*52b0*/  F2FP.BF16.PACK_AB R9, R246, R247 ;  /* 0x000000f7f609723e */ /* 0x002fca00000010ff */
[----:B------:R1:W-:Y:S02]  /*52c0*/  MUFU.EX2 R252, R3 ;  /* 0x0000000300fc7308 */ /* 0x0003e40000000800 */
[----:B-1----:R-:W-:-:S06]  /*52d0*/  FFMA.FTZ R3, R97, c[0x0][0x2d0], -R5 ;  /* 0x0000b40061037a23 */ /* 0x002fcc0000010805 */
[----:B------:R1:W5:Y:S02]  /*52e0*/  MUFU.EX2 R251, R3 ;  /* 0x0000000300fb7308 */ /* 0x0003640000000800 */
[----:B-1----:R-:W-:Y:S01]  /*52f0*/  FFMA.FTZ R3, R98, c[0x0][0x2d0], -R0 ;  /* 0x0000b40062037a23 */ /* 0x002fe20000010800 */
[----:B-----5:R-:W-:-:S05]  /*5300*/  F2FP.BF16.PACK_AB R11, R251, R252 ;  /* 0x000000fcfb0b723e */ /* 0x020fca00000010ff */
[----:B------:R1:W-:Y:S02]  /*5310*/  MUFU.EX2 R214, R3 ;  /* 0x0000000300d67308 */ /* 0x0003e40000000800 */
[C---:B--2---:R-:W-:Y:S08]  /*5320*/  HMMA.16816.F32.BF16 R120, R8.reuse, R20, R80 ;  /* 0x000000140878723c */ /* 0x044ff00000041850 */
[----:B------:R-:W-:Y:S01]  /*5330*/  HMMA.16816.F32.BF16 R48, R8, R30, R48 ;  /* 0x0000001e0830723c */ /* 0x000fe20000041830 */
[----:B-1----:R-:W-:-:S04]  /*5340*/  FFMA.FTZ R3, R99, c[0x0][0x2d0], -R0 ;  /* 0x0000b40063037a23 */ /* 0x002fc80000010800 */
[----:B------:R1:W2:Y:S03]  /*5350*/  MUFU.EX2 R213, R3 ;  /* 0x0000000300d57308 */ /* 0x0002a60000000800 */
[----:B------:R-:W-:Y:S01]  /*5360*/  HMMA.16816.F32.BF16 R96, R12, R38, RZ ;  /* 0x000000260c60723c */ /* 0x000fe200000418ff */
[----:B------:R-:W-:Y:S01]  /*5370*/  LDSM.16.MT88.4 R12, [R224+0x1100] ;  /* 0x00110000e00c783b */ /* 0x000fe20000004200 */
[----:B-1----:R-:W-:-:S04]  /*5380*/  FFMA.FTZ R3, R104, c[0x0][0x2d0], -R0 ;  /* 0x0000b40068037a23 */ /* 0x002fc80000010800 */
[----:B------:R1:W-:Y:S02]  /*5390*/  MUFU.EX2 R217, R3 ;  /* 0x0000000300d97308 */ /* 0x0003e40000000800 */
[----:B-1----:R-:W-:Y:S02]  /*53a0*/  FFMA.FTZ R3, R105, c[0x0][0x2d0], -R0 ;  /* 0x0000b40069037a23 */ /* 0x002fe40000010800 */
[C---:B----4-:R-:W-:Y:S04]  /*53b0*/  HMMA.16816.F32.BF16 R104, R8.reuse, R16, R76 ;  /* 0x000000100868723c */ /* 0x050fe8000004184c */
[----:B------:R1:W4:Y:S04]  /*53c0*/  MUFU.EX2 R212, R3 ;  /* 0x0000000300d47308 */ /* 0x0003280000000800 */
[C---:B---3--:R-:W-:Y:S08]  /*53d0*/  HMMA.16816.F32.BF16 R76, R8.reuse, R24, R72 ;  /* 0x00000018084c723c */ /* 0x048ff00000041848 */
[----:B------:R-:W-:Y:S01]  /*53e0*/  HMMA.16816.F32.BF16 R72, R8, R28, R64 ;  /* 0x0000001c0848723c */ /* 0x000fe20000041840 */
[----:B-1----:R-:W-:-:S04]  /*53f0*/  FFMA.FTZ R3, R108, c[0x0][0x2d0], -R6 ;  /* 0x0000b4006c037a23 */ /* 0x002fc80000010806 */
[----:B------:R1:W-:Y:S03]  /*5400*/  MUFU.EX2 R206, R3 ;  /* 0x0000000300ce7308 */ /* 0x0003e60000000800 */
[C---:B------:R-:W-:Y:S08]  /*5410*/  HMMA.16816.F32.BF16 R64, R8.reuse, R22, R60 ;  /* 0x000000160840723c */ /* 0x040ff0000004183c */
[----:B------:R-:W-:Y:S01]  /*5420*/  HMMA.16816.F32.BF16 R60, R8, R18, R56 ;  /* 0x00000012083c723c */ /* 0x000fe20000041838 */
[----:B-1----:R-:W-:-:S07]  /*5430*/  FFMA.FTZ R3, R109, c[0x0][0x2d0], -R6 ;  /* 0x0000b4006d037a23 */ /* 0x002fce0000010806 */
[----:B------:R-:W-:Y:S01]  /*5440*/  HMMA.16816.F32.BF16 R56, R8, R26, R52 ;  /* 0x0000001a0838723c */ /* 0x000fe20000041834 */
[----:B------:R1:W3:Y:S06]  /*5450*/  MUFU.EX2 R205, R3 ;  /* 0x0000000300cd7308 */ /* 0x0002ec0000000800 */
[----:B------:R-:W-:Y:S02]  /*5460*/  F2FP.BF16.PACK_AB R8, R147, R200 ;  /* 0x000000c89308723e */ /* 0x000fe400000010ff */
[----:B--2---:R-:W-:Y:S02]  /*5470*/  F2FP.BF16.PACK_AB R9, R213, R214 ;  /* 0x000000d6d509723e */ /* 0x004fe400000010ff */
[----:B------:R-:W-:-:S02]  /*5480*/  F2FP.BF16.PACK_AB R10, R156, R193 ;  /* 0x000000c19c0a723e */ /* 0x000fc400000010ff */
[----:B----4-:R-:W-:Y:S01]  /*5490*/  F2FP.BF16.PACK_AB R11, R212, R217 ;  /* 0x000000d9d40b723e */ /* 0x010fe200000010ff */
[----:B-1----:R-:W-:-:S06]  /*54a0*/  FFMA.FTZ R3, R110, c[0x0][0x2d0], -R6 ;  /* 0x0000b4006e037a23 */ /* 0x002fcc0000010806 */
[C---:B------:R-:W-:Y:S01]  /*54b0*/  HMMA.16816.F32.BF16 R44, R8.reuse, R16, R44 ;  /* 0x00000010082c723c */ /* 0x040fe2000004182c */
[----:B------:R1:W-:Y:S07]  /*54c0*/  MUFU.EX2 R204, R3 ;  /* 0x0000000300cc7308 */ /* 0x0003ee0000000800 */
[C---:B------:R-:W-:Y:S07]  /*54d0*/  HMMA.16816.F32.BF16 R16, R8.reuse, R18, R92 ;  /* 0x000000120810723c */ /* 0x040fee000004185c */
[----:B------:R-:W-:Y:S01]  /*54e0*/  IMAD.MOV.U32 R93, RZ, RZ, R200 ;  /* 0x000000ffff5d7224 */ /* 0x000fe200078e00c8 */
[----:B------:R-:W-:Y:S01]  /*54f0*/  HMMA.16816.F32.BF16 R80, R8, R24, R40 ;  /* 0x000000180850723c */ /* 0x000fe20000041828 */
[----:B------:R-:W-:-:S02]  /*5500*/  IMAD.MOV.U32 R95, RZ, RZ, R199 ;  /* 0x000000ffff5f7224 */ /* 0x000fc400078e00c7 */
[----:B-1----:R-:W-:Y:S02]  /*5510*/  FFMA.FTZ R3, R111, c[0x0][0x2d0], -R6 ;  /* 0x0000b4006f037a23 */ /* 0x002fe40000010806 */
[----:B------:R-:W-:Y:S02]  /*5520*/  IMAD.MOV.U32 R94, RZ, RZ, R195 ;  /* 0x000000ffff5e7224 */ /* 0x000fe400078e00c3 */
[----:B------:R1:W2:Y:S01]  /*5530*/  MUFU.EX2 R203, R3 ;  /* 0x0000000300cb7308 */ /* 0x0002a20000000800 */
[----:B------:R-:W-:Y:S01]  /*5540*/  HMMA.16816.F32.BF16 R40, R8, R26, R100 ;  /* 0x0000001a0828723c */ /* 0x000fe20000041864 */
[----:B------:R-:W-:Y:S01]  /*5550*/  LDSM.16.MT88.4 R24, [R226+0x1100] ;  /* 0x00110000e218783b */ /* 0x000fe20000004200 */
[----:B------:R-:W-:-:S05]  /*5560*/  IMAD.MOV.U32 R92, RZ, RZ, R187 ;  /* 0x000000ffff5c7224 */ /* 0x000fca00078e00bb */
[----:B------:R-:W-:Y:S01]  /*5570*/  IMAD.MOV.U32 R103, RZ, RZ, R198 ;  /* 0x000000ffff677224 */ /* 0x000fe200078e00c6 */
[C---:B------:R-:W-:Y:S01]  /*5580*/  HMMA.16816.F32.BF16 R52, R8.reuse, R20, R84 ;  /* 0x000000140834723c */ /* 0x040fe20000041854 */
[----:B------:R-:W-:Y:S02]  /*5590*/  IMAD.MOV.U32 R102, RZ, RZ, R194 ;  /* 0x000000ffff667224 */ /* 0x000fe400078e00c2 */
[----:B------:R-:W-:Y:S02]  /*55a0*/  IMAD.MOV.U32 R100, RZ, RZ, R192 ;  /* 0x000000ffff647224 */ /* 0x000fe400078e00c0 */
[----:B------:R-:W-:Y:S02]  /*55b0*/  IMAD.MOV.U32 R101, RZ, RZ, R190 ;  /* 0x000000ffff657224 */ /* 0x000fe400078e00be */
[----:B-1----:R-:W-:Y:S01]  /*55c0*/  FFMA.FTZ R3, R112, c[0x0][0x2d0], -R5 ;  /* 0x0000b40070037a23 */ /* 0x002fe20000010805 */
[----:B------:R-:W-:Y:S01]  /*55d0*/  HMMA.16816.F32.BF16 R84, R8, R30, R96 ;  /* 0x0000001e0854723c */ /* 0x000fe20000041860 */
[----:B------:R-:W-:-:S02]  /*55e0*/  IMAD.MOV.U32 R112, RZ, RZ, R202 ;  /* 0x000000ffff707224 */ /* 0x000fc400078e00ca */
[----:B------:R1:W-:Y:S04]  /*55f0*/  MUFU.EX2 R202, R3 ;  /* 0x0000000300ca7308 */ /* 0x0003e80000000800 */
[----:B------:R-:W-:Y:S01]  /*5600*/  IMAD.MOV.U32 R97, RZ, RZ, R193 ;  /* 0x000000ffff617224 */ /* 0x000fe200078e00c1 */
[----:B------:R-:W-:Y:S01]  /*5610*/  HMMA.16816.F32.BF16 R108, R8, R28, R32 ;  /* 0x0000001c086c723c */ /* 0x000fe20000041820 */
[----:B------:R-:W4:Y:S01]  /*5620*/  LDSM.16.MT88.4 R32, [R225+0x1100] ;  /* 0x00110000e120783b */ /* 0x000f220000004200 */
[----:B------:R-:W-:Y:S02]  /*5630*/  IMAD.MOV.U32 R96, RZ, RZ, R191 ;  /* 0x000000ffff607224 */ /* 0x000fe400078e00bf */
[----:B------:R-:W-:Y:S02]  /*5640*/  IMAD.MOV.U32 R98, RZ, RZ, R185 ;  /* 0x000000ffff627224 */ /* 0x000fe400078e00b9 */
[----:B------:R-:W-:-:S02]  /*5650*/  IMAD.MOV.U32 R99, RZ, RZ, R156 ;  /* 0x000000ffff637224 */ /* 0x000fc400078e009c */
[----:B------:R-:W-:Y:S01]  /*5660*/  HMMA.16816.F32.BF16 R36, R8, R22, R88 ;  /* 0x000000160824723c */ /* 0x000fe20000041858 */
[----:B------:R-:W5:Y:S01]  /*5670*/  LDSM.16.MT88.4 R20, [R227+0x1100] ;  /* 0x00110000e314783b */ /* 0x000f620000004200 */
[----:B-1----:R-:W-:Y:S02]  /*5680*/  FFMA.FTZ R3, R113, c[0x0][0x2d0], -R5 ;  /* 0x0000b40071037a23 */ /* 0x002fe40000010805 */
[----:B------:R-:W-:Y:S02]  /*5690*/  IMAD.MOV.U32 R113, RZ, RZ, R201 ;  /* 0x000000ffff717224 */ /* 0x000fe400078e00c9 */
[----:B------:R1:W1:Y:S01]  /*56a0*/  MUFU.EX2 R201, R3 ;  /* 0x0000000300c97308 */ /* 0x0002620000000800 */
[----:B---3--:R-:W-:Y:S02]  /*56b0*/  F2FP.BF16.PACK_AB R8, R205, R206 ;  /* 0x000000cecd08723e */ /* 0x008fe400000010ff */
[----:B--2---:R-:W-:Y:S01]  /*56c0*/  F2FP.BF16.PACK_AB R10, R203, R204 ;  /* 0x000000cccb0a723e */ /* 0x004fe200000010ff */
[----:B-1----:R-:W-:Y:S01]  /*56d0*/  FFMA.FTZ R3, R114, c[0x0][0x2d0], -R5 ;  /* 0x0000b40072037a23 */ /* 0x002fe20000010805 */
[----:B------:R-:W-:Y:S01]  /*56e0*/  F2FP.BF16.PACK_AB R9, R201, R202 ;  /* 0x000000cac909723e */ /* 0x000fe200000010ff */
[----:B------:R-:W-:-:S02]  /*56f0*/  IMAD.MOV.U32 R114, RZ, RZ, R189 ;  /* 0x000000ffff727224 */ /* 0x000fc400078e00bd */
[----:B------:R1:W-:Y:S02]  /*5700*/  MUFU.EX2 R200, R3 ;  /* 0x0000000300c87308 */ /* 0x0003e40000000800 */
[----:B-1----:R-:W-:-:S06]  /*5710*/  FFMA.FTZ R3, R115, c[0x0][0x2d0], -R5 ;  /* 0x0000b40073037a23 */ /* 0x002fcc0000010805 */
[----:B------:R1:W2:Y:S02]  /*5720*/  MUFU.EX2 R199, R3 ;  /* 0x0000000300c77308 */ /* 0x0002a40000000800 */
[----:B-1----:R-:W-:Y:S01]  /*5730*/  FFMA.FTZ R3, R116, c[0x0][0x2d0], -R7 ;  /* 0x0000b40074037a23 */ /* 0x002fe20000010807 */
[----:B--2---:R-:W-:-:S05]  /*5740*/  F2FP.BF16.PACK_AB R11, R199, R200 ;  /* 0x000000c8c70b723e */ /* 0x004fca00000010ff */
[----:B------:R1:W-:Y:S02]  /*5750*/  MUFU.EX2 R198, R3 ;  /* 0x0000000300c67308 */ /* 0x0003e40000000800 */
[C---:B----4-:R-:W-:Y:S08]  /*5760*/  HMMA.16816.F32.BF16 R156, R8.reuse, R32, R76 ;  /* 0x00000020089c723c */ /* 0x050ff0000004184c */
[----:B------:R-:W-:Y:S01]  /*5770*/  HMMA.16816.F32.BF16 R76, R8, R14, R64 ;  /* 0x0000000e084c723c */ /* 0x000fe20000041840 */
[----:B-1----:R-:W-:-:S04]  /*5780*/  FFMA.FTZ R3, R117, c[0x0][0x2d0], -R7 ;  /* 0x0000b40075037a23 */ /* 0x002fc80000010807 */
[----:B------:R1:W2:Y:S03]  /*5790*/  MUFU.EX2 R197, R3 ;  /* 0x0000000300c57308 */ /* 0x0002a60000000800 */
[C---:B------:R-:W-:Y:S08]  /*57a0*/  HMMA.16816.F32.BF16 R88, R8.reuse, R24, R72 ;  /* 0x000000180858723c */ /* 0x040ff00000041848 */
[----:B------:R-:W-:Y:S01]  /*57b0*/  HMMA.16816.F32.BF16 R64, R8, R34, R56 ;  /* 0x000000220840723c */ /* 0x000fe20000041838 */
[----:B-1----:R-:W-:-:S07]  /*57c0*/  FFMA.FTZ R3, R118, c[0x0][0x2d0], -R7 ;  /* 0x0000b40076037a23 */ /* 0x002fce0000010807 */
[C---:B------:R-:W-:Y:S01]  /*57d0*/  HMMA.16816.F32.BF16 R120, R8.reuse, R12, R120 ;  /* 0x0000000c0878723c */ /* 0x040fe20000041878 */
[----:B------:R1:W-:Y:S07]  /*57e0*/  MUFU.EX2 R196, R3 ;  /* 0x0000000300c47308 */ /* 0x0003ee0000000800 */
[C---:B-----5:R-:W-:Y:S08]  /*57f0*/  HMMA.16816.F32.BF16 R104, R8.reuse, R20, R104 ;  /* 0x000000140868723c */ /* 0x060ff00000041868 */
[----:B------:R-:W-:Y:S01]  /*5800*/  HMMA.16816.F32.BF16 R72, R8, R22, R60 ;  /* 0x000000160848723c */ /* 0x000fe2000004183c */
[----:B-1----:R-:W-:-:S02]  /*5810*/  FFMA.FTZ R3, R124, c[0x0][0x2d0], -R7 ;  /* 0x0000b4007c037a23 */ /* 0x002fc40000010807 */
[----:B------:R-:W-:Y:S02]  /*5820*/  IMAD.MOV.U32 R124, RZ, RZ, R113 ;  /* 0x000000ffff7c7224 */ /* 0x000fe400078e0071 */
[----:B------:R1:W3:Y:S03]  /*5830*/  MUFU.EX2 R195, R3 ;  /* 0x0000000300c37308 */ /* 0x0002e60000000800 */
[----:B------:R-:W-:Y:S07]  /*5840*/  HMMA.16816.F32.BF16 R56, R8, R26, R48 ;  /* 0x0000001a0838723c */ /* 0x000fee0000041830 */
[----:B--2---:R-:W-:Y:S01]  /*5850*/  F2FP.BF16.PACK_AB R8, R197, R198 ;  /* 0x000000c6c508723e */ /* 0x004fe200000010ff */
[----:B-1----:R-:W-:Y:S01]  /*5860*/  FFMA.FTZ R3, R125, c[0x0][0x2d0], -R0 ;  /* 0x0000b4007d037a23 */ /* 0x002fe20000010800 */
[----:B---3--:R-:W-:Y:S01]  /*5870*/  F2FP.BF16.PACK_AB R10, R195, R196 ;  /* 0x000000c4c30a723e */ /* 0x008fe200000010ff */
[----:B------:R-:W-:-:S02]  /*5880*/  IMAD.MOV.U32 R125, RZ, RZ, R112 ;  /* 0x000000ffff7d7224 */ /* 0x000fc400078e0070 */
[----:B------:R1:W-:Y:S02]  /*5890*/  MUFU.EX2 R194, R3 ;  /* 0x0000000300c27308 */ /* 0x0003e40000000800 */
[----:B-1----:R-:W-:Y:S02]  /*58a0*/  FFMA.FTZ R3, R126, c[0x0][0x2d0], -R0 ;  /* 0x0000b4007e037a23 */ /* 0x002fe40000010800 */
[----:B------:R-:W-:-:S04]  /*58b0*/  IMAD.MOV.U32 R126, RZ, RZ, R145 ;  /* 0x000000ffff7e7224 */ /* 0x000fc800078e0091 */
[----:B------:R1:W2:Y:S02]  /*58c0*/  MUFU.EX2 R193, R3 ;  /* 0x0000000300c17308 */ /* 0x0002a40000000800 */
[----:B-1----:R-:W-:Y:S01]  /*58d0*/  FFMA.FTZ R3, R127, c[0x0][0x2d0], -R0 ;  /* 0x0000b4007f037a23 */ /* 0x002fe20000010800 */
[----:B--2---:R-:W-:Y:S01]  /*58e0*/  F2FP.BF16.PACK_AB R9, R193, R194 ;  /* 0x000000c2c109723e */ /* 0x004fe200000010ff */
[----:B------:R-:W-:-:S04]  /*58f0*/  IMAD.MOV.U32 R127, RZ, RZ, R146 ;  /* 0x000000ffff7f7224 */ /* 0x000fc800078e0092 */
        /* <DEDUP_REMOVED lines=8> */
[----:B------:R-:W-:Y:S01]  /*5980*/  LDSM.16.MT88.4 R12, [R227+0x1900] ;  /* 0x00190000e30c783b */ /* 0x000fe20000004200 */
[----:B-1----:R-:W-:-:S04]  /*5990*/  FFMA.FTZ R3, R130, c[0x0][0x2d0], -R7 ;  /* 0x0000b40082037a23 */ /* 0x002fc80000010807 */
[----:B------:R1:W-:Y:S02]  /*59a0*/  MUFU.EX2 R189, R3 ;  /* 0x0000000300bd7308 */ /* 0x0003e40000000800 */
[C---:B------:R-:W-:Y:S08]  /*59b0*/  HMMA.16816.F32.BF16 R60, R8.reuse, R24, R108 ;  /* 0x00000018083c723c */ /* 0x040ff0000004186c */
[----:B------:R-:W-:Y:S01]  /*59c0*/  HMMA.16816.F32.BF16 R44, R8, R20, R44 ;  /* 0x00000014082c723c */ /* 0x000fe2000004182c */
[----:B-1----:R-:W-:-:S07]  /*59d0*/  FFMA.FTZ R3, R131, c[0x0][0x2d0], -R6 ;  /* 0x0000b40083037a23 */ /* 0x002fce0000010806 */
[C---:B------:R-:W-:Y:S01]  /*59e0*/  HMMA.16816.F32.BF16 R36, R8.reuse, R22, R16 ;  /* 0x000000160824723c */ /* 0x040fe20000041810 */
[----:B------:R-:W1:Y:S01]  /*59f0*/  LDSM.16.MT88.4 R16, [R224+0x1900] ;  /* 0x00190000e010783b */ /* 0x000e620000004200 */
[----:B------:R2:W-:Y:S03]  /*5a00*/  MUFU.EX2 R188, R3 ;  /* 0x0000000300bc7308 */ /* 0x0005e60000000800 */
[----:B------:R-:W3:Y:S03]  /*5a10*/  LDSM.16.MT88.4 R20, [R225+0x1900] ;  /* 0x00190000e114783b */ /* 0x000ee60000004200 */
[C---:B------:R-:W-:Y:S08]  /*5a20*/  HMMA.16816.F32.BF16 R28, R8.reuse, R32, R80 ;  /* 0x00000020081c723c */ /* 0x040ff00000041850 */
[----:B------:R-:W-:Y:S01]  /*5a30*/  HMMA.16816.F32.BF16 R40, R8, R34, R40 ;  /* 0x000000220828723c */ /* 0x000fe20000041828 */
[----:B--2---:R-:W-:-:S02]  /*5a40*/  FFMA.FTZ R3, R132, c[0x0][0x2d0], -R6 ;  /* 0x0000b40084037a23 */ /* 0x004fc40000010806 */
[----:B------:R-:W-:Y:S02]  /*5a50*/  IMAD.MOV.U32 R132, RZ, RZ, R102 ;  /* 0x000000ffff847224 */ /* 0x000fe400078e0066 */
[----:B------:R2:W4:Y:S03]  /*5a60*/  MUFU.EX2 R187, R3 ;  /* 0x0000000300bb7308 */ /* 0x0005260000000800 */
[----:B------:R-:W-:Y:S01]  /*5a70*/  HMMA.16816.F32.BF16 R84, R8, R26, R84 ;  /* 0x0000001a0854723c */ /* 0x000fe20000041854 */
[----:B------:R-:W5:Y:S01]  /*5a80*/  LDSM.16.MT88.4 R24, [R226+0x1900] ;  /* 0x00190000e218783b */ /* 0x000f620000004200 */
[----:B--2---:R-:W-:-:S05]  /*5a90*/  FFMA.FTZ R3, R133, c[0x0][0x2d0], -R6 ;  /* 0x0000b40085037a23 */ /* 0x004fca0000010806 */
[----:B----4-:R-:W-:Y:S01]  /*5aa0*/  F2FP.BF16.PACK_AB R8, R187, R188 ;  /* 0x000000bcbb08723e */ /* 0x010fe200000010ff */
[----:B------:R-:W-:Y:S01]  /*5ab0*/  IMAD.MOV.U32 R133, RZ, RZ, R92 ;  /* 0x000000ffff857224 */ /* 0x000fe200078e005c */
[----:B------:R2:W-:Y:S01]  /*5ac0*/  MUFU.EX2 R186, R3 ;  /* 0x0000000300ba7308 */ /* 0x0005e20000000800 */
[----:B------:R-:W-:Y:S02]  /*5ad0*/  IMAD.MOV.U32 R92, RZ, RZ, R95 ;  /* 0x000000ffff5c7224 */ /* 0x000fe400078e005f */
[----:B--2---:R-:W-:-:S05]  /*5ae0*/  FFMA.FTZ R3, R134, c[0x0][0x2d0], -R6 ;  /* 0x0000b40086037a23 */ /* 0x004fca0000010806 */
[----:B------:R2:W4:Y:S02]  /*5af0*/  MUFU.EX2 R185, R3 ;  /* 0x0000000300b97308 */ /* 0x0005240000000800 */
[----:B--2---:R-:W-:Y:S01]  /*5b00*/  FFMA.FTZ R3, R135, c[0x0][0x2d0], -R5 ;  /* 0x0000b40087037a23 */ /* 0x004fe20000010805 */
[----:B----4-:R-:W-:-:S05]  /*5b10*/  F2FP.BF16.PACK_AB R10, R185, R186 ;  /* 0x000000bab90a723e */ /* 0x010fca00000010ff */
[----:B------:R2:W-:Y:S02]  /*5b20*/  MUFU.EX2 R184, R3 ;  /* 0x0000000300b87308 */ /* 0x0005e40000000800 */
[----:B--2---:R-:W-:-:S06]  /*5b30*/  FFMA.FTZ R3, R137, c[0x0][0x2d0], -R5 ;  /* 0x0000b40089037a23 */ /* 0x004fcc0000010805 */
[----:B------:R2:W4:Y:S02]  /*5b40*/  MUFU.EX2 R118, R3 ;  /* 0x0000000300767308 */ /* 0x0005240000000800 */
[----:B--2---:R-:W-:Y:S01]  /*5b50*/  FFMA.FTZ R3, R136, c[0x0][0x2d0], -R5 ;  /* 0x0000b40088037a23 */ /* 0x004fe20000010805 */
[----:B----4-:R-:W-:Y:S01]  /*5b60*/  F2FP.BF16.PACK_AB R9, R118, R184 ;  /* 0x000000b87609723e */ /* 0x010fe200000010ff */
[----:B------:R-:W-:-:S04]  /*5b70*/  IMAD.MOV.U32 R136, RZ, RZ, R124 ;  /* 0x000000ffff887224 */ /* 0x000fc800078e007c */
[----:B------:R2:W-:Y:S01]  /*5b80*/  MUFU.EX2 R116, R3 ;  /* 0x0000000300747308 */ /* 0x0005e20000000800 */
[----:B------:R-:W-:Y:S02]  /*5b90*/  IMAD.MOV.U32 R124, RZ, RZ, R101 ;  /* 0x000000ffff7c7224 */ /* 0x000fe400078e0065 */
[----:B--2---:R-:W-:Y:S02]  /*5ba0*/  FFMA.FTZ R3, R138, c[0x0][0x2d0], -R5 ;  /* 0x0000b4008a037a23 */ /* 0x004fe40000010805 */
[----:B------:R-:W-:-:S03]  /*5bb0*/  IMAD.MOV.U32 R138, RZ, RZ, R97 ;  /* 0x000000ffff8a7224 */ /* 0x000fc600078e0061 */
[----:B------:R2:W4:Y:S01]  /*5bc0*/  MUFU.EX2 R117, R3 ;  /* 0x0000000300757308 */ /* 0x0005220000000800 */
[----:B------:R-:W-:Y:S02]  /*5bd0*/  IMAD.MOV.U32 R97, RZ, RZ, R114 ;  /* 0x000000ffff617224 */ /* 0x000fe400078e0072 */
[----:B--2---:R-:W-:Y:S01]  /*5be0*/  FFMA.FTZ R3, R140, c[0x0][0x2d0], -R7 ;  /* 0x0000b4008c037a23 */ /* 0x004fe20000010807 */
[----:B----4-:R-:W-:-:S04]  /*5bf0*/  F2FP.BF16.PACK_AB R11, R117, R116 ;  /* 0x00000074750b723e */ /* 0x010fc800000010ff */
[----:B------:R2:W-:Y:S03]  /*5c00*/  MUFU.EX2 R115, R3 ;  /* 0x0000000300737308 */ /* 0x0005e60000000800 */
[C---:B-1----:R-:W-:Y:S08]  /*5c10*/  HMMA.16816.F32.BF16 R128, R8.reuse, R18, R76 ;  /* 0x000000120880723c */ /* 0x042ff0000004184c */
[----:B------:R-:W-:Y:S01]  /*5c20*/  HMMA.16816.F32.BF16 R120, R8, R16, R120 ;  /* 0x000000100878723c */ /* 0x000fe20000041878 */
[----:B--2---:R-:W-:-:S02]  /*5c30*/  FFMA.FTZ R3, R139, c[0x0][0x2d0], -R7 ;  /* 0x0000b4008b037a23 */ /* 0x004fc40000010807 */
[----:B------:R-:W-:Y:S02]  /*5c40*/  IMAD.MOV.U32 R139, RZ, RZ, R96 ;  /* 0x000000ffff8b7224 */ /* 0x000fe400078e0060 */
[----:B------:R1:W2:Y:S01]  /*5c50*/  MUFU.EX2 R114, R3 ;  /* 0x0000000300727308 */ /* 0x0002a20000000800 */
[----:B------:R-:W-:Y:S02]  /*5c60*/  IMAD.MOV.U32 R96, RZ, RZ, R103 ;  /* 0x000000ffff607224 */ /* 0x000fe400078e0067 */
[----:B---3--:R-:W-:Y:S01]  /*5c70*/  HMMA.16816.F32.BF16 R156, R8, R20, R156 ;  /* 0x00000014089c723c */ /* 0x008fe2000004189c */
[----:B------:R-:W-:Y:S02]  /*5c80*/  IMAD.MOV.U32 R103, RZ, RZ, R147 ;  /* 0x000000ffff677224 */ /* 0x000fe400078e0093 */
[----:B------:R-:W-:-:S05]  /*5c90*/  IMAD.MOV.U32 R137, RZ, RZ, R96 ;  /* 0x000000ffff897224 */ /* 0x000fca00078e0060 */
[----:B------:R-:W-:Y:S01]  /*5ca0*/  HMMA.16816.F32.BF16 R80, R8, R22, R64 ;  /* 0x000000160850723c */ /* 0x000fe20000041840 */
[----:B-1----:R-:W-:-:S07]  /*5cb0*/  FFMA.FTZ R3, R141, c[0x0][0x2d0], -R7 ;  /* 0x0000b4008d037a23 */ /* 0x002fce0000010807 */
[----:B-----5:R-:W-:Y:S01]  /*5cc0*/  HMMA.16816.F32.BF16 R76, R8, R24, R88 ;  /* 0x00000018084c723c */ /* 0x020fe20000041858 */
[----:B------:R1:W-:Y:S02]  /*5cd0*/  MUFU.EX2 R113, R3 ;  /* 0x0000000300717308 */ /* 0x0003e40000000800 */
[----:B-1----:R-:W-:-:S06]  /*5ce0*/  FFMA.FTZ R3, R142, c[0x0][0x2d0], -R7 ;  /* 0x0000b4008e037a23 */ /* 0x002fcc0000010807 */
[----:B------:R1:W-:Y:S02]  /*5cf0*/  MUFU.EX2 R112, R3 ;  /* 0x0000000300707308 */ /* 0x0003e40000000800 */
[--C-:B-1----:R-:W-:Y:S02]  /*5d00*/  FFMA.FTZ R3, R143, c[0x0][0x2d0], -R0.reuse ;  /* 0x0000b4008f037a23 */ /* 0x102fe40000010800 */
[----:B------:R-:W-:Y:S04]  /*5d10*/  HMMA.16816.F32.BF16 R140, R8, R12, R104 ;  /* 0x0000000c088c723c */ /* 0x000fe80000041868 */
[----:B------:R1:W-:Y:S02]  /*5d20*/  MUFU.EX2 R110, R3 ;  /* 0x00000003006e7308 */ /* 0x0003e40000000800 */
[----:B-1----:R-:W-:-:S02]  /*5d30*/  FFMA.FTZ R3, R144, c[0x0][0x2d0], -R0 ;  /* 0x0000b40090037a23 */ /* 0x002fc40000010800 */
[C---:B------:R-:W-:Y:S04]  /*5d40*/  HMMA.16816.F32.BF16 R144, R8.reuse, R14, R72 ;  /* 0x0000000e0890723c */ /* 0x040fe80000041848 */
[----:B------:R1:W3:Y:S04]  /*5d50*/  MUFU.EX2 R109, R3 ;  /* 0x00000003006d7308 */ /* 0x0002e80000000800 */
[----:B------:R-:W-:Y:S07]  /*5d60*/  HMMA.16816.F32.BF16 R72, R8, R26, R56 ;  /* 0x0000001a0848723c */ /* 0x000fee0000041838 */
[----:B------:R-:W-:-:S02]  /*5d70*/  F2FP.BF16.PACK_AB R8, R189, R190 ;  /* 0x000000bebd08723e */ /* 0x000fc400000010ff */
[----:B--2---:R-:W-:Y:S01]  /*5d80*/  F2FP.BF16.PACK_AB R10, R114, R115 ;  /* 0x00000073720a723e */ /* 0x004fe200000010ff */
[----:B-1----:R-:W-:Y:S01]  /*5d90*/  FFMA.FTZ R3, R150, c[0x0][0x2d0], -R0 ;  /* 0x0000b40096037a23 */ /* 0x002fe20000010800 */
[----:B---3--:R-:W-:-:S03]  /*5da0*/  F2FP.BF16.PACK_AB R9, R109, R110 ;  /* 0x0000006e6d09723e */ /* 0x008fc600000010ff */
        /* <DEDUP_REMOVED lines=8> */
[----:B------:R-:W2:Y:S01]  /*5e30*/  LDSM.16.MT88.4 R16, [R224+0x2100] ;  /* 0x00210000e010783b */ /* 0x000ea20000004200 */
[----:B-1----:R-:W-:-:S03]  /*5e40*/  FFMA.FTZ R3, R149, c[0x0][0x2d0], -R7 ;  /* 0x0000b40095037a23 */ /* 0x002fc60000010807 */
[----:B------:R-:W-:Y:S01]  /*5e50*/  LDSM.16.MT88.4 R148, [R227+0x3100] ;  /* 0x00310000e394783b */ /* 0x000fe20000004200 */
[----:B------:R1:W-:Y:S02]  /*5e60*/  MUFU.EX2 R108, R3 ;  /* 0x00000003006c7308 */ /* 0x0003e40000000800 */
[C---:B------:R-:W-:Y:S08]  /*5e70*/  HMMA.16816.F32.BF16 R52, R8.reuse, R12, R44 ;  /* 0x0000000c0834723c */ /* 0x040ff0000004182c */
[----:B------:R-:W-:Y:S01]  /*5e80*/  HMMA.16816.F32.BF16 R48, R8, R14, R36 ;  /* 0x0000000e0830723c */ /* 0x000fe20000041824 */
[----:B------:R-:W3:Y:S01]  /*5e90*/  LDSM.16.MT88.4 R12, [R227+0x2100] ;  /* 0x00210000e30c783b */ /* 0x000ee20000004200 */
[----:B-1----:R-:W-:-:S06]  /*5ea0*/  FFMA.FTZ R3, R152, c[0x0][0x2d0], -R6 ;  /* 0x0000b40098037a23 */ /* 0x002fcc0000010806 */
[----:B------:R-:W-:Y:S01]  /*5eb0*/  HMMA.16816.F32.BF16 R32, R8, R20, R28 ;  /* 0x000000140820723c */ /* 0x000fe2000004181c */
[----:B------:R-:W-:Y:S01]  /*5ec0*/  IMAD.MOV.U32 R152, RZ, RZ, R127 ;  /* 0x000000ffff987224 */ /* 0x000fe200078e007f */
[----:B------:R-:W-:Y:S01]  /*5ed0*/  LDSM.16.MT88.4 R28, [R226+0x2100] ;  /* 0x00210000e21c783b */ /* 0x000fe20000004200 */
[----:B------:R1:W-:Y:S01]  /*5ee0*/  MUFU.EX2 R105, R3 ;  /* 0x0000000300697308 */ /* 0x0003e20000000800 */
[----:B------:R-:W-:-:S04]  /*5ef0*/  IMAD.MOV.U32 R127, RZ, RZ, R98 ;  /* 0x000000ffff7f7224 */ /* 0x000fc800078e0062 */
[C---:B------:R-:W-:Y:S01]  /*5f00*/  HMMA.16816.F32.BF16 R40, R8.reuse, R22, R40 ;  /* 0x000000160828723c */ /* 0x040fe20000041828 */
[----:B------:R-:W4:Y:S07]  /*5f10*/  LDSM.16.MT88.4 R20, [R225+0x2100] ;  /* 0x00210000e114783b */ /* 0x000f2e0000004200 */
[----:B------:R-:W-:Y:S01]  /*5f20*/  HMMA.16816.F32.BF16 R36, R8, R26, R84 ;  /* 0x0000001a0824723c */ /* 0x000fe20000041854 */
[----:B-1----:R-:W-:Y:S02]  /*5f30*/  FFMA.FTZ R3, R153, c[0x0][0x2d0], -R6 ;  /* 0x0000b40099037a23 */ /* 0x002fe40000010806 */
[----:B------:R-:W-:-:S02]  /*5f40*/  IMAD.MOV.U32 R153, RZ, RZ, R103 ;  /* 0x000000ffff997224 */ /* 0x000fc400078e0067 */
[----:B------:R1:W5:Y:S03]  /*5f50*/  MUFU.EX2 R104, R3 ;  /* 0x0000000300687308 */ /* 0x0003660000000800 */
[----:B------:R-:W-:Y:S01]  /*5f60*/  HMMA.16816.F32.BF16 R44, R8, R24, R60 ;  /* 0x00000018082c723c */ /* 0x000fe2000004183c */
[----:B------:R-:W2:Y:S01]  /*5f70*/  LDSM.16.MT88.4 R24, [R224+0x2900] ;  /* 0x00290000e018783b */ /* 0x000ea20000004200 */
[----:B-1----:R-:W-:-:S05]  /*5f80*/  FFMA.FTZ R3, R155, c[0x0][0x2d0], -R6 ;  /* 0x0000b4009b037a23 */ /* 0x002fca0000010806 */
[----:B-----5:R-:W-:Y:S01]  /*5f90*/  F2FP.BF16.PACK_AB R8, R104, R105 ;  /* 0x000000696808723e */ /* 0x020fe200000010ff */
[----:B------:R-:W-:Y:S01]  /*5fa0*/  IMAD.MOV.U32 R155, RZ, RZ, R125 ;  /* 0x000000ffff9b7224 */ /* 0x000fe200078e007d */
[----:B------:R1:W-:Y:S01]  /*5fb0*/  MUFU.EX2 R103, R3 ;  /* 0x0000000300677308 */ /* 0x0003e20000000800 */
[----:B------:R-:W-:Y:S02]  /*5fc0*/  IMAD.MOV.U32 R125, RZ, RZ, R100 ;  /* 0x000000ffff7d7224 */ /* 0x000fe400078e0064 */
[----:B-1----:R-:W-:Y:S02]  /*5fd0*/  FFMA.FTZ R3, R154, c[0x0][0x2d0], -R6 ;  /* 0x0000b4009a037a23 */ /* 0x002fe40000010806 */
[----:B------:R-:W-:-:S03]  /*5fe0*/  IMAD.MOV.U32 R154, RZ, RZ, R126 ;  /* 0x000000ffff9a7224 */ /* 0x000fc600078e007e */
[----:B------:R1:W5:Y:S01]  /*5ff0*/  MUFU.EX2 R102, R3 ;  /* 0x0000000300667308 */ /* 0x0003620000000800 */
[----:B------:R-:W-:Y:S02]  /*6000*/  IMAD.MOV.U32 R126, RZ, RZ, R99 ;  /* 0x000000ffff7e7224 */ /* 0x000fe400078e0063 */
[----:B-1----:R-:W-:Y:S01]  /*6010*/  FFMA.FTZ R3, R160, c[0x0][0x2d0], -R5 ;  /* 0x0000b400a0037a23 */ /* 0x002fe20000010805 */
[----:B-----5:R-:W-:-:S04]  /*6020*/  F2FP.BF16.PACK_AB R10, R102, R103 ;  /* 0x00000067660a723e */ /* 0x020fc800000010ff */
[----:B------:R1:W-:Y:S02]  /*6030*/  MUFU.EX2 R101, R3 ;  /* 0x0000000300657308 */ /* 0x0003e40000000800 */
[----:B-1----:R-:W-:-:S06]  /*6040*/  FFMA.FTZ R3, R163, c[0x0][0x2d0], -R5 ;  /* 0x0000b400a3037a23 */ /* 0x002fcc0000010805 */
[----:B------:R1:W5:Y:S02]  /*6050*/  MUFU.EX2 R100, R3 ;  /* 0x0000000300647308 */ /* 0x0003640000000800 */
[----:B-1----:R-:W-:Y:S01]  /*6060*/  FFMA.FTZ R3, R162, c[0x0][0x2d0], -R5 ;  /* 0x0000b400a2037a23 */ /* 0x002fe20000010805 */
[----:B-----5:R-:W-:-:S05]  /*6070*/  F2FP.BF16.PACK_AB R9, R100, R101 ;  /* 0x000000656409723e */ /* 0x020fca00000010ff */
[----:B------:R1:W-:Y:S02]  /*6080*/  MUFU.EX2 R99, R3 ;  /* 0x0000000300637308 */ /* 0x0003e40000000800 */
[----:B-1----:R-:W-:-:S06]  /*6090*/  FFMA.FTZ R3, R161, c[0x0][0x2d0], -R5 ;  /* 0x0000b400a1037a23 */ /* 0x002fcc0000010805 */
[----:B------:R1:W5:Y:S02]  /*60a0*/  MUFU.EX2 R98, R3 ;  /* 0x0000000300627308 */ /* 0x0003640000000800 */
[----:B-1----:R-:W-:Y:S01]  /*60b0*/  FFMA.FTZ R3, R168, c[0x0][0x2d0], -R0 ;  /* 0x0000b400a8037a23 */ /* 0x002fe20000010800 */
[----:B-----5:R-:W-:Y:S01]  /*60c0*/  F2FP.BF16.PACK_AB R11, R98, R99 ;  /* 0x00000063620b723e */ /* 0x020fe200000010ff */
[----:B------:R-:W-:-:S04]  /*60d0*/  IMAD.MOV.U32 R168, RZ, RZ, R97 ;  /* 0x000000ffffa87224 */ /* 0x000fc800078e0061 */
[----:B------:R1:W-:Y:S02]  /*60e0*/  MUFU.EX2 R97, R3 ;  /* 0x0000000300617308 */ /* 0x0003e40000000800 */
[C---:B--2---:R-:W-:Y:S08]  /*60f0*/  HMMA.16816.F32.BF16 R120, R8.reuse, R16, R120 ;  /* 0x000000100878723c */ /* 0x044ff00000041878 */
[----:B------:R-:W-:Y:S01]  /*6100*/  HMMA.16816.F32.BF16 R128, R8, R18, R128 ;  /* 0x000000120880723c */ /* 0x000fe20000041880 */
[----:B-1----:R-:W-:-:S04]  /*6110*/  FFMA.FTZ R3, R166, c[0x0][0x2d0], -R0 ;  /* 0x0000b400a6037a23 */ /* 0x002fc80000010800 */
[----:B------:R1:W2:Y:S03]  /*6120*/  MUFU.EX2 R96, R3 ;  /* 0x0000000300607308 */ /* 0x0002a60000000800 */
[C---:B---3--:R-:W-:Y:S08]  /*6130*/  HMMA.16816.F32.BF16 R140, R8.reuse, R12, R140 ;  /* 0x0000000c088c723c */ /* 0x048ff0000004188c */
[----:B------:R-:W-:Y:S01]  /*6140*/  HMMA.16816.F32.BF16 R144, R8, R14, R144 ;  /* 0x0000000e0890723c */ /* 0x000fe20000041890 */
[----:B-1----:R-:W-:-:S07]  /*6150*/  FFMA.FTZ R3, R167, c[0x0][0x2d0], -R0 ;  /* 0x0000b400a7037a23 */ /* 0x002fce0000010800 */
[C---:B----4-:R-:W-:Y:S01]  /*6160*/  HMMA.16816.F32.BF16 R156, R8.reuse, R20, R156 ;  /* 0x00000014089c723c */ /* 0x050fe2000004189c */
[----:B------:R1:W-:Y:S07]  /*6170*/  MUFU.EX2 R95, R3 ;  /* 0x00000003005f7308 */ /* 0x0003ee0000000800 */
[C---:B------:R-:W-:Y:S08]  /*6180*/  HMMA.16816.F32.BF16 R80, R8.reuse, R22, R80 ;  /* 0x000000160850723c */ /* 0x040ff00000041850 */
[----:B------:R-:W-:Y:S01]  /*6190*/  HMMA.16816.F32.BF16 R76, R8, R28, R76 ;  /* 0x0000001c084c723c */ /* 0x000fe2000004184c */
[----:B-1----:R-:W-:-:S02]  /*61a0*/  FFMA.FTZ R3, R169, c[0x0][0x2d0], -R0 ;  /* 0x0000b400a9037a23 */ /* 0x002fc40000010800 */
[----:B------:R-:W-:Y:S02]  /*61b0*/  IMAD.MOV.U32 R169, RZ, RZ, R132 ;  /* 0x000000ffffa97224 */ /* 0x000fe400078e0084 */
[----:B------:R-:W-:-:S03]  /*61c0*/  IMAD.MOV.U32 R132, RZ, RZ, R94 ;  /* 0x000000ffff847224 */ /* 0x000fc600078e005e */
[----:B------:R-:W-:Y:S01]  /*61d0*/  HMMA.16816.F32.BF16 R72, R8, R30, R72 ;  /* 0x0000001e0848723c */ /* 0x000fe20000041848 */
[----:B------:R1:W3:Y:S06]  /*61e0*/  MUFU.EX2 R94, R3 ;  /* 0x00000003005e7308 */ /* 0x0002ec0000000800 */
[----:B------:R-:W-:Y:S02]  /*61f0*/  F2FP.BF16.PACK_AB R8, R112, R113 ;  /* 0x000000717008723e */ /* 0x000fe400000010ff */
[----:B--2---:R-:W-:Y:S02]  /*6200*/  F2FP.BF16.PACK_AB R9, R96, R97 ;  /* 0x000000616009723e */ /* 0x004fe400000010ff */
[----:B------:R-:W-:Y:S01]  /*6210*/  F2FP.BF16.PACK_AB R10, R108, R111 ;  /* 0x0000006f6c0a723e */ /* 0x000fe200000010ff */
[----:B-1----:R-:W-:Y:S01]  /*6220*/  FFMA.FTZ R3, R173, c[0x0][0x2d0], -R6 ;  /* 0x0000b400ad037a23 */ /* 0x002fe20000010806 */
[----:B---3--:R-:W-:Y:S01]  /*6230*/  F2FP.BF16.PACK_AB R11, R94, R95 ;  /* 0x0000005f5e0b723e */ /* 0x008fe200000010ff */
[----:B------:R-:W-:-:S02]  /*6240*/  IMAD.MOV.U32 R173, RZ, RZ, R93 ;  /* 0x000000ffffad7224 */ /* 0x000fc400078e005d */
[----:B------:R1:W-:Y:S04]  /*6250*/  MUFU.EX2 R93, R3 ;  /* 0x00000003005d7308 */ /* 0x0003e80000000800 */
[C---:B------:R-:W-:Y:S08]  /*6260*/  HMMA.16816.F32.BF16 R64, R8.reuse, R16, R64 ;  /* 0x000000100840723c */ /* 0x040ff00000041840 */
[----:B------:R-:W-:Y:S01]  /*6270*/  HMMA.16816.F32.BF16 R56, R8, R18, R56 ;  /* 0x000000120838723c */ /* 0x000fe20000041838 */
[----:B------:R-:W-:Y:S01]  /*6280*/  LDSM.16.MT88.4 R16, [R225+0x2900] ;  /* 0x00290000e110783b */ /* 0x000fe20000004200 */
[----:B-1----:R-:W-:-:S02]  /*6290*/  FFMA.FTZ R3, R172, c[0x0][0x2d0], -R6 ;  /* 0x0000b400ac037a23 */ /* 0x002fc40000010806 */
[----:B------:R-:W-:Y:S02]  /*62a0*/  IMAD.MOV.U32 R172, RZ, RZ, R92 ;  /* 0x000000ffffac7224 */ /* 0x000fe400078e005c */
[----:B------:R1:W2:Y:S02]  /*62b0*/  MUFU.EX2 R92, R3 ;  /* 0x00000003005c7308 */ /* 0x0002a40000000800 */
[C---:B------:R-:W-:Y:S08]  /*62c0*/  HMMA.16816.F32.BF16 R52, R8.reuse, R12, R52 ;  /* 0x0000000c0834723c */ /* 0x040ff00000041834 */
[----:B------:R-:W-:Y:S01]  /*62d0*/  HMMA.16816.F32.BF16 R48, R8, R14, R48 ;  /* 0x0000000e0830723c */ /* 0x000fe20000041830 */
[----:B------:R-:W-:Y:S01]  /*62e0*/  LDSM.16.MT88.4 R12, [R226+0x2900] ;  /* 0x00290000e20c783b */ /* 0x000fe20000004200 */
[----:B-1----:R-:W-:-:S06]  /*62f0*/  FFMA.FTZ R3, R171, c[0x0][0x2d0], -R6 ;  /* 0x0000b400ab037a23 */ /* 0x002fcc0000010806 */
[C---:B------:R-:W-:Y:S01]  /*6300*/  HMMA.16816.F32.BF16 R32, R8.reuse, R20, R32 ;  /* 0x000000140820723c */ /* 0x040fe20000041820 */
[----:B------:R-:W-:Y:S01]  /*6310*/  IMAD.MOV.U32 R171, RZ, RZ, R133 ;  /* 0x000000ffffab7224 */ /* 0x000fe200078e0085 */
[----:B------:R1:W-:Y:S06]  /*6320*/  MUFU.EX2 R91, R3 ;  /* 0x00000003005b7308 */ /* 0x0003ec0000000800 */
[C---:B------:R-:W-:Y:S01]  /*6330*/  HMMA.16816.F32.BF16 R40, R8.reuse, R22, R40 ;  /* 0x000000160828723c */ /* 0x040fe20000041828 */
[----:B------:R-:W3:Y:S07]  /*6340*/  LDSM.16.MT88.4 R20, [R227+0x2900] ;  /* 0x00290000e314783b */ /* 0x000eee0000004200 */
[----:B------:R-:W-:Y:S01]  /*6350*/  HMMA.16816.F32.BF16 R36, R8, R30, R36 ;  /* 0x0000001e0824723c */ /* 0x000fe20000041824 */
[----:B-1----:R-:W-:-:S04]  /*6360*/  FFMA.FTZ R3, R164, c[0x0][0x2d0], -R6 ;  /* 0x0000b400a4037a23 */ /* 0x002fc80000010806 */
[----:B------:R1:W4:Y:S03]  /*6370*/  MUFU.EX2 R90, R3 ;  /* 0x00000003005a7308 */ /* 0x0003260000000800 */
[----:B------:R-:W-:Y:S07]  /*6380*/  HMMA.16816.F32.BF16 R44, R8, R28, R44 ;  /* 0x0000001c082c723c */ /* 0x000fee000004182c */
[----:B--2---:R-:W-:Y:S01]  /*6390*/  F2FP.BF16.PACK_AB R8, R92, R93 ;  /* 0x0000005d5c08723e */ /* 0x004fe200000010ff */
[----:B-1----:R-:W-:Y:S01]  /*63a0*/  FFMA.FTZ R3, R177, c[0x0][0x2d0], -R5 ;  /* 0x0000b400b1037a23 */ /* 0x002fe20000010805 */
[----:B----4-:R-:W-:Y:S01]  /*63b0*/  F2FP.BF16.PACK_AB R10, R90, R91 ;  /* 0x0000005b5a0a723e */ /* 0x010fe200000010ff */
[----:B------:R-:W-:-:S02]  /*63c0*/  IMAD.MOV.U32 R177, RZ, RZ, R132 ;  /* 0x000000ffffb17224 */ /* 0x000fc400078e0084 */
[----:B------:R1:W-:Y:S01]  /*63d0*/  MUFU.EX2 R89, R3 ;  /* 0x0000000300597308 */ /* 0x0003e20000000800 */
[----:B------:R-:W2:Y:S01]  /*63e0*/  LDSM.16.MT88.4 R132, [R224+0x3100] ;  /* 0x00310000e084783b */ /* 0x000ea20000004200 */
[----:B-1----:R-:W-:Y:S02]  /*63f0*/  FFMA.FTZ R3, R178, c[0x0][0x2d0], -R5 ;  /* 0x0000b400b2037a23 */ /* 0x002fe40000010805 */
[----:B------:R-:W-:-:S04]  /*6400*/  IMAD.MOV.U32 R178, RZ, RZ, R71 ;  /* 0x000000ffffb27224 */ /* 0x000fc800078e0047 */
[----:B------:R1:W4:Y:S02]  /*6410*/  MUFU.EX2 R88, R3 ;  /* 0x0000000300587308 */ /* 0x0003240000000800 */
[----:B-1----:R-:W-:Y:S01]  /*6420*/  FFMA.FTZ R3, R176, c[0x0][0x2d0], -R5 ;  /* 0x0000b400b0037a23 */ /* 0x002fe20000010805 */
[----:B----4-:R-:W-:-:S05]  /*6430*/  F2FP.BF16.PACK_AB R9, R88, R89 ;  /* 0x000000595809723e */ /* 0x010fca00000010ff */
[----:B------:R1:W-:Y:S02]  /*6440*/  MUFU.EX2 R86, R3 ;  /* 0x0000000300567308 */ /* 0x0003e40000000800 */
[----:B-1----:R-:W-:Y:S02]  /*6450*/  FFMA.FTZ R3, R165, c[0x0][0x2d0], -R5 ;  /* 0x0000b400a5037a23 */ /* 0x002fe40000010805 */
[----:B------:R-:W1:Y:S04]  /*6460*/  LDSM.16.MT88.4 R164, [R225+0x3100] ;  /* 0x00310000e1a4783b */ /* 0x000e680000004200 */
[----:B------:R4:W5:Y:S02]  /*6470*/  MUFU.EX2 R87, R3 ;  /* 0x0000000300577308 */ /* 0x0009640000000800 */
[----:B----4-:R-:W-:Y:S01]  /*6480*/  FFMA.FTZ R3, R216, c[0x0][0x2d0], -R7 ;  /* 0x0000b400d8037a23 */ /* 0x010fe20000010807 */
[----:B-----5:R-:W-:Y:S01]  /*6490*/  F2FP.BF16.PACK_AB R11, R87, R86 ;  /* 0x00000056570b723e */ /* 0x020fe200000010ff */
[----:B------:R-:W-:-:S04]  /*64a0*/  IMAD.MOV.U32 R216, RZ, RZ, R125 ;  /* 0x000000ffffd87224 */ /* 0x000fc800078e007d */
[----:B------:R4:W-:Y:S02]  /*64b0*/  MUFU.EX2 R85, R3 ;  /* 0x0000000300557308 */ /* 0x0009e40000000800 */
[C---:B------:R-:W-:Y:S08]  /*64c0*/  HMMA.16816.F32.BF16 R120, R8.reuse, R24, R120 ;  /* 0x000000180878723c */ /* 0x040ff00000041878 */
[----:B------:R-:W-:Y:S01]  /*64d0*/  HMMA.16816.F32.BF16 R128, R8, R26, R128 ;  /* 0x0000001a0880723c */ /* 0x000fe20000041880 */
[----:B----4-:R-:W-:-:S02]  /*64e0*/  FFMA.FTZ R3, R211, c[0x0][0x2d0], -R7 ;  /* 0x0000b400d3037a23 */ /* 0x010fc40000010807 */
[----:B------:R-:W-:Y:S02]  /*64f0*/  IMAD.MOV.U32 R211, RZ, RZ, R126 ;  /* 0x000000ffffd37224 */ /* 0x000fe400078e007e */
[----:B------:R4:W5:Y:S03]  /*6500*/  MUFU.EX2 R84, R3 ;  /* 0x0000000300547308 */ /* 0x0009660000000800 */
[C---:B---3--:R-:W-:Y:S08]  /*6510*/  HMMA.16816.F32.BF16 R140, R8.reuse, R20, R140 ;  /* 0x00000014088c723c */ /* 0x048ff0000004188c */
[----:B------:R-:W-:Y:S01]  /*6520*/  HMMA.16816.F32.BF16 R144, R8, R22, R144 ;  /* 0x000000160890723c */ /* 0x000fe20000041890 */
[----:B----4-:R-:W-:-:S07]  /*6530*/  FFMA.FTZ R3, R222, c[0x0][0x2d0], -R7 ;  /* 0x0000b400de037a23 */ /* 0x010fce0000010807 */
[C---:B------:R-:W-:Y:S01]  /*6540*/  HMMA.16816.F32.BF16 R156, R8.reuse, R16, R156 ;  /* 0x00000010089c723c */ /* 0x040fe2000004189c */
[----:B------:R-:W-:Y:S01]  /*6550*/  IMAD.MOV.U32 R222, RZ, RZ, R137 ;  /* 0x000000ffffde7224 */ /* 0x000fe200078e0089 */
[----:B------:R3:W-:Y:S06]  /*6560*/  MUFU.EX2 R71, R3 ;  /* 0x0000000300477308 */ /* 0x0007ec0000000800 */
[C---:B------:R-:W-:Y:S08]  /*6570*/  HMMA.16816.F32.BF16 R160, R8.reuse, R18, R80 ;  /* 0x0000001208a0723c */ /* 0x040ff00000041850 */
[----:B------:R-:W-:Y:S01]  /*6580*/  HMMA.16816.F32.BF16 R76, R8, R12, R76 ;  /* 0x0000000c084c723c */ /* 0x000fe2000004184c */
[----:B---3--:R-:W-:-:S02]  /*6590*/  FFMA.FTZ R3, R223, c[0x0][0x2d0], -R7 ;  /* 0x0000b400df037a23 */ /* 0x008fc40000010807 */
[----:B------:R-:W-:Y:S02]  /*65a0*/  IMAD.MOV.U32 R223, RZ, RZ, R172 ;  /* 0x000000ffffdf7224 */ /* 0x000fe400078e00ac */
[----:B------:R3:W4:Y:S03]  /*65b0*/  MUFU.EX2 R63, R3 ;  /* 0x00000003003f7308 */ /* 0x0007260000000800 */
[----:B------:R-:W-:Y:S07]  /*65c0*/  HMMA.16816.F32.BF16 R72, R8, R14, R72 ;  /* 0x0000000e0848723c */ /* 0x000fee0000041848 */
[----:B-----5:R-:W-:Y:S01]  /*65d0*/  F2FP.BF16.PACK_AB R8, R84, R85 ;  /* 0x000000555408723e */ /* 0x020fe200000010ff */
[----:B---3--:R-:W-:Y:S01]  /*65e0*/  FFMA.FTZ R3, R250, c[0x0][0x2d0], -R0 ;  /* 0x0000b400fa037a23 */ /* 0x008fe20000010800 */
[----:B----4-:R-:W-:Y:S01]  /*65f0*/  F2FP.BF16.PACK_AB R10, R63, R71 ;  /* 0x000000473f0a723e */ /* 0x010fe200000010ff */
[----:B------:R-:W-:-:S02]  /*6600*/  IMAD.MOV.U32 R250, RZ, RZ, R173 ;  /* 0x000000fffffa7224 */ /* 0x000fc400078e00ad */
[----:B------:R3:W-:Y:S02]  /*6610*/  MUFU.EX2 R62, R3 ;  /* 0x00000003003e7308 */ /* 0x0007e40000000800 */
[----:B---3--:R-:W-:Y:S02]  /*6620*/  FFMA.FTZ R3, R249, c[0x0][0x2d0], -R0 ;  /* 0x0000b400f9037a23 */ /* 0x008fe40000010800 */
[----:B------:R-:W-:-:S04]  /*6630*/  IMAD.MOV.U32 R249, RZ, RZ, R169 ;  /* 0x000000fffff97224 */ /* 0x000fc800078e00a9 */
[----:B------:R3:W4:Y:S01]  /*6640*/  MUFU.EX2 R61, R3 ;  /* 0x00000003003d7308 */ /* 0x0007220000000800 */
[----:B------:R-:W-:Y:S02]  /*6650*/  IMAD.MOV.U32 R169, RZ, RZ, R152 ;  /* 0x000000ffffa97224 */ /* 0x000fe400078e0098 */
[----:B---3--:R-:W-:Y:S01]  /*6660*/  FFMA.FTZ R3, R245, c[0x0][0x2d0], -R0 ;  /* 0x0000b400f5037a23 */ /* 0x008fe20000010800 */
[----:B----4-:R-:W-:Y:S01]  /*6670*/  F2FP.BF16.PACK_AB R9, R61, R62 ;  /* 0x0000003e3d09723e */ /* 0x010fe200000010ff */
[----:B------:R-:W-:-:S03]  /*6680*/  IMAD.MOV.U32 R245, RZ, RZ, R168 ;  /* 0x000000fffff57224 */ /* 0x000fc600078e00a8 */
[----:B------:R3:W-:Y:S01]  /*6690*/  MUFU.EX2 R60, R3 ;  /* 0x00000003003c7308 */ /* 0x0007e20000000800 */
[----:B------:R-:W-:Y:S02]  /*66a0*/  IMAD.MOV.U32 R168, RZ, RZ, R138 ;  /* 0x000000ffffa87224 */ /* 0x000fe400078e008a */
[----:B---3--:R-:W-:-:S05]  /*66b0*/  FFMA.FTZ R3, R170, c[0x0][0x2d0], -R0 ;  /* 0x0000b400aa037a23 */ /* 0x008fca0000010800 */
[----:B------:R3:W4:Y:S02]  /*66c0*/  MUFU.EX2 R31, R3 ;  /* 0x00000003001f7308 */ /* 0x0007240000000800 */
[----:B---3--:R-:W-:Y:S01]  /*66d0*/  FFMA.FTZ R3, R179, c[0x0][0x2d0], -R6 ;  /* 0x0000b400b3037a23 */ /* 0x008fe20000010806 */
[----:B----4-:R-:W-:-:S05]  /*66e0*/  F2FP.BF16.PACK_AB R11, R31, R60 ;  /* 0x0000003c1f0b723e */ /* 0x010fca00000010ff */
[----:B------:R3:W-:Y:S02]  /*66f0*/  MUFU.EX2 R29, R3 ;  /* 0x00000003001d7308 */ /* 0x0007e40000000800 */
[C---:B------:R-:W-:Y:S08]  /*6700*/  HMMA.16816.F32.BF16 R56, R8.reuse, R26, R56 ;  /* 0x0000001a0838723c */ /* 0x040ff00000041838 */
[----:B------:R-:W-:Y:S01]  /*6710*/  HMMA.16816.F32.BF16 R64, R8, R24, R64 ;  /* 0x000000180840723c */ /* 0x000fe20000041840 */
[----:B---3--:R-:W-:-:S04]  /*6720*/  FFMA.FTZ R3, R182, c[0x0][0x2d0], -R6 ;  /* 0x0000b400b6037a23 */ /* 0x008fc80000010806 */
[----:B------:R3:W4:Y:S03]  /*6730*/  MUFU.EX2 R30, R3 ;  /* 0x00000003001e7308 */ /* 0x0007260000000800 */
[C---:B------:R-:W-:Y:S05]  /*6740*/  HMMA.16816.F32.BF16 R48, R8.reuse, R22, R48 ;  /* 0x000000160830723c */ /* 0x040fea0000041830 */
[----:B------:R5:W-:Y:S03]  /*6750*/  MUFU.EX2 R22, R4 ;  /* 0x0000000400167308 */ /* 0x000be60000000800 */
[----:B------:R-:W-:Y:S01]  /*6760*/  HMMA.16816.F32.BF16 R44, R8, R12, R44 ;  /* 0x0000000c082c723c */ /* 0x000fe2000004182c */
[----:B---3--:R-:W-:-:S07]  /*6770*/  FFMA.FTZ R3, R183, c[0x0][0x2d0], -R6 ;  /* 0x0000b400b7037a23 */ /* 0x008fce0000010806 */
[C---:B------:R-:W-:Y:S01]  /*6780*/  HMMA.16816.F32.BF16 R52, R8.reuse, R20, R52 ;  /* 0x000000140834723c */ /* 0x040fe20000041834 */
[----:B------:R-:W-:Y:S01]  /*6790*/  FFMA.FTZ R12, R210, c[0x0][0x2d0], -R0 ;  /* 0x0000b400d20c7a23 */ /* 0x000fe20000010800 */
[----:B----4-:R-:W-:Y:S01]  /*67a0*/  F2FP.BF16.PACK_AB R176, R30, R29 ;  /* 0x0000001d1eb0723e */ /* 0x010fe200000010ff */
[----:B------:R3:W-:Y:S01]  /*67b0*/  MUFU.EX2 R28, R3 ;  /* 0x00000003001c7308 */ /* 0x0007e20000000800 */
[----:B------:R-:W-:Y:S02]  /*67c0*/  FADD.FTZ R13, R243, R242 ;  /* 0x000000f2f30d7221 */ /* 0x000fe40000010000 */
[----:B-----5:R-:W-:Y:S02]  /*67d0*/  FFMA.FTZ R4, R219, c[0x0][0x2d0], -R0 ;  /* 0x0000b400db047a23 */ /* 0x020fe40000010800 */
[----:B------:R-:W-:Y:S01]  /*67e0*/  HMMA.16816.F32.BF16 R36, R8, R14, R36 ;  /* 0x0000000e0824723c */ /* 0x000fe20000041824 */
[----:B------:R-:W-:-:S07]  /*67f0*/  FADD.FTZ R20, R175, R174 ;  /* 0x000000aeaf147221 */ /* 0x000fce0000010000 */
[C---:B------:R-:W-:Y:S01]  /*6800*/  HMMA.16816.F32.BF16 R32, R8.reuse, R16, R32 ;  /* 0x000000100820723c */ /* 0x040fe20000041820 */
[----:B---3--:R-:W-:Y:S02]  /*6810*/  FFMA.FTZ R3, R208, c[0x0][0x2d0], -R6 ;  /* 0x0000b400d0037a23 */ /* 0x008fe40000010806 */
[--C-:B------:R-:W-:Y:S02]  /*6820*/  FFMA.FTZ R6, R215, c[0x0][0x2d0], -R0.reuse ;  /* 0x0000b400d7067a23 */ /* 0x100fe40000010800 */
[----:B------:R3:W-:Y:S01]  /*6830*/  MUFU.EX2 R27, R3 ;  /* 0x00000003001b7308 */ /* 0x0007e20000000800 */
[----:B------:R-:W-:Y:S02]  /*6840*/  FFMA.FTZ R0, R207, c[0x0][0x2d0], -R0 ;  /* 0x0000b400cf007a23 */ /* 0x000fe40000010800 */
[----:B------:R-:W-:Y:S01]  /*6850*/  HMMA.16816.F32.BF16 R40, R8, R18, R40 ;  /* 0x000000120828723c */ /* 0x000fe20000041828 */
[----:B------:R-:W4:Y:S04]  /*6860*/  LDSM.16.MT88.4 R16, [R226+0x3100] ;  /* 0x00310000e210783b */ /* 0x000f280000004200 */
[----:B------:R5:W-:Y:S01]  /*6870*/  MUFU.EX2 R10, R4 ;  /* 0x00000004000a7308 */ /* 0x000be20000000800 */
[----:B---3--:R-:W-:-:S07]  /*6880*/  FFMA.FTZ R3, R181, c[0x0][0x2d0], -R5 ;  /* 0x0000b400b5037a23 */ /* 0x008fce0000010805 */
[----:B------:R-:W-:Y:S01]  /*6890*/  MUFU.EX2 R11, R12 ;  /* 0x0000000c000b7308 */ /* 0x000fe20000000800 */
[----:B-----5:R-:W-:-:S07]  /*68a0*/  FADD.FTZ R4, R139, R244 ;  /* 0x000000f48b047221 */ /* 0x020fce0000010000 */
[----:B------:R3:W-:Y:S01]  /*68b0*/  MUFU.EX2 R26, R3 ;  /* 0x00000003001a7308 */ /* 0x0007e20000000800 */
[----:B------:R-:W-:-:S07]  /*68c0*/  FADD.FTZ R4, R248, R4 ;  /* 0x00000004f8047221 */ /* 0x000fce0000010000 */
[----:B------:R5:W1:Y:S01]  /*68d0*/  MUFU.EX2 R12, R0 ;  /* 0x00000000000c7308 */ /* 0x000a620000000800 */
[----:B---3--:R-:W-:-:S07]  /*68e0*/  FFMA.FTZ R3, R180, c[0x0][0x2d0], -R5 ;  /* 0x0000b400b4037a23 */ /* 0x008fce0000010805 */
[----:B------:R3:W2:Y:S01]  /*68f0*/  MUFU.EX2 R9, R6 ;  /* 0x0000000600097308 */ /* 0x0006a20000000800 */
[----:B-----5:R-:W-:-:S07]  /*6900*/  FADD.FTZ R0, R218, R20 ;  /* 0x00000014da007221 */ /* 0x020fce0000010000 */
[----:B------:R5:W4:Y:S01]  /*6910*/  MUFU.EX2 R25, R3 ;  /* 0x0000000300197308 */ /* 0x000b220000000800 */
[----:B-1----:R-:W-:Y:S01]  /*6920*/  F2FP.BF16.PACK_AB R183, R12, R11 ;  /* 0x0000000b0cb7723e */ /* 0x002fe200000010ff */
[----:B---3--:R-:W-:Y:S01]  /*6930*/  FADD.FTZ R6, R220, R0 ;  /* 0x00000000dc067221 */ /* 0x008fe20000010000 */
[----:B--2---:R-:W-:-:S03]  /*6940*/  F2FP.BF16.PACK_AB R181, R9, R10 ;  /* 0x0000000a09b5723e */ /* 0x004fc600000010ff */
[----:B------:R-:W-:Y:S02]  /*6950*/  FADD.FTZ R6, R214, R6 ;  /* 0x00000006d6067221 */ /* 0x000fe40000010000 */
[--C-:B-----5:R-:W-:Y:S02]  /*6960*/  FFMA.FTZ R3, R209, c[0x0][0x2d0], -R5.reuse ;  /* 0x0000b400d1037a23 */ /* 0x120fe40000010805 */
[----:B------:R-:W-:Y:S02]  /*6970*/  FADD.FTZ R8, R213, R6 ;  /* 0x00000006d5087221 */ /* 0x000fe40000010000 */
[----:B------:R1:W-:Y:S02]  /*6980*/  MUFU.EX2 R24, R3 ;  /* 0x0000000300187308 */ /* 0x0003e40000000800 */
[----:B-1----:R-:W-:Y:S02]  /*6990*/  FFMA.FTZ R3, R221, c[0x0][0x2d0], -R5 ;  /* 0x0000b400dd037a23 */ /* 0x002fe40000010805 */
[----:B------:R-:W-:Y:S01]  /*69a0*/  FFMA.FTZ R5, R177, c[0x0][0x2d0], -R7 ;  /* 0x0000b400b1057a23 */ /* 0x000fe20000010807 */
[----:B----4-:R-:W-:-:S03]  /*69b0*/  F2FP.BF16.PACK_AB R177, R25, R26 ;  /* 0x0000001a19b1723e */ /* 0x010fc600000010ff */
[----:B------:R1:W2:Y:S08]  /*69c0*/  MUFU.EX2 R23, R3 ;  /* 0x0000000300177308 */ /* 0x0002b00000000800 */
[----:B------:R3:W-:Y:S01]  /*69d0*/  MUFU.EX2 R15, R5 ;  /* 0x00000005000f7308 */ /* 0x0007e20000000800 */
[--C-:B-1----:R-:W-:Y:S01]  /*69e0*/  FFMA.FTZ R3, R178, c[0x0][0x2d0], -R7.reuse ;  /* 0x0000b400b2037a23 */ /* 0x102fe20000010807 */
[----:B------:R-:W-:Y:S01]  /*69f0*/  F2FP.BF16.PACK_AB R178, R27, R28 ;  /* 0x0000001c1bb2723e */ /* 0x000fe200000010ff */
[----:B------:R-:W-:Y:S01]  /*6a00*/  FFMA.FTZ R7, R171, c[0x0][0x2d0], -R7 ;  /* 0x0000b400ab077a23 */ /* 0x000fe20000010807 */
[----:B--2---:R-:W-:-:S04]  /*6a10*/  F2FP.BF16.PACK_AB R179, R23, R24 ;  /* 0x0000001817b3723e */ /* 0x004fc800000010ff */
[----:B------:R1:W2:Y:S01]  /*6a20*/  MUFU.EX2 R21, R3 ;  /* 0x0000000300157308 */ /* 0x0002a20000000800 */
[----:B------:R-:W-:Y:S02]  /*6a30*/  IMAD.MOV.U32 R171, RZ, RZ, R153 ;  /* 0x000000ffffab7224 */ /* 0x000fe400078e0099 */
[----:B---3--:R-:W-:Y:S01]  /*6a40*/  FADD.FTZ R5, R155, R154 ;  /* 0x0000009a9b057221 */ /* 0x008fe20000010000 */
[C---:B------:R-:W-:Y:S04]  /*6a50*/  HMMA.16816.F32.BF16 R120, R176.reuse, R132, R120 ;  /* 0x00000084b078723c */ /* 0x040fe80000041878 */
[----:B------:R3:W4:Y:S04]  /*6a60*/  MUFU.EX2 R14, R7 ;  /* 0x00000007000e7308 */ /* 0x0007280000000800 */
[----:B------:R-:W-:Y:S01]  /*6a70*/  HMMA.16816.F32.BF16 R128, R176, R134, R128 ;  /* 0x00000086b080723c */ /* 0x000fe20000041880 */
[----:B-1----:R-:W-:Y:S01]  /*6a80*/  FADD.FTZ R3, R136, R13 ;  /* 0x0000000d88037221 */ /* 0x002fe20000010000 */
[----:B--2---:R-:W-:-:S06]  /*6a90*/  F2FP.BF16.PACK_AB R180, R21, R22 ;  /* 0x0000001615b4723e */ /* 0x004fcc00000010ff */
[C---:B------:R-:W-:Y:S01]  /*6aa0*/  HMMA.16816.F32.BF16 R140, R176.reuse, R148, R140 ;  /* 0x00000094b08c723c */ /* 0x040fe2000004188c */
[----:B---3--:R-:W-:Y:S01]  /*6ab0*/  FADD.FTZ R7, R127, R5 ;  /* 0x000000057f077221 */ /* 0x008fe20000010000 */
[----:B----4-:R-:W-:Y:S01]  /*6ac0*/  F2FP.BF16.PACK_AB R182, R14, R15 ;  /* 0x0000000f0eb6723e */ /* 0x010fe200000010ff */
[----:B------:R-:W-:Y:S02]  /*6ad0*/  FADD.FTZ R5, R124, R3 ;  /* 0x000000037c057221 */ /* 0x000fe40000010000 */
[----:B------:R-:W-:Y:S02]  /*6ae0*/  FADD.FTZ R0, R245, R7 ;  /* 0x00000007f5007221 */ /* 0x000fe40000010000 */
[----:B------:R-:W-:Y:S01]  /*6af0*/  FADD.FTZ R3, R249, R4 ;  /* 0x00000004f9037221 */ /* 0x000fe20000010000 */
[----:B------:R-:W-:Y:S01]  /*6b00*/  HMMA.16816.F32.BF16 R144, R176, R150, R144 ;  /* 0x00000096b090723c */ /* 0x000fe20000041890 */
[----:B------:R-:W-:Y:S02]  /*6b10*/  FADD.FTZ R5, R250, R5 ;  /* 0x00000005fa057221 */ /* 0x000fe40000010000 */
[----:B------:R-:W-:-:S02]  /*6b20*/  FADD.FTZ R4, R223, R0 ;  /* 0x00000000df047221 */ /* 0x000fc40000010000 */
[----:B------:R-:W-:Y:S02]  /*6b30*/  FADD.FTZ R3, R247, R3 ;  /* 0x00000003f7037221 */ /* 0x000fe40000010000 */
[----:B------:R-:W-:Y:S01]  /*6b40*/  FADD.FTZ R0, R171, R5 ;  /* 0x00000005ab007221 */ /* 0x000fe20000010000 */
[C---:B------:R-:W-:Y:S01]  /*6b50*/  HMMA.16816.F32.BF16 R156, R176.reuse, R164, R156 ;  /* 0x000000a4b09c723c */ /* 0x040fe2000004189c */
[----:B------:R-:W-:Y:S02]  /*6b60*/  FADD.FTZ R7, R169, R4 ;  /* 0x00000004a9077221 */ /* 0x000fe40000010000 */
[----:B------:R-:W-:Y:S02]  /*6b70*/  FADD.FTZ R6, R246, R3 ;  /* 0x00000003f6067221 */ /* 0x000fe40000010000 */
[----:B------:R-:W-:Y:S02]  /*6b80*/  FADD.FTZ R5, R168, R0 ;  /* 0x00000000a8057221 */ /* 0x000fe40000010000 */
[----:B------:R-:W-:Y:S01]  /*6b90*/  FADD.FTZ R4, R217, R8 ;  /* 0x00000008d9047221 */ /* 0x000fe20000010000 */
[----:B------:R-:W-:Y:S01]  /*6ba0*/  HMMA.16816.F32.BF16 R160, R176, R166, R160 ;  /* 0x000000a6b0a0723c */ /* 0x000fe200000418a0 */
[----:B------:R-:W-:-:S02]  /*6bb0*/  FADD.FTZ R3, R222, R7 ;  /* 0x00000007de037221 */ /* 0x000fc40000010000 */
[----:B------:R-:W-:Y:S02]  /*6bc0*/  FADD.FTZ R0, R252, R6 ;  /* 0x00000006fc007221 */ /* 0x000fe40000010000 */
[----:B------:R-:W-:Y:S02]  /*6bd0*/  FADD.FTZ R6, R211, R5 ;  /* 0x00000005d3067221 */ /* 0x000fe40000010000 */
[----:B------:R-:W-:Y:S01]  /*6be0*/  FADD.FTZ R4, R212, R4 ;  /* 0x00000004d4047221 */ /* 0x000fe20000010000 */
[----:B------:R-:W-:Y:S01]  /*6bf0*/  HMMA.16816.F32.BF16 R124, R180, R132, R64 ;  /* 0x00000084b47c723c */ /* 0x000fe20000041840 */
[----:B------:R-:W-:Y:S02]  /*6c00*/  FADD.FTZ R5, R216, R3 ;  /* 0x00000003d8057221 */ /* 0x000fe40000010000 */
[----:B------:R-:W-:Y:S02]  /*6c10*/  FADD.FTZ R3, R251, R0 ;  /* 0x00000000fb037221 */ /* 0x000fe40000010000 */
[----:B------:R-:W-:-:S02]  /*6c20*/  FADD.FTZ R0, R198, R6 ;  /* 0x00000006c6007221 */ /* 0x000fc40000010000 */
        /* <DEDUP_REMOVED lines=31> */
[----:B------:R-:W-:Y:S01]  /*6e20*/  HMMA.16816.F32.BF16 R168, R180, R16, R44 ;  /* 0x00000010b4a8723c */ /* 0x000fe2000004182c */
        /* <DEDUP_REMOVED lines=54> */
[----:B------:R-:W-:Y:S01]  /*7190*/  FADD.FTZ R0, R23, R0 ;  /* 0x0000000017007221 */ /* 0x000fe20000010000 */
[----:B------:R1:W-:Y:S01]  /*71a0*/  STL [R1+0x18], R5 ;  /* 0x0000180501007387 */ /* 0x0003e20000100800 */
[----:B------:R-:W-:-:S03]  /*71b0*/  FADD.FTZ R3, R27, R3 ;  /* 0x000000031b037221 */ /* 0x000fc60000010000 */
[----:B------:R1:W-:Y:S04]  /*71c0*/  STL [R1+0x24], R4 ;  /* 0x0000240401007387 */ /* 0x0003e80000100800 */
[----:B------:R1:W-:Y:S04]  /*71d0*/  STL [R1+0x1c], R0 ;  /* 0x00001c0001007387 */ /* 0x0003e80000100800 */
[----:B------:R1:W-:Y:S01]  /*71e0*/  STL [R1+0x20], R3 ;  /* 0x0000200301007387 */ /* 0x0003e20000100800 */
[----:B------:R-:W-:Y:S05]  /*71f0*/  @!P0 BRA `(.L_x_32) ;  /* 0x000059e000008947 */ /* 0x000fea0003800000 */
[----:B------:R-:W2:Y:S01]  /*7200*/  LDL.LU R216, [R1+0x8] ;  /* 0x0000080001d87983 */ /* 0x000ea20000300800 */
[----:B------:R-:W-:Y:S01]  /*7210*/  IMAD.MOV.U32 R116, RZ, RZ, R69 ;  /* 0x000000ffff747224 */ /* 0x000fe200078e0045 */
[----:B------:R-:W-:Y:S01]  /*7220*/  MOV R118, R2 ;  /* 0x0000000200767202 */ /* 0x000fe20000000f00 */
[----:B-1----:R-:W-:Y:S01]  /*7230*/  IMAD.MOV.U32 R3, RZ, RZ, R70 ;  /* 0x000000ffff037224 */ /* 0x002fe200078e0046 */
[----:B------:R-:W3:Y:S01]  /*7240*/  LDL.LU.64 R82, [R1] ;  /* 0x0000000001527983 */ /* 0x000ee20000300a00 */
[----:B------:R-:W-:-:S03]  /*7250*/  IMAD.MOV.U32 R117, RZ, RZ, R68 ;  /* 0x000000ffff757224 */ /* 0x000fc600078e0044 */
[----:B------:R-:W4:Y:S01]  /*7260*/  LDL.LU.64 R222, [R1+0x10] ;  /* 0x0000100001de7983 */ /* 0x000f220000300a00 */
[----:B--2---:R-:W-:Y:S02]  /*7270*/  IADD3 R242, R216, -0x2, RZ ;  /* 0xfffffffed8f27810 */ /* 0x004fe40007ffe0ff */
[----:B---3--:R-:W-:Y:S02]  /*7280*/  MOV R5, R83 ;  /* 0x0000005300057202 */ /* 0x008fe40000000f00 */
[----:B----4-:R-:W-:-:S05]  /*7290*/  MOV R4, R222 ;  /* 0x000000de00047202 */ /* 0x010fca0000000f00 */
[----:B------:R1:W-:Y:S02]  /*72a0*/  STL.64 [R1+0x28], R4 ;  /* 0x0000280401007387 */ /* 0x0003e40000100a00 */
.L_x_33:
        /* <DEDUP_REMOVED lines=78> */
[C---:B-1----:R-:W-:Y:S07]  /*7790*/  HMMA.16816.F32.BF16 R88, R108.reuse, R96, RZ ;  /* 0x000000606c58723c */ /* 0x042fee00000418ff */
[----:B------:R-:W-:Y:S01]  /*77a0*/  IADD3 R96, P0, R102, UR7, RZ ;  /* 0x0000000766607c10 */ /* 0x000fe2000ff1e0ff */
[-C--:B--2---:R-:W-:Y:S04]  /*77b0*/  HMMA.16816.F32.BF16 R92, R108, R98.reuse, RZ ;  /* 0x000000626c5c723c */ /* 0x084fe800000418ff */
[----:B------:R-:W-:Y:S02]  /*77c0*/  IADD3.X R97, R103, UR5, RZ, P0, !PT ;  /* 0x0000000567617c10 */ /* 0x000fe400087fe4ff */
[----:B------:R-:W-:Y:S03]  /*77d0*/  IADD3 R100, P1, R96, UR7, RZ ;  /* 0x0000000760647c10 */ /* 0x000fe6000ff3e0ff */
[----:B------:R1:W-:Y:S03]  /*77e0*/  LDGSTS.E.BYPASS.LTC128B.128 [R241+0x2100], [R96.64], !P2 ;  /* 0x0210000060f17fae */ /* 0x0003e6000d101d48 */
[----:B------:R-:W-:Y:S02]  /*77f0*/  IADD3.X R101, R97, UR5, RZ, P1, !PT ;  /* 0x0000000561657c10 */ /* 0x000fe40008ffe4ff */
[----:B---3--:R-:W-:Y:S03]  /*7800*/  IADD3 R102, P0, R100, UR7, RZ ;  /* 0x0000000764667c10 */ /* 0x008fe6000ff1e0ff */
[----:B------:R2:W-:Y:S01]  /*7810*/  LDGSTS.E.BYPASS.LTC128B.128 [R241+0x2900], [R100.64], !P2 ;  /* 0x0290000064f17fae */ /* 0x0005e2000d101d48 */
[----:B------:R-:W-:Y:S02]  /*7820*/  IADD3.X R103, R101, UR5, RZ, P0, !PT ;  /* 0x0000000565677c10 */ /* 0x000fe400087fe4ff */
[C---:B------:R-:W-:Y:S02]  /*7830*/  ISETP.GT.AND P0, PT, R242.reuse, RZ, PT ;  /* 0x000000fff200720c */ /* 0x040fe40003f04270 */
[----:B------:R-:W-:Y:S03]  /*7840*/  IADD3 R242, R242, -0x1, RZ ;  /* 0xfffffffff2f27810 */ /* 0x000fe60007ffe0ff */
[----:B------:R2:W-:Y:S08]  /*7850*/  LDGSTS.E.BYPASS.LTC128B.128 [R241+0x3100], [R102.64], !P2 ;  /* 0x0310000066f17fae */ /* 0x0005f0000d101d48 */
[----:B------:R-:W0:Y:S01]  /*7860*/  LDGDEPBAR ;  /* 0x00000000000079af */ /* 0x000e220000000000 */
[C---:B-1----:R-:W-:Y:S08]  /*7870*/  HMMA.16816.F32.BF16 R96, R112.reuse, R98, RZ ;  /* 0x000000627060723c */ /* 0x042ff000000418ff */
[-C--:B--2---:R-:W-:Y:S08]  /*7880*/  HMMA.16816.F32.BF16 R100, R112, R184.reuse, RZ ;  /* 0x000000b87064723c */ /* 0x084ff000000418ff */
        /* <DEDUP_REMOVED lines=53> */
[C---:B------:R-:W-:Y:S01]  /*7be0*/  HMMA.16816.F32.BF16 R48, R184.reuse, R190, R48 ;  /* 0x000000beb830723c */ /* 0x040fe20000041830 */
[----:B------:R-:W3:Y:S07]  /*7bf0*/  LDSM.16.M88.4 R188, [R232+0x9100] ;  /* 0x00910000e8bc783b */ /* 0x000eee0000000200 */
[-C--:B------:R-:W-:Y:S08]  /*7c00*/  HMMA.16816.F32.BF16 R52, R184, R196.reuse, R52 ;  /* 0x000000c4b834723c */ /* 0x080ff00000041834 */
[C---:B------:R-:W-:Y:S08]  /*7c10*/  HMMA.16816.F32.BF16 R56, R200.reuse, R196, R56 ;  /* 0x000000c4c838723c */ /* 0x040ff00000041838 */
[-C--:B------:R-:W-:Y:S08]  /*7c20*/  HMMA.16816.F32.BF16 R60, R200, R198.reuse, R60 ;  /* 0x000000c6c83c723c */ /* 0x080ff0000004183c */
[C---:B------:R-:W-:Y:S08]  /*7c30*/  HMMA.16816.F32.BF16 R64, R184.reuse, R198, R64 ;  /* 0x000000c6b840723c */ /* 0x040ff00000041840 */
        /* <DEDUP_REMOVED lines=11> */
[----:B------:R-:W-:Y:S08]  /*7cf0*/  HMMA.16816.F32.BF16 R112, R184, R214, R112 ;  /* 0x000000d6b870723c */ /* 0x000ff00000041870 */
[-C--:B--2---:R-:W-:Y:S08]  /*7d00*/  HMMA.16816.F32.BF16 R4, R204, R216.reuse, R4 ;  /* 0x000000d8cc04723c */ /* 0x084ff00000041804 */
        /* <DEDUP_REMOVED lines=72> */
[----:B------:R-:W1:Y:S01]  /*8190*/  MUFU.TANH R34, R34 ;  /* 0x0000002200227308 */ /* 0x000e620000002400 */
        /* <DEDUP_REMOVED lines=9> */
[----:B------:R-:W-:Y:S01]  /*8230*/  MUFU.TANH R28, R28 ;  /* 0x0000001c001c7308 */ /* 0x000fe20000002400 */
[C---:B------:R-:W-:Y:S01]  /*8240*/  HMMA.16816.F32.BF16 R64, R204.reuse, R6, R64 ;  /* 0x00000006cc40723c */ /* 0x040fe20000041840 */
[----:B------:R-:W1:Y:S03]  /*8250*/  LDSM.16.M88.4 R4, [R228+0x2800] ;  /* 0x00280000e404783b */ /* 0x000e660000000200 */
[----:B------:R-:W-:Y:S02]  /*8260*/  FMUL.FTZ R54, R54, c[0x0][0x320] ;  /* 0x0000c80036367a20 */ /* 0x000fe40000410000 */
[----:B------:R-:W-:Y:S02]  /*8270*/  FMUL.FTZ R52, R52, c[0x0][0x320] ;  /* 0x0000c80034347a20 */ /* 0x000fe40000410000 */
[----:B------:R-:W-:Y:S01]  /*8280*/  FMUL.FTZ R55, R55, c[0x0][0x320] ;  /* 0x0000c80037377a20 */ /* 0x000fe20000410000 */
[----:B------:R-:W1:Y:S01]  /*8290*/  MUFU.TANH R32, R32 ;  /* 0x0000002000207308 */ /* 0x000e620000002400 */
        /* <DEDUP_REMOVED lines=27> */
[-C--:B------:R-:W-:Y:S01]  /*8450*/  HMMA.16816.F32.BF16 R92, R188, R6.reuse, R92 ;  /* 0x00000006bc5c723c */ /* 0x080fe2000004185c */
[----:B------:R-:W-:Y:S03]  /*8460*/  MUFU.TANH R198, R38 ;  /* 0x0000002600c67308 */ /* 0x000fe60000002400 */
[----:B------:R-:W-:Y:S02]  /*8470*/  FMUL.FTZ R40, R40, c[0x0][0x320] ;  /* 0x0000c80028287a20 */ /* 0x000fe40000410000 */
[----:B------:R-:W-:Y:S02]  /*8480*/  FMUL.FTZ R81, R81, c[0x0][0x320] ;  /* 0x0000c80051517a20 */ /* 0x000fe40000410000 */
[C---:B------:R-:W-:Y:S03]  /*8490*/  HMMA.16816.F32.BF16 R96, R204.reuse, R6, R96 ;  /* 0x00000006cc60723c */ /* 0x040fe60000041860 */
[----:B------:R-:W-:Y:S01]  /*84a0*/  MUFU.TANH R194, R26 ;  /* 0x0000001a00c27308 */ /* 0x000fe20000002400 */
[----:B------:R-:W-:Y:S02]  /*84b0*/  FMUL.FTZ R82, R82, c[0x0][0x320] ;  /* 0x0000c80052527a20 */ /* 0x000fe40000410000 */
[----:B------:R-:W-:Y:S01]  /*84c0*/  FMUL.FTZ R83, R83, c[0x0][0x320] ;  /* 0x0000c80053537a20 */ /* 0x000fe20000410000 */
[----:B-1----:R-:W-:Y:S01]  /*84d0*/  FMNMX.FTZ R70, R184, R0, !PT ;  /* 0x00000000b8467209 */ /* 0x002fe20007810000 */
[----:B------:R-:W-:Y:S01]  /*84e0*/  FMUL.FTZ R84, R84, c[0x0][0x320] ;  /* 0x0000c80054547a20 */ /* 0x000fe20000410000 */
[----:B------:R-:W-:Y:S01]  /*84f0*/  FMNMX.FTZ R0, R186, R2, !PT ;  /* 0x00000002ba007209 */ /* 0x000fe20007810000 */
[-C--:B--2---:R-:W-:Y:S03]  /*8500*/  HMMA.16816.F32.BF16 R100, R204, R8.reuse, R100 ;  /* 0x00000008cc64723c */ /* 0x084fe60000041864 */
[----:B------:R-:W1:Y:S01]  /*8510*/  MUFU.TANH R26, R36 ;  /* 0x00000024001a7308 */ /* 0x000e620000002400 */
[----:B---3--:R-:W-:Y:S01]  /*8520*/  FMNMX.FTZ R2, R192, R4, !PT ;  /* 0x00000004c0027209 */ /* 0x008fe20007810000 */
[----:B------:R-:W-:Y:S01]  /*8530*/  FMUL.FTZ R80, R80, c[0x0][0x320] ;  /* 0x0000c80050507a20 */ /* 0x000fe20000410000 */
[----:B------:R-:W-:Y:S01]  /*8540*/  FMNMX.FTZ R0, R18, R0, !PT ;  /* 0x0000000012007209 */ /* 0x000fe20007810000 */
[----:B------:R-:W-:Y:S01]  /*8550*/  FMUL.FTZ R94, R94, c[0x0][0x320] ;  /* 0x0000c8005e5e7a20 */ /* 0x000fe20000410000 */
[----:B------:R-:W-:Y:S01]  /*8560*/  FMNMX.FTZ R70, R16, R70, !PT ;  /* 0x0000004610467209 */ /* 0x000fe20007810000 */
[----:B------:R-:W-:Y:S01]  /*8570*/  FMUL.FTZ R95, R95, c[0x0][0x320] ;  /* 0x0000c8005f5f7a20 */ /* 0x000fe20000410000 */
[C---:B------:R-:W-:Y:S03]  /*8580*/  HMMA.16816.F32.BF16 R104, R188.reuse, R8, R104 ;  /* 0x00000008bc68723c */ /* 0x040fe60000041868 */
[----:B------:R2:W-:Y:S01]  /*8590*/  MUFU.TANH R201, R39 ;  /* 0x0000002700c97308 */ /* 0x0005e20000002400 */
[----:B------:R-:W-:Y:S01]  /*85a0*/  FMNMX.FTZ R2, R12, R2, !PT ;  /* 0x000000020c027209 */ /* 0x000fe20007810000 */
[----:B------:R-:W-:Y:S01]  /*85b0*/  FMUL.FTZ R86, R86, c[0x0][0x320] ;  /* 0x0000c80056567a20 */ /* 0x000fe20000410000 */
[----:B------:R-:W-:Y:S01]  /*85c0*/  FMNMX.FTZ R0, R19, R0, !PT ;  /* 0x0000000013007209 */ /* 0x000fe20007810000 */
[----:B------:R-:W-:Y:S01]  /*85d0*/  FMUL.FTZ R87, R87, c[0x0][0x320] ;  /* 0x0000c80057577a20 */ /* 0x000fe20000410000 */
[----:B------:R-:W-:Y:S01]  /*85e0*/  FMNMX.FTZ R2, R13, R2, !PT ;  /* 0x000000020d027209 */ /* 0x000fe20007810000 */
[-C--:B------:R-:W-:Y:S03]  /*85f0*/  HMMA.16816.F32.BF16 R108, R188, R10.reuse, R108 ;  /* 0x0000000abc6c723c */ /* 0x080fe6000004186c */
[----:B------:R-:W-:Y:S01]  /*8600*/  FMNMX.FTZ R4, R22, R0, !PT ;  /* 0x0000000016047209 */ /* 0x000fe20007810000 */
[----:B------:R-:W3:Y:S01]  /*8610*/  MUFU.TANH R208, R40 ;  /* 0x0000002800d07308 */ /* 0x000ee20000002400 */
[----:B------:R-:W-:Y:S01]  /*8620*/  FMUL.FTZ R48, R48, c[0x0][0x320] ;  /* 0x0000c80030307a20 */ /* 0x000fe20000410000 */
[----:B------:R-:W-:Y:S01]  /*8630*/  FMNMX.FTZ R70, R17, R70, !PT ;  /* 0x0000004611467209 */ /* 0x000fe20007810000 */
[----:B------:R-:W-:Y:S01]  /*8640*/  FMUL.FTZ R85, R85, c[0x0][0x320] ;  /* 0x0000c80055557a20 */ /* 0x000fe20000410000 */
[----:B----4-:R-:W-:Y:S01]  /*8650*/  FMNMX.FTZ R4, R23, R4, !PT ;  /* 0x0000000417047209 */ /* 0x010fe20007810000 */
[----:B------:R-:W-:Y:S04]  /*8660*/  HMMA.16816.F32.BF16 R112, R204, R10, R112 ;  /* 0x0000000acc70723c */ /* 0x000fe80000041870 */
[----:B------:R-:W-:Y:S01]  /*8670*/  FMNMX.FTZ R70, R20, R70, !PT ;  /* 0x0000004614467209 */ /* 0x000fe20007810000 */
[----:B------:R-:W-:Y:S01]  /*8680*/  MUFU.TANH R193, R27 ;  /* 0x0000001b00c17308 */ /* 0x000fe20000002400 */
[----:B------:R-:W-:Y:S01]  /*8690*/  FMUL.FTZ R98, R98, c[0x0][0x320] ;  /* 0x0000c80062627a20 */ /* 0x000fe20000410000 */
[----:B------:R-:W-:Y:S01]  /*86a0*/  FMNMX.FTZ R4, R34, R4, !PT ;  /* 0x0000000422047209 */ /* 0x000fe20007810000 */
[----:B------:R-:W-:Y:S01]  /*86b0*/  FMUL.FTZ R96, R96, c[0x0][0x320] ;  /* 0x0000c80060607a20 */ /* 0x000fe20000410000 */
[----:B--2---:R-:W2:Y:S03]  /*86c0*/  LDL.64 R38, [R1+0x38] ;  /* 0x0000380001267983 */ /* 0x004ea60000100a00 */
[----:B------:R-:W-:Y:S01]  /*86d0*/  FMNMX.FTZ R70, R21, R70, !PT ;  /* 0x0000004615467209 */ /* 0x000fe20007810000 */
[----:B------:R-:W-:Y:S01]  /*86e0*/  FMUL.FTZ R99, R99, c[0x0][0x320] ;  /* 0x0000c80063637a20 */ /* 0x000fe20000410000 */
[----:B------:R-:W-:Y:S01]  /*86f0*/  FMNMX.FTZ R0, R24, R2, !PT ;  /* 0x0000000218007209 */ /* 0x000fe20007810000 */
[----:B------:R4:W4:Y:S01]  /*8700*/  MUFU.TANH R27, R37 ;  /* 0x00000025001b7308 */ /* 0x0009220000002400 */
        /* <DEDUP_REMOVED lines=9> */
[----:B------:R-:W4:Y:S01]  /*87a0*/  MUFU.TANH R50, R50 ;  /* 0x0000003200327308 */ /* 0x000f220000002400 */
[----:B------:R-:W-:Y:S01]  /*87b0*/  FMUL.FTZ R89, R89, c[0x0][0x320] ;  /* 0x0000c80059597a20 */ /* 0x000fe20000410000 */
[----:B-1----:R-:W-:Y:S01]  /*87c0*/  FMNMX.FTZ R70, R26, R70, !PT ;  /* 0x000000461a467209 */ /* 0x002fe20007810000 */
[----:B------:R-:W-:Y:S01]  /*87d0*/  FMUL.FTZ R115, R115, c[0x0][0x320] ;  /* 0x0000c80073737a20 */ /* 0x000fe20000410000 */
[----:B------:R-:W-:Y:S01]  /*87e0*/  FMNMX.FTZ R4, R35, R4, !PT ;  /* 0x0000000423047209 */ /* 0x000fe20007810000 */
[----:B------:R-:W-:Y:S01]  /*87f0*/  FMUL.FTZ R92, R92, c[0x0][0x320] ;  /* 0x0000c8005c5c7a20 */ /* 0x000fe20000410000 */
[----:B------:R-:W-:Y:S01]  /*8800*/  FMNMX.FTZ R0, R29, R0, !PT ;  /* 0x000000001d007209 */ /* 0x000fe20007810000 */
[----:B------:R-:W-:Y:S01]  /*8810*/  FMUL.FTZ R93, R93, c[0x0][0x320] ;  /* 0x0000c8005d5d7a20 */ /* 0x000fe20000410000 */
[----:B------:R-:W-:Y:S01]  /*8820*/  FMNMX.FTZ R4, R198, R4, !PT ;  /* 0x00000004c6047209 */ /* 0x000fe20007810000 */
[----:B------:R-:W-:Y:S01]  /*8830*/  FMUL.FTZ R105, R105, c[0x0][0x320] ;  /* 0x0000c80069697a20 */ /* 0x000fe20000410000 */
[----:B------:R-:W1:Y:S01]  /*8840*/  MUFU.TANH R48, R48 ;  /* 0x0000003000307308 */ /* 0x000e620000002400 */
[----:B------:R-:W-:Y:S01]  /*8850*/  FMUL.FTZ R90, R90, c[0x0][0x320] ;  /* 0x0000c8005a5a7a20 */ /* 0x000fe20000410000 */
[----:B---3--:R-:W-:Y:S01]  /*8860*/  FMNMX.FTZ R2, R208, R0, !PT ;  /* 0x00000000d0027209 */ /* 0x008fe20007810000 */
[----:B------:R-:W-:Y:S01]  /*8870*/  FMUL.FTZ R91, R91, c[0x0][0x320] ;  /* 0x0000c8005b5b7a20 */ /* 0x000fe20000410000 */
[----:B----4-:R-:W-:Y:S01]  /*8880*/  MOV R37, c[0x0][0x1e0] ;  /* 0x0000780000257a02 */ /* 0x010fe20000000f00 */
[----:B------:R-:W-:Y:S01]  /*8890*/  FMUL.FTZ R106, R106, c[0x0][0x320] ;  /* 0x0000c8006a6a7a20 */ /* 0x000fe20000410000 */
[----:B------:R-:W-:Y:S01]  /*88a0*/  FMNMX.FTZ R0, R201, R4, !PT ;  /* 0x00000004c9007209 */ /* 0x000fe20007810000 */
[----:B------:R-:W-:Y:S01]  /*88b0*/  FMUL.FTZ R107, R107, c[0x0][0x320] ;  /* 0x0000c8006b6b7a20 */ /* 0x000fe20000410000 */
[----:B------:R-:W-:Y:S01]  /*88c0*/  FMNMX.FTZ R4, R196, R118, !PT ;  /* 0x00000076c4047209 */ /* 0x000fe20007810000 */
[----:B------:R-:W-:Y:S01]  /*88d0*/  FMUL.FTZ R72, R72, c[0x0][0x320] ;  /* 0x0000c80048487a20 */ /* 0x000fe20000410000 */
[----:B------:R-:W3:Y:S01]  /*88e0*/  MUFU.TANH R51, R51 ;  /* 0x0000003300337308 */ /* 0x000ee20000002400 */
[----:B------:R-:W-:Y:S01]  /*88f0*/  FMNMX.FTZ R70, R27, R70, !PT ;  /* 0x000000461b467209 */ /* 0x000fe20007810000 */
[----:B------:R-:W-:Y:S01]  /*8900*/  FMUL.FTZ R73, R73, c[0x0][0x320] ;  /* 0x0000c80049497a20 */ /* 0x000fe20000410000 */
[----:B------:R-:W-:Y:S01]  /*8910*/  FMNMX.FTZ R4, R195, R4, !PT ;  /* 0x00000004c3047209 */ /* 0x000fe20007810000 */
[----:B------:R-:W-:Y:S01]  /*8920*/  FMUL.FTZ R101, R101, c[0x0][0x320] ;  /* 0x0000c80065657a20 */ /* 0x000fe20000410000 */
[----:B------:R-:W-:Y:S01]  /*8930*/  FMNMX.FTZ R0, R50, R0, !PT ;  /* 0x0000000032007209 */ /* 0x000fe20007810000 */
[----:B------:R-:W-:Y:S02]  /*8940*/  FMUL.FTZ R102, R102, c[0x0][0x320] ;  /* 0x0000c80066667a20 */ /* 0x000fe40000410000 */
[----:B------:R-:W-:Y:S02]  /*8950*/  FMUL.FTZ R103, R103, c[0x0][0x320] ;  /* 0x0000c80067677a20 */ /* 0x000fe40000410000 */
[----:B------:R-:W4:Y:S01]  /*8960*/  MUFU.TANH R49, R49 ;  /* 0x0000003100317308 */ /* 0x000f220000002400 */
[----:B------:R-:W-:Y:S02]  /*8970*/  FMUL.FTZ R58, R58, c[0x0][0x320] ;  /* 0x0000c8003a3a7a20 */ /* 0x000fe40000410000 */
[----:B------:R-:W-:Y:S01]  /*8980*/  FMUL.FTZ R108, R108, c[0x0][0x320] ;  /* 0x0000c8006c6c7a20 */ /* 0x000fe20000410000 */
[----:B-1----:R-:W-:Y:S01]  /*8990*/  FMNMX.FTZ R70, R48, R70, !PT ;  /* 0x0000004630467209 */ /* 0x002fe20007810000 */
[----:B------:R-:W-:Y:S02]  /*89a0*/  FMUL.FTZ R78, R78, c[0x0][0x320] ;  /* 0x0000c8004e4e7a20 */ /* 0x000fe40000410000 */
[----:B------:R-:W-:Y:S02]  /*89b0*/  FMUL.FTZ R43, R43, c[0x0][0x320] ;  /* 0x0000c8002b2b7a20 */ /* 0x000fe40000410000 */
[----:B------:R-:W-:Y:S01]  /*89c0*/  FMUL.FTZ R64, R64, c[0x0][0x320] ;  /* 0x0000c80040407a20 */ /* 0x000fe20000410000 */
[----:B------:R-:W1:Y:S01]  /*89d0*/  MUFU.TANH R249, R54 ;  /* 0x0000003600f97308 */ /* 0x000e620000002400 */
[----:B------:R-:W-:Y:S02]  /*89e0*/  FMUL.FTZ R41, R41, c[0x0][0x320] ;  /* 0x0000c80029297a20 */ /* 0x000fe40000410000 */
[----:B------:R-:W-:Y:S01]  /*89f0*/  FMUL.FTZ R67, R67, c[0x0][0x320] ;  /* 0x0000c80043437a20 */ /* 0x000fe20000410000 */
[----:B---3--:R-:W-:Y:S01]  /*8a00*/  FMNMX.FTZ R0, R51, R0, !PT ;  /* 0x0000000033007209 */ /* 0x008fe20007810000 */
[----:B------:R-:W-:Y:S02]  /*8a10*/  FMUL.FTZ R65, R65, c[0x0][0x320] ;  /* 0x0000c80041417a20 */ /* 0x000fe40000410000 */
[----:B------:R-:W-:Y:S02]  /*8a20*/  FMUL.FTZ R59, R59, c[0x0][0x320] ;  /* 0x0000c8003b3b7a20 */ /* 0x000fe40000410000 */
[----:B------:R-:W-:Y:S01]  /*8a30*/  FMUL.FTZ R68, R68, c[0x0][0x320] ;  /* 0x0000c80044447a20 */ /* 0x000fe20000410000 */
[----:B------:R-:W3:Y:S01]  /*8a40*/  MUFU.TANH R215, R52 ;  /* 0x0000003400d77308 */ /* 0x000ee20000002400 */
[----:B------:R-:W-:Y:S02]  /*8a50*/  FMUL.FTZ R46, R46, c[0x0][0x320] ;  /* 0x0000c8002e2e7a20 */ /* 0x000fe40000410000 */
[----:B------:R-:W-:Y:S01]  /*8a60*/  FMUL.FTZ R56, R56, c[0x0][0x320] ;  /* 0x0000c80038387a20 */ /* 0x000fe20000410000 */
[----:B----4-:R-:W-:Y:S01]  /*8a70*/  FMNMX.FTZ R70, R49, R70, !PT ;  /* 0x0000004631467209 */ /* 0x010fe20007810000 */
[----:B------:R-:W-:Y:S02]  /*8a80*/  FMUL.FTZ R71, R71, c[0x0][0x320] ;  /* 0x0000c80047477a20 */ /* 0x000fe40000410000 */
[----:B------:R-:W-:Y:S02]  /*8a90*/  FMUL.FTZ R69, R69, c[0x0][0x320] ;  /* 0x0000c80045457a20 */ /* 0x000fe40000410000 */
[----:B------:R-:W-:Y:S01]  /*8aa0*/  FMUL.FTZ R60, R60, c[0x0][0x320] ;  /* 0x0000c8003c3c7a20 */ /* 0x000fe20000410000 */
[----:B------:R-:W4:Y:S01]  /*8ab0*/  MUFU.TANH R221, R55 ;  /* 0x0000003700dd7308 */ /* 0x000f220000002400 */
[----:B------:R-:W-:Y:S02]  /*8ac0*/  FMUL.FTZ R112, R112, c[0x0][0x320] ;  /* 0x0000c80070707a20 */ /* 0x000fe40000410000 */
[----:B------:R-:W-:Y:S01]  /*8ad0*/  FMUL.FTZ R113, R113, c[0x0][0x320] ;  /* 0x0000c80071717a20 */ /* 0x000fe20000410000 */
[----:B-1----:R-:W-:Y:S01]  /*8ae0*/  FMNMX.FTZ R0, R249, R0, !PT ;  /* 0x00000000f9007209 */ /* 0x002fe20007810000 */
[----:B------:R-:W-:Y:S02]  /*8af0*/  FMUL.FTZ R74, R74, c[0x0][0x320] ;  /* 0x0000c8004a4a7a20 */ /* 0x000fe40000410000 */
[----:B------:R-:W-:Y:S03]  /*8b00*/  FMUL.FTZ R109, R109, c[0x0][0x320] ;  /* 0x0000c8006d6d7a20 */ /* 0x000fe60000410000 */
[----:B------:R1:W1:Y:S01]  /*8b10*/  MUFU.TANH R218, R53 ;  /* 0x0000003500da7308 */ /* 0x0002620000002400 */
[----:B---3--:R-:W-:Y:S09]  /*8b20*/  FMNMX.FTZ R70, R215, R70, !PT ;  /* 0x00000046d7467209 */ /* 0x008ff20007810000 */
[----:B------:R-:W3:Y:S01]  /*8b30*/  MUFU.TANH R223, R66 ;  /* 0x0000004200df7308 */ /* 0x000ee20000002400 */
[----:B----4-:R-:W-:Y:S09]  /*8b40*/  FMNMX.FTZ R0, R221, R0, !PT ;  /* 0x00000000dd007209 */ /* 0x010ff20007810000 */
[----:B------:R-:W4:Y:S01]  /*8b50*/  MUFU.TANH R212, R64 ;  /* 0x0000004000d47308 */ /* 0x000f220000002400 */
[----:B-1----:R-:W2:Y:S01]  /*8b60*/  LDL.64 R52, [R1+0x30] ;  /* 0x0000300001347983 */ /* 0x002ea20000100a00 */
[----:B------:R-:W-:Y:S08]  /*8b70*/  FMNMX.FTZ R70, R218, R70, !PT ;  /* 0x00000046da467209 */ /* 0x000ff00007810000 */
[----:B------:R-:W1:Y:S01]  /*8b80*/  MUFU.TANH R203, R41 ;  /* 0x0000002900cb7308 */ /* 0x000e620000002400 */
[----:B---3--:R-:W-:Y:S09]  /*8b90*/  FMNMX.FTZ R0, R223, R0, !PT ;  /* 0x00000000df007209 */ /* 0x008ff20007810000 */
[----:B------:R-:W-:Y:S01]  /*8ba0*/  MUFU.TANH R216, R43 ;  /* 0x0000002b00d87308 */ /* 0x000fe20000002400 */
[----:B----4-:R-:W-:Y:S09]  /*8bb0*/  FMNMX.FTZ R70, R212, R70, !PT ;  /* 0x00000046d4467209 */ /* 0x010ff20007810000 */
[----:B------:R-:W3:Y:S01]  /*8bc0*/  MUFU.TANH R43, R67 ;  /* 0x00000043002b7308 */ /* 0x000ee20000002400 */
[----:B-1----:R-:W-:Y:S09]  /*8bd0*/  FMNMX.FTZ R2, R203, R2, !PT ;  /* 0x00000002cb027209 */ /* 0x002ff20007810000 */
[----:B------:R-:W1:Y:S10]  /*8be0*/  MUFU.TANH R211, R65 ;  /* 0x0000004100d37308 */ /* 0x000e740000002400 */
[----:B------:R-:W4:Y:S01]  /*8bf0*/  MUFU.TANH R209, R44 ;  /* 0x0000002c00d17308 */ /* 0x000f220000002400 */
[----:B---3--:R-:W-:Y:S04]  /*8c00*/  FMNMX.FTZ R0, R43, R0, !PT ;  /* 0x000000002b007209 */ /* 0x008fe80007810000 */
[----:B------:R-:W-:Y:S05]  /*8c10*/  FMNMX.FTZ R0, R240, R0, !PT ;  /* 0x00000000f0007209 */ /* 0x000fea0007810000 */
[----:B------:R-:W-:Y:S01]  /*8c20*/  MUFU.TANH R248, R59 ;  /* 0x0000003b00f87308 */ /* 0x000fe20000002400 */
[----:B-1----:R-:W-:Y:S09]  /*8c30*/  FMNMX.FTZ R70, R211, R70, !PT ;  /* 0x00000046d3467209 */ /* 0x002ff20007810000 */
[----:B------:R-:W1:Y:S01]  /*8c40*/  MUFU.TANH R59, R68 ;  /* 0x00000044003b7308 */ /* 0x000e620000002400 */
[----:B----4-:R-:W-:Y:S09]  /*8c50*/  FMNMX.FTZ R2, R209, R2, !PT ;  /* 0x00000002d1027209 */ /* 0x010ff20007810000 */
[----:B------:R-:W3:Y:S10]  /*8c60*/  MUFU.TANH R210, R45 ;  /* 0x0000002d00d27308 */ /* 0x000ef40000002400 */
[----:B------:R-:W4:Y:S01]  /*8c70*/  MUFU.TANH R250, R71 ;  /* 0x0000004700fa7308 */ /* 0x000f220000002400 */
[----:B-1----:R-:W-:Y:S09]  /*8c80*/  FMNMX.FTZ R70, R59, R70, !PT ;  /* 0x000000463b467209 */ /* 0x002ff20007810000 */
[----:B------:R-:W-:Y:S01]  /*8c90*/  MUFU.TANH R214, R46 ;  /* 0x0000002e00d67308 */ /* 0x000fe20000002400 */
[----:B---3--:R-:W-:Y:S09]  /*8ca0*/  FMNMX.FTZ R2, R210, R2, !PT ;  /* 0x00000002d2027209 */ /* 0x008ff20007810000 */
        /* <DEDUP_REMOVED lines=10> */
[----:B------:R3:W-:Y:S01]  /*8d50*/  MUFU.TANH R236, R84 ;  /* 0x0000005400ec7308 */ /* 0x0007e20000002400 */
[----:B-1----:R-:W-:Y:S09]  /*8d60*/  FMNMX.FTZ R0, R81, R0, !PT ;  /* 0x0000000051007209 */ /* 0x002ff20007810000 */
[----:B------:R-:W1:Y:S10]  /*8d70*/  MUFU.TANH R14, R14 ;  /* 0x0000000e000e7308 */ /* 0x000e740000002400 */
[----:B------:R-:W4:Y:S01]  /*8d80*/  MUFU.TANH R239, R80 ;  /* 0x0000005000ef7308 */ /* 0x000f220000002400 */
[----:B---3--:R-:W-:Y:S04]  /*8d90*/  MOV R84, R246 ;  /* 0x000000f600547202 */ /* 0x008fe80000000f00 */
[----:B------:R-:W-:Y:S05]  /*8da0*/  FMNMX.FTZ R0, R84, R0, !PT ;  /* 0x0000000054007209 */ /* 0x000fea0007810000 */
[----:B------:R-:W3:Y:S01]  /*8db0*/  MUFU.TANH R237, R86 ;  /* 0x0000005600ed7308 */ /* 0x000ee20000002400 */
[----:B-1----:R-:W-:Y:S09]  /*8dc0*/  FMNMX.FTZ R4, R14, R4, !PT ;  /* 0x000000040e047209 */ /* 0x002ff20007810000 */
[----:B------:R-:W1:Y:S01]  /*8dd0*/  MUFU.TANH R15, R15 ;  /* 0x0000000f000f7308 */ /* 0x000e620000002400 */
[----:B----4-:R-:W-:Y:S04]  /*8de0*/  FMNMX.FTZ R70, R239, R70, !PT ;  /* 0x00000046ef467209 */ /* 0x010fe80007810000 */
[----:B------:R-:W-:Y:S05]  /*8df0*/  FMNMX.FTZ R70, R57, R70, !PT ;  /* 0x0000004639467209 */ /* 0x000fea0007810000 */
[----:B------:R-:W-:Y:S01]  /*8e00*/  MUFU.TANH R217, R47 ;  /* 0x0000002f00d97308 */ /* 0x000fe20000002400 */
[----:B------:R-:W-:Y:S02]  /*8e10*/  FMNMX.FTZ R70, R236, R70, !PT ;  /* 0x00000046ec467209 */ /* 0x000fe40007810000 */
[----:B---3--:R-:W-:Y:S04]  /*8e20*/  MOV R205, R237 ;  /* 0x000000ed00cd7202 */ /* 0x008fe80000000f00 */
[----:B------:R-:W-:Y:S03]  /*8e30*/  FMNMX.FTZ R0, R205, R0, !PT ;  /* 0x00000000cd007209 */ /* 0x000fe60007810000 */
[----:B------:R-:W3:Y:S01]  /*8e40*/  MUFU.TANH R60, R60 ;  /* 0x0000003c003c7308 */ /* 0x000ee20000002400 */
[----:B-1----:R-:W-:Y:S04]  /*8e50*/  FMNMX.FTZ R4, R15, R4, !PT ;  /* 0x000000040f047209 */ /* 0x002fe80007810000 */
[----:B------:R-:W-:Y:S05]  /*8e60*/  FMNMX.FTZ R4, R194, R4, !PT ;  /* 0x00000004c2047209 */ /* 0x000fea0007810000 */
[----:B------:R-:W1:Y:S01]  /*8e70*/  MUFU.TANH R119, R61 ;  /* 0x0000003d00777308 */ /* 0x000e620000002400 */
[----:B------:R-:W-:Y:S09]  /*8e80*/  FMNMX.FTZ R4, R193, R4, !PT ;  /* 0x00000004c1047209 */ /* 0x000ff20007810000 */
[----:B------:R1:W-:Y:S01]  /*8e90*/  MUFU.TANH R47, R63 ;  /* 0x0000003f002f7308 */ /* 0x0003e20000002400 */
[----:B---3--:R-:W-:Y:S09]  /*8ea0*/  FMNMX.FTZ R2, R60, R2, !PT ;  /* 0x000000023c027209 */ /* 0x008ff20007810000 */
[----:B------:R-:W3:Y:S10]  /*8eb0*/  MUFU.TANH R233, R76 ;  /* 0x0000004c00e97308 */ /* 0x000ef40000002400 */
[----:B------:R-:W4:Y:S01]  /*8ec0*/  MUFU.TANH R234, R72 ;  /* 0x0000004800ea7308 */ /* 0x000f220000002400 */
[----:B-1----:R-:W-:Y:S04]  /*8ed0*/  MOV R63, R119 ;  /* 0x00000077003f7202 */ /* 0x002fe80000000f00 */
[----:B------:R-:W-:Y:S05]  /*8ee0*/  FMNMX.FTZ R2, R63, R2, !PT ;  /* 0x000000023f027209 */ /* 0x000fea0007810000 */
[----:B------:R-:W1:Y:S01]  /*8ef0*/  MUFU.TANH R231, R87 ;  /* 0x0000005700e77308 */ /* 0x000e620000002400 */
[----:B---3--:R-:W-:Y:S09]  /*8f00*/  MOV R206, R233 ;  /* 0x000000e900ce7202 */ /* 0x008ff20000000f00 */
[----:B------:R-:W3:Y:S01]  /*8f10*/  MUFU.TANH R220, R85 ;  /* 0x0000005500dc7308 */ /* 0x000ee20000002400 */
[----:B----4-:R-:W-:Y:S04]  /*8f20*/  MOV R207, R234 ;  /* 0x000000ea00cf7202 */ /* 0x010fe80000000f00 */
[----:B------:R-:W-:Y:S05]  /*8f30*/  FMNMX.FTZ R2, R207, R2, !PT ;  /* 0x00000002cf027209 */ /* 0x000fea0007810000 */
[----:B------:R-:W4:Y:S01]  /*8f40*/  MUFU.TANH R247, R73 ;  /* 0x0000004900f77308 */ /* 0x000f220000002400 */
[----:B-1----:R-:W-:Y:S09]  /*8f50*/  FMNMX.FTZ R0, R231, R0, !PT ;  /* 0x00000000e7007209 */ /* 0x002ff20007810000 */
[----:B------:R-:W1:Y:S01]  /*8f60*/  MUFU.TANH R98, R98 ;  /* 0x0000006200627308 */ /* 0x000e620000002400 */
[----:B---3--:R-:W-:Y:S09]  /*8f70*/  FMNMX.FTZ R70, R220, R70, !PT ;  /* 0x00000046dc467209 */ /* 0x008ff20007810000 */
[----:B------:R-:W3:Y:S01]  /*8f80*/  MUFU.TANH R30, R30 ;  /* 0x0000001e001e7308 */ /* 0x000ee20000002400 */
[----:B----4-:R-:W-:Y:S04]  /*8f90*/  MOV R83, R247 ;  /* 0x000000f700537202 */ /* 0x010fe80000000f00 */
[----:B------:R-:W-:Y:S05]  /*8fa0*/  FMNMX.FTZ R2, R83, R2, !PT ;  /* 0x0000000253027209 */ /* 0x000fea0007810000 */
[----:B------:R-:W4:Y:S01]  /*8fb0*/  MUFU.TANH R96, R96 ;  /* 0x0000006000607308 */ /* 0x000f220000002400 */
[----:B------:R-:W-:Y:S02]  /*8fc0*/  FMNMX.FTZ R2, R206, R2, !PT ;  /* 0x00000002ce027209 */ /* 0x000fe40007810000 */
[----:B-1----:R-:W-:Y:S07]  /*8fd0*/  FMNMX.FTZ R0, R98, R0, !PT ;  /* 0x0000000062007209 */ /* 0x002fee0007810000 */
        /* <DEDUP_REMOVED lines=8> */
[----:B------:R1:W3:Y:S01]  /*9060*/  MUFU.TANH R189, R101 ;  /* 0x0000006500bd7308 */ /* 0x0002e20000002400 */
[----:B----4-:R-:W-:Y:S09]  /*9070*/  FMNMX.FTZ R70, R97, R70, !PT ;  /* 0x0000004661467209 */ /* 0x010ff20007810000 */
[----:B------:R-:W4:Y:S10]  /*9080*/  MUFU.TANH R190, R102 ;  /* 0x0000006600be7308 */ /* 0x000f340000002400 */
[----:B------:R-:W2:Y:S01]  /*9090*/  MUFU.TANH R213, R42 ;  /* 0x0000002a00d57308 */ /* 0x000ea20000002400 */
[----:B-1----:R-:W-:Y:S04]  /*90a0*/  MOV R101, R235 ;  /* 0x000000eb00657202 */ /* 0x002fe80000000f00 */
[----:B------:R-:W-:Y:S05]  /*90b0*/  FMNMX.FTZ R70, R101, R70, !PT ;  /* 0x0000004665467209 */ /* 0x000fea0007810000 */
[----:B------:R-:W1:Y:S01]  /*90c0*/  MUFU.TANH R238, R77 ;  /* 0x0000004d00ee7308 */ /* 0x000e620000002400 */
[----:B---3--:R-:W-:Y:S02]  /*90d0*/  FMNMX.FTZ R70, R189, R70, !PT ;  /* 0x00000046bd467209 */ /* 0x008fe40007810000 */
[----:B----4-:R-:W-:Y:S07]  /*90e0*/  FMNMX.FTZ R0, R190, R0, !PT ;  /* 0x00000000be007209 */ /* 0x010fee0007810000 */
[----:B------:R-:W3:Y:S01]  /*90f0*/  MUFU.TANH R103, R103 ;  /* 0x0000006700677308 */ /* 0x000ee20000002400 */
[----:B--2---:R-:W-:Y:S04]  /*9100*/  FMNMX.FTZ R4, R213, R4, !PT ;  /* 0x00000004d5047209 */ /* 0x004fe80007810000 */
[----:B------:R-:W-:Y:S05]  /*9110*/  FMNMX.FTZ R4, R216, R4, !PT ;  /* 0x00000004d8047209 */ /* 0x000fea0007810000 */
[----:B------:R-:W2:Y:S01]  /*9120*/  MUFU.TANH R44, R88 ;  /* 0x00000058002c7308 */ /* 0x000ea20000002400 */
[----:B------:R-:W-:Y:S02]  /*9130*/  FMNMX.FTZ R4, R214, R4, !PT ;  /* 0x00000004d6047209 */ /* 0x000fe40007810000 */
[----:B-1----:R-:W-:Y:S02]  /*9140*/  FMNMX.FTZ R2, R238, R2, !PT ;  /* 0x00000002ee027209 */ /* 0x002fe40007810000 */
[----:B------:R-:W-:Y:S05]  /*9150*/  FMNMX.FTZ R4, R217, R4, !PT ;  /* 0x00000004d9047209 */ /* 0x000fea0007810000 */
[----:B------:R-:W1:Y:S01]  /*9160*/  MUFU.TANH R237, R114 ;  /* 0x0000007200ed7308 */ /* 0x000e620000002400 */
[----:B---3--:R-:W-:Y:S09]  /*9170*/  FMNMX.FTZ R0, R103, R0, !PT ;  /* 0x0000000067007209 */ /* 0x008ff20007810000 */
[----:B------:R-:W-:Y:S01]  /*9180*/  MUFU.TANH R80, R104 ;  /* 0x0000006800507308 */ /* 0x000fe20000002400 */
[----:B--2---:R-:W-:Y:S09]  /*9190*/  FMNMX.FTZ R2, R44, R2, !PT ;  /* 0x000000022c027209 */ /* 0x004ff20007810000 */
[----:B------:R-:W2:Y:S01]  /*91a0*/  MUFU.TANH R104, R112 ;  /* 0x0000007000687308 */ /* 0x000ea20000002400 */
[----:B-1----:R-:W-:Y:S09]  /*91b0*/  FMNMX.FTZ R0, R237, R0, !PT ;  /* 0x00000000ed007209 */ /* 0x002ff20007810000 */
[----:B------:R-:W1:Y:S10]  /*91c0*/  MUFU.TANH R219, R89 ;  /* 0x0000005900db7308 */ /* 0x000e740000002400 */
[----:B------:R-:W3:Y:S01]  /*91d0*/  MUFU.TANH R233, R115 ;  /* 0x0000007300e97308 */ /* 0x000ee20000002400 */
[----:B--2---:R-:W-:Y:S09]  /*91e0*/  FMNMX.FTZ R70, R104, R70, !PT ;  /* 0x0000004668467209 */ /* 0x004ff20007810000 */
[----:B------:R-:W2:Y:S01]  /*91f0*/  MUFU.TANH R252, R58 ;  /* 0x0000003a00fc7308 */ /* 0x000ea20000002400 */
[----:B-1----:R-:W-:Y:S09]  /*9200*/  FMNMX.FTZ R2, R219, R2, !PT ;  /* 0x00000002db027209 */ /* 0x002ff20007810000 */
[----:B------:R-:W1:Y:S01]  /*9210*/  MUFU.TANH R112, R113 ;  /* 0x0000007100707308 */ /* 0x000e620000002400 */
[----:B---3--:R-:W-:Y:S05]  /*9220*/  FMNMX.FTZ R0, R233, R0, !PT ;  /* 0x00000000e9007209 */ /* 0x008fea0007810000 */
[----:B------:R-:W3:Y:S04]  /*9230*/  SHFL.BFLY PT, R69, R0, 0x2, 0x1f ;  /* 0x0c401f0000457f89 */ /* 0x000ee800000e0000 */
[----:B------:R-:W4:Y:S01]  /*9240*/  MUFU.TANH R230, R92 ;  /* 0x0000005c00e67308 */ /* 0x000f220000002400 */
[----:B--2---:R-:W-:Y:S04]  /*9250*/  MOV R82, R252 ;  /* 0x000000fc00527202 */ /* 0x004fe80000000f00 */
[----:B------:R-:W-:Y:S05]  /*9260*/  FMNMX.FTZ R4, R82, R4, !PT ;  /* 0x0000000452047209 */ /* 0x000fea0007810000 */
[----:B------:R-:W2:Y:S01]  /*9270*/  MUFU.TANH R229, R62 ;  /* 0x0000003e00e57308 */ /* 0x000ea20000002400 */
[----:B------:R-:W-:Y:S02]  /*9280*/  FMNMX.FTZ R4, R248, R4, !PT ;  /* 0x00000004f8047209 */ /* 0x000fe40007810000 */
[----:B-1----:R-:W-:Y:S05]  /*9290*/  FMNMX.FTZ R70, R112, R70, !PT ;  /* 0x0000004670467209 */ /* 0x002fea0007810000 */
[----:B------:R-:W1:Y:S02]  /*92a0*/  SHFL.BFLY PT, R5, R70, 0x2, 0x1f ;  /* 0x0c401f0046057f89 */ /* 0x000e6400000e0000 */
[----:B------:R-:W1:Y:S01]  /*92b0*/  MUFU.TANH R62, R93 ;  /* 0x0000005d003e7308 */ /* 0x000e620000002400 */
[----:B---3--:R-:W-:Y:S02]  /*92c0*/  FMNMX.FTZ R69, R0, R69, !PT ;  /* 0x0000004500457209 */ /* 0x008fe40007810000 */
[----:B----4-:R-:W-:Y:S07]  /*92d0*/  FMNMX.FTZ R2, R230, R2, !PT ;  /* 0x00000002e6027209 */ /* 0x010fee0007810000 */
[----:B------:R-:W3:Y:S01]  /*92e0*/  MUFU.TANH R234, R105 ;  /* 0x0000006900ea7308 */ /* 0x000ee20000002400 */
[----:B--2---:R-:W-:Y:S04]  /*92f0*/  FMNMX.FTZ R4, R229, R4, !PT ;  /* 0x00000004e5047209 */ /* 0x004fe80007810000 */
[----:B------:R-:W-:Y:S05]  /*9300*/  FMNMX.FTZ R4, R47, R4, !PT ;  /* 0x000000042f047209 */ /* 0x000fea0007810000 */
[----:B------:R-:W2:Y:S01]  /*9310*/  MUFU.TANH R113, R108 ;  /* 0x0000006c00717308 */ /* 0x000ea20000002400 */
[----:B-1----:R-:W-:Y:S02]  /*9320*/  FMNMX.FTZ R70, R70, R5, !PT ;  /* 0x0000000546467209 */ /* 0x002fe40007810000 */
[----:B------:R-:W-:Y:S01]  /*9330*/  FMNMX.FTZ R2, R62, R2, !PT ;  /* 0x000000023e027209 */ /* 0x000fe20007810000 */
[----:B------:R-:W1:Y:S03]  /*9340*/  SHFL.BFLY PT, R5, R69, 0x1, 0x1f ;  /* 0x0c201f0045057f89 */ /* 0x000e6600000e0000 */
[----:B------:R-:W-:Y:S03]  /*9350*/  FMNMX.FTZ R2, R80, R2, !PT ;  /* 0x0000000250027209 */ /* 0x000fe60007810000 */
[----:B------:R-:W4:Y:S01]  /*9360*/  MUFU.TANH R58, R74 ;  /* 0x0000004a003a7308 */ /* 0x000f220000002400 */
[----:B---3--:R-:W-:Y:S01]  /*9370*/  FMNMX.FTZ R2, R234, R2, !PT ;  /* 0x00000002ea027209 */ /* 0x008fe20007810000 */
[----:B------:R-:W3:Y:S08]  /*9380*/  SHFL.BFLY PT, R6, R70, 0x1, 0x1f ;  /* 0x0c201f0046067f89 */ /* 0x000ef000000e0000 */
[----:B------:R-:W3:Y:S01]  /*9390*/  MUFU.TANH R41, R109 ;  /* 0x0000006d00297308 */ /* 0x000ee20000002400 */
[----:B--2---:R-:W-:Y:S09]  /*93a0*/  FMNMX.FTZ R2, R113, R2, !PT ;  /* 0x0000000271027209 */ /* 0x004ff20007810000 */
[----:B------:R-:W2:Y:S01]  /*93b0*/  MUFU.TANH R232, R75 ;  /* 0x0000004b00e87308 */ /* 0x000ea20000002400 */
[----:B-1----:R-:W-:Y:S02]  /*93c0*/  FMNMX.FTZ R69, R69, R5, !PT ;  /* 0x0000000545457209 */ /* 0x002fe40007810000 */
[----:B----4-:R-:W-:Y:S03]  /*93d0*/  FMNMX.FTZ R4, R58, R4, !PT ;  /* 0x000000043a047209 */ /* 0x010fe60007810000 */
[----:B------:R-:W-:Y:S01]  /*93e0*/  FMUL.FTZ R102, R69, c[0x0][0x2d0] ;  /* 0x0000b40045667a20 */ /* 0x000fe20000410000 */
[----:B---3--:R-:W-:Y:S03]  /*93f0*/  FMNMX.FTZ R70, R70, R6, !PT ;  /* 0x0000000646467209 */ /* 0x008fe60007810000 */
[----:B------:R-:W1:Y:S01]  /*9400*/  MUFU.TANH R243, R78 ;  /* 0x0000004e00f37308 */ /* 0x000e620000002400 */
[--C-:B------:R-:W-:Y:S02]  /*9410*/  FFMA.FTZ R7, R23, c[0x0][0x2d0], -R102.reuse ;  /* 0x0000b40017077a23 */ /* 0x100fe40000010866 */
[----:B------:R-:W-:Y:S01]  /*9420*/  FFMA.FTZ R9, R35, c[0x0][0x2d0], -R102 ;  /* 0x0000b40023097a23 */ /* 0x000fe20000010866 */
[----:B------:R-:W-:Y:S01]  /*9430*/  FMNMX.FTZ R2, R41, R2, !PT ;  /* 0x0000000229027209 */ /* 0x000fe20007810000 */
[----:B------:R-:W-:Y:S04]  /*9440*/  FMUL.FTZ R105, R70, c[0x0][0x2d0] ;  /* 0x0000b40046697a20 */ /* 0x000fe80000410000 */
[--C-:B------:R-:W-:Y:S01]  /*9450*/  FFMA.FTZ R5, R21, c[0x0][0x2d0], -R105.reuse ;  /* 0x0000b40015057a23 */ /* 0x100fe20000010869 */
[----:B------:R-:W3:Y:S01]  /*9460*/  MUFU.TANH R244, R79 ;  /* 0x0000004f00f47308 */ /* 0x000ee20000002400 */
[--C-:B------:R-:W-:Y:S01]  /*9470*/  FFMA.FTZ R6, R20, c[0x0][0x2d0], -R105.reuse ;  /* 0x0000b40014067a23 */ /* 0x100fe20000010869 */
[----:B------:R-:W4:Y:S01]  /*9480*/  SHFL.BFLY PT, R68, R2, 0x2, 0x1f ;  /* 0x0c401f0002447f89 */ /* 0x000f2200000e0000 */
[--C-:B------:R-:W-:Y:S01]  /*9490*/  FFMA.FTZ R101, R101, c[0x0][0x2d0], -R105.reuse ;  /* 0x0000b40065657a23 */ /* 0x100fe20000010869 */
[----:B--2---:R-:W-:Y:S01]  /*94a0*/  FMNMX.FTZ R4, R232, R4, !PT ;  /* 0x00000004e8047209 */ /* 0x004fe20007810000 */
[----:B------:R-:W-:Y:S01]  /*94b0*/  FMUL.FTZ R75, R110, c[0x0][0x320] ;  /* 0x0000c8006e4b7a20 */ /* 0x000fe20000410000 */
[----:B------:R-:W-:Y:S01]  /*94c0*/  MOV R110, R44 ;  /* 0x0000002c006e7202 */ /* 0x000fe20000000f00 */
[--C-:B------:R-:W-:Y:S03]  /*94d0*/  FFMA.FTZ R104, R104, c[0x0][0x2d0], -R105.reuse ;  /* 0x0000b40068687a23 */ /* 0x100fe60000010869 */
[----:B------:R-:W2:Y:S01]  /*94e0*/  MUFU.TANH R61, R90 ;  /* 0x0000005a003d7308 */ /* 0x000ea20000002400 */
[----:B-1----:R-:W-:Y:S04]  /*94f0*/  MOV R114, R243 ;  /* 0x000000f300727202 */ /* 0x002fe80000000f00 */
[----:B------:R-:W-:Y:S05]  /*9500*/  FMNMX.FTZ R0, R114, R4, !PT ;  /* 0x0000000472007209 */ /* 0x000fea0007810000 */
[----:B------:R-:W1:Y:S01]  /*9510*/  MUFU.TANH R245, R91 ;  /* 0x0000005b00f57308 */ /* 0x000e620000002400 */
[----:B---3--:R-:W-:Y:S02]  /*9520*/  MOV R115, R244 ;  /* 0x000000f400737202 */ /* 0x008fe40000000f00 */
[----:B----4-:R-:W-:Y:S02]  /*9530*/  FMNMX.FTZ R68, R2, R68, !PT ;  /* 0x0000004402447209 */ /* 0x010fe40007810000 */
[----:B------:R-:W-:Y:S05]  /*9540*/  FMNMX.FTZ R0, R115, R0, !PT ;  /* 0x0000000073007209 */ /* 0x000fea0007810000 */
[----:B------:R-:W3:Y:S01]  /*9550*/  MUFU.TANH R100, R94 ;  /* 0x0000005e00647308 */ /* 0x000ee20000002400 */
[----:B--2---:R-:W-:Y:S01]  /*9560*/  FMNMX.FTZ R4, R61, R0, !PT ;  /* 0x000000003d047209 */ /* 0x004fe20007810000 */
[----:B------:R-:W-:Y:S01]  /*9570*/  FMUL.FTZ R0, R111, c[0x0][0x320] ;  /* 0x0000c8006f007a20 */ /* 0x000fe20000410000 */
[----:B------:R-:W-:Y:S07]  /*9580*/  MOV R111, R81 ;  /* 0x00000051006f7202 */ /* 0x000fee0000000f00 */
[----:B------:R-:W2:Y:S01]  /*9590*/  MUFU.TANH R188, R95 ;  /* 0x0000005f00bc7308 */ /* 0x000ea20000002400 */
[----:B-1----:R-:W-:Y:S04]  /*95a0*/  MOV R109, R245 ;  /* 0x000000f5006d7202 */ /* 0x002fe80000000f00 */
[----:B------:R-:W-:Y:S05]  /*95b0*/  FMNMX.FTZ R2, R109, R4, !PT ;  /* 0x000000046d027209 */ /* 0x000fea0007810000 */
[----:B------:R1:W4:Y:S01]  /*95c0*/  MUFU.TANH R235, R106 ;  /* 0x0000006a00eb7308 */ /* 0x0003220000002400 */
[----:B------:R-:W4:Y:S01]  /*95d0*/  SHFL.BFLY PT, R4, R68, 0x1, 0x1f ;  /* 0x0c201f0044047f89 */ /* 0x000f2200000e0000 */
[----:B---3--:R-:W-:Y:S08]  /*95e0*/  FMNMX.FTZ R2, R100, R2, !PT ;  /* 0x0000000264027209 */ /* 0x008ff00007810000 */
[----:B------:R3:W-:Y:S01]  /*95f0*/  MUFU.TANH R74, R0 ;  /* 0x00000000004a7308 */ /* 0x0007e20000002400 */
[----:B--2---:R-:W-:Y:S09]  /*9600*/  FMNMX.FTZ R2, R188, R2, !PT ;  /* 0x00000002bc027209 */ /* 0x004ff20007810000 */
[----:B------:R-:W2:Y:S01]  /*9610*/  MUFU.TANH R42, R107 ;  /* 0x0000006b002a7308 */ /* 0x000ea20000002400 */
[----:B-1----:R-:W-:Y:S02]  /*9620*/  MOV R106, R83 ;  /* 0x00000053006a7202 */ /* 0x002fe40000000f00 */
[----:B----4-:R-:W-:Y:S01]  /*9630*/  FMNMX.FTZ R68, R68, R4, !PT ;  /* 0x0000000444447209 */ /* 0x010fe20007810000 */
[----:B------:R-:W-:Y:S01]  /*9640*/  FFMA.FTZ R4, R185, c[0x0][0x2d0], -R105 ;  /* 0x0000b400b9047a23 */ /* 0x000fe20000010869 */
[----:B------:R-:W-:Y:S05]  /*9650*/  MOV R185, R62 ;  /* 0x0000003e00b97202 */ /* 0x000fea0000000f00 */
[----:B------:R-:W1:Y:S01]  /*9660*/  MUFU.TANH R75, R75 ;  /* 0x0000004b004b7308 */ /* 0x000e620000002400 */
[----:B------:R-:W-:Y:S02]  /*9670*/  FMUL.FTZ R108, R68, c[0x0][0x2d0] ;  /* 0x0000b400446c7a20 */ /* 0x000fe40000410000 */
[----:B---3--:R-:W-:Y:S01]  /*9680*/  FADD.FTZ R0, -R70, R3 ;  /* 0x0000000346007221 */ /* 0x008fe20000010100 */
[----:B------:R-:W-:Y:S01]  /*9690*/  FMNMX.FTZ R3, R235, R2, !PT ;  /* 0x00000002eb037209 */ /* 0x000fe20007810000 */
[----:B------:R-:W-:Y:S02]  /*96a0*/  FFMA.FTZ R44, R208, c[0x0][0x2d0], -R108 ;  /* 0x0000b400d02c7a23 */ /* 0x000fe4000001086c */
[----:B------:R-:W-:Y:S03]  /*96b0*/  FMUL.FTZ R2, R0, c[0x0][0x2d0] ;  /* 0x0000b40000027a20 */ /* 0x000fe60000410000 */
[----:B------:R-:W-:Y:S01]  /*96c0*/  MUFU.EX2 R246, R4 ;  /* 0x0000000400f67308 */ /* 0x000fe20000000800 */
[----:B--2---:R-:W-:Y:S02]  /*96d0*/  FMNMX.FTZ R0, R42, R3, !PT ;  /* 0x000000032a007209 */ /* 0x004fe40007810000 */
[----:B------:R-:W-:Y:S07]  /*96e0*/  MOV R107, R80 ;  /* 0x00000050006b7202 */ /* 0x000fee0000000f00 */
[----:B------:R2:W3:Y:S01]  /*96f0*/  MUFU.EX2 R73, R2 ;  /* 0x0000000200497308 */ /* 0x0004e20000000800 */
[----:B-1----:R-:W-:Y:S04]  /*9700*/  FMNMX.FTZ R0, R75, R0, !PT ;  /* 0x000000004b007209 */ /* 0x002fe80007810000 */
[----:B------:R-:W-:Y:S05]  /*9710*/  FMNMX.FTZ R0, R74, R0, !PT ;  /* 0x000000004a007209 */ /* 0x000fea0007810000 */
[----:B------:R1:W-:Y:S01]  /*9720*/  MUFU.EX2 R87, R5 ;  /* 0x0000000500577308 */ /* 0x0003e20000000800 */
[----:B------:R-:W4:Y:S09]  /*9730*/  SHFL.BFLY PT, R3, R0, 0x2, 0x1f ;  /* 0x0c401f0000037f89 */ /* 0x000f3200000e0000 */
[----:B------:R-:W-:Y:S01]  /*9740*/  MUFU.EX2 R85, R6 ;  /* 0x0000000600557308 */ /* 0x000fe20000000800 */
[----:B--2---:R-:W-:Y:S01]  /*9750*/  FADD.FTZ R2, -R69, R116 ;  /* 0x0000007445027221 */ /* 0x004fe20000010100 */
[----:B------:R-:W-:Y:S03]  /*9760*/  MOV R116, R58 ;  /* 0x0000003a00747202 */ /* 0x000fe60000000f00 */
[----:B------:R-:W-:Y:S05]  /*9770*/  FMUL.FTZ R2, R2, c[0x0][0x2d0] ;  /* 0x0000b40002027a20 */ /* 0x000fea0000410000 */
[----:B------:R2:W-:Y:S01]  /*9780*/  MUFU.EX2 R88, R7 ;  /* 0x0000000700587308 */ /* 0x0005e20000000800 */
[--C-:B-1----:R-:W-:Y:S01]  /*9790*/  FFMA.FTZ R5, R22, c[0x0][0x2d0], -R102.reuse ;  /* 0x0000b40016057a23 */ /* 0x102fe20000010866 */
[----:B----4-:R-:W-:Y:S01]  /*97a0*/  FMNMX.FTZ R0, R0, R3, !PT ;  /* 0x0000000300007209 */ /* 0x010fe20007810000 */
[----:B------:R-:W-:Y:S07]  /*97b0*/  FFMA.FTZ R3, R17, c[0x0][0x2d0], -R105 ;  /* 0x0000b40011037a23 */ /* 0x000fee0000010869 */
[----:B------:R1:W-:Y:S01]  /*97c0*/  MUFU.EX2 R72, R2 ;  /* 0x0000000200487308 */ /* 0x0003e20000000800 */
[----:B---3--:R-:W-:Y:S01]  /*97d0*/  FMUL.FTZ R17, R73, R133 ;  /* 0x0000008549117220 */ /* 0x008fe20000410000 */
[----:B------:R-:W-:Y:S08]  /*97e0*/  MOV R133, R82 ;  /* 0x0000005200857202 */ /* 0x000ff00000000f00 */
[----:B------:R3:W-:Y:S01]  /*97f0*/  MUFU.EX2 R10, R3 ;  /* 0x00000003000a7308 */ /* 0x0007e20000000800 */
[----:B--2---:R-:W-:Y:S09]  /*9800*/  @P0 MOV R7, R53 ;  /* 0x0000003500070202 */ /* 0x004ff20000000f00 */
[----:B------:R-:W-:Y:S01]  /*9810*/  MUFU.EX2 R86, R5 ;  /* 0x0000000500567308 */ /* 0x000fe20000000800 */
[----:B-1----:R-:W-:Y:S04]  /*9820*/  FADD.FTZ R2, -R68, R117 ;  /* 0x0000007544027221 */ /* 0x002fe80000010100 */
[----:B------:R-:W-:Y:S05]  /*9830*/  FMUL.FTZ R2, R2, c[0x0][0x2d0] ;  /* 0x0000b40002027a20 */ /* 0x000fea0000410000 */
[----:B------:R-:W-:Y:S01]  /*9840*/  MUFU.EX2 R93, R9 ;  /* 0x00000009005d7308 */ /* 0x000fe20000000800 */
[--C-:B---3--:R-:W-:Y:S01]  /*9850*/  FFMA.FTZ R3, R187, c[0x0][0x2d0], -R102.reuse ;  /* 0x0000b400bb037a23 */ /* 0x108fe20000010866 */
[----:B------:R-:W-:Y:S08]  /*9860*/  MOV R187, R41 ;  /* 0x0000002900bb7202 */ /* 0x000ff00000000f00 */
[----:B------:R1:W-:Y:S10]  /*9870*/  MUFU.EX2 R244, R3 ;  /* 0x0000000300f47308 */ /* 0x0003f40000000800 */
[----:B------:R2:W3:Y:S01]  /*9880*/  MUFU.EX2 R71, R2 ;  /* 0x0000000200477308 */ /* 0x0004e20000000800 */
[--C-:B-1----:R-:W-:Y:S01]  /*9890*/  FFMA.FTZ R3, R186, c[0x0][0x2d0], -R102.reuse ;  /* 0x0000b400ba037a23 */ /* 0x102fe20000010866 */
[----:B------:R-:W-:Y:S08]  /*98a0*/  MOV R186, R220 ;  /* 0x000000dc00ba7202 */ /* 0x000ff00000000f00 */
[----:B------:R1:W4:Y:S01]  /*98b0*/  MUFU.EX2 R245, R3 ;  /* 0x0000000300f57308 */ /* 0x0003220000000800 */
[--C-:B--2---:R-:W-:Y:S01]  /*98c0*/  FFMA.FTZ R2, R184, c[0x0][0x2d0], -R105.reuse ;  /* 0x0000b400b8027a23 */ /* 0x104fe20000010869 */
[----:B------:R-:W-:Y:S01]  /*98d0*/  MOV R184, R42 ;  /* 0x0000002a00b87202 */ /* 0x000fe20000000f00 */
[----:B---3--:R-:W-:Y:S07]  /*98e0*/  FMUL.FTZ R41, R71, R157 ;  /* 0x0000009d47297220 */ /* 0x008fee0000410000 */
[----:B------:R2:W3:Y:S01]  /*98f0*/  MUFU.EX2 R247, R2 ;  /* 0x0000000200f77308 */ /* 0x0004e20000000800 */
[----:B-1----:R-:W-:Y:S01]  /*9900*/  FFMA.FTZ R3, R18, c[0x0][0x2d0], -R102 ;  /* 0x0000b40012037a23 */ /* 0x002fe20000010866 */
[----:B----4-:R-:W-:Y:S01]  /*9910*/  F2FP.BF16.PACK_AB R77, R245, R244 ;  /* 0x000000f4f54d723e */ /* 0x010fe200000010ff */
[----:B------:R-:W-:Y:S01]  /*9920*/  FMUL.FTZ R18, R72, R134 ;  /* 0x0000008648127220 */ /* 0x000fe20000410000 */
[----:B------:R-:W-:Y:S06]  /*9930*/  MOV R134, R63 ;  /* 0x0000003f00867202 */ /* 0x000fec0000000f00 */
[----:B------:R1:W-:Y:S01]  /*9940*/  MUFU.EX2 R119, R3 ;  /* 0x0000000300777308 */ /* 0x0003e20000000800 */
[--C-:B--2---:R-:W-:Y:S01]  /*9950*/  FFMA.FTZ R2, R16, c[0x0][0x2d0], -R105.reuse ;  /* 0x0000b40010027a23 */ /* 0x104fe20000010869 */
[----:B---3--:R-:W-:Y:S01]  /*9960*/  F2FP.BF16.PACK_AB R76, R247, R246 ;  /* 0x000000f6f74c723e */ /* 0x008fe200000010ff */
[----:B------:R-:W-:Y:S07]  /*9970*/  FFMA.FTZ R16, R27, c[0x0][0x2d0], -R105 ;  /* 0x0000b4001b107a23 */ /* 0x000fee0000010869 */
[----:B------:R2:W-:Y:S10]  /*9980*/  MUFU.EX2 R252, R2 ;  /* 0x0000000200fc7308 */ /* 0x0005f40000000800 */
[----:B------:R3:W-:Y:S01]  /*9990*/  MUFU.EX2 R35, R16 ;  /* 0x0000001000237308 */ /* 0x0007e20000000800 */
[--C-:B-1----:R-:W-:Y:S09]  /*99a0*/  FFMA.FTZ R3, R197, c[0x0][0x2d0], -R108.reuse ;  /* 0x0000b400c5037a23 */ /* 0x102ff2000001086c */
[----:B------:R1:W-:Y:S01]  /*99b0*/  MUFU.EX2 R222, R3 ;  /* 0x0000000300de7308 */ /* 0x0003e20000000800 */
[----:B--2---:R-:W2:Y:S01]  /*99c0*/  SHFL.BFLY PT, R2, R0, 0x1, 0x1f ;  /* 0x0c201f0000027f89 */ /* 0x004ea200000e0000 */
[----:B---3--:R-:W-:Y:S01]  /*99d0*/  FMUL.FTZ R16, R73, R132 ;  /* 0x0000008449107220 */ /* 0x008fe20000410000 */
[----:B------:R-:W-:Y:S01]  /*99e0*/  MOV R132, R84 ;  /* 0x0000005400847202 */ /* 0x000fe20000000f00 */
[----:B-1----:R-:W-:Y:S01]  /*99f0*/  FFMA.FTZ R3, R192, c[0x0][0x2d0], -R108 ;  /* 0x0000b400c0037a23 */ /* 0x002fe2000001086c */
[----:B------:R-:W-:Y:S01]  /*9a00*/  MOV R192, R61 ;  /* 0x0000003d00c07202 */ /* 0x000fe20000000f00 */
[----:B------:R-:W-:Y:S04]  /*9a10*/  FMUL.FTZ R61, R71, R177 ;  /* 0x000000b1473d7220 */ /* 0x000fe80000410000 */
        /* <DEDUP_REMOVED lines=10> */
[----:B------:R-:W-:Y:S02]  /*9ac0*/  MOV R118, R10 ;  /* 0x0000000a00767202 */ /* 0x000fe40000000f00 */
[----:B----4-:R-:W-:Y:S01]  /*9ad0*/  F2FP.BF16.PACK_AB R79, R204, R119 ;  /* 0x00000077cc4f723e */ /* 0x010fe200000010ff */
[----:B------:R-:W-:Y:S01]  /*9ae0*/  FMUL.FTZ R0, R0, c[0x0][0x2d0] ;  /* 0x0000b40000007a20 */ /* 0x000fe20000410000 */
[----:B------:R-:W-:Y:S05]  /*9af0*/  F2FP.BF16.PACK_AB R78, R118, R252 ;  /* 0x000000fc764e723e */ /* 0x000fea00000010ff */
[----:B------:R-:W2:Y:S01]  /*9b00*/  MUFU.EX2 R0, R0 ;  /* 0x0000000000007308 */ /* 0x000ea20000000800 */
[----:B-1----:R-:W-:Y:S09]  /*9b10*/  FFMA.FTZ R3, R13, c[0x0][0x2d0], -R108 ;  /* 0x0000b4000d037a23 */ /* 0x002ff2000001086c */
[----:B------:R1:W-:Y:S01]  /*9b20*/  MUFU.EX2 R45, R3 ;  /* 0x00000003002d7308 */ /* 0x0003e20000000800 */
[C---:B--2---:R-:W-:Y:S02]  /*9b30*/  FMUL.FTZ R27, R0.reuse, R143 ;  /* 0x0000008f001b7220 */ /* 0x044fe40000410000 */
[C---:B------:R-:W-:Y:S02]  /*9b40*/  FMUL.FTZ R42, R0.reuse, R158 ;  /* 0x0000009e002a7220 */ /* 0x040fe40000410000 */
[C---:B------:R-:W-:Y:S02]  /*9b50*/  FMUL.FTZ R58, R0.reuse, R174 ;  /* 0x000000ae003a7220 */ /* 0x040fe40000410000 */
[C---:B------:R-:W-:Y:S02]  /*9b60*/  FMUL.FTZ R62, R0.reuse, R178 ;  /* 0x000000b2003e7220 */ /* 0x040fe40000410000 */
[----:B------:R-:W-:Y:S02]  /*9b70*/  FMUL.FTZ R63, R0, R179 ;  /* 0x000000b3003f7220 */ /* 0x000fe40000410000 */
[----:B-1----:R-:W-:Y:S04]  /*9b80*/  FMUL.FTZ R3, R2, c[0x0][0x2d0] ;  /* 0x0000b40002037a20 */ /* 0x002fe80000410000 */
[--C-:B------:R-:W-:Y:S02]  /*9b90*/  FFMA.FTZ R4, R196, c[0x0][0x2d0], -R3.reuse ;  /* 0x0000b400c4047a23 */ /* 0x100fe40000010803 */
[--C-:B------:R-:W-:Y:S02]  /*9ba0*/  FFMA.FTZ R60, R213, c[0x0][0x2d0], -R3.reuse ;  /* 0x0000b400d53c7a23 */ /* 0x100fe40000010803 */
[----:B------:R1:W-:Y:S01]  /*9bb0*/  MUFU.EX2 R117, R4 ;  /* 0x0000000400757308 */ /* 0x0003e20000000800 */
[--C-:B------:R-:W-:Y:S02]  /*9bc0*/  FFMA.FTZ R100, R100, c[0x0][0x2d0], -R3.reuse ;  /* 0x0000b40064647a23 */ /* 0x100fe40000010803 */
[--C-:B-1----:R-:W-:Y:S07]  /*9bd0*/  FFMA.FTZ R4, R195, c[0x0][0x2d0], -R3.reuse ;  /* 0x0000b400c3047a23 */ /* 0x102fee0000010803 */
[----:B------:R1:W2:Y:S02]  /*9be0*/  MUFU.EX2 R191, R4 ;  /* 0x0000000400bf7308 */ /* 0x0002a40000000800 */
[--C-:B-1----:R-:W-:Y:S01]  /*9bf0*/  FFMA.FTZ R4, R14, c[0x0][0x2d0], -R3.reuse ;  /* 0x0000b4000e047a23 */ /* 0x102fe20000010803 */
[----:B--2---:R-:W-:Y:S07]  /*9c00*/  F2FP.BF16.PACK_AB R65, R191, R117 ;  /* 0x00000075bf41723e */ /* 0x004fee00000010ff */
[----:B------:R1:W-:Y:S02]  /*9c10*/  MUFU.EX2 R200, R4 ;  /* 0x0000000400c87308 */ /* 0x0003e40000000800 */
[----:B-1----:R-:W-:Y:S01]  /*9c20*/  FFMA.FTZ R4, R15, c[0x0][0x2d0], -R3 ;  /* 0x0000b4000f047a23 */ /* 0x002fe20000010803 */
[----:B------:R-:W-:Y:S07]  /*9c30*/  @P0 SHF.L.U32 R15, R37, 0x5, RZ ;  /* 0x00000005250f0819 */ /* 0x000fee00000006ff */
[----:B------:R1:W2:Y:S02]  /*9c40*/  MUFU.EX2 R202, R4 ;  /* 0x0000000400ca7308 */ /* 0x0002a40000000800 */
[--C-:B-1----:R-:W-:Y:S01]  /*9c50*/  FFMA.FTZ R4, R32, c[0x0][0x2d0], -R105.reuse ;  /* 0x0000b40020047a23 */ /* 0x102fe20000010869 */
[----:B--2---:R-:W-:Y:S07]  /*9c60*/  F2FP.BF16.PACK_AB R67, R202, R200 ;  /* 0x000000c8ca43723e */ /* 0x004fee00000010ff */
[----:B------:R1:W-:Y:S02]  /*9c70*/  MUFU.EX2 R89, R4 ;  /* 0x0000000400597308 */ /* 0x0003e40000000800 */
[----:B-1----:R-:W-:Y:S08]  /*9c80*/  FFMA.FTZ R4, R33, c[0x0][0x2d0], -R105 ;  /* 0x0000b40021047a23 */ /* 0x002ff00000010869 */
[----:B------:R1:W-:Y:S02]  /*9c90*/  MUFU.EX2 R92, R4 ;  /* 0x00000004005c7308 */ /* 0x0003e40000000800 */
        /* <DEDUP_REMOVED lines=8> */
[----:B------:R-:W-:Y:S03]  /*9d20*/  @P0 SHF.L.U64.HI R14, R37, 0x5, R38 ;  /* 0x00000005250e0819 */ /* 0x000fe60000010226 */
[----:B------:R-:W-:Y:S01]  /*9d30*/  @P0 IMAD R5, R5, 0x70, RZ ;  /* 0x0000007005050824 */ /* 0x000fe200078e02ff */
[----:B------:R-:W-:Y:S01]  /*9d40*/  @P0 LEA R4, P3, R6, c[0x0][0x1c8], 0x1 ;  /* 0x0000720006040a11 */ /* 0x000fe200078608ff */
[----:B------:R-:W-:Y:S03]  /*9d50*/  FFMA.FTZ R8, R34, c[0x0][0x2d0], -R102 ;  /* 0x0000b40022087a23 */ /* 0x000fe60000010866 */
[----:B------:R-:W-:Y:S01]  /*9d60*/  @P0 IADD3 R5, R7, R5, RZ ;  /* 0x0000000507050210 */ /* 0x000fe20007ffe0ff */
[----:B------:R1:W2:Y:S03]  /*9d70*/  MUFU.EX2 R90, R8 ;  /* 0x00000008005a7308 */ /* 0x0002a60000000800 */
[----:B------:R-:W-:Y:S01]  /*9d80*/  @P0 LEA.HI.X R5, R6, c[0x0][0x1cc], R5, 0x1, P3 ;  /* 0x0000730006050a11 */ /* 0x000fe200018f0c05 */
[--C-:B------:R-:W-:Y:S02]  /*9d90*/  FFMA.FTZ R6, R24, c[0x0][0x2d0], -R108.reuse ;  /* 0x0000b40018067a23 */ /* 0x100fe4000001086c */
[--C-:B------:R-:W-:Y:S02]  /*9da0*/  FFMA.FTZ R24, R49, c[0x0][0x2d0], -R105.reuse ;  /* 0x0000b40031187a23 */ /* 0x100fe40000010869 */
[----:B------:R3:W-:Y:S01]  /*9db0*/  @P0 LDGSTS.E.BYPASS.LTC128B.128 [R241+0x3900], [R4.64], !P2 ;  /* 0x0390000004f10fae */ /* 0x0007e2000d101d48 */
[----:B------:R-:W-:Y:S01]  /*9dc0*/  FMUL.FTZ R49, R73, R165 ;  /* 0x000000a549317220 */ /* 0x000fe20000410000 */
[----:B------:R4:W3:Y:S01]  /*9dd0*/  MUFU.EX2 R33, R6 ;  /* 0x0000000600217308 */ /* 0x0008e20000000800 */
[-C--:B-1----:R-:W-:Y:S02]  /*9de0*/  @P0 IADD3 R8, P1, R4, R15.reuse, RZ ;  /* 0x0000000f04080210 */ /* 0x082fe40007f3e0ff */
[----:B--2---:R-:W-:Y:S02]  /*9df0*/  MOV R143, R90 ;  /* 0x0000005a008f7202 */ /* 0x004fe40000000f00 */
[-C--:B------:R-:W-:Y:S02]  /*9e00*/  @P0 IADD3.X R9, R5, R14.reuse, RZ, P1, !PT ;  /* 0x0000000e05090210 */ /* 0x080fe40000ffe4ff */
[-C--:B------:R-:W-:Y:S03]  /*9e10*/  @P0 IADD3 R12, P4, R8, R15.reuse, RZ ;  /* 0x0000000f080c0210 */ /* 0x080fe60007f9e0ff */
[----:B------:R1:W-:Y:S01]  /*9e20*/  @P0 LDGSTS.E.BYPASS.LTC128B.128 [R241+0x4100], [R8.64], !P2 ;  /* 0x0410000008f10fae */ /* 0x0003e2000d101d48 */
[----:B------:R-:W-:Y:S01]  /*9e30*/  @P0 IADD3.X R13, R9, R14, RZ, P4, !PT ;  /* 0x0000000e090d0210 */ /* 0x000fe200027fe4ff */
[--C-:B---3--:R-:W-:Y:S01]  /*9e40*/  FFMA.FTZ R4, R25, c[0x0][0x2d0], -R108.reuse ;  /* 0x0000b40019047a23 */ /* 0x108fe2000001086c */
[----:B------:R-:W-:Y:S01]  /*9e50*/  @P0 IADD3 R10, P3, R12, R15, RZ ;  /* 0x0000000f0c0a0210 */ /* 0x000fe20007f7e0ff */
[----:B------:R-:W-:Y:S01]  /*9e60*/  FMUL.FTZ R25, R71, R141 ;  /* 0x0000008d47197220 */ /* 0x000fe20000410000 */
[----:B------:R-:W-:Y:S01]  /*9e70*/  MOV R141, R92 ;  /* 0x0000005c008d7202 */ /* 0x000fe20000000f00 */
[----:B------:R2:W3:Y:S01]  /*9e80*/  MUFU.EX2 R34, R4 ;  /* 0x0000000400227308 */ /* 0x0004e20000000800 */
[-C--:B------:R-:W-:Y:S01]  /*9e90*/  @P0 IADD3.X R11, R13, R14.reuse, RZ, P3, !PT ;  /* 0x0000000e0d0b0210 */ /* 0x080fe20001ffe4ff */
[----:B------:R3:W-:Y:S01]  /*9ea0*/  @P0 LDGSTS.E.BYPASS.LTC128B.128 [R241+0x4900], [R12.64], !P2 ;  /* 0x049000000cf10fae */ /* 0x0007e2000d101d48 */
[-C--:B----4-:R-:W-:Y:S01]  /*9eb0*/  @P0 IADD3 R6, P1, R10, R15.reuse, RZ ;  /* 0x0000000f0a060210 */ /* 0x090fe20007f3e0ff */
[--C-:B------:R-:W-:Y:S03]  /*9ec0*/  FFMA.FTZ R92, R215, c[0x0][0x2d0], -R105.reuse ;  /* 0x0000b400d75c7a23 */ /* 0x100fe60000010869 */
[-C--:B------:R-:W-:Y:S03]  /*9ed0*/  @P0 IADD3.X R7, R11, R14.reuse, RZ, P1, !PT ;  /* 0x0000000e0b070210 */ /* 0x080fe60000ffe4ff */
[----:B------:R4:W-:Y:S08]  /*9ee0*/  @P0 LDGSTS.E.BYPASS.LTC128B.128 [R241+0x5100], [R10.64], !P2 ;  /* 0x051000000af10fae */ /* 0x0009f0000d101d48 */
[----:B------:R4:W-:Y:S01]  /*9ef0*/  @P0 LDGSTS.E.BYPASS.LTC128B.128 [R241+0x5900], [R6.64], !P2 ;  /* 0x0590000006f10fae */ /* 0x0009e2000d101d48 */
[----:B-1----:R-:W-:Y:S02]  /*9f00*/  FFMA.FTZ R9, R28, c[0x0][0x2d0], -R108 ;  /* 0x0000b4001c097a23 */ /* 0x002fe4000001086c */
[----:B------:R-:W-:Y:S01]  /*9f10*/  FFMA.FTZ R28, R198, c[0x0][0x2d0], -R102 ;  /* 0x0000b400c61c7a23 */ /* 0x000fe20000010866 */
[----:B--2---:R-:W-:Y:S01]  /*9f20*/  @P0 IADD3 R4, P3, R6, R15, RZ ;  /* 0x0000000f06040210 */ /* 0x004fe20007f7e0ff */
[----:B------:R1:W2:Y:S01]  /*9f30*/  MUFU.EX2 R91, R9 ;  /* 0x00000009005b7308 */ /* 0x0002a20000000800 */
[----:B------:R-:W-:Y:S02]  /*9f40*/  MOV R198, R251 ;  /* 0x000000fb00c67202 */ /* 0x000fe40000000f00 */
[----:B------:R-:W-:Y:S01]  /*9f50*/  @P0 IADD3.X R5, R7, R14, RZ, P3, !PT ;  /* 0x0000000e07050210 */ /* 0x000fe20001ffe4ff */
[----:B---3--:R-:W-:Y:S01]  /*9f60*/  FFMA.FTZ R12, R26, c[0x0][0x2d0], -R105 ;  /* 0x0000b4001a0c7a23 */ /* 0x008fe20000010869 */
[----:B------:R-:W-:Y:S01]  /*9f70*/  @P0 IADD3 R8, P1, R4, R15, RZ ;  /* 0x0000000f04080210 */ /* 0x000fe20007f3e0ff */
[----:B------:R-:W-:Y:S01]  /*9f80*/  FMUL.FTZ R13, R71, R129 ;  /* 0x00000081470d7220 */ /* 0x000fe20000410000 */
[----:B------:R-:W-:Y:S01]  /*9f90*/  MOV R129, R85 ;  /* 0x0000005500817202 */ /* 0x000fe20000000f00 */
[----:B------:R3:W-:Y:S01]  /*9fa0*/  @P0 LDGSTS.E.BYPASS.LTC128B.128 [R241+0x6100], [R4.64], !P2 ;  /* 0x0610000004f10fae */ /* 0x0007e2000d101d48 */
[C---:B------:R-:W-:Y:S01]  /*9fb0*/  FMUL.FTZ R15, R0.reuse, R131 ;  /* 0x00000083000f7220 */ /* 0x040fe20000410000 */
[----:B------:R2:W-:Y:S01]  /*9fc0*/  MUFU.EX2 R40, R12 ;  /* 0x0000000c00287308 */ /* 0x0005e20000000800 */
[C---:B------:R-:W-:Y:S01]  /*9fd0*/  FMUL.FTZ R26, R0.reuse, R142 ;  /* 0x0000008e001a7220 */ /* 0x040fe20000410000 */
[----:B------:R-:W-:Y:S01]  /*9fe0*/  MOV R131, R248 ;  /* 0x000000f800837202 */ /* 0x000fe20000000f00 */
[C---:B----4-:R-:W-:Y:S01]  /*9ff0*/  FMUL.FTZ R10, R0.reuse, R122 ;  /* 0x0000007a000a7220 */ /* 0x050fe20000410000 */
[----:B------:R-:W-:Y:S01]  /*a000*/  MOV R122, R33 ;  /* 0x00000021007a7202 */ /* 0x000fe20000000f00 */
[C---:B------:R-:W-:Y:S02]  /*a010*/  FMUL.FTZ R11, R0.reuse, R123 ;  /* 0x0000007b000b7220 */ /* 0x040fe40000410000 */
[----:B------:R-:W-:Y:S01]  /*a020*/  FMUL.FTZ R33, R73, R149 ;  /* 0x0000009549217220 */ /* 0x000fe20000410000 */
[----:B------:R-:W-:Y:S01]  /*a030*/  MOV R149, R43 ;  /* 0x0000002b00957202 */ /* 0x000fe20000000f00 */
[----:B------:R-:W-:Y:S01]  /*a040*/  FMUL.FTZ R43, R0, R159 ;  /* 0x0000009f002b7220 */ /* 0x000fe20000410000 */
[----:B------:R4:W-:Y:S01]  /*a050*/  MUFU.EX2 R251, R28 ;  /* 0x0000001c00fb7308 */ /* 0x0009e20000000800 */
[----:B------:R-:W-:Y:S02]  /*a060*/  FFMA.FTZ R6, R29, c[0x0][0x2d0], -R108 ;  /* 0x0000b4001d067a23 */ /* 0x000fe4000001086c */
[----:B------:R-:W-:Y:S01]  /*a070*/  FMUL.FTZ R7, R72, R127 ;  /* 0x0000007f48077220 */ /* 0x000fe20000410000 */
[----:B-1----:R-:W-:Y:S01]  /*a080*/  @P0 IADD3.X R9, R5, R14, RZ, P1, !PT ;  /* 0x0000000e05090210 */ /* 0x002fe20000ffe4ff */
[----:B------:R-:W-:Y:S01]  /*a090*/  FMUL.FTZ R14, R0, R130 ;  /* 0x00000082000e7220 */ /* 0x000fe20000410000 */
[----:B------:R-:W-:Y:S01]  /*a0a0*/  MOV R127, R34 ;  /* 0x00000022007f7202 */ /* 0x000fe20000000f00 */
[C---:B------:R-:W-:Y:S01]  /*a0b0*/  FMUL.FTZ R29, R71.reuse, R145 ;  /* 0x00000091471d7220 */ /* 0x040fe20000410000 */
[----:B------:R-:W-:Y:S01]  /*a0c0*/  MOV R130, R45 ;  /* 0x0000002d00827202 */ /* 0x000fe20000000f00 */
[----:B------:R1:W-:Y:S01]  /*a0d0*/  @P0 LDGSTS.E.BYPASS.LTC128B.128 [R241+0x6900], [R8.64], !P2 ;  /* 0x0690000008f10fae */ /* 0x0003e2000d101d48 */
[----:B------:R1:W1:Y:S01]  /*a0e0*/  MUFU.EX2 R32, R6 ;  /* 0x0000000600207308 */ /* 0x0002620000000800 */
[----:B------:R-:W-:Y:S01]  /*a0f0*/  FMUL.FTZ R34, R72, R150 ;  /* 0x0000009648227220 */ /* 0x000fe20000410000 */
[----:B------:R-:W-:Y:S01]  /*a100*/  MOV R150, R223 ;  /* 0x000000df00967202 */ /* 0x000fe20000000f00 */
[----:B--2---:R-:W-:Y:S01]  /*a110*/  FMUL.FTZ R12, R71, R128 ;  /* 0x00000080470c7220 */ /* 0x004fe20000410000 */
[----:B------:R-:W-:Y:S01]  /*a120*/  MOV R128, R86 ;  /* 0x0000005600807202 */ /* 0x000fe20000000f00 */
[--C-:B---3--:R-:W-:Y:S02]  /*a130*/  FFMA.FTZ R4, R194, c[0x0][0x2d0], -R3.reuse ;  /* 0x0000b400c2047a23 */ /* 0x108fe40000010803 */
[----:B------:R-:W2:Y:S01]  /*a140*/  LDSM.16.MT88.4 R20, [R224+0x100] ;  /* 0x00010000e014783b */ /* 0x000ea20000004200 */
[----:B------:R-:W-:Y:S01]  /*a150*/  FMUL.FTZ R5, R73, R125 ;  /* 0x0000007d49057220 */ /* 0x000fe20000410000 */
[----:B------:R-:W-:Y:S01]  /*a160*/  MOV R125, R89 ;  /* 0x00000059007d7202 */ /* 0x000fe20000000f00 */
[----:B------:R3:W-:Y:S01]  /*a170*/  MUFU.EX2 R195, R4 ;  /* 0x0000000400c37308 */ /* 0x0007e20000000800 */
[----:B------:R-:W-:Y:S02]  /*a180*/  MOV R142, R91 ;  /* 0x0000005b008e7202 */ /* 0x000fe40000000f00 */
[----:B------:R-:W-:Y:S01]  /*a190*/  MOV R194, R219 ;  /* 0x000000db00c27202 */ /* 0x000fe20000000f00 */
[C---:B----4-:R-:W-:Y:S01]  /*a1a0*/  FMUL.FTZ R28, R71.reuse, R144 ;  /* 0x00000090471c7220 */ /* 0x050fe20000410000 */
[----:B------:R-:W-:Y:S05]  /*a1b0*/  LDSM.16.MT88.4 R52, [R225+0x100] ;  /* 0x00010000e134783b */ /* 0x000fea0000004200 */
[----:B------:R4:W-:Y:S03]  /*a1c0*/  MUFU.EX2 R145, R44 ;  /* 0x0000002c00917308 */ /* 0x0009e60000000800 */
[----:B------:R-:W-:Y:S01]  /*a1d0*/  LDSM.16.MT88.4 R80, [R226+0x100] ;  /* 0x00010000e250783b */ /* 0x000fe20000004200 */
[----:B-1----:R-:W-:Y:S01]  /*a1e0*/  FMUL.FTZ R6, R72, R126 ;  /* 0x0000007e48067220 */ /* 0x002fe20000410000 */
[----:B------:R-:W-:Y:S01]  /*a1f0*/  MOV R123, R32 ;  /* 0x00000020007b7202 */ /* 0x000fe20000000f00 */
[C---:B------:R-:W-:Y:S01]  /*a200*/  FMUL.FTZ R8, R71.reuse, R120 ;  /* 0x0000007847087220 */ /* 0x040fe20000410000 */
[----:B------:R-:W-:Y:S01]  /*a210*/  MOV R120, R88 ;  /* 0x0000005800787202 */ /* 0x000fe20000000f00 */
[----:B------:R-:W-:Y:S01]  /*a220*/  FMUL.FTZ R9, R71, R121 ;  /* 0x0000007947097220 */ /* 0x000fe20000410000 */
[----:B------:R-:W-:Y:S01]  /*a230*/  MOV R121, R87 ;  /* 0x0000005700797202 */ /* 0x000fe20000000f00 */
[--C-:B------:R-:W-:Y:S01]  /*a240*/  FFMA.FTZ R32, R201, c[0x0][0x2d0], -R102.reuse ;  /* 0x0000b400c9207a23 */ /* 0x100fe20000010866 */
[----:B------:R-:W-:Y:S01]  /*a250*/  MOV R201, R47 ;  /* 0x0000002f00c97202 */ /* 0x000fe20000000f00 */
[----:B------:R-:W-:Y:S01]  /*a260*/  FMUL.FTZ R47, R0, R163 ;  /* 0x000000a3002f7220 */ /* 0x000fe20000410000 */
[----:B------:R1:W-:Y:S01]  /*a270*/  MUFU.EX2 R144, R60 ;  /* 0x0000003c00907308 */ /* 0x0003e20000000800 */
[--C-:B---3--:R-:W-:Y:S01]  /*a280*/  FFMA.FTZ R4, R193, c[0x0][0x2d0], -R3.reuse ;  /* 0x0000b400c1047a23 */ /* 0x108fe20000010803 */
[----:B------:R-:W-:Y:S01]  /*a290*/  MOV R193, R36 ;  /* 0x0000002400c17202 */ /* 0x000fe20000000f00 */
[----:B------:R-:W-:Y:S03]  /*a2a0*/  LDSM.16.MT88.4 R84, [R224+0x900] ;  /* 0x00090000e054783b */ /* 0x000fe60000004200 */
[----:B------:R-:W-:Y:S01]  /*a2b0*/  F2FP.BF16.PACK_AB R66, R45, R193 ;  /* 0x000000c12d42723e */ /* 0x000fe200000010ff */
[C---:B------:R-:W-:Y:S03]  /*a2c0*/  FMUL.FTZ R45, R71.reuse, R161 ;  /* 0x000000a1472d7220 */ /* 0x040fe60000410000 */
[----:B------:R3:W2:Y:S01]  /*a2d0*/  MUFU.EX2 R196, R4 ;  /* 0x0000000400c47308 */ /* 0x0006a20000000800 */
[----:B------:R-:W2:Y:S01]  /*a2e0*/  LDSM.16.MT88.4 R36, [R227+0x100] ;  /* 0x00010000e324783b */ /* 0x000ea20000004200 */
[C---:B----4-:R-:W-:Y:S07]  /*a2f0*/  FMUL.FTZ R44, R71.reuse, R160 ;  /* 0x000000a0472c7220 */ /* 0x050fee0000410000 */
[----:B------:R-:W4:Y:S01]  /*a300*/  LDSM.16.MT88.4 R88, [R227+0x900] ;  /* 0x00090000e358783b */ /* 0x000f220000004200 */
[----:B-1----:R-:W-:Y:S07]  /*a310*/  FMUL.FTZ R60, R71, R176 ;  /* 0x000000b0473c7220 */ /* 0x002fee0000410000 */
[----:B------:R-:W0:Y:S01]  /*a320*/  LDGDEPBAR ;  /* 0x00000000000079af */ /* 0x000e220000000000 */
[--C-:B---3--:R-:W-:Y:S02]  /*a330*/  FFMA.FTZ R4, R30, c[0x0][0x2d0], -R3.reuse ;  /* 0x0000b4001e047a23 */ /* 0x108fe40000010803 */
[----:B------:R-:W-:Y:S01]  /*a340*/  FMUL.FTZ R30, R0, R146 ;  /* 0x00000092001e7220 */ /* 0x000fe20000410000 */
[----:B------:R-:W-:Y:S01]  /*a350*/  MOV R146, R35 ;  /* 0x0000002300927202 */ /* 0x000fe20000000f00 */
[----:B------:R1:W-:Y:S01]  /*a360*/  MUFU.EX2 R197, R4 ;  /* 0x0000000400c57308 */ /* 0x0003e20000000800 */
[----:B------:R-:W-:Y:S01]  /*a370*/  FMUL.FTZ R35, R72, R151 ;  /* 0x0000009748237220 */ /* 0x000fe20000410000 */
[----:B------:R-:W-:Y:S01]  /*a380*/  MOV R151, R221 ;  /* 0x000000dd00977202 */ /* 0x000fe20000000f00 */
[----:B-1----:R-:W-:Y:S02]  /*a390*/  FFMA.FTZ R4, R31, c[0x0][0x2d0], -R3 ;  /* 0x0000b4001f047a23 */ /* 0x002fe40000010803 */
[----:B------:R-:W-:Y:S01]  /*a3a0*/  FMUL.FTZ R31, R0, R147 ;  /* 0x00000093001f7220 */ /* 0x000fe20000410000 */
[----:B------:R-:W-:Y:S04]  /*a3b0*/  MOV R147, R40 ;  /* 0x0000002800937202 */ /* 0x000fe80000000f00 */
[----:B------:R1:W3:Y:S01]  /*a3c0*/  MUFU.EX2 R199, R4 ;  /* 0x0000000400c77308 */ /* 0x0002e20000000800 */
[----:B------:R-:W-:Y:S02]  /*a3d0*/  FFMA.FTZ R40, R51, c[0x0][0x2d0], -R102 ;  /* 0x0000b40033287a23 */ /* 0x000fe40000010866 */
[----:B------:R-:W-:Y:S02]  /*a3e0*/  FMUL.FTZ R51, R72, R167 ;  /* 0x000000a748337220 */ /* 0x000fe40000410000 */
[----:B-1----:R-:W-:Y:S05]  /*a3f0*/  FMUL.FTZ R4, R73, R124 ;  /* 0x0000007c49047220 */ /* 0x002fea0000410000 */
[----:B------:R1:W-:Y:S02]  /*a400*/  MUFU.EX2 R124, R24 ;  /* 0x00000018007c7308 */ /* 0x0003e40000000800 */
[-C--:B--2---:R-:W-:Y:S08]  /*a410*/  HMMA.16816.F32.BF16 R4, R76, R20.reuse, R4 ;  /* 0x000000144c04723c */ /* 0x084ff00000041804 */
[C---:B------:R-:W-:Y:S07]  /*a420*/  HMMA.16816.F32.BF16 R8, R64.reuse, R20, R8 ;  /* 0x000000144008723c */ /* 0x040fee0000041808 */
[----:B------:R-:W-:Y:S01]  /*a430*/  FFMA.FTZ R20, R48, c[0x0][0x2d0], -R105 ;  /* 0x0000b40030147a23 */ /* 0x000fe20000010869 */
[-C--:B------:R-:W-:Y:S03]  /*a440*/  HMMA.16816.F32.BF16 R12, R64, R22.reuse, R12 ;  /* 0x00000016400c723c */ /* 0x080fe6000004180c */
[----:B------:R2:W2:Y:S01]  /*a450*/  MUFU.EX2 R126, R20 ;  /* 0x00000014007e7308 */ /* 0x0004a20000000800 */
[----:B-1----:R-:W-:Y:S01]  /*a460*/  FMUL.FTZ R24, R71, R140 ;  /* 0x0000008c47187220 */ /* 0x002fe20000410000 */
[----:B------:R-:W-:Y:S01]  /*a470*/  MOV R140, R93 ;  /* 0x0000005d008c7202 */ /* 0x000fe20000000f00 */
[--C-:B------:R-:W-:Y:S02]  /*a480*/  FFMA.FTZ R48, R203, c[0x0][0x2d0], -R108.reuse ;  /* 0x0000b400cb307a23 */ /* 0x100fe4000001086c */
[C---:B------:R-:W-:Y:S04]  /*a490*/  HMMA.16816.F32.BF16 R16, R76.reuse, R22, R16 ;  /* 0x000000164c10723c */ /* 0x040fe80000041810 */
[----:B------:R-:W-:Y:S01]  /*a4a0*/  FMUL.FTZ R21, R73, R137 ;  /* 0x0000008949157220 */ /* 0x000fe20000410000 */
[----:B------:R1:W-:Y:S01]  /*a4b0*/  MUFU.EX2 R223, R48 ;  /* 0x0000003000df7308 */ /* 0x0003e20000000800 */
[----:B------:R-:W-:Y:S01]  /*a4c0*/  MOV R137, R56 ;  /* 0x0000003800897202 */ /* 0x000fe20000000f00 */
[C---:B------:R-:W-:Y:S01]  /*a4d0*/  FMUL.FTZ R23, R72.reuse, R139 ;  /* 0x0000008b48177220 */ /* 0x040fe20000410000 */
[----:B------:R-:W-:Y:S01]  /*a4e0*/  MOV R139, R250 ;  /* 0x000000fa008b7202 */ /* 0x000fe20000000f00 */
[----:B------:R-:W-:Y:S03]  /*a4f0*/  FMUL.FTZ R22, R72, R138 ;  /* 0x0000008a48167220 */ /* 0x000fe60000410000 */
[----:B------:R-:W-:Y:S01]  /*a500*/  FFMA.FTZ R56, R210, c[0x0][0x2d0], -R108 ;  /* 0x0000b400d2387a23 */ /* 0x000fe2000001086c */
[----:B------:R-:W-:Y:S01]  /*a510*/  MOV R138, R57 ;  /* 0x00000039008a7202 */ /* 0x000fe20000000f00 */
[----:B------:R-:W-:Y:S01]  /*a520*/  FMUL.FTZ R57, R71, R173 ;  /* 0x000000ad47397220 */ /* 0x000fe20000410000 */
[----:B------:R3:W3:Y:S01]  /*a530*/  MUFU.EX2 R250, R32 ;  /* 0x0000002000fa7308 */ /* 0x0006e20000000800 */
[C---:B--2---:R-:W-:Y:S01]  /*a540*/  FMUL.FTZ R20, R73.reuse, R136 ;  /* 0x0000008849147220 */ /* 0x044fe20000410000 */
[----:B------:R-:W-:Y:S01]  /*a550*/  MOV R136, R59 ;  /* 0x0000003b00887202 */ /* 0x000fe20000000f00 */
[----:B------:R-:W-:Y:S07]  /*a560*/  FMUL.FTZ R59, R0, R175 ;  /* 0x000000af003b7220 */ /* 0x000fee0000410000 */
[----:B------:R2:W-:Y:S01]  /*a570*/  MUFU.EX2 R221, R56 ;  /* 0x0000003800dd7308 */ /* 0x0005e20000000800 */
[-C--:B------:R-:W-:Y:S03]  /*a580*/  HMMA.16816.F32.BF16 R20, R76, R36.reuse, R20 ;  /* 0x000000244c14723c */ /* 0x080fe60000041814 */
[C---:B-1----:R-:W-:Y:S05]  /*a590*/  FMUL.FTZ R48, R73.reuse, R164 ;  /* 0x000000a449307220 */ /* 0x042fea0000410000 */
[C---:B------:R-:W-:Y:S04]  /*a5a0*/  HMMA.16816.F32.BF16 R24, R64.reuse, R36, R24 ;  /* 0x000000244018723c */ /* 0x040fe80000041818 */
[C---:B---3--:R-:W-:Y:S01]  /*a5b0*/  FMUL.FTZ R32, R73.reuse, R148 ;  /* 0x0000009449207220 */ /* 0x048fe20000410000 */
[----:B------:R-:W-:Y:S02]  /*a5c0*/  MOV R148, R46 ;  /* 0x0000002e00947202 */ /* 0x000fe40000000f00 */
[----:B------:R-:W-:Y:S01]  /*a5d0*/  FFMA.FTZ R36, R50, c[0x0][0x2d0], -R102 ;  /* 0x0000b40032247a23 */ /* 0x000fe20000010866 */
[-C--:B------:R-:W-:Y:S03]  /*a5e0*/  HMMA.16816.F32.BF16 R28, R64, R38.reuse, R28 ;  /* 0x00000026401c723c */ /* 0x080fe6000004181c */
[----:B------:R1:W-:Y:S01]  /*a5f0*/  MUFU.EX2 R248, R36 ;  /* 0x0000002400f87308 */ /* 0x0003e20000000800 */
[----:B------:R-:W-:Y:S02]  /*a600*/  FMUL.FTZ R50, R72, R166 ;  /* 0x000000a648327220 */ /* 0x000fe40000410000 */
[----:B------:R-:W-:Y:S01]  /*a610*/  LDSM.16.MT88.4 R164, [R225+0x3100] ;  /* 0x00310000e1a4783b */ /* 0x000fe20000004200 */
[----:B------:R-:W-:Y:S01]  /*a620*/  FMUL.FTZ R46, R0, R162 ;  /* 0x000000a2002e7220 */ /* 0x000fe20000410000 */
[C---:B------:R-:W-:Y:S04]  /*a630*/  HMMA.16816.F32.BF16 R32, R76.reuse, R38, R32 ;  /* 0x000000264c20723c */ /* 0x040fe80000041820 */
[----:B------:R-:W-:Y:S02]  /*a640*/  FMUL.FTZ R37, R73, R153 ;  /* 0x0000009949257220 */ /* 0x000fe40000410000 */
[----:B--2---:R-:W-:Y:S02]  /*a650*/  FMUL.FTZ R56, R71, R172 ;  /* 0x000000ac47387220 */ /* 0x004fe40000410000 */
[C---:B------:R-:W-:Y:S01]  /*a660*/  FMUL.FTZ R39, R72.reuse, R155 ;  /* 0x0000009b48277220 */ /* 0x040fe20000410000 */
[----:B------:R-:W-:Y:S02]  /*a670*/  MOV R155, R249 ;  /* 0x000000f9009b7202 */ /* 0x000fe40000000f00 */
[----:B------:R2:W3:Y:S01]  /*a680*/  MUFU.EX2 R249, R40 ;  /* 0x0000002800f97308 */ /* 0x0004e20000000800 */
[C---:B------:R-:W-:Y:S02]  /*a690*/  FMUL.FTZ R38, R72.reuse, R154 ;  /* 0x0000009a48267220 */ /* 0x040fe40000410000 */
[----:B-1----:R-:W-:Y:S07]  /*a6a0*/  FMUL.FTZ R36, R73, R152 ;  /* 0x0000009849247220 */ /* 0x002fee0000410000 */
[-C--:B------:R-:W-:Y:S03]  /*a6b0*/  HMMA.16816.F32.BF16 R36, R76, R52.reuse, R36 ;  /* 0x000000344c24723c */ /* 0x080fe60000041824 */
[----:B--2---:R-:W-:Y:S01]  /*a6c0*/  FMUL.FTZ R40, R71, R156 ;  /* 0x0000009c47287220 */ /* 0x004fe20000410000 */
[----:B------:R-:W-:Y:S02]  /*a6d0*/  MOV R156, R150 ;  /* 0x00000096009c7202 */ /* 0x000fe40000000f00 */
[----:B------:R-:W-:Y:S04]  /*a6e0*/  MOV R150, R198 ;  /* 0x000000c600967202 */ /* 0x000fe80000000f00 */
[C---:B------:R-:W-:Y:S04]  /*a6f0*/  HMMA.16816.F32.BF16 R40, R64.reuse, R52, R40 ;  /* 0x000000344028723c */ /* 0x040fe80000041828 */
[----:B------:R-:W-:Y:S02]  /*a700*/  MOV R198, R136 ;  /* 0x0000008800c67202 */ /* 0x000fe40000000f00 */
[----:B------:R-:W-:Y:S01]  /*a710*/  MOV R136, R133 ;  /* 0x0000008500887202 */ /* 0x000fe20000000f00 */
[----:B------:R-:W-:Y:S01]  /*a720*/  FFMA.FTZ R52, R209, c[0x0][0x2d0], -R108 ;  /* 0x0000b400d1347a23 */ /* 0x000fe2000001086c */
[-C--:B------:R-:W-:Y:S03]  /*a730*/  HMMA.16816.F32.BF16 R44, R64, R54.reuse, R44 ;  /* 0x00000036402c723c */ /* 0x080fe6000004182c */
[----:B------:R1:W2:Y:S01]  /*a740*/  MUFU.EX2 R220, R52 ;  /* 0x0000003400dc7308 */ /* 0x0002a20000000800 */
[----:B------:R-:W-:Y:S01]  /*a750*/  MOV R133, R232 ;  /* 0x000000e800857202 */ /* 0x000fe20000000f00 */
[C---:B------:R-:W-:Y:S01]  /*a760*/  FMUL.FTZ R53, R73.reuse, R169 ;  /* 0x000000a949357220 */ /* 0x040fe20000410000 */
[----:B------:R2:W5:Y:S02]  /*a770*/  LDL.LU R232, [R1+0x74] ;  /* 0x0000740001e87983 */ /* 0x0005640000300800 */
[C---:B------:R-:W-:Y:S07]  /*a780*/  HMMA.16816.F32.BF16 R48, R76.reuse, R54, R48 ;  /* 0x000000364c30723c */ /* 0x040fee0000041830 */
[C---:B------:R-:W-:Y:S02]  /*a790*/  FMUL.FTZ R55, R72.reuse, R171 ;  /* 0x000000ab48377220 */ /* 0x040fe40000410000 */
[----:B------:R-:W-:Y:S03]  /*a7a0*/  FMUL.FTZ R54, R72, R170 ;  /* 0x000000aa48367220 */ /* 0x000fe60000410000 */
[C---:B-1----:R-:W-:Y:S07]  /*a7b0*/  FMUL.FTZ R52, R73.reuse, R168 ;  /* 0x000000a849347220 */ /* 0x042fee0000410000 */
[-C--:B------:R-:W-:Y:S08]  /*a7c0*/  HMMA.16816.F32.BF16 R52, R76, R80.reuse, R52 ;  /* 0x000000504c34723c */ /* 0x080ff00000041834 */
[C---:B------:R-:W-:Y:S07]  /*a7d0*/  HMMA.16816.F32.BF16 R56, R64.reuse, R80, R56 ;  /* 0x000000504038723c */ /* 0x040fee0000041838 */
[--C-:B------:R-:W-:Y:S01]  /*a7e0*/  FFMA.FTZ R80, R216, c[0x0][0x2d0], -R3.reuse ;  /* 0x0000b400d8507a23 */ /* 0x100fe20000010803 */
        /* <DEDUP_REMOVED lines=8> */
[--C-:B-1----:R-:W-:Y:S03]  /*a870*/  FFMA.FTZ R80, R214, c[0x0][0x2d0], -R3.reuse ;  /* 0x0000b400d6507a23 */ /* 0x102fe60000010803 */
[----:B------:R-:W-:Y:S02]  /*a880*/  F2FP.BF16.PACK_AB R76, R121, R129 ;  /* 0x00000081794c723e */ /* 0x000fe400000010ff */
[----:B------:R-:W-:Y:S01]  /*a890*/  F2FP.BF16.PACK_AB R78, R141, R125 ;  /* 0x0000007d8d4e723e */ /* 0x000fe200000010ff */
[----:B------:R1:W-:Y:S02]  /*a8a0*/  MUFU.EX2 R152, R80 ;  /* 0x0000005000987308 */ /* 0x0003e40000000800 */
[----:B------:R-:W-:Y:S02]  /*a8b0*/  F2FP.BF16.PACK_AB R77, R120, R128 ;  /* 0x00000080784d723e */ /* 0x000fe400000010ff */
[----:B------:R-:W-:Y:S02]  /*a8c0*/  F2FP.BF16.PACK_AB R79, R140, R143 ;  /* 0x0000008f8c4f723e */ /* 0x000fe400000010ff */
[----:B------:R-:W-:Y:S02]  /*a8d0*/  F2FP.BF16.PACK_AB R82, R123, R142 ;  /* 0x0000008e7b52723e */ /* 0x000fe400000010ff */
[----:B------:R-:W-:Y:S03]  /*a8e0*/  F2FP.BF16.PACK_AB R83, R199, R197 ;  /* 0x000000c5c753723e */ /* 0x000fe600000010ff */
[-C--:B------:R-:W-:Y:S03]  /*a8f0*/  HMMA.16816.F32.BF16 R4, R76, R84.reuse, R4 ;  /* 0x000000544c04723c */ /* 0x080fe60000041804 */
[----:B-1----:R-:W-:Y:S02]  /*a900*/  FFMA.FTZ R80, R217, c[0x0][0x2d0], -R3 ;  /* 0x0000b400d9507a23 */ /* 0x002fe40000010803 */
[----:B------:R1:W-:Y:S10]  /*a910*/  MUFU.EX2 R217, R92 ;  /* 0x0000005c00d97308 */ /* 0x0003f40000000800 */
[----:B------:R2:W2:Y:S01]  /*a920*/  MUFU.EX2 R153, R80 ;  /* 0x0000005000997308 */ /* 0x0004a20000000800 */
[----:B-1----:R-:W1:Y:S01]  /*a930*/  LDSM.16.MT88.4 R92, [R225+0x900] ;  /* 0x00090000e15c783b */ /* 0x002e620000004200 */
[----:B--2---:R-:W-:Y:S07]  /*a940*/  F2FP.BF16.PACK_AB R80, R127, R122 ;  /* 0x0000007a7f50723e */ /* 0x004fee00000010ff */
[C---:B------:R-:W-:Y:S07]  /*a950*/  HMMA.16816.F32.BF16 R8, R80.reuse, R84, R8 ;  /* 0x000000545008723c */ /* 0x040fee0000041808 */
[--C-:B------:R-:W-:Y:S01]  /*a960*/  FFMA.FTZ R84, R218, c[0x0][0x2d0], -R105.reuse ;  /* 0x0000b400da547a23 */ /* 0x100fe20000010869 */
[-C--:B------:R-:W-:Y:S03]  /*a970*/  HMMA.16816.F32.BF16 R12, R80, R86.reuse, R12 ;  /* 0x00000056500c723c */ /* 0x080fe6000004180c */
[----:B------:R2:W-:Y:S05]  /*a980*/  MUFU.EX2 R219, R84 ;  /* 0x0000005400db7308 */ /* 0x0005ea0000000800 */
[C---:B------:R-:W-:Y:S08]  /*a990*/  HMMA.16816.F32.BF16 R16, R76.reuse, R86, R16 ;  /* 0x000000564c10723c */ /* 0x040ff00000041810 */
[-C--:B----4-:R-:W-:Y:S08]  /*a9a0*/  HMMA.16816.F32.BF16 R20, R76, R88.reuse, R20 ;  /* 0x000000584c14723c */ /* 0x090ff00000041814 */
[C---:B------:R-:W-:Y:S04]  /*a9b0*/  HMMA.16816.F32.BF16 R24, R80.reuse, R88, R24 ;  /* 0x000000585018723c */ /* 0x040fe80000041818 */
[--C-:B--2---:R-:W-:Y:S03]  /*a9c0*/  FFMA.FTZ R84, R212, c[0x0][0x2d0], -R105.reuse ;  /* 0x0000b400d4547a23 */ /* 0x104fe60000010869 */
[--C-:B------:R-:W-:Y:S01]  /*a9d0*/  FFMA.FTZ R88, R151, c[0x0][0x2d0], -R102.reuse ;  /* 0x0000b40097587a23 */ /* 0x100fe20000010866 */
[-C--:B------:R-:W-:Y:S01]  /*a9e0*/  HMMA.16816.F32.BF16 R28, R80, R90.reuse, R28 ;  /* 0x0000005a501c723c */ /* 0x080fe2000004181c */
[----:B------:R2:W-:Y:S03]  /*a9f0*/  MUFU.EX2 R216, R84 ;  /* 0x0000005400d87308 */ /* 0x0005e60000000800 */
[----:B------:R-:W-:Y:S02]  /*aa00*/  MOV R151, R148 ;  /* 0x0000009400977202 */ /* 0x000fe40000000f00 */
[----:B------:R-:W-:Y:S02]  /*aa10*/  MOV R148, R134 ;  /* 0x0000008600947202 */ /* 0x000fe40000000f00 */
[C---:B------:R-:W-:Y:S03]  /*aa20*/  HMMA.16816.F32.BF16 R32, R76.reuse, R90, R32 ;  /* 0x0000005a4c20723c */ /* 0x040fe60000041820 */
[----:B------:R4:W-:Y:S01]  /*aa30*/  MUFU.EX2 R215, R88 ;  /* 0x0000005800d77308 */ /* 0x0009e20000000800 */
[----:B------:R-:W-:Y:S02]  /*aa40*/  MOV R134, R131 ;  /* 0x0000008300867202 */ /* 0x000fe40000000f00 */
[----:B------:R-:W-:Y:S02]  /*aa50*/  MOV R131, R118 ;  /* 0x0000007600837202 */ /* 0x000fe40000000f00 */
[-C--:B-1----:R-:W-:Y:S04]  /*aa60*/  HMMA.16816.F32.BF16 R36, R76, R92.reuse, R36 ;  /* 0x0000005c4c24723c */ /* 0x082fe80000041824 */
[----:B------:R-:W-:Y:S04]  /*aa70*/  MOV R118, R231 ;  /* 0x000000e700767202 */ /* 0x000fe80000000f00 */
[C---:B------:R-:W-:Y:S04]  /*aa80*/  HMMA.16816.F32.BF16 R40, R80.reuse, R92, R40 ;  /* 0x0000005c5028723c */ /* 0x040fe80000041828 */
[----:B--2---:R-:W-:Y:S04]  /*aa90*/  FFMA.FTZ R84, R211, c[0x0][0x2d0], -R105 ;  /* 0x0000b400d3547a23 */ /* 0x004fe80000010869 */
[-C--:B------:R-:W-:Y:S01]  /*aaa0*/  HMMA.16816.F32.BF16 R44, R80, R94.reuse, R44 ;  /* 0x0000005e502c723c */ /* 0x080fe2000004182c */
[----:B------:R1:W-:Y:S03]  /*aab0*/  MUFU.EX2 R218, R84 ;  /* 0x0000005400da7308 */ /* 0x0003e60000000800 */
[--C-:B----4-:R-:W-:Y:S04]  /*aac0*/  FFMA.FTZ R88, R156, c[0x0][0x2d0], -R102.reuse ;  /* 0x0000b4009c587a23 */ /* 0x110fe80000010866 */
[C---:B------:R-:W-:Y:S03]  /*aad0*/  HMMA.16816.F32.BF16 R48, R76.reuse, R94, R48 ;  /* 0x0000005e4c30723c */ /* 0x040fe60000041830 */
[----:B------:R2:W-:Y:S01]  /*aae0*/  MUFU.EX2 R159, R88 ;  /* 0x00000058009f7308 */ /* 0x0005e20000000800 */
[--C-:B-1----:R-:W-:Y:S01]  /*aaf0*/  FFMA.FTZ R84, R155, c[0x0][0x2d0], -R102.reuse ;  /* 0x0000b4009b547a23 */ /* 0x102fe20000010866 */
[----:B------:R-:W-:Y:S02]  /*ab00*/  MOV R155, R149 ;  /* 0x00000095009b7202 */ /* 0x000fe40000000f00 */
[----:B------:R-:W-:Y:S06]  /*ab10*/  MOV R149, R135 ;  /* 0x0000008700957202 */ /* 0x000fec0000000f00 */
[----:B------:R1:W-:Y:S01]  /*ab20*/  MUFU.EX2 R213, R84 ;  /* 0x0000005400d57308 */ /* 0x0003e20000000800 */
[----:B------:R-:W-:Y:S02]  /*ab30*/  MOV R156, R155 ;  /* 0x0000009b009c7202 */ /* 0x000fe40000000f00 */
[----:B------:R-:W-:Y:S02]  /*ab40*/  MOV R155, R151 ;  /* 0x00000097009b7202 */ /* 0x000fe40000000f00 */
[----:B------:R-:W-:Y:S01]  /*ab50*/  MOV R151, R150 ;  /* 0x0000009600977202 */ /* 0x000fe20000000f00 */
[----:B--2---:R-:W-:Y:S01]  /*ab60*/  FFMA.FTZ R88, R156, c[0x0][0x2d0], -R102 ;  /* 0x0000b4009c587a23 */ /* 0x004fe20000010866 */
[----:B------:R-:W-:Y:S02]  /*ab70*/  MOV R156, R155 ;  /* 0x0000009b009c7202 */ /* 0x000fe40000000f00 */
[----:B------:R-:W-:Y:S01]  /*ab80*/  MOV R155, R151 ;  /* 0x00000097009b7202 */ /* 0x000fe20000000f00 */
[----:B------:R2:W-:Y:S01]  /*ab90*/  MUFU.EX2 R214, R88 ;  /* 0x0000005800d67308 */ /* 0x0005e20000000800 */
[----:B------:R-:W-:Y:S02]  /*aba0*/  MOV R150, R149 ;  /* 0x0000009500967202 */ /* 0x000fe40000000f00 */
[----:B------:R-:W-:Y:S02]  /*abb0*/  MOV R157, R155 ;  /* 0x0000009b009d7202 */ /* 0x000fe40000000f00 */
[----:B------:R-:W-:Y:S02]  /*abc0*/  MOV R151, R150 ;  /* 0x0000009600977202 */ /* 0x000fe40000000f00 */
[----:B------:R-:W-:Y:S02]  /*abd0*/  MOV R135, R132 ;  /* 0x0000008400877202 */ /* 0x000fe40000000f00 */
[----:B------:R-:W-:Y:S02]  /*abe0*/  MOV R132, R193 ;  /* 0x000000c100847202 */ /* 0x000fe40000000f00 */
[----:B------:R-:W-:Y:S02]  /*abf0*/  MOV R193, R229 ;  /* 0x000000e500c17202 */ /* 0x000fe40000000f00 */
[----:B------:R-:W-:Y:S01]  /*ac00*/  MOV R149, R148 ;  /* 0x0000009400957202 */ /* 0x000fe20000000f00 */
[----:B-1----:R-:W1:Y:S01]  /*ac10*/  LDSM.16.MT88.4 R84, [R226+0x900] ;  /* 0x00090000e254783b */ /* 0x002e620000004200 */
[----:B------:R-:W-:Y:S02]  /*ac20*/  MOV R148, R136 ;  /* 0x0000008800947202 */ /* 0x000fe40000000f00 */
[----:B------:R-:W-:Y:S02]  /*ac30*/  MOV R136, R135 ;  /* 0x0000008700887202 */ /* 0x000fe40000000f00 */
[----:B------:R-:W-:Y:S02]  /*ac40*/  MOV R135, R134 ;  /* 0x0000008600877202 */ /* 0x000fe40000000f00 */
[----:B------:R-:W-:Y:S01]  /*ac50*/  MOV R134, R193 ;  /* 0x000000c100867202 */ /* 0x000fe20000000f00 */
[----:B------:R4:W5:Y:S01]  /*ac60*/  LDL.LU R229, [R1+0x70] ;  /* 0x0000700001e57983 */ /* 0x0009620000300800 */
[----:B------:R-:W-:Y:S01]  /*ac70*/  MOV R150, R149 ;  /* 0x0000009500967202 */ /* 0x000fe20000000f00 */
[--C-:B--2---:R-:W-:Y:S01]  /*ac80*/  FFMA.FTZ R88, R156, c[0x0][0x2d0], -R108.reuse ;  /* 0x0000b4009c587a23 */ /* 0x104fe2000001086c */
[----:B------:R-:W-:Y:S01]  /*ac90*/  MOV R156, R151 ;  /* 0x00000097009c7202 */ /* 0x000fe20000000f00 */
[----:B------:R4:W5:Y:S01]  /*aca0*/  LDL.LU R231, [R1+0x6c] ;  /* 0x00006c0001e77983 */ /* 0x0009620000300800 */
[----:B------:R-:W-:Y:S01]  /*acb0*/  MOV R149, R148 ;  /* 0x0000009400957202 */ /* 0x000fe20000000f00 */
[----:B------:R2:W-:Y:S01]  /*acc0*/  MUFU.EX2 R155, R88 ;  /* 0x00000058009b7308 */ /* 0x0005e20000000800 */
[----:B------:R-:W-:Y:S02]  /*acd0*/  MOV R148, R135 ;  /* 0x0000008700947202 */ /* 0x000fe40000000f00 */
[----:B------:R-:W-:Y:S02]  /*ace0*/  MOV R135, R134 ;  /* 0x0000008600877202 */ /* 0x000fe40000000f00 */
[----:B------:R-:W-:Y:S02]  /*acf0*/  MOV R134, R236 ;  /* 0x000000ec00867202 */ /* 0x000fe40000000f00 */
[----:B------:R-:W-:Y:S02]  /*ad00*/  MOV R193, R186 ;  /* 0x000000ba00c17202 */ /* 0x000fe40000000f00 */
[----:B------:R-:W-:Y:S02]  /*ad10*/  MOV R186, R235 ;  /* 0x000000eb00ba7202 */ /* 0x000fe40000000f00 */
[----:B------:R4:W5:Y:S01]  /*ad20*/  LDL.LU R235, [R1+0x68] ;  /* 0x0000680001eb7983 */ /* 0x0009620000300800 */
[----:B------:R-:W-:Y:S02]  /*ad30*/  MOV R151, R150 ;  /* 0x0000009600977202 */ /* 0x000fe40000000f00 */
[----:B------:R-:W-:Y:S01]  /*ad40*/  MOV R150, R149 ;  /* 0x0000009500967202 */ /* 0x000fe20000000f00 */
[----:B------:R4:W5:Y:S01]  /*ad50*/  LDL.LU R236, [R1+0x64] ;  /* 0x0000640001ec7983 */ /* 0x0009620000300800 */
[----:B------:R-:W-:Y:S02]  /*ad60*/  MOV R149, R148 ;  /* 0x0000009400957202 */ /* 0x000fe40000000f00 */
[----:B------:R-:W-:Y:S02]  /*ad70*/  MOV R148, R135 ;  /* 0x0000008700947202 */ /* 0x000fe40000000f00 */
[----:B------:R-:W-:Y:S02]  /*ad80*/  MOV R135, R134 ;  /* 0x0000008600877202 */ /* 0x000fe40000000f00 */
[----:B------:R-:W-:Y:S01]  /*ad90*/  MOV R134, R110 ;  /* 0x0000006e00867202 */ /* 0x000fe20000000f00 */
[--C-:B--2---:R-:W-:Y:S01]  /*ada0*/  FFMA.FTZ R88, R157, c[0x0][0x2d0], -R108.reuse ;  /* 0x0000b4009d587a23 */ /* 0x104fe2000001086c */
[----:B------:R-:W-:Y:S01]  /*adb0*/  MOV R157, R156 ;  /* 0x0000009c009d7202 */ /* 0x000fe20000000f00 */
[-C--:B-1----:R-:W-:Y:S02]  /*adc0*/  HMMA.16816.F32.BF16 R52, R76, R84.reuse, R52 ;  /* 0x000000544c34723c */ /* 0x082fe40000041834 */
[----:B------:R1:W-:Y:S01]  /*add0*/  MUFU.EX2 R158, R88 ;  /* 0x00000058009e7308 */ /* 0x0003e20000000800 */
[----:B------:R-:W-:Y:S01]  /*ade0*/  MOV R156, R151 ;  /* 0x00000097009c7202 */ /* 0x000fe20000000f00 */
[--C-:B------:R-:W-:Y:S01]  /*adf0*/  FFMA.FTZ R92, R157, c[0x0][0x2d0], -R108.reuse ;  /* 0x0000b4009d5c7a23 */ /* 0x100fe2000001086c */
[----:B------:R-:W-:Y:S02]  /*ae00*/  MOV R151, R150 ;  /* 0x0000009600977202 */ /* 0x000fe40000000f00 */
[----:B------:R-:W-:Y:S01]  /*ae10*/  MOV R150, R149 ;  /* 0x0000009500967202 */ /* 0x000fe20000000f00 */
[C---:B------:R-:W-:Y:S04]  /*ae20*/  HMMA.16816.F32.BF16 R56, R80.reuse, R84, R56 ;  /* 0x000000545038723c */ /* 0x040fe80000041838 */
[----:B------:R2:W-:Y:S01]  /*ae30*/  MUFU.EX2 R163, R92 ;  /* 0x0000005c00a37308 */ /* 0x0005e20000000800 */
[----:B------:R-:W-:Y:S02]  /*ae40*/  MOV R157, R156 ;  /* 0x0000009c009d7202 */ /* 0x000fe40000000f00 */
[----:B------:R-:W-:Y:S01]  /*ae50*/  MOV R149, R148 ;  /* 0x0000009400957202 */ /* 0x000fe20000000f00 */
[-C--:B------:R-:W-:Y:S04]  /*ae60*/  HMMA.16816.F32.BF16 R60, R80, R86.reuse, R60 ;  /* 0x00000056503c723c */ /* 0x080fe8000004183c */
[----:B------:R-:W-:Y:S02]  /*ae70*/  MOV R156, R151 ;  /* 0x00000097009c7202 */ /* 0x000fe40000000f00 */
[----:B------:R-:W-:Y:S02]  /*ae80*/  MOV R151, R150 ;  /* 0x0000009600977202 */ /* 0x000fe40000000f00 */
[----:B------:R-:W-:Y:S01]  /*ae90*/  HMMA.16816.F32.BF16 R64, R76, R86, R64 ;  /* 0x000000564c40723c */ /* 0x000fe20000041840 */
[----:B-1----:R-:W1:Y:S03]  /*aea0*/  LDSM.16.MT88.4 R88, [R224+0x1100] ;  /* 0x00110000e058783b */ /* 0x002e660000004200 */
[----:B------:R-:W-:Y:S02]  /*aeb0*/  MOV R150, R149 ;  /* 0x0000009500967202 */ /* 0x000fe40000000f00 */
[----:B------:R-:W-:Y:S02]  /*aec0*/  MOV R148, R201 ;  /* 0x000000c900947202 */ /* 0x000fe40000000f00 */
[----:B------:R-:W-:Y:S01]  /*aed0*/  MOV R201, R139 ;  /* 0x0000008b00c97202 */ /* 0x000fe20000000f00 */
[----:B--2---:R-:W-:Y:S03]  /*aee0*/  FFMA.FTZ R92, R157, c[0x0][0x2d0], -R108 ;  /* 0x0000b4009d5c7a23 */ /* 0x004fe6000001086c */
[----:B------:R-:W-:Y:S02]  /*aef0*/  MOV R157, R156 ;  /* 0x0000009c009d7202 */ /* 0x000fe40000000f00 */
[----:B------:R-:W-:Y:S01]  /*af00*/  MOV R156, R151 ;  /* 0x00000097009c7202 */ /* 0x000fe20000000f00 */
[----:B------:R-:W2:Y:S01]  /*af10*/  MUFU.EX2 R162, R92 ;  /* 0x0000005c00a27308 */ /* 0x000ea20000000800 */
[----:B------:R-:W-:Y:S01]  /*af20*/  MOV R151, R150 ;  /* 0x0000009600977202 */ /* 0x000fe20000000f00 */
[--C-:B------:R-:W-:Y:S01]  /*af30*/  FFMA.FTZ R84, R157, c[0x0][0x2d0], -R3.reuse ;  /* 0x0000b4009d547a23 */ /* 0x100fe20000010803 */
[----:B------:R-:W-:Y:S02]  /*af40*/  MOV R208, R156 ;  /* 0x0000009c00d07202 */ /* 0x000fe40000000f00 */
[----:B------:R-:W-:Y:S02]  /*af50*/  MOV R156, R151 ;  /* 0x00000097009c7202 */ /* 0x000fe40000000f00 */
[----:B------:R-:W-:Y:S01]  /*af60*/  MOV R149, R148 ;  /* 0x0000009400957202 */ /* 0x000fe20000000f00 */
[--C-:B------:R-:W-:Y:S01]  /*af70*/  FFMA.FTZ R80, R208, c[0x0][0x2d0], -R3.reuse ;  /* 0x0000b400d0507a23 */ /* 0x100fe20000010803 */
[----:B------:R-:W-:Y:S01]  /*af80*/  MOV R203, R156 ;  /* 0x0000009c00cb7202 */ /* 0x000fe20000000f00 */
[----:B------:R2:W-:Y:S01]  /*af90*/  MUFU.EX2 R157, R84 ;  /* 0x00000054009d7308 */ /* 0x0005e20000000800 */
[----:B------:R-:W-:Y:S02]  /*afa0*/  MOV R148, R201 ;  /* 0x000000c900947202 */ /* 0x000fe40000000f00 */
[----:B------:R-:W-:Y:S02]  /*afb0*/  MOV R201, R198 ;  /* 0x000000c600c97202 */ /* 0x000fe40000000f00 */
[----:B------:R-:W-:Y:S02]  /*afc0*/  F2FP.BF16.PACK_AB R76, R146, R147 ;  /* 0x00000093924c723e */ /* 0x000fe400000010ff */
[----:B------:R-:W-:Y:S02]  /*afd0*/  F2FP.BF16.PACK_AB R78, R124, R126 ;  /* 0x0000007e7c4e723e */ /* 0x000fe400000010ff */
[----:B------:R-:W-:Y:S01]  /*afe0*/  F2FP.BF16.PACK_AB R77, R250, R251 ;  /* 0x000000fbfa4d723e */ /* 0x000fe200000010ff */
[----:B------:R4:W4:Y:S01]  /*aff0*/  MUFU.EX2 R156, R80 ;  /* 0x00000050009c7308 */ /* 0x0009220000000800 */
[----:B---3--:R-:W-:Y:S02]  /*b000*/  F2FP.BF16.PACK_AB R79, R249, R248 ;  /* 0x000000f8f94f723e */ /* 0x008fe400000010ff */
[----:B------:R-:W-:Y:S02]  /*b010*/  MOV R150, R149 ;  /* 0x0000009500967202 */ /* 0x000fe40000000f00 */
[----:B------:R-:W-:Y:S02]  /*b020*/  MOV R149, R201 ;  /* 0x000000c900957202 */ /* 0x000fe40000000f00 */
[----:B------:R-:W-:Y:S01]  /*b030*/  MOV R151, R150 ;  /* 0x0000009600977202 */ /* 0x000fe20000000f00 */
[-C--:B-1----:R-:W-:Y:S03]  /*b040*/  HMMA.16816.F32.BF16 R4, R76, R88.reuse, R4 ;  /* 0x000000584c04723c */ /* 0x082fe60000041804 */
[----:B------:R-:W-:Y:S02]  /*b050*/  MOV R150, R149 ;  /* 0x0000009500967202 */ /* 0x000fe40000000f00 */
[----:B------:R-:W-:Y:S01]  /*b060*/  F2FP.BF16.PACK_AB R82, R221, R220 ;  /* 0x000000dcdd52723e */ /* 0x000fe200000010ff */
[----:B--2---:R-:W1:Y:S01]  /*b070*/  LDSM.16.MT88.4 R84, [R227+0x1100] ;  /* 0x00110000e354783b */ /* 0x004e620000004200 */
[----:B------:R-:W-:Y:S02]  /*b080*/  F2FP.BF16.PACK_AB R81, R154, R144 ;  /* 0x000000909a51723e */ /* 0x000fe400000010ff */
[----:B------:R-:W-:Y:S03]  /*b090*/  F2FP.BF16.PACK_AB R83, R153, R152 ;  /* 0x000000989953723e */ /* 0x000fe600000010ff */
[----:B------:R-:W-:Y:S02]  /*b0a0*/  MOV R208, R151 ;  /* 0x0000009700d07202 */ /* 0x000fe40000000f00 */
[----:B------:R-:W-:Y:S01]  /*b0b0*/  MOV R151, R150 ;  /* 0x0000009600977202 */ /* 0x000fe20000000f00 */
[--C-:B----4-:R-:W-:Y:S01]  /*b0c0*/  FFMA.FTZ R80, R203, c[0x0][0x2d0], -R3.reuse ;  /* 0x0000b400cb507a23 */ /* 0x110fe20000010803 */
[----:B------:R-:W-:Y:S02]  /*b0d0*/  MOV R203, R208 ;  /* 0x000000d000cb7202 */ /* 0x000fe40000000f00 */
[----:B------:R-:W-:Y:S01]  /*b0e0*/  MOV R208, R151 ;  /* 0x0000009700d07202 */ /* 0x000fe20000000f00 */
[----:B------:R2:W-:Y:S01]  /*b0f0*/  MUFU.EX2 R160, R80 ;  /* 0x0000005000a07308 */ /* 0x0005e20000000800 */
[----:B------:R-:W-:Y:S01]  /*b100*/  MOV R198, R138 ;  /* 0x0000008a00c67202 */ /* 0x000fe20000000f00 */
[----:B------:R-:W-:Y:S01]  /*b110*/  FFMA.FTZ R92, R203, c[0x0][0x2d0], -R3 ;  /* 0x0000b400cb5c7a23 */ /* 0x000fe20000010803 */
        /* <DEDUP_REMOVED lines=11> */
[----:B--2---:R-:W-:Y:S02]  /*b1d0*/  F2FP.BF16.PACK_AB R80, R223, R145 ;  /* 0x00000091df50723e */ /* 0x004fe400000010ff */
[----:B------:R-:W-:Y:S02]  /*b1e0*/  MOV R139, R238 ;  /* 0x000000ee008b7202 */ /* 0x000fe40000000f00 */
[----:B------:R-:W-:Y:S02]  /*b1f0*/  MOV R110, R237 ;  /* 0x000000ed006e7202 */ /* 0x000fe40000000f00 */
[----:B------:R2:W5:Y:S01]  /*b200*/  LDL.LU R237, [R1+0x60] ;  /* 0x0000600001ed7983 */ /* 0x0005620000300800 */
[C---:B------:R-:W-:Y:S03]  /*b210*/  HMMA.16816.F32.BF16 R8, R80.reuse, R88, R8 ;  /* 0x000000585008723c */ /* 0x040fe60000041808 */
[----:B------:R2:W5:Y:S01]  /*b220*/  LDL.LU R238, [R1+0x5c] ;  /* 0x00005c0001ee7983 */ /* 0x0005620000300800 */
[----:B------:R-:W-:Y:S02]  /*b230*/  MOV R203, R150 ;  /* 0x0000009600cb7202 */ /* 0x000fe40000000f00 */
[----:B------:R-:W-:Y:S01]  /*b240*/  MOV R138, R137 ;  /* 0x00000089008a7202 */ /* 0x000fe20000000f00 */
[--C-:B------:R-:W-:Y:S01]  /*b250*/  FFMA.FTZ R88, R161, c[0x0][0x2d0], -R105.reuse ;  /* 0x0000b400a1587a23 */ /* 0x100fe20000010869 */
[-C--:B------:R-:W-:Y:S01]  /*b260*/  HMMA.16816.F32.BF16 R12, R80, R90.reuse, R12 ;  /* 0x0000005a500c723c */ /* 0x080fe2000004180c */
[----:B------:R2:W5:Y:S02]  /*b270*/  LDL.LU R239, [R1+0x58] ;  /* 0x0000580001ef7983 */ /* 0x0005640000300800 */
[----:B------:R3:W-:Y:S01]  /*b280*/  MUFU.EX2 R161, R88 ;  /* 0x0000005800a17308 */ /* 0x0007e20000000800 */
[----:B------:R-:W-:Y:S02]  /*b290*/  MOV R137, R240 ;  /* 0x000000f000897202 */ /* 0x000fe40000000f00 */
[----:B------:R2:W5:Y:S01]  /*b2a0*/  LDL.LU R240, [R1+0x54] ;  /* 0x0000540001f07983 */ /* 0x0005620000300800 */
[----:B------:R-:W-:Y:S01]  /*b2b0*/  MOV R198, R138 ;  /* 0x0000008a00c67202 */ /* 0x000fe20000000f00 */
[C---:B------:R-:W-:Y:S04]  /*b2c0*/  HMMA.16816.F32.BF16 R16, R76.reuse, R90, R16 ;  /* 0x0000005a4c10723c */ /* 0x040fe80000041810 */
[----:B------:R-:W-:Y:S02]  /*b2d0*/  MOV R138, R137 ;  /* 0x00000089008a7202 */ /* 0x000fe40000000f00 */
[----:B------:R-:W-:Y:S02]  /*b2e0*/  MOV R137, R111 ;  /* 0x0000006f00897202 */ /* 0x000fe40000000f00 */
[-C--:B-1----:R-:W-:Y:S04]  /*b2f0*/  HMMA.16816.F32.BF16 R20, R76, R84.reuse, R20 ;  /* 0x000000544c14723c */ /* 0x082fe80000041814 */
[----:B------:R-:W-:Y:S02]  /*b300*/  MOV R201, R198 ;  /* 0x000000c600c97202 */ /* 0x000fe40000000f00 */
[----:B------:R-:W-:Y:S02]  /*b310*/  MOV R198, R138 ;  /* 0x0000008a00c67202 */ /* 0x000fe40000000f00 */
[C---:B------:R-:W-:Y:S04]  /*b320*/  HMMA.16816.F32.BF16 R24, R80.reuse, R84, R24 ;  /* 0x000000545018723c */ /* 0x040fe80000041818 */
[--C-:B---3--:R-:W-:Y:S01]  /*b330*/  FFMA.FTZ R88, R203, c[0x0][0x2d0], -R105.reuse ;  /* 0x0000b400cb587a23 */ /* 0x108fe20000010869 */
[----:B------:R-:W-:Y:S02]  /*b340*/  MOV R149, R201 ;  /* 0x000000c900957202 */ /* 0x000fe40000000f00 */
[----:B------:R-:W-:Y:S01]  /*b350*/  MOV R201, R198 ;  /* 0x000000c600c97202 */ /* 0x000fe20000000f00 */
[-C--:B------:R-:W-:Y:S01]  /*b360*/  HMMA.16816.F32.BF16 R28, R80, R86.reuse, R28 ;  /* 0x00000056501c723c */ /* 0x080fe2000004181c */
[----:B------:R1:W-:Y:S03]  /*b370*/  MUFU.EX2 R211, R88 ;  /* 0x0000005800d37308 */ /* 0x0003e60000000800 */
[----:B------:R-:W-:Y:S02]  /*b380*/  MOV R150, R201 ;  /* 0x000000c900967202 */ /* 0x000fe40000000f00 */
[----:B------:R-:W-:Y:S02]  /*b390*/  MOV R138, R137 ;  /* 0x00000089008a7202 */ /* 0x000fe40000000f00 */
[C---:B------:R-:W-:Y:S04]  /*b3a0*/  HMMA.16816.F32.BF16 R32, R76.reuse, R86, R32 ;  /* 0x000000564c20723c */ /* 0x040fe80000041820 */
[----:B------:R-:W-:Y:S01]  /*b3b0*/  MOV R137, R136 ;  /* 0x0000008800897202 */ /* 0x000fe20000000f00 */
[--C-:B------:R-:W-:Y:S01]  /*b3c0*/  FFMA.FTZ R84, R150, c[0x0][0x2d0], -R102.reuse ;  /* 0x0000b40096547a23 */ /* 0x100fe20000010866 */
[----:B------:R-:W-:Y:S02]  /*b3d0*/  MOV R136, R106 ;  /* 0x0000006a00887202 */ /* 0x000fe40000000f00 */
[----:B------:R-:W-:Y:S01]  /*b3e0*/  MOV R198, R138 ;  /* 0x0000008a00c67202 */ /* 0x000fe20000000f00 */
[----:B------:R3:W-:Y:S03]  /*b3f0*/  MUFU.EX2 R209, R84 ;  /* 0x0000005400d17308 */ /* 0x0007e60000000800 */
[----:B------:R-:W-:Y:S02]  /*b400*/  MOV R138, R137 ;  /* 0x00000089008a7202 */ /* 0x000fe40000000f00 */
[----:B------:R-:W-:Y:S02]  /*b410*/  MOV R137, R136 ;  /* 0x0000008800897202 */ /* 0x000fe40000000f00 */
[----:B------:R-:W-:Y:S02]  /*b420*/  MOV R208, R149 ;  /* 0x0000009500d07202 */ /* 0x000fe40000000f00 */
[----:B------:R-:W-:Y:S02]  /*b430*/  MOV R149, R198 ;  /* 0x000000c600957202 */ /* 0x000fe40000000f00 */
[----:B------:R-:W-:Y:S01]  /*b440*/  MOV R198, R137 ;  /* 0x0000008900c67202 */ /* 0x000fe20000000f00 */
[--C-:B-1----:R-:W-:Y:S01]  /*b450*/  FFMA.FTZ R88, R208, c[0x0][0x2d0], -R105.reuse ;  /* 0x0000b400d0587a23 */ /* 0x102fe20000010869 */
[----:B------:R-:W-:Y:S02]  /*b460*/  MOV R137, R135 ;  /* 0x0000008700897202 */ /* 0x000fe40000000f00 */
[----:B------:R-:W-:Y:S01]  /*b470*/  MOV R135, R118 ;  /* 0x0000007600877202 */ /* 0x000fe20000000f00 */
[----:B------:R1:W-:Y:S01]  /*b480*/  MUFU.EX2 R212, R88 ;  /* 0x0000005800d47308 */ /* 0x0003e20000000800 */
[----:B------:R-:W-:Y:S02]  /*b490*/  MOV R201, R138 ;  /* 0x0000008a00c97202 */ /* 0x000fe40000000f00 */
[----:B------:R-:W-:Y:S02]  /*b4a0*/  MOV R136, R133 ;  /* 0x0000008500887202 */ /* 0x000fe40000000f00 */
[----:B------:R-:W-:Y:S02]  /*b4b0*/  MOV R111, R233 ;  /* 0x000000e9006f7202 */ /* 0x000fe40000000f00 */
[----:B------:R-:W-:Y:S01]  /*b4c0*/  MOV R138, R136 ;  /* 0x00000088008a7202 */ /* 0x000fe20000000f00 */
[----:B---3--:R-:W-:Y:S01]  /*b4d0*/  FFMA.FTZ R84, R148, c[0x0][0x2d0], -R102 ;  /* 0x0000b40094547a23 */ /* 0x008fe20000010866 */
[----:B------:R-:W-:Y:S01]  /*b4e0*/  MOV R148, R207 ;  /* 0x000000cf00947202 */ /* 0x000fe20000000f00 */
[----:B------:R3:W4:Y:S01]  /*b4f0*/  MUFU.EX2 R118, R92 ;  /* 0x0000005c00767308 */ /* 0x0007220000000800 */
[----:B------:R-:W-:Y:S01]  /*b500*/  MOV R136, R193 ;  /* 0x000000c100887202 */ /* 0x000fe20000000f00 */
[----:B------:R2:W5:Y:S01]  /*b510*/  LDL.LU R233, [R1+0x50] ;  /* 0x0000500001e97983 */ /* 0x0005620000300800 */
[----:B------:R-:W-:Y:S02]  /*b520*/  MOV R106, R234 ;  /* 0x000000ea006a7202 */ /* 0x000fe40000000f00 */
[----:B------:R-:W-:Y:S01]  /*b530*/  MOV R133, R132 ;  /* 0x0000008400857202 */ /* 0x000fe20000000f00 */
[----:B------:R2:W5:Y:S01]  /*b540*/  LDL.LU R234, [R1+0x4c] ;  /* 0x00004c0001ea7983 */ /* 0x0005620000300800 */
[----:B------:R-:W-:Y:S01]  /*b550*/  MOV R132, R119 ;  /* 0x0000007700847202 */ /* 0x000fe20000000f00 */
[----:B------:R-:W-:Y:S01]  /*b560*/  FFMA.FTZ R106, R106, c[0x0][0x2d0], -R108 ;  /* 0x0000b4006a6a7a23 */ /* 0x000fe2000001086c */
[----:B------:R-:W-:Y:S01]  /*b570*/  MOV R193, R230 ;  /* 0x000000e600c17202 */ /* 0x000fe20000000f00 */
[----:B------:R2:W-:Y:S01]  /*b580*/  MUFU.EX2 R207, R84 ;  /* 0x0000005400cf7308 */ /* 0x0005e20000000800 */
[----:B------:R2:W5:Y:S01]  /*b590*/  LDL.LU R119, [R1+0x48] ;  /* 0x0000480001777983 */ /* 0x0005620000300800 */
[----:B------:R-:W-:Y:S01]  /*b5a0*/  MOV R150, R110 ;  /* 0x0000006e00967202 */ /* 0x000fe20000000f00 */
[--C-:B-1----:R-:W-:Y:S02]  /*b5b0*/  FFMA.FTZ R88, R151, c[0x0][0x2d0], -R105.reuse ;  /* 0x0000b40097587a23 */ /* 0x102fe40000010869 */
[----:B------:R1:W5:Y:S01]  /*b5c0*/  LDL.LU R230, [R1+0x44] ;  /* 0x0000440001e67983 */ /* 0x0003620000300800 */
[----:B------:R-:W-:Y:S01]  /*b5d0*/  MOV R151, R103 ;  /* 0x0000006700977202 */ /* 0x000fe20000000f00 */
[----:B------:R-:W-:Y:S03]  /*b5e0*/  FFMA.FTZ R103, R189, c[0x0][0x2d0], -R105 ;  /* 0x0000b400bd677a23 */ /* 0x000fe60000010869 */
[----:B------:R1:W-:Y:S01]  /*b5f0*/  MUFU.EX2 R210, R88 ;  /* 0x0000005800d27308 */ /* 0x0003e20000000800 */
[----:B---3--:R-:W3:Y:S09]  /*b600*/  LDSM.16.MT88.4 R92, [R225+0x1100] ;  /* 0x00110000e15c783b */ /* 0x008ef20000004200 */
[----:B------:R-:W-:Y:S01]  /*b610*/  MUFU.EX2 R106, R106 ;  /* 0x0000006a006a7308 */ /* 0x000fe20000000800 */
[--C-:B--2---:R-:W-:Y:S09]  /*b620*/  FFMA.FTZ R84, R149, c[0x0][0x2d0], -R102.reuse ;  /* 0x0000b40095547a23 */ /* 0x104ff20000010866 */
[----:B------:R2:W-:Y:S01]  /*b630*/  MUFU.EX2 R208, R84 ;  /* 0x0000005400d07308 */ /* 0x0005e20000000800 */
[----:B-1----:R-:W1:Y:S09]  /*b640*/  LDSM.16.MT88.4 R88, [R226+0x1100] ;  /* 0x00110000e258783b */ /* 0x002e720000004200 */
[----:B------:R-:W-:Y:S10]  /*b650*/  MUFU.EX2 R110, R100 ;  /* 0x00000064006e7308 */ /* 0x000ff40000000800 */
[----:B------:R1:W-:Y:S01]  /*b660*/  MUFU.EX2 R189, R103 ;  /* 0x0000006700bd7308 */ /* 0x0003e20000000800 */
[-C--:B---3--:R-:W-:Y:S03]  /*b670*/  HMMA.16816.F32.BF16 R36, R76, R92.reuse, R36 ;  /* 0x0000005c4c24723c */ /* 0x088fe60000041824 */
[----:B--2---:R-:W-:Y:S01]  /*b680*/  FFMA.FTZ R84, R201, c[0x0][0x2d0], -R102 ;  /* 0x0000b400c9547a23 */ /* 0x004fe20000010866 */
[----:B------:R-:W-:Y:S02]  /*b690*/  MOV R201, R198 ;  /* 0x000000c600c97202 */ /* 0x000fe40000000f00 */
[----:B------:R-:W-:Y:S02]  /*b6a0*/  MOV R198, R206 ;  /* 0x000000ce00c67202 */ /* 0x000fe40000000f00 */
[C---:B------:R-:W-:Y:S01]  /*b6b0*/  HMMA.16816.F32.BF16 R40, R80.reuse, R92, R40 ;  /* 0x0000005c5028723c */ /* 0x040fe20000041828 */
[----:B------:R2:W-:Y:S06]  /*b6c0*/  MUFU.EX2 R206, R84 ;  /* 0x0000005400ce7308 */ /* 0x0005ec0000000800 */
[--C-:B------:R-:W-:Y:S01]  /*b6d0*/  FFMA.FTZ R92, R201, c[0x0][0x2d0], -R108.reuse ;  /* 0x0000b400c95c7a23 */ /* 0x100fe2000001086c */
[-C--:B------:R-:W-:Y:S03]  /*b6e0*/  HMMA.16816.F32.BF16 R44, R80, R94.reuse, R44 ;  /* 0x0000005e502c723c */ /* 0x080fe6000004182c */
[----:B------:R3:W-:Y:S01]  /*b6f0*/  MUFU.EX2 R169, R92 ;  /* 0x0000005c00a97308 */ /* 0x0007e20000000800 */
[--C-:B-1----:R-:W-:Y:S04]  /*b700*/  FFMA.FTZ R103, R75, c[0x0][0x2d0], -R3.reuse ;  /* 0x0000b4004b677a23 */ /* 0x102fe80000010803 */
[C---:B------:R-:W-:Y:S08]  /*b710*/  HMMA.16816.F32.BF16 R48, R76.reuse, R94, R48 ;  /* 0x0000005e4c30723c */ /* 0x040ff00000041830 */
[-C--:B------:R-:W-:Y:S04]  /*b720*/  HMMA.16816.F32.BF16 R52, R76, R88.reuse, R52 ;  /* 0x000000584c34723c */ /* 0x080fe80000041834 */
[--C-:B--2---:R-:W-:Y:S01]  /*b730*/  FFMA.FTZ R84, R148, c[0x0][0x2d0], -R108.reuse ;  /* 0x0000b40094547a23 */ /* 0x104fe2000001086c */
[----:B------:R-:W-:Y:S03]  /*b740*/  MOV R148, R187 ;  /* 0x000000bb00947202 */ /* 0x000fe60000000f00 */
[C---:B------:R-:W-:Y:S01]  /*b750*/  HMMA.16816.F32.BF16 R56, R80.reuse, R88, R56 ;  /* 0x000000585038723c */ /* 0x040fe20000041838 */
[----:B------:R1:W-:Y:S03]  /*b760*/  MUFU.EX2 R171, R84 ;  /* 0x0000005400ab7308 */ /* 0x0003e60000000800 */
[--C-:B---3--:R-:W-:Y:S03]  /*b770*/  FFMA.FTZ R92, R198, c[0x0][0x2d0], -R108.reuse ;  /* 0x0000b400c65c7a23 */ /* 0x108fe6000001086c */
[--C-:B------:R-:W-:Y:S01]  /*b780*/  FFMA.FTZ R88, R139, c[0x0][0x2d0], -R108.reuse ;  /* 0x0000b4008b587a23 */ /* 0x100fe2000001086c */
[-C--:B------:R-:W-:Y:S03]  /*b790*/  HMMA.16816.F32.BF16 R60, R80, R90.reuse, R60 ;  /* 0x0000005a503c723c */ /* 0x080fe6000004183c */
[----:B------:R2:W-:Y:S01]  /*b7a0*/  MUFU.EX2 R168, R88 ;  /* 0x0000005800a87308 */ /* 0x0005e20000000800 */
[----:B------:R-:W-:Y:S02]  /*b7b0*/  MOV R139, R186 ;  /* 0x000000ba008b7202 */ /* 0x000fe40000000f00 */
[----:B------:R-:W-:Y:S01]  /*b7c0*/  MOV R186, R111 ;  /* 0x0000006f00ba7202 */ /* 0x000fe20000000f00 */
[--C-:B------:R-:W-:Y:S01]  /*b7d0*/  FFMA.FTZ R80, R116, c[0x0][0x2d0], -R3.reuse ;  /* 0x0000b40074507a23 */ /* 0x100fe20000010803 */
[----:B------:R-:W-:Y:S04]  /*b7e0*/  HMMA.16816.F32.BF16 R64, R76, R90, R64 ;  /* 0x0000005a4c40723c */ /* 0x000fe80000041840 */
[----:B------:R-:W-:Y:S01]  /*b7f0*/  F2FP.BF16.PACK_AB R82, R162, R163 ;  /* 0x000000a3a252723e */ /* 0x000fe200000010ff */
[----:B------:R3:W-:Y:S01]  /*b800*/  MUFU.EX2 R116, R80 ;  /* 0x0000005000747308 */ /* 0x0007e20000000800 */
[----:B------:R-:W-:Y:S01]  /*b810*/  F2FP.BF16.PACK_AB R81, R156, R157 ;  /* 0x0000009d9c51723e */ /* 0x000fe200000010ff */
[--C-:B------:R-:W-:Y:S01]  /*b820*/  FFMA.FTZ R100, R139, c[0x0][0x2d0], -R3.reuse ;  /* 0x0000b4008b647a23 */ /* 0x100fe20000010803 */
[----:B------:R-:W-:Y:S01]  /*b830*/  F2FP.BF16.PACK_AB R76, R219, R217 ;  /* 0x000000d9db4c723e */ /* 0x000fe200000010ff */
[----:B-1----:R-:W1:Y:S03]  /*b840*/  LDSM.16.MT88.4 R84, [R224+0x1900] ;  /* 0x00190000e054783b */ /* 0x002e660000004200 */
[----:B------:R-:W-:Y:S02]  /*b850*/  F2FP.BF16.PACK_AB R78, R218, R216 ;  /* 0x000000d8da4e723e */ /* 0x000fe400000010ff */
[----:B------:R-:W-:Y:S01]  /*b860*/  F2FP.BF16.PACK_AB R77, R215, R213 ;  /* 0x000000d5d74d723e */ /* 0x000fe200000010ff */
[----:B------:R1:W-:Y:S01]  /*b870*/  MUFU.EX2 R170, R92 ;  /* 0x0000005c00aa7308 */ /* 0x0003e20000000800 */
[----:B------:R-:W-:Y:S02]  /*b880*/  F2FP.BF16.PACK_AB R79, R214, R159 ;  /* 0x0000009fd64f723e */ /* 0x000fe400000010ff */
[----:B----4-:R-:W-:Y:S01]  /*b890*/  F2FP.BF16.PACK_AB R83, R118, R160 ;  /* 0x000000a07653723e */ /* 0x010fe200000010ff */
[----:B--2---:R-:W2:Y:S06]  /*b8a0*/  LDSM.16.MT88.4 R88, [R227+0x1900] ;  /* 0x00190000e358783b */ /* 0x004eac0000004200 */
[----:B------:R-:W-:Y:S01]  /*b8b0*/  MUFU.EX2 R100, R100 ;  /* 0x0000006400647308 */ /* 0x000fe20000000800 */
[--C-:B---3--:R-:W-:Y:S01]  /*b8c0*/  FFMA.FTZ R80, R138, c[0x0][0x2d0], -R3.reuse ;  /* 0x0000b4008a507a23 */ /* 0x108fe20000010803 */
        /* <DEDUP_REMOVED lines=10> */
[----:B------:R-:W-:Y:S01]  /*b970*/  MOV R185, R190 ;  /* 0x000000be00b97202 */ /* 0x000fe20000000f00 */
[----:B------:R-:W-:Y:S01]  /*b980*/  FFMA.FTZ R107, R107, c[0x0][0x2d0], -R108 ;  /* 0x0000b4006b6b7a23 */ /* 0x000fe2000001086c */
[-C--:B------:R-:W-:Y:S05]  /*b990*/  HMMA.16816.F32.BF16 R4, R76, R84.reuse, R4 ;  /* 0x000000544c04723c */ /* 0x080fea0000041804 */
[----:B------:R3:W-:Y:S10]  /*b9a0*/  MUFU.EX2 R113, R80 ;  /* 0x0000005000717308 */ /* 0x0007f40000000800 */
[----:B------:R4:W2:Y:S01]  /*b9b0*/  MUFU.EX2 R190, R101 ;  /* 0x0000006500be7308 */ /* 0x0008a20000000800 */
[----:B-1----:R-:W1:Y:S09]  /*b9c0*/  LDSM.16.MT88.4 R92, [R225+0x1900] ;  /* 0x00190000e15c783b */ /* 0x002e720000004200 */
[----:B------:R-:W-:Y:S01]  /*b9d0*/  MUFU.EX2 R107, R107 ;  /* 0x0000006b006b7308 */ /* 0x000fe20000000800 */
[----:B---3--:R-:W-:Y:S07]  /*b9e0*/  F2FP.BF16.PACK_AB R80, R158, R155 ;  /* 0x0000009b9e50723e */ /* 0x008fee00000010ff */
[C---:B------:R-:W-:Y:S04]  /*b9f0*/  HMMA.16816.F32.BF16 R8, R80.reuse, R84, R8 ;  /* 0x000000545008723c */ /* 0x040fe80000041808 */
[--C-:B----4-:R-:W-:Y:S01]  /*ba00*/  FFMA.FTZ R101, R184, c[0x0][0x2d0], -R3.reuse ;  /* 0x0000b400b8657a23 */ /* 0x110fe20000010803 */
[----:B--2---:R-:W-:Y:S02]  /*ba10*/  F2FP.BF16.PACK_AB R180, R189, R190 ;  /* 0x000000bebdb4723e */ /* 0x004fe400000010ff */
[----:B------:R-:W-:Y:S01]  /*ba20*/  FFMA.FTZ R84, R115, c[0x0][0x2d0], -R3 ;  /* 0x0000b40073547a23 */ /* 0x000fe20000010803 */
[-C--:B------:R-:W-:Y:S02]  /*ba30*/  HMMA.16816.F32.BF16 R12, R80, R86.reuse, R12 ;  /* 0x00000056500c723c */ /* 0x080fe4000004180c */
[----:B------:R-:W2:Y:S06]  /*ba40*/  MUFU.EX2 R101, R101 ;  /* 0x0000006500657308 */ /* 0x000eac0000000800 */
[C---:B------:R-:W-:Y:S04]  /*ba50*/  HMMA.16816.F32.BF16 R16, R76.reuse, R86, R16 ;  /* 0x000000564c10723c */ /* 0x040fe80000041810 */
[----:B------:R3:W-:Y:S04]  /*ba60*/  MUFU.EX2 R115, R84 ;  /* 0x0000005400737308 */ /* 0x0007e80000000800 */
[-C--:B------:R-:W-:Y:S08]  /*ba70*/  HMMA.16816.F32.BF16 R20, R76, R88.reuse, R20 ;  /* 0x000000584c14723c */ /* 0x080ff00000041814 */
[C---:B------:R-:W-:Y:S04]  /*ba80*/  HMMA.16816.F32.BF16 R24, R80.reuse, R88, R24 ;  /* 0x000000585018723c */ /* 0x040fe80000041818 */
[----:B--2---:R-:W-:Y:S04]  /*ba90*/  F2FP.BF16.PACK_AB R177, R101, R100 ;  /* 0x0000006465b1723e */ /* 0x004fe800000010ff */
[-C--:B------:R-:W-:Y:S04]  /*baa0*/  HMMA.16816.F32.BF16 R28, R80, R90.reuse, R28 ;  /* 0x0000005a501c723c */ /* 0x080fe8000004181c */
[--C-:B---3--:R-:W-:Y:S01]  /*bab0*/  FFMA.FTZ R84, R138, c[0x0][0x2d0], -R105.reuse ;  /* 0x0000b4008a547a23 */ /* 0x108fe20000010869 */
[----:B------:R-:W-:Y:S03]  /*bac0*/  MOV R138, R205 ;  /* 0x000000cd008a7202 */ /* 0x000fe60000000f00 */
[C---:B------:R-:W-:Y:S01]  /*bad0*/  HMMA.16816.F32.BF16 R32, R76.reuse, R90, R32 ;  /* 0x0000005a4c20723c */ /* 0x040fe20000041820 */
[----:B------:R2:W-:Y:S03]  /*bae0*/  MUFU.EX2 R205, R84 ;  /* 0x0000005400cd7308 */ /* 0x0005e60000000800 */
[----:B------:R-:W-:Y:S02]  /*baf0*/  FFMA.FTZ R88, R138, c[0x0][0x2d0], -R102 ;  /* 0x0000b4008a587a23 */ /* 0x000fe40000010866 */
[----:B------:R-:W3:Y:S02]  /*bb00*/  LDL.LU R138, [R1+0x18] ;  /* 0x00001800018a7983 */ /* 0x000ee40000300800 */
[-C--:B-1----:R-:W-:Y:S03]  /*bb10*/  HMMA.16816.F32.BF16 R36, R76, R92.reuse, R36 ;  /* 0x0000005c4c24723c */ /* 0x082fe60000041824 */
[----:B------:R1:W-:Y:S05]  /*bb20*/  MUFU.EX2 R174, R88 ;  /* 0x0000005800ae7308 */ /* 0x0003ea0000000800 */
[C---:B------:R-:W-:Y:S07]  /*bb30*/  HMMA.16816.F32.BF16 R40, R80.reuse, R92, R40 ;  /* 0x0000005c5028723c */ /* 0x040fee0000041828 */
[----:B------:R-:W-:Y:S01]  /*bb40*/  FFMA.FTZ R92, R194, c[0x0][0x2d0], -R108 ;  /* 0x0000b400c25c7a23 */ /* 0x000fe2000001086c */
[-C--:B------:R-:W-:Y:S03]  /*bb50*/  HMMA.16816.F32.BF16 R44, R80, R94.reuse, R44 ;  /* 0x0000005e502c723c */ /* 0x080fe6000004182c */
[----:B------:R4:W-:Y:S01]  /*bb60*/  MUFU.EX2 R194, R92 ;  /* 0x0000005c00c27308 */ /* 0x0009e20000000800 */
[--C-:B--2---:R-:W-:Y:S01]  /*bb70*/  FFMA.FTZ R84, R137, c[0x0][0x2d0], -R105.reuse ;  /* 0x0000b40089547a23 */ /* 0x104fe20000010869 */
[----:B------:R-:W-:Y:S02]  /*bb80*/  MOV R137, R136 ;  /* 0x0000008800897202 */ /* 0x000fe40000000f00 */
[----:B------:R-:W-:Y:S01]  /*bb90*/  MOV R136, R134 ;  /* 0x0000008600887202 */ /* 0x000fe20000000f00 */
[C---:B------:R-:W-:Y:S04]  /*bba0*/  HMMA.16816.F32.BF16 R48, R76.reuse, R94, R48 ;  /* 0x0000005e4c30723c */ /* 0x040fe80000041830 */
[----:B------:R-:W-:Y:S01]  /*bbb0*/  MOV R134, R131 ;  /* 0x0000008300867202 */ /* 0x000fe20000000f00 */
[----:B------:R2:W-:Y:S01]  /*bbc0*/  MUFU.EX2 R175, R84 ;  /* 0x0000005400af7308 */ /* 0x0005e20000000800 */
[----:B------:R-:W-:Y:S01]  /*bbd0*/  MOV R131, R204 ;  /* 0x000000cc00837202 */ /* 0x000fe20000000f00 */
[----:B-1----:R-:W-:Y:S02]  /*bbe0*/  FFMA.FTZ R88, R137, c[0x0][0x2d0], -R102 ;  /* 0x0000b40089587a23 */ /* 0x002fe40000010866 */
[----:B------:R-:W3:Y:S06]  /*bbf0*/  LDL.LU R137, [R1+0x24] ;  /* 0x0000240001897983 */ /* 0x000eec0000300800 */
[----:B------:R1:W-:Y:S01]  /*bc00*/  MUFU.EX2 R173, R88 ;  /* 0x0000005800ad7308 */ /* 0x0003e20000000800 */
[----:B----4-:R-:W-:Y:S09]  /*bc10*/  FFMA.FTZ R92, R193, c[0x0][0x2d0], -R108 ;  /* 0x0000b400c15c7a23 */ /* 0x010ff2000001086c */
[----:B------:R4:W-:Y:S01]  /*bc20*/  MUFU.EX2 R193, R92 ;  /* 0x0000005c00c17308 */ /* 0x0009e20000000800 */
[--C-:B--2---:R-:W-:Y:S09]  /*bc30*/  FFMA.FTZ R84, R96, c[0x0][0x2d0], -R105.reuse ;  /* 0x0000b40060547a23 */ /* 0x104ff20000010869 */
[----:B------:R2:W-:Y:S01]  /*bc40*/  MUFU.EX2 R204, R84 ;  /* 0x0000005400cc7308 */ /* 0x0005e20000000800 */
[--C-:B-1----:R-:W-:Y:S09]  /*bc50*/  FFMA.FTZ R88, R98, c[0x0][0x2d0], -R102.reuse ;  /* 0x0000b40062587a23 */ /* 0x102ff20000010866 */
[----:B------:R1:W-:Y:S01]  /*bc60*/  MUFU.EX2 R198, R88 ;  /* 0x0000005800c67308 */ /* 0x0003e20000000800 */
[----:B----4-:R-:W-:Y:S01]  /*bc70*/  LDSM.16.MT88.4 R92, [R227+0x2100] ;  /* 0x00210000e35c783b */ /* 0x010fe20000004200 */
[--C-:B--2---:R-:W-:Y:S02]  /*bc80*/  FFMA.FTZ R84, R97, c[0x0][0x2d0], -R105.reuse ;  /* 0x0000b40061547a23 */ /* 0x104fe40000010869 */
[----:B------:R-:W-:Y:S06]  /*bc90*/  FFMA.FTZ R105, R112, c[0x0][0x2d0], -R105 ;  /* 0x0000b40070697a23 */ /* 0x000fec0000010869 */
[----:B------:R2:W-:Y:S01]  /*bca0*/  MUFU.EX2 R203, R84 ;  /* 0x0000005400cb7308 */ /* 0x0005e20000000800 */
[----:B-1----:R-:W-:Y:S02]  /*bcb0*/  FFMA.FTZ R88, R99, c[0x0][0x2d0], -R102 ;  /* 0x0000b40063587a23 */ /* 0x002fe40000010866 */
[----:B------:R-:W-:Y:S07]  /*bcc0*/  LDSM.16.MT88.4 R96, [R225+0x2100] ;  /* 0x00210000e160783b */ /* 0x000fee0000004200 */
[----:B------:R1:W4:Y:S10]  /*bcd0*/  MUFU.EX2 R201, R88 ;  /* 0x0000005800c97308 */ /* 0x0003340000000800 */
[----:B------:R4:W-:Y:S01]  /*bce0*/  MUFU.EX2 R187, R105 ;  /* 0x0000006900bb7308 */ /* 0x0009e20000000800 */
[----:B--2---:R-:W2:Y:S01]  /*bcf0*/  LDSM.16.MT88.4 R84, [R226+0x1900] ;  /* 0x00190000e254783b */ /* 0x004ea20000004200 */
[--C-:B-1----:R-:W-:Y:S01]  /*bd00*/  FFMA.FTZ R88, R136, c[0x0][0x2d0], -R108.reuse ;  /* 0x0000b40088587a23 */ /* 0x102fe2000001086c */
[----:B----4-:R-:W-:Y:S06]  /*bd10*/  F2FP.BF16.PACK_AB R75, R201, R198 ;  /* 0x000000c6c94b723e */ /* 0x010fec00000010ff */
[----:B------:R-:W4:Y:S01]  /*bd20*/  LDL.LU R136, [R1+0x20] ;  /* 0x0000200001887983 */ /* 0x000f220000300800 */
[----:B------:R1:W-:Y:S01]  /*bd30*/  MUFU.EX2 R172, R88 ;  /* 0x0000005800ac7308 */ /* 0x0003e20000000800 */
[--C-:B------:R-:W-:Y:S09]  /*bd40*/  FFMA.FTZ R105, R149, c[0x0][0x2d0], -R108.reuse ;  /* 0x0000b40095697a23 */ /* 0x100ff2000001086c */
[----:B------:R-:W2:Y:S01]  /*bd50*/  MUFU.EX2 R105, R105 ;  /* 0x0000006900697308 */ /* 0x000ea20000000800 */
[----:B-1----:R-:W1:Y:S01]  /*bd60*/  LDSM.16.MT88.4 R88, [R224+0x2100] ;  /* 0x00210000e058783b */ /* 0x002e620000004200 */
[-C--:B--2---:R-:W-:Y:S08]  /*bd70*/  HMMA.16816.F32.BF16 R52, R76, R84.reuse, R52 ;  /* 0x000000544c34723c */ /* 0x084ff00000041834 */
[C---:B------:R-:W-:Y:S04]  /*bd80*/  HMMA.16816.F32.BF16 R56, R80.reuse, R84, R56 ;  /* 0x000000545038723c */ /* 0x040fe80000041838 */
[----:B------:R-:W-:Y:S03]  /*bd90*/  F2FP.BF16.PACK_AB R176, R106, R105 ;  /* 0x000000696ab0723e */ /* 0x000fe600000010ff */
[--C-:B------:R-:W-:Y:S01]  /*bda0*/  FFMA.FTZ R84, R192, c[0x0][0x2d0], -R108.reuse ;  /* 0x0000b400c0547a23 */ /* 0x100fe2000001086c */
[-C--:B------:R-:W-:Y:S03]  /*bdb0*/  HMMA.16816.F32.BF16 R60, R80, R86.reuse, R60 ;  /* 0x00000056503c723c */ /* 0x080fe6000004183c */
[----:B------:R2:W-:Y:S01]  /*bdc0*/  MUFU.EX2 R192, R84 ;  /* 0x0000005400c07308 */ /* 0x0005e20000000800 */
[----:B------:R-:W-:Y:S03]  /*bdd0*/  FFMA.FTZ R108, R148, c[0x0][0x2d0], -R108 ;  /* 0x0000b400946c7a23 */ /* 0x000fe6000001086c */
[--C-:B------:R-:W-:Y:S01]  /*bde0*/  FFMA.FTZ R81, R135, c[0x0][0x2d0], -R3.reuse ;  /* 0x0000b40087517a23 */ /* 0x100fe20000010803 */
[----:B------:R-:W-:Y:S01]  /*bdf0*/  HMMA.16816.F32.BF16 R64, R76, R86, R64 ;  /* 0x000000564c40723c */ /* 0x000fe20000041840 */
[----:B------:R-:W4:Y:S03]  /*be00*/  LDL.LU R135, [R1+0x1c] ;  /* 0x00001c0001877983 */ /* 0x000f260000300800 */
[--C-:B------:R-:W-:Y:S01]  /*be10*/  FFMA.FTZ R80, R109, c[0x0][0x2d0], -R3.reuse ;  /* 0x0000b4006d507a23 */ /* 0x100fe20000010803 */
[----:B------:R-:W-:Y:S01]  /*be20*/  F2FP.BF16.PACK_AB R82, R168, R170 ;  /* 0x000000aaa852723e */ /* 0x000fe200000010ff */
[----:B------:R1:W-:Y:S01]  /*be30*/  MUFU.EX2 R109, R81 ;  /* 0x00000051006d7308 */ /* 0x0003e20000000800 */
[----:B------:R-:W-:Y:S02]  /*be40*/  F2FP.BF16.PACK_AB R76, R211, R161 ;  /* 0x000000a1d34c723e */ /* 0x000fe400000010ff */
[----:B------:R-:W-:Y:S03]  /*be50*/  F2FP.BF16.PACK_AB R78, R210, R212 ;  /* 0x000000d4d24e723e */ /* 0x000fe600000010ff */
[----:B------:R-:W-:Y:S02]  /*be60*/  F2FP.BF16.PACK_AB R77, R207, R209 ;  /* 0x000000d1cf4d723e */ /* 0x000fe400000010ff */
[----:B------:R-:W-:Y:S02]  /*be70*/  F2FP.BF16.PACK_AB R79, R206, R208 ;  /* 0x000000d0ce4f723e */ /* 0x000fe400000010ff */
[----:B------:R1:W-:Y:S01]  /*be80*/  MUFU.EX2 R112, R80 ;  /* 0x0000005000707308 */ /* 0x0003e20000000800 */
[----:B------:R-:W-:Y:S01]  /*be90*/  F2FP.BF16.PACK_AB R83, R115, R114 ;  /* 0x000000727353723e */ /* 0x000fe200000010ff */
[----:B--2---:R-:W2:Y:S03]  /*bea0*/  LDSM.16.MT88.4 R84, [R226+0x2100] ;  /* 0x00210000e254783b */ /* 0x004ea60000004200 */
[-C--:B-1----:R-:W-:Y:S05]  /*beb0*/  HMMA.16816.F32.BF16 R4, R76, R88.reuse, R4 ;  /* 0x000000584c04723c */ /* 0x082fea0000041804 */
[----:B------:R-:W1:Y:S01]  /*bec0*/  MUFU.EX2 R108, R108 ;  /* 0x0000006c006c7308 */ /* 0x000e620000000800 */
[----:B------:R-:W-:Y:S02]  /*bed0*/  F2FP.BF16.PACK_AB R81, R113, R116 ;  /* 0x000000747151723e */ /* 0x000fe400000010ff */
[----:B------:R-:W-:Y:S07]  /*bee0*/  F2FP.BF16.PACK_AB R80, R169, R171 ;  /* 0x000000aba950723e */ /* 0x000fee00000010ff */
[C---:B------:R-:W-:Y:S04]  /*bef0*/  HMMA.16816.F32.BF16 R8, R80.reuse, R88, R8 ;  /* 0x000000585008723c */ /* 0x040fe80000041808 */
[----:B-1----:R-:W-:Y:S03]  /*bf00*/  F2FP.BF16.PACK_AB R178, R108, R107 ;  /* 0x0000006b6cb2723e */ /* 0x002fe600000010ff */
[--C-:B------:R-:W-:Y:S01]  /*bf10*/  FFMA.FTZ R88, R188, c[0x0][0x2d0], -R3.reuse ;  /* 0x0000b400bc587a23 */ /* 0x100fe20000010803 */
[-C--:B------:R-:W-:Y:S01]  /*bf20*/  HMMA.16816.F32.BF16 R12, R80, R90.reuse, R12 ;  /* 0x0000005a500c723c */ /* 0x080fe2000004180c */
[----:B------:R-:W1:Y:S03]  /*bf30*/  MUFU.EX2 R188, R104 ;  /* 0x0000006800bc7308 */ /* 0x000e660000000800 */
[----:B------:R-:W-:Y:S01]  /*bf40*/  FFMA.FTZ R3, R74, c[0x0][0x2d0], -R3 ;  /* 0x0000b4004a037a23 */ /* 0x000fe20000010803 */
[----:B------:R-:W-:Y:S03]  /*bf50*/  F2FP.BF16.PACK_AB R74, R203, R204 ;  /* 0x000000cccb4a723e */ /* 0x000fe600000010ff */
[C---:B------:R-:W-:Y:S03]  /*bf60*/  HMMA.16816.F32.BF16 R16, R76.reuse, R90, R16 ;  /* 0x0000005a4c10723c */ /* 0x040fe60000041810 */
[----:B------:R2:W-:Y:S05]  /*bf70*/  MUFU.EX2 R111, R88 ;  /* 0x00000058006f7308 */ /* 0x0005ea0000000800 */
[-C--:B------:R-:W-:Y:S08]  /*bf80*/  HMMA.16816.F32.BF16 R20, R76, R92.reuse, R20 ;  /* 0x0000005c4c14723c */ /* 0x080ff00000041814 */
[C---:B------:R-:W-:Y:S04]  /*bf90*/  HMMA.16816.F32.BF16 R24, R80.reuse, R92, R24 ;  /* 0x0000005c5018723c */ /* 0x040fe80000041818 */
[----:B-1----:R-:W-:Y:S03]  /*bfa0*/  F2FP.BF16.PACK_AB R182, R187, R188 ;  /* 0x000000bcbbb6723e */ /* 0x002fe600000010ff */
[--C-:B------:R-:W-:Y:S01]  /*bfb0*/  FFMA.FTZ R92, R151, c[0x0][0x2d0], -R102.reuse ;  /* 0x0000b400975c7a23 */ /* 0x100fe20000010866 */
[-C--:B------:R-:W-:Y:S04]  /*bfc0*/  HMMA.16816.F32.BF16 R28, R80, R94.reuse, R28 ;  /* 0x0000005e501c723c */ /* 0x080fe8000004181c */
[--C-:B--2---:R-:W-:Y:S04]  /*bfd0*/  FFMA.FTZ R88, R185, c[0x0][0x2d0], -R102.reuse ;  /* 0x0000b400b9587a23 */ /* 0x104fe80000010866 */
[C---:B------:R-:W-:Y:S01]  /*bfe0*/  HMMA.16816.F32.BF16 R32, R76.reuse, R94, R32 ;  /* 0x0000005e4c20723c */ /* 0x040fe20000041820 */
[----:B------:R1:W-:Y:S07]  /*bff0*/  MUFU.EX2 R185, R88 ;  /* 0x0000005800b97308 */ /* 0x0003ee0000000800 */
[-C--:B------:R-:W-:Y:S08]  /*c000*/  HMMA.16816.F32.BF16 R36, R76, R96.reuse, R36 ;  /* 0x000000604c24723c */ /* 0x080ff00000041824 */
[C---:B------:R-:W-:Y:S07]  /*c010*/  HMMA.16816.F32.BF16 R40, R80.reuse, R96, R40 ;  /* 0x000000605028723c */ /* 0x040fee0000041828 */
[--C-:B------:R-:W-:Y:S01]  /*c020*/  FFMA.FTZ R96, R150, c[0x0][0x2d0], -R102.reuse ;  /* 0x0000b40096607a23 */ /* 0x100fe20000010866 */
[-C--:B------:R-:W-:Y:S01]  /*c030*/  HMMA.16816.F32.BF16 R44, R80, R98.reuse, R44 ;  /* 0x00000062502c723c */ /* 0x080fe2000004182c */
[----:B-1----:R-:W1:Y:S02]  /*c040*/  LDSM.16.MT88.4 R88, [R224+0x2900] ;  /* 0x00290000e058783b */ /* 0x002e640000004200 */
[----:B------:R2:W-:Y:S01]  /*c050*/  MUFU.EX2 R184, R96 ;  /* 0x0000006000b87308 */ /* 0x0005e20000000800 */
[----:B------:R-:W-:Y:S02]  /*c060*/  FFMA.FTZ R102, R186, c[0x0][0x2d0], -R102 ;  /* 0x0000b400ba667a23 */ /* 0x000fe40000010866 */
[----:B---3--:R-:W-:Y:S01]  /*c070*/  FFMA.FTZ R73, R73, R138, R246 ;  /* 0x0000008a49497223 */ /* 0x008fe200000100f6 */
[----:B------:R-:W-:Y:S01]  /*c080*/  MOV R138, R132 ;  /* 0x00000084008a7202 */ /* 0x000fe20000000f00 */
[C---:B------:R-:W-:Y:S01]  /*c090*/  HMMA.16816.F32.BF16 R48, R76.reuse, R98, R48 ;  /* 0x000000624c30723c */ /* 0x040fe20000041830 */
[----:B------:R-:W-:Y:S03]  /*c0a0*/  LDSM.16.MT88.4 R148, [R227+0x3100] ;  /* 0x00310000e394783b */ /* 0x000fe60000004200 */
[----:B------:R-:W-:Y:S01]  /*c0b0*/  MOV R246, R124 ;  /* 0x0000007c00f67202 */ /* 0x000fe20000000f00 */
[----:B------:R-:W3:Y:S03]  /*c0c0*/  MUFU.EX2 R186, R92 ;  /* 0x0000005c00ba7308 */ /* 0x000ee60000000800 */
[-C--:B------:R-:W-:Y:S08]  /*c0d0*/  HMMA.16816.F32.BF16 R52, R76, R84.reuse, R52 ;  /* 0x000000544c34723c */ /* 0x080ff00000041834 */
[C---:B------:R-:W-:Y:S01]  /*c0e0*/  HMMA.16816.F32.BF16 R56, R80.reuse, R84, R56 ;  /* 0x000000545038723c */ /* 0x040fe20000041838 */
[----:B--2---:R-:W-:Y:S06]  /*c0f0*/  LDSM.16.MT88.4 R96, [R225+0x2900] ;  /* 0x00290000e160783b */ /* 0x004fec0000004200 */
[----:B------:R-:W-:Y:S01]  /*c100*/  FADD.FTZ R84, R247, R73 ;  /* 0x00000049f7547221 */ /* 0x000fe20000010000 */
[-C--:B------:R-:W-:Y:S01]  /*c110*/  HMMA.16816.F32.BF16 R60, R80, R86.reuse, R60 ;  /* 0x00000056503c723c */ /* 0x080fe2000004183c */
[----:B------:R-:W-:Y:S03]  /*c120*/  LDSM.16.MT88.4 R80, [R226+0x2900] ;  /* 0x00290000e250783b */ /* 0x000fe60000004200 */
[----:B------:R-:W-:Y:S01]  /*c130*/  F2FP.BF16.PACK_AB R73, R173, R174 ;  /* 0x000000aead49723e */ /* 0x000fe200000010ff */
[----:B------:R-:W-:Y:S01]  /*c140*/  FADD.FTZ R85, R252, R84 ;  /* 0x00000054fc557221 */ /* 0x000fe20000010000 */
[----:B---3--:R-:W-:Y:S01]  /*c150*/  F2FP.BF16.PACK_AB R181, R186, R185 ;  /* 0x000000b9bab5723e */ /* 0x008fe200000010ff */
[----:B------:R-:W-:Y:S01]  /*c160*/  FFMA.FTZ R72, R72, R137, R244 ;  /* 0x0000008948487223 */ /* 0x000fe200000100f4 */
[----:B------:R-:W-:Y:S01]  /*c170*/  HMMA.16816.F32.BF16 R64, R76, R86, R64 ;  /* 0x000000564c40723c */ /* 0x000fe20000041840 */
[----:B------:R-:W-:Y:S01]  /*c180*/  MUFU.EX2 R86, R103 ;  /* 0x0000006700567308 */ /* 0x000fe20000000800 */
[----:B------:R-:W2:Y:S02]  /*c190*/  LDSM.16.MT88.4 R92, [R227+0x2900] ;  /* 0x00290000e35c783b */ /* 0x000ea40000004200 */
[----:B------:R-:W-:Y:S01]  /*c1a0*/  FADD.FTZ R104, R245, R72 ;  /* 0x00000048f5687221 */ /* 0x000fe20000010000 */
[----:B------:R-:W-:Y:S02]  /*c1b0*/  F2FP.BF16.PACK_AB R72, R175, R205 ;  /* 0x000000cdaf48723e */ /* 0x000fe400000010ff */
[----:B------:R-:W-:Y:S01]  /*c1c0*/  MOV R137, R133 ;  /* 0x0000008500897202 */ /* 0x000fe20000000f00 */
[----:B------:R-:W-:Y:S01]  /*c1d0*/  FADD.FTZ R84, R138, R104 ;  /* 0x000000688a547221 */ /* 0x000fe20000010000 */
[----:B------:R-:W-:Y:S03]  /*c1e0*/  MOV R244, R126 ;  /* 0x0000007e00f47202 */ /* 0x000fe60000000f00 */
[-C--:B-1----:R-:W-:Y:S05]  /*c1f0*/  HMMA.16816.F32.BF16 R4, R72, R88.reuse, R4 ;  /* 0x000000584804723c */ /* 0x082fea0000041804 */
[----:B------:R-:W-:Y:S01]  /*c200*/  F2FP.BF16.PACK_AB R76, R194, R172 ;  /* 0x000000acc24c723e */ /* 0x000fe200000010ff */
[----:B------:R-:W-:Y:S01]  /*c210*/  FADD.FTZ R84, R131, R84 ;  /* 0x0000005483547221 */ /* 0x000fe20000010000 */
[----:B------:R-:W-:Y:S02]  /*c220*/  F2FP.BF16.PACK_AB R78, R192, R193 ;  /* 0x000000c1c04e723e */ /* 0x000fe400000010ff */
[----:B------:R-:W-:Y:S03]  /*c230*/  F2FP.BF16.PACK_AB R77, R112, R109 ;  /* 0x0000006d704d723e */ /* 0x000fe600000010ff */
[----:B------:R-:W-:Y:S07]  /*c240*/  F2FP.BF16.PACK_AB R79, R111, R110 ;  /* 0x0000006e6f4f723e */ /* 0x000fee00000010ff */
[C---:B------:R-:W-:Y:S08]  /*c250*/  HMMA.16816.F32.BF16 R8, R76.reuse, R88, R8 ;  /* 0x000000584c08723c */ /* 0x040ff00000041808 */
[-C--:B------:R-:W-:Y:S08]  /*c260*/  HMMA.16816.F32.BF16 R12, R76, R90.reuse, R12 ;  /* 0x0000005a4c0c723c */ /* 0x080ff0000004180c */
[C---:B------:R-:W-:Y:S08]  /*c270*/  HMMA.16816.F32.BF16 R16, R72.reuse, R90, R16 ;  /* 0x0000005a4810723c */ /* 0x040ff00000041810 */
[-C--:B--2---:R-:W-:Y:S08]  /*c280*/  HMMA.16816.F32.BF16 R20, R72, R92.reuse, R20 ;  /* 0x0000005c4814723c */ /* 0x084ff00000041814 */
[C---:B------:R-:W-:Y:S08]  /*c290*/  HMMA.16816.F32.BF16 R24, R76.reuse, R92, R24 ;  /* 0x0000005c4c18723c */ /* 0x040ff00000041818 */
[-C--:B------:R-:W-:Y:S08]  /*c2a0*/  HMMA.16816.F32.BF16 R28, R76, R94.reuse, R28 ;  /* 0x0000005e4c1c723c */ /* 0x080ff0000004181c */
[C---:B------:R-:W-:Y:S08]  /*c2b0*/  HMMA.16816.F32.BF16 R32, R72.reuse, R94, R32 ;  /* 0x0000005e4820723c */ /* 0x040ff00000041820 */
[-C--:B------:R-:W-:Y:S04]  /*c2c0*/  HMMA.16816.F32.BF16 R36, R72, R96.reuse, R36 ;  /* 0x000000604824723c */ /* 0x080fe80000041824 */
[----:B----4-:R-:W-:Y:S01]  /*c2d0*/  FFMA.FTZ R71, R71, R136, R222 ;  /* 0x0000008847477223 */ /* 0x010fe200000100de */
[----:B------:R-:W-:Y:S02]  /*c2e0*/  MOV R136, R134 ;  /* 0x0000008600887202 */ /* 0x000fe40000000f00 */
[----:B------:R-:W-:Y:S01]  /*c2f0*/  MOV R222, R123 ;  /* 0x0000007b00de7202 */ /* 0x000fe20000000f00 */
[C---:B------:R-:W-:Y:S08]  /*c300*/  HMMA.16816.F32.BF16 R40, R76.reuse, R96, R40 ;  /* 0x000000604c28723c */ /* 0x040ff00000041828 */
[-C--:B------:R-:W-:Y:S08]  /*c310*/  HMMA.16816.F32.BF16 R44, R76, R98.reuse, R44 ;  /* 0x000000624c2c723c */ /* 0x080ff0000004182c */
[C---:B------:R-:W-:Y:S08]  /*c320*/  HMMA.16816.F32.BF16 R48, R72.reuse, R98, R48 ;  /* 0x000000624830723c */ /* 0x040ff00000041830 */
[-C--:B------:R-:W-:Y:S08]  /*c330*/  HMMA.16816.F32.BF16 R52, R72, R80.reuse, R52 ;  /* 0x000000504834723c */ /* 0x080ff00000041834 */
[C---:B------:R-:W-:Y:S07]  /*c340*/  HMMA.16816.F32.BF16 R56, R76.reuse, R80, R56 ;  /* 0x000000504c38723c */ /* 0x040fee0000041838 */
[----:B------:R-:W-:Y:S01]  /*c350*/  FADD.FTZ R81, R136, R85 ;  /* 0x0000005588517221 */ /* 0x000fe20000010000 */
[-C--:B------:R-:W-:Y:S01]  /*c360*/  HMMA.16816.F32.BF16 R60, R76, R82.reuse, R60 ;  /* 0x000000524c3c723c */ /* 0x080fe2000004183c */
[----:B------:R1:W2:Y:S03]  /*c370*/  MUFU.EX2 R85, R3 ;  /* 0x0000000300557308 */ /* 0x0002a60000000800 */
[----:B------:R-:W-:Y:S04]  /*c380*/  FFMA.FTZ R0, R0, R135, R117 ;  /* 0x0000008700007223 */ /* 0x000fe80000010075 */
[----:B------:R-:W-:Y:S01]  /*c390*/  HMMA.16816.F32.BF16 R64, R72, R82, R64 ;  /* 0x000000524840723c */ /* 0x000fe20000041840 */
[----:B------:R-:W3:Y:S02]  /*c3a0*/  LDSM.16.MT88.4 R132, [R224+0x3100] ;  /* 0x00310000e084783b */ /* 0x000ee40000004200 */
[----:B------:R4:W4:Y:S01]  /*c3b0*/  MUFU.EX2 R117, R102 ;  /* 0x0000006600757308 */ /* 0x0009220000000800 */
[----:B-1----:R-:W-:Y:S01]  /*c3c0*/  FADD.FTZ R3, R129, R81 ;  /* 0x0000005181037221 */ /* 0x002fe20000010000 */
[----:B--2---:R-:W-:Y:S03]  /*c3d0*/  F2FP.BF16.PACK_AB R179, R85, R86 ;  /* 0x0000005655b3723e */ /* 0x004fe600000010ff */
[----:B------:R-:W-:Y:S04]  /*c3e0*/  FADD.FTZ R3, R121, R3 ;  /* 0x0000000379037221 */ /* 0x000fe80000010000 */
[----:B----4-:R-:W-:Y:S01]  /*c3f0*/  FADD.FTZ R102, R243, R71 ;  /* 0x00000047f3667221 */ /* 0x010fe20000010000 */
[----:B------:R-:W-:Y:S01]  /*c400*/  F2FP.BF16.PACK_AB R183, R117, R184 ;  /* 0x000000b875b7723e */ /* 0x000fe200000010ff */
        /* <DEDUP_REMOVED lines=11> */
[-C--:B---3--:R-:W-:Y:S05]  /*c4c0*/  HMMA.16816.F32.BF16 R124, R180, R132.reuse, R4 ;  /* 0x00000084b47c723c */ /* 0x088fea0000041804 */
        /* <DEDUP_REMOVED lines=24> */
[----:B------:R-:W-:Y:S01]  /*c650*/  FADD.FTZ R10, R220, R3 ;  /* 0x00000003dc0a7221 */ /* 0x000fe20000010000 */
[----:B------:R-:W1:Y:S01]  /*c660*/  LDSM.16.MT88.4 R4, [R226+0x3100] ;  /* 0x00310000e204783b */ /* 0x000e620000004200 */
        /* <DEDUP_REMOVED lines=8> */
[----:B------:R-:W-:Y:S02]  /*c6f0*/  FADD.FTZ R9, R155, R0 ;  /* 0x000000009b097221 */ /* 0x000fe40000010000 */
[----:B------:R-:W-:Y:S01]  /*c700*/  FADD.FTZ R8, R157, R12 ;  /* 0x0000000c9d087221 */ /* 0x000fe20000010000 */
[-C--:B------:R-:W-:Y:S03]  /*c710*/  HMMA.16816.F32.BF16 R152, R180, R164.reuse, R36 ;  /* 0x000000a4b498723c */ /* 0x080fe60000041824 */
[----:B------:R-:W-:Y:S02]  /*c720*/  FADD.FTZ R3, R219, R11 ;  /* 0x0000000bdb037221 */ /* 0x000fe40000010000 */
        /* <DEDUP_REMOVED lines=12> */
[----:B------:R-:W-:Y:S01]  /*c7f0*/  FADD.FTZ R10, R118, R3 ;  /* 0x00000003760a7221 */ /* 0x000fe20000010000 */
[-C--:B------:R-:W-:Y:S03]  /*c800*/  HMMA.16816.F32.BF16 R160, R176, R166.reuse, R44 ;  /* 0x000000a6b0a0723c */ /* 0x080fe6000004182c */
[----:B------:R-:W-:Y:S01]  /*c810*/  FADD.FTZ R8, R209, R12 ;  /* 0x0000000cd1087221 */ /* 0x000fe20000010000 */
[----:B------:R-:W-:Y:S01]  /*c820*/  MOV R118, R2 ;  /* 0x0000000200767202 */ /* 0x000fe20000000f00 */
[----:B------:R-:W-:Y:S02]  /*c830*/  FADD.FTZ R3, R171, R11 ;  /* 0x0000000bab037221 */ /* 0x000fe40000010000 */
[----:B------:R-:W-:Y:S01]  /*c840*/  FADD.FTZ R0, R116, R10 ;  /* 0x0000000a74007221 */ /* 0x000fe20000010000 */
[C---:B------:R-:W-:Y:S04]  /*c850*/  HMMA.16816.F32.BF16 R164, R180.reuse, R166, R48 ;  /* 0x000000a6b4a4723c */ /* 0x040fe80000041830 */
[----:B------:R-:W-:Y:S01]  /*c860*/  FADD.FTZ R12, R211, R9 ;  /* 0x00000009d30c7221 */ /* 0x000fe20000010000 */
[----:B------:R-:W-:Y:S01]  /*c870*/  MOV R116, R69 ;  /* 0x0000004500747202 */ /* 0x000fe20000000f00 */
        /* <DEDUP_REMOVED lines=11> */
[-C--:B-1----:R-:W-:Y:S03]  /*c930*/  HMMA.16816.F32.BF16 R168, R180, R4.reuse, R52 ;  /* 0x00000004b4a8723c */ /* 0x082fe60000041834 */
        /* <DEDUP_REMOVED lines=33> */
[----:B------:R-:W-:Y:S01]  /*cb50*/  FADD.FTZ R4, R117, R4 ;  /* 0x0000000475047221 */ /* 0x000fe20000010000 */
[----:B------:R-:W-:Y:S01]  /*cb60*/  MOV R117, R68 ;  /* 0x0000004400757202 */ /* 0x000fe20000000f00 */
[----:B------:R-:W-:Y:S03]  /*cb70*/  FADD.FTZ R0, R86, R7 ;  /* 0x0000000756007221 */ /* 0x000fe60000010000 */
[----:B------:R-:W-:Y:S01]  /*cb80*/  STL [R1+0x24], R4 ;  /* 0x0000240401007387 */ /* 0x000fe20000100800 */
[----:B------:R-:W-:Y:S03]  /*cb90*/  FADD.FTZ R0, R85, R0 ;  /* 0x0000000055007221 */ /* 0x000fe60000010000 */
[----:B------:R1:W-:Y:S04]  /*cba0*/  STL [R1+0x20], R3 ;  /* 0x0000200301007387 */ /* 0x0003e80000100800 */
[----:B------:R2:W-:Y:S01]  /*cbb0*/  STL [R1+0x1c], R0 ;  /* 0x00001c0001007387 */ /* 0x0005e20000100800 */
[----:B-1----:R-:W-:Y:S01]  /*cbc0*/  MOV R3, R70 ;  /* 0x0000004600037202 */ /* 0x002fe20000000f00 */
[----:B------:R-:W-:-:S05]  /*cbd0*/  @P0 BRA `(.L_x_33) ;  /* 0xffffa6d000000947 */ /* 0x000fca000383ffff */
.L_x_32:
[----:B-12---:R-:W2:Y:S04]  /*cbe0*/  LDL.LU R0, [R1+0x18] ;  /* 0x0000180001007983 */ /* 0x006ea80000300800 */
[----:B------:R-:W3:Y:S04]  /*cbf0*/  LDL.LU R4, [R1+0x24] ;  /* 0x0000240001047983 */ /* 0x000ee80000300800 */
[----:B------:R-:W4:Y:S04]  /*cc00*/  LDL.LU R10, [R1+0x20] ;  /* 0x00002000010a7983 */ /* 0x000f280000300800 */
[----:B------:R-:W4:Y:S01]  /*cc10*/  LDL.LU R9, [R1+0x1c] ;  /* 0x00001c0001097983 */ /* 0x000f220000300800 */
[----:B------:R-:W-:-:S02]  /*cc20*/  MOV R37, 0xff800000 ;  /* 0xff80000000257802 */ /* 0x000fc40000000f00 */
[----:B------:R-:W-:Y:S02]  /*cc30*/  MOV R38, 0xff800000 ;  /* 0xff80000000267802 */ /* 0x000fe40000000f00 */
[----:B------:R-:W-:Y:S02]  /*cc40*/  MOV R39, 0xff800000 ;  /* 0xff80000000277802 */ /* 0x000fe40000000f00 */
[----:B------:R-:W-:Y:S02]  /*cc50*/  MOV R40, 0xff800000 ;  /* 0xff80000000287802 */ /* 0x000fe40000000f00 */
[----:B------:R-:W-:Y:S01]  /*cc60*/  PLOP3.LUT P4, PT, PT, PT, PT, 0x8, 0x0 ;  /* 0x000000000000781c */ /* 0x000fe20003f8e170 */
[----:B--2---:R-:W1:Y:S04]  /*cc70*/  SHFL.BFLY PT, R5, R0, 0x2, 0x1f ;  /* 0x0c401f0000057f89 */ /* 0x004e6800000e0000 */
[----:B---3--:R-:W2:Y:S04]  /*cc80*/  SHFL.BFLY PT, R6, R4, 0x2, 0x1f ;  /* 0x0c401f0004067f89 */ /* 0x008ea800000e0000 */
[----:B----4-:R-:W3:Y:S04]  /*cc90*/  SHFL.BFLY PT, R7, R10, 0x2, 0x1f ;  /* 0x0c401f000a077f89 */ /* 0x010ee800000e0000 */
[----:B------:R-:W4:Y:S01]  /*cca0*/  SHFL.BFLY PT, R8, R9, 0x2, 0x1f ;  /* 0x0c401f0009087f89 */ /* 0x000f2200000e0000 */
[----:B-1----:R-:W-:-:S02]  /*ccb0*/  FADD.FTZ R5, R5, R0 ;  /* 0x0000000005057221 */ /* 0x002fc40000010000 */
[----:B--2---:R-:W-:-:S03]  /*ccc0*/  FADD.FTZ R6, R6, R4 ;  /* 0x0000000406067221 */ /* 0x004fc60000010000 */
[----:B------:R-:W1:Y:S01]  /*ccd0*/  SHFL.BFLY PT, R0, R5, 0x1, 0x1f ;  /* 0x0c201f0005007f89 */ /* 0x000e6200000e0000 */
[----:B---3--:R-:W-:-:S03]  /*cce0*/  FADD.FTZ R7, R7, R10 ;  /* 0x0000000a07077221 */ /* 0x008fc60000010000 */
[----:B------:R-:W2:Y:S01]  /*ccf0*/  SHFL.BFLY PT, R4, R6, 0x1, 0x1f ;  /* 0x0c201f0006047f89 */ /* 0x000ea200000e0000 */
[----:B----4-:R-:W-:-:S03]  /*cd00*/  FADD.FTZ R8, R8, R9 ;  /* 0x0000000908087221 */ /* 0x010fc60000010000 */
[----:B------:R-:W3:Y:S04]  /*cd10*/  SHFL.BFLY PT, R3, R7, 0x1, 0x1f ;  /* 0x0c201f0007037f89 */ /* 0x000ee800000e0000 */
[----:B------:R-:W4:Y:S01]  /*cd20*/  SHFL.BFLY PT, R9, R8, 0x1, 0x1f ;  /* 0x0c201f0008097f89 */ /* 0x000f2200000e0000 */
[----:B-1----:R-:W-:Y:S01]  /*cd30*/  FADD.FTZ R5, R5, R0 ;  /* 0x0000000005057221 */ /* 0x002fe20000010000 */
[----:B------:R-:W-:Y:S01]  /*cd40*/  MOV R0, RZ ;  /* 0x000000ff00007202 */ /* 0x000fe20000000f00 */
[----:B--2---:R-:W-:-:S03]  /*cd50*/  FADD.FTZ R6, R6, R4 ;  /* 0x0000000406067221 */ /* 0x004fc60000010000 */
[----:B------:R-:W-:Y:S02]  /*cd60*/  FSETP.NE.FTZ.AND P3, PT, R5, RZ, PT ;  /* 0x000000ff0500720b */ /* 0x000fe40003f75000 */
[----:B------:R-:W-:Y:S01]  /*cd70*/  MOV R4, RZ ;  /* 0x000000ff00047202 */ /* 0x000fe20000000f00 */
[----:B---3--:R-:W-:Y:S01]  /*cd80*/  FADD.FTZ R7, R7, R3 ;  /* 0x0000000307077221 */ /* 0x008fe20000010000 */
[----:B------:R-:W-:Y:S02]  /*cd90*/  FSETP.NE.FTZ.AND P2, PT, R6, RZ, PT ;  /* 0x000000ff0600720b */ /* 0x000fe40003f55000 */
[----:B------:R-:W-:Y:S01]  /*cda0*/  MOV R3, RZ ;  /* 0x000000ff00037202 */ /* 0x000fe20000000f00 */
[----:B----4-:R-:W-:Y:S01]  /*cdb0*/  FADD.FTZ R8, R9, R8 ;  /* 0x0000000809087221 */ /* 0x010fe20000010000 */
[----:B------:R-:W-:-:S04]  /*cdc0*/  FSETP.NE.FTZ.AND P1, PT, R7, RZ, PT ;  /* 0x000000ff0700720b */ /* 0x000fc80003f35000 */
[----:B------:R-:W-:Y:S01]  /*cdd0*/  FSETP.NE.FTZ.AND P0, PT, R8, RZ, PT ;  /* 0x000000ff0800720b */ /* 0x000fe20003f15000 */
[----:B------:R-:W1:Y:S08]  /*cde0*/  @P3 MUFU.RCP R0, R5 ;  /* 0x0000000500003308 */ /* 0x000e700000001000 */
[----:B------:R-:W2:Y:S01]  /*cdf0*/  @P1 MUFU.RCP R3, R7 ;  /* 0x0000000700031308 */ /* 0x000ea20000001000 */
[----:B-1----:R-:W-:-:S07]  /*ce00*/  FMUL.FTZ R124, R0, R124 ;  /* 0x0000007c007c7220 */ /* 0x002fce0000410000 */
[----:B------:R-:W1:Y:S01]  /*ce10*/  @P2 MUFU.RCP R4, R6 ;  /* 0x0000000600042308 */ /* 0x000e620000001000 */
[C---:B------:R-:W-:Y:S02]  /*ce20*/  FMUL.FTZ R125, R0.reuse, R125 ;  /* 0x0000007d007d7220 */ /* 0x040fe40000410000 */
[C---:B------:R-:W-:Y:S02]  /*ce30*/  FMUL.FTZ R132, R0.reuse, R132 ;  /* 0x0000008400847220 */ /* 0x040fe40000410000 */
[C---:B------:R-:W-:Y:S02]  /*ce40*/  FMUL.FTZ R133, R0.reuse, R133 ;  /* 0x0000008500857220 */ /* 0x040fe40000410000 */
[C---:B------:R-:W-:Y:S01]  /*ce50*/  FMUL.FTZ R136, R0.reuse, R136 ;  /* 0x0000008800887220 */ /* 0x040fe20000410000 */
[----:B------:R-:W-:Y:S01]  /*ce60*/  @P2 MUFU.LG2 R9, R6 ;  /* 0x0000000600092308 */ /* 0x000fe20000000c00 */
[C---:B------:R-:W-:Y:S02]  /*ce70*/  FMUL.FTZ R29, R0.reuse, R137 ;  /* 0x00000089001d7220 */ /* 0x040fe40000410000 */
[----:B------:R-:W-:-:S02]  /*ce80*/  FMUL.FTZ R148, R0, R148 ;  /* 0x0000009400947220 */ /* 0x000fc40000410000 */
[C---:B------:R-:W-:Y:S02]  /*ce90*/  FMUL.FTZ R14, R0.reuse, R149 ;  /* 0x00000095000e7220 */ /* 0x040fe40000410000 */
[C---:B------:R-:W-:Y:S01]  /*cea0*/  FMUL.FTZ R152, R0.reuse, R152 ;  /* 0x0000009800987220 */ /* 0x040fe20000410000 */
[----:B------:R-:W-:Y:S01]  /*ceb0*/  @P3 MUFU.LG2 R11, R5 ;  /* 0x00000005000b3308 */ /* 0x000fe20000000c00 */
[C---:B------:R-:W-:Y:S02]  /*cec0*/  FMUL.FTZ R25, R0.reuse, R153 ;  /* 0x0000009900197220 */ /* 0x040fe40000410000 */
[C---:B------:R-:W-:Y:S02]  /*ced0*/  FMUL.FTZ R164, R0.reuse, R164 ;  /* 0x000000a400a47220 */ /* 0x040fe40000410000 */
[C---:B------:R-:W-:Y:S02]  /*cee0*/  FMUL.FTZ R165, R0.reuse, R165 ;  /* 0x000000a500a57220 */ /* 0x040fe40000410000 */
[C---:B------:R-:W-:Y:S01]  /*cef0*/  FMUL.FTZ R168, R0.reuse, R168 ;  /* 0x000000a800a87220 */ /* 0x040fe20000410000 */
[----:B------:R-:W-:Y:S01]  /*cf00*/  @P1 MUFU.LG2 R7, R7 ;  /* 0x0000000700071308 */ /* 0x000fe20000000c00 */
[----:B------:R-:W-:-:S02]  /*cf10*/  FMUL.FTZ R19, R0, R169 ;  /* 0x000000a900137220 */ /* 0x000fc40000410000 */
[C---:B------:R-:W-:Y:S02]  /*cf20*/  FMUL.FTZ R180, R0.reuse, R180 ;  /* 0x000000b400b47220 */ /* 0x040fe40000410000 */
[----:B------:R-:W-:Y:S01]  /*cf30*/  FMUL.FTZ R12, R0, R181 ;  /* 0x000000b5000c7220 */ /* 0x000fe20000410000 */
[----:B------:R-:W-:Y:S01]  /*cf40*/  MOV R0, RZ ;  /* 0x000000ff00007202 */ /* 0x000fe20000000f00 */
[C---:B--2---:R-:W-:Y:S01]  /*cf50*/  FMUL.FTZ R120, R3.reuse, R120 ;  /* 0x0000007803787220 */ /* 0x044fe20000410000 */
[----:B------:R-:W-:Y:S01]  /*cf60*/  @P0 MUFU.LG2 R6, R8 ;  /* 0x0000000800060308 */ /* 0x000fe20000000c00 */
[C---:B------:R-:W-:Y:S02]  /*cf70*/  FMUL.FTZ R34, R3.reuse, R121 ;  /* 0x0000007903227220 */ /* 0x040fe40000410000 */
[C---:B------:R-:W-:Y:S02]  /*cf80*/  FMUL.FTZ R128, R3.reuse, R128 ;  /* 0x0000008003807220 */ /* 0x040fe40000410000 */
[----:B------:R-:W-:-:S02]  /*cf90*/  FMUL.FTZ R33, R3, R129 ;  /* 0x0000008103217220 */ /* 0x000fc40000410000 */
[C---:B------:R-:W-:Y:S01]  /*cfa0*/  FMUL.FTZ R140, R3.reuse, R140 ;  /* 0x0000008c038c7220 */ /* 0x040fe20000410000 */
[----:B------:R2:W3:Y:S01]  /*cfb0*/  @P0 MUFU.RCP R0, R8 ;  /* 0x0000000800000308 */ /* 0x0004e20000001000 */
[C---:B------:R-:W-:Y:S02]  /*cfc0*/  FMUL.FTZ R32, R3.reuse, R141 ;  /* 0x0000008d03207220 */ /* 0x040fe40000410000 */
[C---:B------:R-:W-:Y:S02]  /*cfd0*/  FMUL.FTZ R144, R3.reuse, R144 ;  /* 0x0000009003907220 */ /* 0x040fe40000410000 */
[C---:B------:R-:W-:Y:S02]  /*cfe0*/  FMUL.FTZ R31, R3.reuse, R145 ;  /* 0x00000091031f7220 */ /* 0x040fe40000410000 */
[C---:B------:R-:W-:Y:S02]  /*cff0*/  FMUL.FTZ R156, R3.reuse, R156 ;  /* 0x0000009c039c7220 */ /* 0x040fe40000410000 */
[----:B------:R-:W-:-:S02]  /*d000*/  FMUL.FTZ R23, R3, R157 ;  /* 0x0000009d03177220 */ /* 0x000fc40000410000 */
[C---:B------:R-:W-:Y:S02]  /*d010*/  FMUL.FTZ R160, R3.reuse, R160 ;  /* 0x000000a003a07220 */ /* 0x040fe40000410000 */
[C---:B------:R-:W-:Y:S02]  /*d020*/  FMUL.FTZ R20, R3.reuse, R161 ;  /* 0x000000a103147220 */ /* 0x040fe40000410000 */
[C---:B------:R-:W-:Y:S01]  /*d030*/  FMUL.FTZ R172, R3.reuse, R172 ;  /* 0x000000ac03ac7220 */ /* 0x040fe20000410000 */
[----:B--2---:R-:W-:Y:S01]  /*d040*/  @P0 MOV R8, 0x3f317218 ;  /* 0x3f31721800080802 */ /* 0x004fe20000000f00 */
[C---:B------:R-:W-:Y:S02]  /*d050*/  FMUL.FTZ R13, R3.reuse, R173 ;  /* 0x000000ad030d7220 */ /* 0x040fe40000410000 */
[C---:B------:R-:W-:Y:S02]  /*d060*/  FMUL.FTZ R176, R3.reuse, R176 ;  /* 0x000000b003b07220 */ /* 0x040fe40000410000 */
[----:B------:R-:W-:Y:S01]  /*d070*/  FMUL.FTZ R177, R3, R177 ;  /* 0x000000b103b17220 */ /* 0x000fe20000410000 */
[----:B------:R-:W-:Y:S01]  /*d080*/  @P2 MOV R3, 0x3f317218 ;  /* 0x3f31721800032802 */ /* 0x000fe20000000f00 */
[----:B-1----:R-:W-:-:S02]  /*d090*/  FMUL.FTZ R126, R4, R126 ;  /* 0x0000007e047e7220 */ /* 0x002fc40000410000 */
        /* <DEDUP_REMOVED lines=14> */
[----:B------:R-:W-:Y:S01]  /*d180*/  FMUL.FTZ R183, R4, R183 ;  /* 0x000000b704b77220 */ /* 0x000fe20000410000 */
[----:B------:R-:W-:Y:S01]  /*d190*/  @P3 MOV R4, 0x3f317218 ;  /* 0x3f31721800043802 */ /* 0x000fe20000000f00 */
[C---:B---3--:R-:W-:Y:S02]  /*d1a0*/  FMUL.FTZ R122, R0.reuse, R122 ;  /* 0x0000007a007a7220 */ /* 0x048fe40000410000 */
        /* <DEDUP_REMOVED lines=14> */
[----:B------:R-:W-:Y:S01]  /*d290*/  FMUL.FTZ R179, R0, R179 ;  /* 0x000000b300b37220 */ /* 0x000fe20000410000 */
[----:B------:R-:W-:Y:S01]  /*d2a0*/  @P1 MOV R0, 0x3f317218 ;  /* 0x3f31721800001802 */ /* 0x000fe20000000f00 */
[----:B------:R-:W-:Y:S02]  /*d2b0*/  @P2 FMUL.FTZ R5, R3, c[0x0][0x2d0] ;  /* 0x0000b40003052a20 */ /* 0x000fe40000410000 */
[----:B------:R-:W-:Y:S02]  /*d2c0*/  @P3 FMUL.FTZ R10, R4, c[0x0][0x2d0] ;  /* 0x0000b400040a3a20 */ /* 0x000fe40000410000 */
[----:B------:R-:W-:Y:S02]  /*d2d0*/  @P1 FMUL.FTZ R3, R0, c[0x0][0x2d0] ;  /* 0x0000b40000031a20 */ /* 0x000fe40000410000 */
[----:B------:R-:W-:Y:S02]  /*d2e0*/  @P3 FMUL.FTZ R11, R11, 0.69314718246459960938 ;  /* 0x3f3172180b0b3820 */ /* 0x000fe40000410000 */
[----:B------:R-:W-:-:S02]  /*d2f0*/  @P2 FMUL.FTZ R9, R9, 0.69314718246459960938 ;  /* 0x3f31721809092820 */ /* 0x000fc40000410000 */
[----:B------:R-:W-:Y:S02]  /*d300*/  @P1 FMUL.FTZ R7, R7, 0.69314718246459960938 ;  /* 0x3f31721807071820 */ /* 0x000fe40000410000 */
[----:B------:R-:W-:Y:S02]  /*d310*/  @P0 FMUL.FTZ R4, R6, 0.69314718246459960938 ;  /* 0x3f31721806040820 */ /* 0x000fe40000410000 */
[----:B------:R-:W-:Y:S02]  /*d320*/  @P0 FMUL.FTZ R0, R8, c[0x0][0x2d0] ;  /* 0x0000b40008000a20 */ /* 0x000fe40000410000 */
[----:B------:R-:W-:Y:S02]  /*d330*/  @P3 FFMA.FTZ R37, R10, R70, R11 ;  /* 0x000000460a253223 */ /* 0x000fe4000001000b */
[----:B------:R-:W-:Y:S02]  /*d340*/  @P2 FFMA.FTZ R38, R5, R69, R9 ;  /* 0x0000004505262223 */ /* 0x000fe40000010009 */
[----:B------:R-:W-:-:S02]  /*d350*/  @P1 FFMA.FTZ R39, R3, R68, R7 ;  /* 0x0000004403271223 */ /* 0x000fc40000010007 */
[----:B------:R-:W-:Y:S02]  /*d360*/  @P0 FFMA.FTZ R40, R0, R2, R4 ;  /* 0x0000000200280223 */ /* 0x000fe40000010004 */
.L_x_16:
[----:B-1----:R-:W-:Y:S05]  /*d370*/  @P4 BRA `(.L_x_34) ;  /* 0x0000131000004947 */ /* 0x002fea0003800000 */
[----:B------:R-:W2:Y:S01]  /*d380*/  LDL R43, [R1+0x40] ;  /* 0x00004000012b7983 */ /* 0x000ea20000100800 */
[----:B------:R-:W-:Y:S01]  /*d390*/  IMAD.MOV.U32 R6, RZ, RZ, -0x10 ;  /* 0xfffffff0ff067424 */ /* 0x000fe200078e00ff */
[----:B------:R-:W-:Y:S02]  /*d3a0*/  F2FP.BF16.PACK_AB R5, R125, R124 ;  /* 0x0000007c7d05723e */ /* 0x000fe400000010ff */
[----:B------:R-:W1:Y:S01]  /*d3b0*/  S2R R41, SR_TID.X ;  /* 0x0000000000297919 */ /* 0x000e620000002100 */
[----:B------:R-:W-:Y:S02]  /*d3c0*/  F2FP.BF16.PACK_AB R7, R127, R126 ;  /* 0x0000007e7f07723e */ /* 0x000fe400000010ff */
[----:B------:R-:W-:Y:S02]  /*d3d0*/  F2FP.BF16.PACK_AB R8, R133, R132 ;  /* 0x000000848508723e */ /* 0x000fe400000010ff */
[----:B------:R-:W-:Y:S02]  /*d3e0*/  F2FP.BF16.PACK_AB R30, R30, R134 ;  /* 0x000000861e1e723e */ /* 0x000fe400000010ff */
[----:B------:R-:W-:-:S02]  /*d3f0*/  F2FP.BF16.PACK_AB R34, R34, R120 ;  /* 0x000000782222723e */ /* 0x000fc400000010ff */
[----:B------:R-:W-:Y:S02]  /*d400*/  F2FP.BF16.PACK_AB R122, R123, R122 ;  /* 0x0000007a7b7a723e */ /* 0x000fe400000010ff */
[----:B------:R-:W-:Y:S02]  /*d410*/  F2FP.BF16.PACK_AB R33, R33, R128 ;  /* 0x000000802121723e */ /* 0x000fe400000010ff */
[----:B------:R-:W-:Y:S02]  /*d420*/  F2FP.BF16.PACK_AB R130, R131, R130 ;  /* 0x000000828382723e */ /* 0x000fe400000010ff */
[----:B------:R-:W-:Y:S02]  /*d430*/  F2FP.BF16.PACK_AB R29, R29, R136 ;  /* 0x000000881d1d723e */ /* 0x000fe400000010ff */
[----:B------:R-:W-:Y:S02]  /*d440*/  F2FP.BF16.PACK_AB R28, R28, R138 ;  /* 0x0000008a1c1c723e */ /* 0x000fe400000010ff */
[----:B------:R-:W-:-:S02]  /*d450*/  F2FP.BF16.PACK_AB R14, R14, R148 ;  /* 0x000000940e0e723e */ /* 0x000fc400000010ff */
[----:B------:R-:W-:Y:S02]  /*d460*/  F2FP.BF16.PACK_AB R26, R26, R150 ;  /* 0x000000961a1a723e */ /* 0x000fe400000010ff */
[----:B------:R-:W-:Y:S02]  /*d470*/  F2FP.BF16.PACK_AB R32, R32, R140 ;  /* 0x0000008c2020723e */ /* 0x000fe400000010ff */
[----:B-1----:R-:W-:Y:S02]  /*d480*/  SHF.R.S32.HI R42, RZ, 0x1f, R41 ;  /* 0x0000001fff2a7819 */ /* 0x002fe40000011429 */
[----:B------:R-:W-:Y:S02]  /*d490*/  F2FP.BF16.PACK_AB R142, R143, R142 ;  /* 0x0000008e8f8e723e */ /* 0x000fe400000010ff */
[CC--:B------:R-:W-:Y:S02]  /*d4a0*/  LEA.HI R2, R42.reuse, R41.reuse, RZ, 0x2 ;  /* 0x000000292a027211 */ /* 0x0c0fe400078f10ff */
[----:B------:R-:W-:-:S02]  /*d4b0*/  LEA.HI R36, R42, R41, RZ, 0x5 ;  /* 0x000000292a247211 */ /* 0x000fc400078f28ff */
[--C-:B------:R-:W-:Y:S02]  /*d4c0*/  SHF.R.S32.HI R4, RZ, 0x2, R2.reuse ;  /* 0x00000002ff047819 */ /* 0x100fe40000011402 */
[----:B------:R-:W-:Y:S02]  /*d4d0*/  SHF.R.S32.HI R0, RZ, 0x1f, R2 ;  /* 0x0000001fff007819 */ /* 0x000fe40000011402 */
[----:B------:R-:W-:Y:S02]  /*d4e0*/  SHF.R.S32.HI R35, RZ, 0x5, R36 ;  /* 0x00000005ff237819 */ /* 0x000fe40000011424 */
[----:B------:R-:W-:Y:S02]  /*d4f0*/  LEA.HI R0, R0, R4, RZ, 0x3 ;  /* 0x0000000400007211 */ /* 0x000fe400078f18ff */
[----:B------:R-:W-:Y:S02]  /*d500*/  F2FP.BF16.PACK_AB R31, R31, R144 ;  /* 0x000000901f1f723e */ /* 0x000fe400000010ff */
[----:B------:R-:W-:-:S02]  /*d510*/  LOP3.LUT R0, R0, 0xfffffff8, RZ, 0xc0, !PT ;  /* 0xfffffff800007812 */ /* 0x000fc400078ec0ff */
[----:B------:R-:W-:Y:S02]  /*d520*/  F2FP.BF16.PACK_AB R146, R147, R146 ;  /* 0x000000929392723e */ /* 0x000fe400000010ff */
[----:B------:R-:W-:Y:S01]  /*d530*/  F2FP.BF16.PACK_AB R25, R25, R152 ;  /* 0x000000981919723e */ /* 0x000fe200000010ff */
[----:B------:R-:W-:Y:S01]  /*d540*/  IMAD.IADD R4, R4, 0x1, -R0 ;  /* 0x0000000104047824 */ /* 0x000fe200078e0a00 */
[----:B------:R-:W-:Y:S02]  /*d550*/  LOP3.LUT R0, R2, 0xfffffffc, RZ, 0xc0, !PT ;  /* 0xfffffffc02007812 */ /* 0x000fe400078ec0ff */
[----:B------:R-:W-:Y:S01]  /*d560*/  F2FP.BF16.PACK_AB R24, R24, R154 ;  /* 0x0000009a1818723e */ /* 0x000fe200000010ff */
[C---:B------:R-:W-:Y:S01]  /*d570*/  IMAD.SHL.U32 R2, R4.reuse, 0x40, RZ ;  /* 0x0000004004027824 */ /* 0x040fe200078e00ff */
[----:B------:R-:W-:Y:S01]  /*d580*/  LOP3.LUT R3, R4, 0x1, RZ, 0xc0, !PT ;  /* 0x0000000104037812 */ /* 0x000fe200078ec0ff */
[----:B------:R-:W-:Y:S01]  /*d590*/  IMAD.IADD R18, R41, 0x1, -R0 ;  /* 0x0000000129127824 */ /* 0x000fe200078e0a00 */
[----:B------:R-:W-:-:S02]  /*d5a0*/  F2FP.BF16.PACK_AB R21, R165, R164 ;  /* 0x000000a4a515723e */ /* 0x000fc400000010ff */
[----:B------:R-:W-:Y:S01]  /*d5b0*/  LOP3.LUT R2, R2, 0x1c0, RZ, 0xc0, !PT ;  /* 0x000001c002027812 */ /* 0x000fe200078ec0ff */
[----:B------:R-:W-:Y:S01]  /*d5c0*/  IMAD R0, R35, 0x200, R18 ;  /* 0x0000020023007824 */ /* 0x000fe200078e0212 */
[----:B------:R-:W-:Y:S02]  /*d5d0*/  ISETP.NE.U32.AND P0, PT, R3, 0x1, PT ;  /* 0x000000010300780c */ /* 0x000fe40003f05070 */
[----:B------:R-:W-:Y:S02]  /*d5e0*/  LEA.HI R2, R2, R2, RZ, 0x1d ;  /* 0x0000000202027211 */ /* 0x000fe400078fe8ff */
[----:B------:R-:W-:Y:S02]  /*d5f0*/  R2P PR, R4, 0x6 ;  /* 0x0000000604007804 */ /* 0x000fe40000000000 */
[----:B------:R-:W-:Y:S01]  /*d600*/  SEL R6, R6, 0x10, !P0 ;  /* 0x0000001006067807 */ /* 0x000fe20004000000 */
[----:B------:R-:W-:Y:S01]  /*d610*/  IMAD.U32 R2, R0, 0x2, R2 ;  /* 0x0000000200027824 */ /* 0x000fe200078e0002 */
[----:B------:R-:W-:-:S02]  /*d620*/  F2FP.BF16.PACK_AB R17, R17, R166 ;  /* 0x000000a61111723e */ /* 0x000fc400000010ff */
[----:B------:R-:W-:Y:S01]  /*d630*/  F2FP.BF16.PACK_AB R23, R23, R156 ;  /* 0x0000009c1717723e */ /* 0x000fe200000010ff */
[----:B------:R-:W-:Y:S01]  /*d640*/  IMAD.SHL.U32 R2, R2, 0x2, RZ ;  /* 0x0000000202027824 */ /* 0x000fe200078e00ff */
[----:B------:R-:W-:Y:S01]  /*d650*/  BAR.SYNC.DEFER_BLOCKING 0x1, 0x80 ;  /* 0x0042000000007b1d */ /* 0x000fe20000010000 */
[----:B------:R-:W-:Y:S02]  /*d660*/  F2FP.BF16.PACK_AB R22, R22, R158 ;  /* 0x0000009e1616723e */ /* 0x000fe400000010ff */
[C---:B------:R-:W-:Y:S01]  /*d670*/  IMAD.IADD R3, R2.reuse, 0x1, R6 ;  /* 0x0000000102037824 */ /* 0x040fe200078e0206 */
[C---:B------:R-:W-:Y:S02]  /*d680*/  IADD3 R4, R2.reuse, 0x80, RZ ;  /* 0x0000008002047810 */ /* 0x040fe40007ffe0ff */
[----:B------:R-:W-:Y:S02]  /*d690*/  IADD3 R0, R2, 0xc0, RZ ;  /* 0x000000c002007810 */ /* 0x000fe40007ffe0ff */
[----:B------:R-:W-:-:S02]  /*d6a0*/  @P2 IADD3 R0, R4, -0x40, RZ ;  /* 0xffffffc004002810 */ /* 0x000fc40007ffe0ff */
[----:B------:R-:W-:Y:S02]  /*d6b0*/  F2FP.BF16.PACK_AB R20, R20, R160 ;  /* 0x000000a01414723e */ /* 0x000fe400000010ff */
[----:B------:R-:W-:Y:S02]  /*d6c0*/  F2FP.BF16.PACK_AB R27, R27, R162 ;  /* 0x000000a21b1b723e */ /* 0x000fe400000010ff */
[----:B------:R-:W-:Y:S02]  /*d6d0*/  F2FP.BF16.PACK_AB R19, R19, R168 ;  /* 0x000000a81313723e */ /* 0x000fe400000010ff */
[----:B------:R-:W-:Y:S02]  /*d6e0*/  F2FP.BF16.PACK_AB R16, R16, R170 ;  /* 0x000000aa1010723e */ /* 0x000fe400000010ff */
[----:B------:R-:W-:Y:S02]  /*d6f0*/  F2FP.BF16.PACK_AB R12, R12, R180 ;  /* 0x000000b40c0c723e */ /* 0x000fe400000010ff */
[----:B------:R-:W-:-:S02]  /*d700*/  F2FP.BF16.PACK_AB R11, R183, R182 ;  /* 0x000000b6b70b723e */ /* 0x000fc400000010ff */
[----:B------:R-:W-:Y:S01]  /*d710*/  F2FP.BF16.PACK_AB R13, R13, R172 ;  /* 0x000000ac0d0d723e */ /* 0x000fe200000010ff */
[----:B------:R1:W-:Y:S01]  /*d720*/  STS [R2+0x80], R5 ;  /* 0x0000800502007388 */ /* 0x0003e20000000800 */
[----:B------:R-:W-:Y:S02]  /*d730*/  F2FP.BF16.PACK_AB R15, R15, R174 ;  /* 0x000000ae0f0f723e */ /* 0x000fe400000010ff */
[----:B------:R-:W-:Y:S01]  /*d740*/  F2FP.BF16.PACK_AB R10, R177, R176 ;  /* 0x000000b0b10a723e */ /* 0x000fe200000010ff */
[----:B------:R-:W-:Y:S01]  /*d750*/  STS [R2+0x480], R7 ;  /* 0x0004800702007388 */ /* 0x000fe20000000800 */
[----:B------:R-:W-:Y:S02]  /*d760*/  F2FP.BF16.PACK_AB R9, R179, R178 ;  /* 0x000000b2b309723e */ /* 0x000fe400000010ff */
[----:B------:R-:W-:Y:S01]  /*d770*/  ISETP.NE.U32.AND P0, PT, RZ, c[0x0][0x500], PT ;  /* 0x00014000ff007a0c */ /* 0x000fe20003f05070 */
[----:B------:R3:W-:Y:S03]  /*d780*/  STS [R3+0x80], R8 ;  /* 0x0000800803007388 */ /* 0x0007e60000000800 */
[----:B------:R-:W-:Y:S01]  /*d790*/  ISETP.NE.AND.EX P0, PT, RZ, c[0x0][0x504], PT, P0 ;  /* 0x00014100ff007a0c */ /* 0x000fe20003f05300 */
[----:B------:R-:W-:Y:S04]  /*d7a0*/  STS [R3+0x480], R30 ;  /* 0x0004801e03007388 */ /* 0x000fe80000000800 */
[----:B------:R-:W-:Y:S04]  /*d7b0*/  STS [R2+0x2080], R34 ;  /* 0x0020802202007388 */ /* 0x000fe80000000800 */
[----:B------:R4:W-:Y:S04]  /*d7c0*/  STS [R2+0x2480], R122 ;  /* 0x0024807a02007388 */ /* 0x0009e80000000800 */
[----:B------:R-:W-:Y:S01]  /*d7d0*/  STS [R3+0x2080], R33 ;  /* 0x0020802103007388 */ /* 0x000fe20000000800 */
[----:B-1----:R-:W-:-:S03]  /*d7e0*/  IMAD.MOV.U32 R5, RZ, RZ, 0x20 ;  /* 0x00000020ff057424 */ /* 0x002fc600078e00ff */
[----:B------:R1:W-:Y:S02]  /*d7f0*/  STS [R3+0x2480], R130 ;  /* 0x0024808203007388 */ /* 0x0003e40000000800 */
[----:B---3--:R-:W-:Y:S02]  /*d800*/  SEL R8, R5, 0xffffffe0, !P1 ;  /* 0xffffffe005087807 */ /* 0x008fe40004800000 */
[----:B------:R-:W-:-:S03]  /*d810*/  ISETP.NE.U32.AND P1, PT, RZ, c[0x0][0x508], PT ;  /* 0x00014200ff007a0c */ /* 0x000fc60003f25070 */
[----:B------:R-:W-:Y:S01]  /*d820*/  IMAD.IADD R5, R2, 0x1, R8 ;  /* 0x0000000102057824 */ /* 0x000fe200078e0208 */
[----:B------:R-:W-:Y:S01]  /*d830*/  ISETP.NE.AND.EX P1, PT, RZ, c[0x0][0x50c], PT, P1 ;  /* 0x00014300ff007a0c */ /* 0x000fe20003f25310 */
[----:B------:R-:W-:-:S03]  /*d840*/  IMAD.IADD R4, R8, 0x1, R3 ;  /* 0x0000000108047824 */ /* 0x000fc600078e0203 */
[----:B------:R-:W-:Y:S01]  /*d850*/  STS [R5+0x80], R29 ;  /* 0x0000801d05007388 */ /* 0x000fe20000000800 */
[----:B----4-:R-:W-:-:S03]  /*d860*/  IADD3 R2, R8, 0x400, R0 ;  /* 0x0000040008027810 */ /* 0x010fc60007ffe000 */
[----:B------:R-:W-:Y:S02]  /*d870*/  STS [R5+0x480], R28 ;  /* 0x0004801c05007388 */ /* 0x000fe40000000800 */
[C---:B------:R-:W-:Y:S02]  /*d880*/  IMAD.IADD R7, R6.reuse, 0x1, R2 ;  /* 0x0000000106077824 */ /* 0x040fe400078e0202 */
[----:B------:R-:W-:Y:S01]  /*d890*/  STS [R4+0x80], R14 ;  /* 0x0000800e04007388 */ /* 0x000fe20000000800 */
[----:B------:R-:W-:-:S03]  /*d8a0*/  IMAD.IADD R2, R6, 0x1, R0 ;  /* 0x0000000106027824 */ /* 0x000fc600078e0200 */
[----:B------:R-:W-:Y:S01]  /*d8b0*/  STS [R4+0x480], R26 ;  /* 0x0004801a04007388 */ /* 0x000fe20000000800 */
[----:B-1----:R-:W-:-:S03]  /*d8c0*/  IMAD.IADD R3, R8, 0x1, R2 ;  /* 0x0000000108037824 */ /* 0x002fc600078e0202 */
[----:B------:R-:W-:Y:S04]  /*d8d0*/  STS [R5+0x2080], R32 ;  /* 0x0020802005007388 */ /* 0x000fe80000000800 */
[----:B------:R-:W-:Y:S04]  /*d8e0*/  STS [R5+0x2480], R142 ;  /* 0x0024808e05007388 */ /* 0x000fe80000000800 */
[----:B------:R-:W-:Y:S04]  /*d8f0*/  STS [R4+0x2080], R31 ;  /* 0x0020801f04007388 */ /* 0x000fe80000000800 */
[----:B------:R-:W-:Y:S04]  /*d900*/  STS [R4+0x2480], R146 ;  /* 0x0024809204007388 */ /* 0x000fe80000000800 */
[----:B------:R-:W-:Y:S04]  /*d910*/  STS [R0], R25 ;  /* 0x0000001900007388 */ /* 0x000fe80000000800 */
[----:B------:R-:W-:Y:S04]  /*d920*/  STS [R0+0x400], R24 ;  /* 0x0004001800007388 */ /* 0x000fe80000000800 */
[----:B------:R-:W-:Y:S04]  /*d930*/  STS [R2], R21 ;  /* 0x0000001502007388 */ /* 0x000fe80000000800 */
[----:B------:R-:W-:Y:S04]  /*d940*/  STS [R2+0x400], R17 ;  /* 0x0004001102007388 */ /* 0x000fe80000000800 */
[----:B------:R-:W-:Y:S04]  /*d950*/  STS [R0+0x2000], R23 ;  /* 0x0020001700007388 */ /* 0x000fe80000000800 */
[----:B------:R1:W-:Y:S04]  /*d960*/  STS [R0+0x2400], R22 ;  /* 0x0024001600007388 */ /* 0x0003e80000000800 */
[----:B------:R-:W-:Y:S04]  /*d970*/  STS [R2+0x2000], R20 ;  /* 0x0020001402007388 */ /* 0x000fe80000000800 */
[----:B------:R3:W-:Y:S01]  /*d980*/  STS [R2+0x2400], R27 ;  /* 0x0024001b02007388 */ /* 0x0007e20000000800 */
[----:B-1----:R-:W-:-:S05]  /*d990*/  IMAD.IADD R0, R8, 0x1, R0 ;  /* 0x0000000108007824 */ /* 0x002fca00078e0200 */
[----:B------:R-:W-:Y:S01]  /*d9a0*/  STS [R0], R19 ;  /* 0x0000001300007388 */ /* 0x000fe20000000800 */
[----:B---3--:R-:W-:-:S03]  /*d9b0*/  IMAD.MOV.U32 R2, RZ, RZ, 0x4 ;  /* 0x00000004ff027424 */ /* 0x008fc600078e00ff */
[----:B------:R-:W-:Y:S04]  /*d9c0*/  STS [R0+0x400], R16 ;  /* 0x0004001000007388 */ /* 0x000fe80000000800 */
[----:B------:R-:W-:Y:S04]  /*d9d0*/  STS [R3], R12 ;  /* 0x0000000c03007388 */ /* 0x000fe80000000800 */
[----:B------:R-:W-:Y:S04]  /*d9e0*/  STS [R7], R11 ;  /* 0x0000000b07007388 */ /* 0x000fe80000000800 */
[----:B------:R-:W-:Y:S04]  /*d9f0*/  STS [R0+0x2000], R13 ;  /* 0x0020000d00007388 */ /* 0x000fe80000000800 */
[----:B------:R1:W-:Y:S04]  /*da00*/  STS [R0+0x2400], R15 ;  /* 0x0024000f00007388 */ /* 0x0003e80000000800 */
[----:B------:R3:W-:Y:S04]  /*da10*/  STS [R3+0x2000], R10 ;  /* 0x0020000a03007388 */ /* 0x0007e80000000800 */
[----:B------:R4:W-:Y:S01]  /*da20*/  STS [R7+0x2000], R9 ;  /* 0x0020000907007388 */ /* 0x0009e20000000800 */
[----:B--2---:R-:W-:-:S03]  /*da30*/  IMAD.WIDE R4, R43, R2, c[0x0][0x500] ;  /* 0x000140002b047625 */ /* 0x004fc600078e0202 */
[----:B------:R-:W-:Y:S06]  /*da40*/  BAR.SYNC.DEFER_BLOCKING 0x1, 0x80 ;  /* 0x0042000000007b1d */ /* 0x000fec0000010000 */
[----:B-1----:R-:W2:Y:S01]  /*da50*/  @P0 LDG.E R0, [R4.64] ;  /* 0x0000000804000981 */ /* 0x002ea2000c1e1900 */
[----:B------:R-:W-:Y:S02]  /*da60*/  IMAD.MOV.U32 R17, RZ, RZ, c[0x0][0x388] ;  /* 0x0000e200ff117624 */ /* 0x000fe400078e00ff */
[----:B---3--:R-:W-:-:S05]  /*da70*/  @P1 IMAD.WIDE R2, R43, R2, c[0x0][0x508] ;  /* 0x000142002b021625 */ /* 0x008fca00078e0202 */
[----:B------:R1:W5:Y:S02]  /*da80*/  @P1 LDG.E R17, [R2.64] ;  /* 0x0000000802111981 */ /* 0x000364000c1e1900 */
[----:B-1----:R-:W-:Y:S02]  /*da90*/  CS2R R2, SRZ ;  /* 0x0000000000027805 */ /* 0x002fe4000001ff00 */
[--C-:B--2---:R-:W-:Y:S01]  /*daa0*/  @P0 SHF.R.S32.HI R3, RZ, 0x1f, R0.reuse ;  /* 0x0000001fff030819 */ /* 0x104fe20000011400 */
[----:B------:R-:W-:Y:S01]  /*dab0*/  @P0 IMAD.MOV.U32 R2, RZ, RZ, R0 ;  /* 0x000000ffff020224 */ /* 0x000fe200078e0000 */
[----:B------:R-:W-:Y:S05]  /*dac0*/  @P1 BRA `(.L_x_35) ;  /* 0x0000004000001947 */ /* 0x000fea0003800000 */
[----:B----4-:R-:W-:Y:S05]  /*dad0*/  @!P0 BRA `(.L_x_35) ;  /* 0x0000003000008947 */ /* 0x010fea0003800000 */
[----:B------:R-:W2:Y:S04]  /*dae0*/  LDG.E R6, [R4.64] ;  /* 0x0000000804067981 */ /* 0x000ea8000c1e1900 */
[----:B------:R-:W2:Y:S02]  /*daf0*/  LDG.E R0, [R4.64+0x4] ;  /* 0x0000040804007981 */ /* 0x000ea4000c1e1900 */
[----:B--2--5:R-:W-:-:S02]  /*db00*/  IADD3 R17, -R6, R0, RZ ;  /* 0x0000000006117210 */ /* 0x024fc40007ffe1ff */
.L_x_35:
[----:B----4-:R-:W-:Y:S01]  /*db10*/  IMAD.MOV.U32 R4, RZ, RZ, c[0x0][0x4e8] ;  /* 0x00013a00ff047624 */ /* 0x010fe200078e00ff */
[----:B------:R-:W-:Y:S01]  /*db20*/  LEA.HI R6, R18, R18, RZ, 0x1 ;  /* 0x0000001212067211 */ /* 0x000fe200078f08ff */
[----:B------:R-:W1:Y:S01]  /*db30*/  S2R R19, SR_CTAID.Y ;  /* 0x0000000000137919 */ /* 0x000e620000002600 */
[----:B------:R-:W-:Y:S01]  /*db40*/  LEA.HI R20, R42, R41, RZ, 0x3 ;  /* 0x000000292a147211 */ /* 0x000fe200078f18ff */
[----:B------:R-:W-:Y:S01]  /*db50*/  IMAD R7, R3, c[0x0][0x3a0], RZ ;  /* 0x0000e80003077a24 */ /* 0x000fe200078e02ff */
[----:B------:R-:W-:Y:S01]  /*db60*/  LOP3.LUT R0, R6, 0x1ffffffe, RZ, 0xc0, !PT ;  /* 0x1ffffffe06007812 */ /* 0x000fe200078ec0ff */
[----:B------:R-:W2:Y:S01]  /*db70*/  S2R R23, SR_CTAID.X ;  /* 0x0000000000177919 */ /* 0x000ea20000002500 */
[----:B------:R-:W-:Y:S01]  /*db80*/  ISETP.NE.AND P2, PT, R4, 0x1, PT ;  /* 0x000000010400780c */ /* 0x000fe20003f45270 */
[----:B------:R-:W-:Y:S01]  /*db90*/  IMAD.SHL.U32 R8, R6, 0x20, RZ ;  /* 0x0000002006087824 */ /* 0x000fe200078e00ff */
[----:B------:R-:W-:Y:S01]  /*dba0*/  LOP3.LUT R4, R36, 0xffffffe0, RZ, 0xc0, !PT ;  /* 0xffffffe024047812 */ /* 0x000fe200078ec0ff */
[----:B------:R-:W-:Y:S01]  /*dbb0*/  IMAD.IADD R10, R18, 0x1, -R0 ;  /* 0x00000001120a7824 */ /* 0x000fe200078e0a00 */
[----:B------:R-:W-:Y:S01]  /*dbc0*/  SHF.R.S32.HI R9, RZ, 0x1f, R35 ;  /* 0x0000001fff097819 */ /* 0x000fe20000011423 */
[----:B------:R-:W-:Y:S01]  /*dbd0*/  IMAD R6, R2, c[0x0][0x3a4], R7 ;  /* 0x0000e90002067a24 */ /* 0x000fe200078e0207 */
[----:B------:R-:W-:Y:S01]  /*dbe0*/  LOP3.LUT R5, R20, 0xfffffff8, RZ, 0xc0, !PT ;  /* 0xfffffff814057812 */ /* 0x000fe200078ec0ff */
[----:B------:R-:W-:Y:S01]  /*dbf0*/  IMAD.IADD R0, R41, 0x1, -R4 ;  /* 0x0000000129007824 */ /* 0x000fe200078e0a04 */
[----:B------:R-:W-:-:S02]  /*dc00*/  LEA.HI R9, R9, R35, RZ, 0x2 ;  /* 0x0000002309097211 */ /* 0x000fc400078f10ff */
[----:B------:R-:W-:Y:S01]  /*dc10*/  LOP3.LUT R8, R8, 0xffffffc0, RZ, 0xc0, !PT ;  /* 0xffffffc008087812 */ /* 0x000fe200078ec0ff */
[----:B------:R-:W-:Y:S01]  /*dc20*/  IMAD.IADD R13, R41, 0x1, -R5 ;  /* 0x00000001290d7824 */ /* 0x000fe200078e0a05 */
[----:B------:R-:W-:Y:S01]  /*dc30*/  SHF.R.S32.HI R11, RZ, 0x1f, R0 ;  /* 0x0000001fff0b7819 */ /* 0x000fe20000011400 */
[----:B------:R-:W-:Y:S01]  /*dc40*/  IMAD.WIDE.U32 R4, R2, c[0x0][0x3a0], RZ ;  /* 0x0000e80002047a25 */ /* 0x000fe200078e00ff */
[----:B------:R-:W-:Y:S02]  /*dc50*/  LOP3.LUT R9, R9, 0xffffffc, RZ, 0xc0, !PT ;  /* 0x0ffffffc09097812 */ /* 0x000fe400078ec0ff */
[----:B------:R-:W-:Y:S01]  /*dc60*/  LEA.HI R7, R11, R0, RZ, 0x2 ;  /* 0x000000000b077211 */ /* 0x000fe200078f10ff */
[----:B------:R-:W-:Y:S01]  /*dc70*/  IMAD.IADD R5, R5, 0x1, R6 ;  /* 0x0000000105057824 */ /* 0x000fe200078e0206 */
[----:B------:R-:W-:Y:S01]  /*dc80*/  LOP3.LUT P1, RZ, R0, 0x3, RZ, 0xc0, !PT ;  /* 0x0000000300ff7812 */ /* 0x000fe2000782c0ff */
[----:B------:R-:W-:Y:S01]  /*dc90*/  IMAD.IADD R0, R35, 0x1, -R9 ;  /* 0x0000000123007824 */ /* 0x000fe200078e0a09 */
[----:B------:R-:W-:Y:S01]  /*dca0*/  SHF.R.S32.HI R6, RZ, 0x2, R7 ;  /* 0x00000002ff067819 */ /* 0x000fe20000011407 */
[----:B------:R-:W-:Y:S01]  /*dcb0*/  IMAD R8, R10, 0x8, R8 ;  /* 0x000000080a087824 */ /* 0x000fe200078e0208 */
[----:B-1----:R-:W-:Y:S01]  /*dcc0*/  SHF.R.S32.HI R7, RZ, 0x1f, R19 ;  /* 0x0000001fff077819 */ /* 0x002fe20000011413 */
[----:B------:R-:W-:Y:S01]  /*dcd0*/  IMAD.WIDE.U32 R14, R19, c[0x0][0x490], R2 ;  /* 0x00012400130e7a25 */ /* 0x000fe200078e0002 */
[----:B------:R-:W-:-:S02]  /*dce0*/  SHF.R.S32.HI R20, RZ, 0x3, R20 ;  /* 0x00000003ff147819 */ /* 0x000fc40000011414 */
[----:B------:R-:W-:Y:S01]  /*dcf0*/  LEA.HI R22, R42, R41, RZ, 0x6 ;  /* 0x000000292a167211 */ /* 0x000fe200078f30ff */
[----:B------:R-:W-:Y:S02]  /*dd00*/  IMAD R16, R0, 0x10, R6 ;  /* 0x0000001000107824 */ /* 0x000fe400078e0206 */
[C---:B------:R-:W-:Y:S02]  /*dd10*/  IMAD R9, R7.reuse, c[0x0][0x490], RZ ;  /* 0x0001240007097a24 */ /* 0x040fe400078e02ff */
[----:B------:R-:W-:Y:S02]  /*dd20*/  IMAD.IADD R0, R16, 0x1, R8 ;  /* 0x0000000110007824 */ /* 0x000fe400078e0208 */
[----:B------:R-:W-:Y:S02]  /*dd30*/  IMAD R12, R7, c[0x0][0x3e8], RZ ;  /* 0x0000fa00070c7a24 */ /* 0x000fe400078e02ff */
[----:B------:R-:W-:Y:S02]  /*dd40*/  IMAD.SHL.U32 R7, R20, 0x40, RZ ;  /* 0x0000004014077824 */ /* 0x000fe400078e00ff */
[----:B--2---:R-:W-:-:S02]  /*dd50*/  IMAD R6, R23, 0x80, R0 ;  /* 0x0000008017067824 */ /* 0x004fc400078e0200 */
[----:B------:R-:W-:Y:S01]  /*dd60*/  IMAD R9, R19, c[0x0][0x494], R9 ;  /* 0x0001250013097a24 */ /* 0x000fe200078e0209 */
[----:B------:R-:W-:Y:S01]  /*dd70*/  LOP3.LUT R7, R7, 0x1c0, RZ, 0xc0, !PT ;  /* 0x000001c007077812 */ /* 0x000fe200078ec0ff */
[----:B------:R-:W-:Y:S02]  /*dd80*/  IMAD.SHL.U32 R8, R13, 0x8, RZ ;  /* 0x000000080d087824 */ /* 0x000fe400078e00ff */
[----:B------:R-:W-:-:S03]  /*dd90*/  @P2 IMAD.HI.U32 R10, R6, c[0x0][0x4ec], RZ ;  /* 0x00013b00060a2a27 */ /* 0x000fc600078e00ff */
[----:B------:R-:W-:Y:S01]  /*dda0*/  LOP3.LUT R11, R7, 0x38, R8, 0xf8, !PT ;  /* 0x00000038070b7812 */ /* 0x000fe200078ef808 */
[----:B------:R-:W-:Y:S01]  /*ddb0*/  IMAD.WIDE.U32 R2, R19, c[0x0][0x3e8], R4 ;  /* 0x0000fa0013027a25 */ /* 0x000fe200078e0004 */
[----:B------:R-:W-:Y:S02]  /*ddc0*/  SHF.R.U32.HI R7, RZ, 0x3, R7 ;  /* 0x00000003ff077819 */ /* 0x000fe40000011607 */
[----:B------:R-:W-:Y:S01]  /*ddd0*/  ISETP.GE.AND P6, PT, R8, c[0x0][0x3c8], PT ;  /* 0x0000f20008007a0c */ /* 0x000fe20003fc6270 */
[----:B------:R-:W-:Y:S01]  /*dde0*/  IMAD.IADD R5, R15, 0x1, R9 ;  /* 0x000000010f057824 */ /* 0x000fe200078e0209 */
[----:B------:R-:W-:Y:S01]  /*ddf0*/  SHF.R.S32.HI R9, RZ, 0x1f, R43 ;  /* 0x0000001fff097819 */ /* 0x000fe2000001142b */
[----:B------:R-:W-:Y:S01]  /*de00*/  IMAD.MOV.U32 R0, RZ, RZ, R6 ;  /* 0x000000ffff007224 */ /* 0x000fe200078e0006 */
[----:B------:R-:W-:Y:S01]  /*de10*/  @P2 SHF.R.U32.HI R0, RZ, c[0x0][0x4f0], R10 ;  /* 0x00013c00ff002a19 */ /* 0x000fe2000001160a */
[----:B------:R-:W-:Y:S01]  /*de20*/  IMAD R12, R19, c[0x0][0x3ec], R12 ;  /* 0x0000fb00130c7a24 */ /* 0x000fe200078e020c */
[----:B------:R-:W-:Y:S01]  /*de30*/  SEL R9, R9, RZ, !P0 ;  /* 0x000000ff09097207 */ /* 0x000fe20004000000 */
[----:B------:R-:W-:Y:S01]  /*de40*/  IMAD.MOV.U32 R4, RZ, RZ, R14 ;  /* 0x000000ffff047224 */ /* 0x000fe200078e000e */
[----:B------:R-:W-:Y:S01]  /*de50*/  SEL R10, R43, RZ, !P0 ;  /* 0x000000ff2b0a7207 */ /* 0x000fe20004000000 */
[----:B------:R-:W-:Y:S01]  /*de60*/  IMAD.IADD R3, R3, 0x1, R12 ;  /* 0x0000000103037824 */ /* 0x000fe200078e020c */
[----:B------:R-:W-:Y:S01]  /*de70*/  LOP3.LUT R21, R11, R7, RZ, 0x3c, !PT ;  /* 0x000000070b157212 */ /* 0x000fe200078e3cff */
[----:B------:R-:W-:Y:S01]  /*de80*/  IMAD R7, R13, 0x10, R20 ;  /* 0x000000100d077824 */ /* 0x000fe200078e0214 */
[----:B------:R-:W-:Y:S01]  /*de90*/  SHF.R.S32.HI R53, RZ, 0x1f, R8 ;  /* 0x0000001fff357819 */ /* 0x000fe20000011408 */
[----:B------:R-:W-:-:S02]  /*dea0*/  IMAD.MOV R12, RZ, RZ, -R0 ;  /* 0x000000ffff0c7224 */ /* 0x000fc400078e0a00 */
[----:B------:R-:W-:Y:S02]  /*deb0*/  IMAD R13, R9, c[0x0][0x498], RZ ;  /* 0x00012600090d7a24 */ /* 0x000fe400078e02ff */
[----:B------:R-:W-:-:S04]  /*dec0*/  IMAD.WIDE.U32 R4, R10, c[0x0][0x498], R4 ;  /* 0x000126000a047a25 */ /* 0x000fc800078e0004 */
[----:B------:R-:W-:Y:S01]  /*ded0*/  IMAD R11, R23, 0x80, R7 ;  /* 0x00000080170b7824 */ /* 0x000fe200078e0207 */
[----:B------:R-:W-:Y:S01]  /*dee0*/  IADD3 R4, P0, R0, R4, RZ ;  /* 0x0000000400047210 */ /* 0x000fe20007f1e0ff */
[----:B------:R-:W-:Y:S02]  /*def0*/  IMAD R7, R12, c[0x0][0x4e8], R6 ;  /* 0x00013a000c077a24 */ /* 0x000fe400078e0206 */
[----:B------:R-:W-:Y:S01]  /*df00*/  IMAD R12, R10, c[0x0][0x49c], R13 ;  /* 0x000127000a0c7a24 */ /* 0x000fe200078e020d */
[----:B------:R-:W-:Y:S01]  /*df10*/  SHF.R.S32.HI R13, RZ, 0x1f, R0 ;  /* 0x0000001fff0d7819 */ /* 0x000fe20000011400 */
[----:B------:R-:W-:Y:S01]  /*df20*/  IMAD R0, R9, c[0x0][0x3f0], RZ ;  /* 0x0000fc0009007a24 */ /* 0x000fe200078e02ff */
[----:B------:R-:W-:Y:S01]  /*df30*/  SHF.R.S32.HI R9, RZ, 0x1f, R7 ;  /* 0x0000001fff097819 */ /* 0x000fe20000011407 */
[----:B------:R-:W-:Y:S01]  /*df40*/  @P2 IMAD.HI.U32 R14, R11, c[0x0][0x4ec], RZ ;  /* 0x00013b000b0e2a27 */ /* 0x000fe200078e00ff */
[----:B------:R-:W-:-:S03]  /*df50*/  IADD3.X R5, R13, R5, R12, P0, !PT ;  /* 0x000000050d057210 */ /* 0x000fc600007fe40c */
[----:B------:R-:W-:Y:S02]  /*df60*/  IMAD R12, R10, c[0x0][0x3f4], R0 ;  /* 0x0000fd000a0c7a24 */ /* 0x000fe400078e0200 */
[----:B------:R-:W-:Y:S02]  /*df70*/  IMAD R0, R9, c[0x0][0x488], RZ ;  /* 0x0001220009007a24 */ /* 0x000fe400078e02ff */
[----:B------:R-:W-:Y:S01]  /*df80*/  IMAD.MOV.U32 R6, RZ, RZ, R11 ;  /* 0x000000ffff067224 */ /* 0x000fe200078e000b */
[----:B------:R-:W-:Y:S01]  /*df90*/  @P2 SHF.R.U32.HI R6, RZ, c[0x0][0x4f0], R14 ;  /* 0x00013c00ff062a19 */ /* 0x000fe2000001160e */
[----:B------:R-:W-:-:S04]  /*dfa0*/  IMAD.WIDE.U32 R4, R7, c[0x0][0x488], R4 ;  /* 0x0001220007047a25 */ /* 0x000fc800078e0004 */
[----:B------:R-:W-:Y:S01]  /*dfb0*/  IMAD R9, R7, c[0x0][0x48c], R0 ;  /* 0x0001230007097a24 */ /* 0x000fe200078e0200 */
[----:B------:R-:W-:Y:S01]  /*dfc0*/  LEA R7, P0, R4, c[0x0][0x450], 0x2 ;  /* 0x0001140004077a11 */ /* 0x000fe200078010ff */
[----:B------:R-:W-:Y:S01]  /*dfd0*/  IMAD.WIDE.U32 R2, R10, c[0x0][0x3f0], R2 ;  /* 0x0000fc000a027a25 */ /* 0x000fe200078e0002 */
[----:B------:R-:W-:-:S03]  /*dfe0*/  SHF.R.S32.HI R10, RZ, 0x1f, R6 ;  /* 0x0000001fff0a7819 */ /* 0x000fc60000011406 */
[----:B------:R-:W-:Y:S01]  /*dff0*/  IMAD.IADD R5, R5, 0x1, R9 ;  /* 0x0000000105057824 */ /* 0x000fe200078e0209 */
[----:B------:R-:W-:Y:S01]  /*e000*/  SHFL.IDX PT, R14, R7, 0x1, 0x1c1f ;  /* 0x003c1f00070e7f89 */ /* 0x000fe200000e0000 */
[----:B------:R-:W-:Y:S02]  /*e010*/  IMAD R0, R10, c[0x0][0x3e0], RZ ;  /* 0x0000f8000a007a24 */ /* 0x000fe400078e02ff */
[----:B------:R-:W-:Y:S01]  /*e020*/  IMAD.MOV R18, RZ, RZ, -R6 ;  /* 0x000000ffff127224 */ /* 0x000fe200078e0a06 */
[----:B------:R-:W-:Y:S01]  /*e030*/  LEA.HI.X R4, R4, c[0x0][0x454], R5, 0x2, P0 ;  /* 0x0001150004047a11 */ /* 0x000fe200000f1405 */
[----:B------:R-:W-:Y:S01]  /*e040*/  IMAD R9, R6, c[0x0][0x3e4], R0 ;  /* 0x0000f90006097a24 */ /* 0x000fe200078e0200 */
[----:B------:R-:W-:Y:S01]  /*e050*/  SHFL.IDX PT, R10, R7, 0x3, 0x1c1f ;  /* 0x007c1f00070a7f89 */ /* 0x000fe200000e0000 */
[----:B------:R-:W-:Y:S02]  /*e060*/  IMAD.IADD R3, R3, 0x1, R12 ;  /* 0x0000000103037824 */ /* 0x000fe400078e020c */
[----:B-----5:R-:W-:Y:S01]  /*e070*/  IMAD R0, R17, c[0x0][0x4e8], RZ ;  /* 0x00013a0011007a24 */ /* 0x020fe200078e02ff */
[----:B------:R-:W-:Y:S01]  /*e080*/  SHFL.IDX PT, R15, R4, 0x1, 0x1c1f ;  /* 0x003c1f00040f7f89 */ /* 0x000fe200000e0000 */
[----:B------:R-:W-:-:S02]  /*e090*/  IMAD R5, R23, 0x80, R16 ;  /* 0x0000008017057824 */ /* 0x000fc400078e0210 */
[----:B------:R-:W-:Y:S01]  /*e0a0*/  IMAD R18, R18, c[0x0][0x4e8], R11 ;  /* 0x00013a0012127a24 */ /* 0x000fe200078e020b */
[----:B------:R-:W-:Y:S01]  /*e0b0*/  SHFL.IDX PT, R16, R7, RZ, 0x1c1f ;  /* 0x001c1fff07107589 */ /* 0x000fe200000e0000 */
[----:B------:R-:W-:Y:S01]  /*e0c0*/  IMAD.WIDE.U32 R2, R6, c[0x0][0x3e0], R2 ;  /* 0x0000f80006027a25 */ /* 0x000fe200078e0002 */
[-C--:B------:R-:W-:Y:S02]  /*e0d0*/  ISETP.GE.OR P4, PT, R5, R0.reuse, P1 ;  /* 0x000000000500720c */ /* 0x080fe40000f86670 */
[----:B------:R-:W1:Y:S01]  /*e0e0*/  SHFL.IDX PT, R17, R4, RZ, 0x1c1f ;  /* 0x001c1fff04117589 */ /* 0x000e6200000e0000 */
[----:B------:R-:W-:Y:S01]  /*e0f0*/  SHF.R.S32.HI R6, RZ, 0x1f, R18 ;  /* 0x0000001fff067819 */ /* 0x000fe20000011412 */
[----:B------:R-:W-:Y:S01]  /*e100*/  IMAD.IADD R3, R3, 0x1, R9 ;  /* 0x0000000103037824 */ /* 0x000fe200078e0209 */
[----:B------:R-:W-:Y:S01]  /*e110*/  IADD3 R9, R5, 0x8, RZ ;  /* 0x0000000805097810 */ /* 0x000fe20007ffe0ff */
[----:B------:R2:W-:Y:S02]  /*e120*/  SHFL.IDX PT, R12, R7, 0x2, 0x1c1f ;  /* 0x005c1f00070c7f89 */ /* 0x0005e400000e0000 */
[----:B------:R-:W-:Y:S01]  /*e130*/  IMAD R6, R6, c[0x0][0x3d8], RZ ;  /* 0x0000f60006067a24 */ /* 0x000fe200078e02ff */
[----:B------:R-:W-:Y:S01]  /*e140*/  ISETP.GE.OR P3, PT, R9, R0, P1 ;  /* 0x000000000900720c */ /* 0x000fe20000f66670 */
[----:B------:R-:W3:Y:S01]  /*e150*/  SHFL.IDX PT, R13, R4, 0x2, 0x1c1f ;  /* 0x005c1f00040d7f89 */ /* 0x000ee200000e0000 */
[----:B------:R-:W-:-:S02]  /*e160*/  IMAD.SHL.U32 R9, R22, 0x8, RZ ;  /* 0x0000000816097824 */ /* 0x000fc400078e00ff */
[C---:B------:R-:W-:Y:S01]  /*e170*/  IMAD R19, R18.reuse, c[0x0][0x3dc], R6 ;  /* 0x0000f70012137a24 */ /* 0x040fe200078e0206 */
[----:B------:R4:W3:Y:S04]  /*e180*/  SHFL.IDX PT, R11, R4, 0x3, 0x1c1f ;  /* 0x007c1f00040b7f89 */ /* 0x0008e800000e0000 */
[----:B-1----:R-:W-:Y:S01]  /*e190*/  @!P4 ST.E [R16.64], R37 ;  /* 0x000000251000c985 */ /* 0x002fe2000c101908 */
[----:B--2---:R-:W-:Y:S01]  /*e1a0*/  IMAD.WIDE.U32 R6, R18, c[0x0][0x3d8], R2 ;  /* 0x0000f60012067a25 */ /* 0x004fe200078e0002 */
[----:B------:R-:W-:Y:S02]  /*e1b0*/  IADD3 R18, R5, 0x48, RZ ;  /* 0x0000004805127810 */ /* 0x000fe40007ffe0ff */
[----:B------:R-:W-:Y:S01]  /*e1c0*/  @!P3 ST.E [R14.64], R38 ;  /* 0x000000260e00b985 */ /* 0x000fe2000c101908 */
[----:B------:R-:W-:-:S02]  /*e1d0*/  IMAD.IADD R3, R7, 0x1, R19 ;  /* 0x0000000107037824 */ /* 0x000fc400078e0213 */
[----:B------:R-:W-:Y:S01]  /*e1e0*/  IMAD R2, R23, 0x80, R20 ;  /* 0x0000008017027824 */ /* 0x000fe200078e0214 */
[----:B----4-:R-:W-:Y:S02]  /*e1f0*/  IADD3 R4, R5, 0x40, RZ ;  /* 0x0000004005047810 */ /* 0x010fe40007ffe0ff */
[----:B------:R-:W-:Y:S02]  /*e200*/  LOP3.LUT R5, R21, 0x7ffffe00, R9, 0xf8, !PT ;  /* 0x7ffffe0015057812 */ /* 0x000fe400078ef809 */
[-C--:B------:R-:W-:Y:S02]  /*e210*/  ISETP.GE.OR P2, PT, R4, R0.reuse, P1 ;  /* 0x000000000400720c */ /* 0x080fe40000f46670 */
[----:B------:R-:W-:Y:S01]  /*e220*/  LEA R4, P0, R6, c[0x0][0x380], 0x1 ;  /* 0x0000e00006047a11 */ /* 0x000fe200078008ff */
[----:B------:R-:W-:Y:S01]  /*e230*/  IMAD.SHL.U32 R5, R5, 0x2, RZ ;  /* 0x0000000205057824 */ /* 0x000fe200078e00ff */
[-C--:B------:R-:W-:Y:S02]  /*e240*/  ISETP.GE.OR P1, PT, R18, R0.reuse, P1 ;  /* 0x000000001200720c */ /* 0x080fe40000f26670 */
[----:B------:R-:W-:Y:S01]  /*e250*/  LEA.HI.X R3, R6, c[0x0][0x384], R3, 0x1, P0 ;  /* 0x0000e10006037a11 */ /* 0x000fe200000f0c03 */
[----:B------:R-:W-:Y:S01]  /*e260*/  SHFL.IDX PT, R7, R4, 0x1, 0x181f ;  /* 0x00381f0004077f89 */ /* 0x000fe200000e0000 */
[----:B------:R-:W-:-:S02]  /*e270*/  ISETP.GE.OR P3, PT, R2, R0, P6 ;  /* 0x000000000200720c */ /* 0x000fc40003766670 */
[C---:B------:R-:W-:Y:S01]  /*e280*/  IADD3 R6, R2.reuse, 0x10, RZ ;  /* 0x0000001002067810 */ /* 0x040fe20007ffe0ff */
[----:B------:R-:W-:Y:S01]  /*e290*/  SHFL.IDX PT, R9, R3, RZ, 0x181f ;  /* 0x00181fff03097589 */ /* 0x000fe200000e0000 */
[C---:B------:R-:W-:Y:S02]  /*e2a0*/  IADD3 R32, R2.reuse, 0x40, RZ ;  /* 0x0000004002207810 */ /* 0x040fe40007ffe0ff */
[----:B------:R-:W-:Y:S01]  /*e2b0*/  IADD3 R54, R2, 0x60, RZ ;  /* 0x0000006002367810 */ /* 0x000fe20007ffe0ff */
[----:B---3--:R-:W-:Y:S01]  /*e2c0*/  @!P2 ST.E [R12.64], R39 ;  /* 0x000000270c00a985 */ /* 0x008fe2000c101908 */
[-C--:B------:R-:W-:Y:S02]  /*e2d0*/  ISETP.GE.OR P2, PT, R6, R0.reuse, P6 ;  /* 0x000000000600720c */ /* 0x080fe40003746670 */
[----:B------:R-:W-:Y:S01]  /*e2e0*/  IADD3 R6, R2, 0x20, RZ ;  /* 0x0000002002067810 */ /* 0x000fe20007ffe0ff */
[----:B------:R-:W1:Y:S04]  /*e2f0*/  SHFL.IDX PT, R12, R4, RZ, 0x181f ;  /* 0x00181fff040c7589 */ /* 0x000e6800000e0000 */
[----:B------:R2:W-:Y:S01]  /*e300*/  @!P1 ST.E [R10.64], R40 ;  /* 0x000000280a009985 */ /* 0x0005e2000c101908 */
[----:B------:R-:W-:-:S02]  /*e310*/  ISETP.GE.OR P1, PT, R6, R0, P6 ;  /* 0x000000000600720c */ /* 0x000fc40003726670 */
[----:B------:R-:W-:Y:S01]  /*e320*/  IADD3 R6, R2, 0x30, RZ ;  /* 0x0000003002067810 */ /* 0x000fe20007ffe0ff */
[----:B------:R-:W-:Y:S03]  /*e330*/  LDS.128 R24, [R5+0x80] ;  /* 0x0000800005187984 */ /* 0x000fe60000000c00 */
[----:B------:R-:W-:Y:S01]  /*e340*/  ISETP.GE.OR P0, PT, R6, R0, P6 ;  /* 0x000000000600720c */ /* 0x000fe20003706670 */
[----:B------:R-:W3:Y:S04]  /*e350*/  SHFL.IDX PT, R11, R3, 0x1, 0x181f ;  /* 0x00381f00030b7f89 */ /* 0x000ee800000e0000 */
[----:B------:R-:W4:Y:S04]  /*e360*/  SHFL.IDX PT, R14, R4, 0x2, 0x181f ;  /* 0x00581f00040e7f89 */ /* 0x000f2800000e0000 */
[----:B------:R-:W4:Y:S04]  /*e370*/  SHFL.IDX PT, R44, R3, 0x2, 0x181f ;  /* 0x00581f00032c7f89 */ /* 0x000f2800000e0000 */
[----:B------:R-:W4:Y:S01]  /*e380*/  SHFL.IDX PT, R15, R4, 0x3, 0x181f ;  /* 0x00781f00040f7f89 */ /* 0x000f2200000e0000 */
[----:B-1----:R-:W-:-:S03]  /*e390*/  @!P3 LEA R12, P5, R8, R12, 0x1 ;  /* 0x0000000c080cb211 */ /* 0x002fc600078a08ff */
[----:B------:R-:W-:Y:S01]  /*e3a0*/  LDS.128 R20, [R5+0x880] ;  /* 0x0008800005147984 */ /* 0x000fe20000000c00 */
[----:B------:R-:W-:Y:S02]  /*e3b0*/  @!P3 LEA.HI.X R13, R8, R9, R53, 0x1, P5 ;  /* 0x00000009080db211 */ /* 0x000fe400028f0c35 */
[----:B------:R-:W-:Y:S01]  /*e3c0*/  ISETP.GE.OR P5, PT, R32, R0, P6 ;  /* 0x000000002000720c */ /* 0x000fe200037a6670 */
[----:B------:R-:W-:Y:S01]  /*e3d0*/  LDS.128 R16, [R5+0x1080] ;  /* 0x0010800005107984 */ /* 0x000fe20000000c00 */
[----:B--2---:R-:W-:-:S03]  /*e3e0*/  @!P2 LEA R10, P4, R8, R7, 0x1 ;  /* 0x00000007080aa211 */ /* 0x004fc600078808ff */
[----:B------:R-:W1:Y:S01]  /*e3f0*/  SHFL.IDX PT, R45, R3, 0x3, 0x181f ;  /* 0x00781f00032d7f89 */ /* 0x000e6200000e0000 */
[----:B---3--:R-:W-:-:S03]  /*e400*/  @!P2 LEA.HI.X R11, R8, R11, R53, 0x1, P4 ;  /* 0x0000000b080ba211 */ /* 0x008fc600020f0c35 */
[----:B------:R-:W2:Y:S01]  /*e410*/  LDS.128 R28, [R5+0x1880] ;  /* 0x00188000051c7984 */ /* 0x000ea20000000c00 */
[----:B----4-:R-:W-:-:S03]  /*e420*/  @!P1 LEA R6, P4, R8, R14, 0x1 ;  /* 0x0000000e08069211 */ /* 0x010fc600078808ff */
[----:B------:R-:W-:Y:S01]  /*e430*/  LDS.128 R32, [R5+0x2080] ;  /* 0x0020800005207984 */ /* 0x000fe20000000c00 */
[--C-:B------:R-:W-:Y:S02]  /*e440*/  @!P1 LEA.HI.X R7, R8, R44, R53.reuse, 0x1, P4 ;  /* 0x0000002c08079211 */ /* 0x100fe400020f0c35 */
[----:B------:R-:W-:Y:S01]  /*e450*/  IADD3 R44, R2, 0x50, RZ ;  /* 0x00000050022c7810 */ /* 0x000fe20007ffe0ff */
[----:B------:R-:W-:Y:S01]  /*e460*/  LDS.128 R36, [R5+0x2880] ;  /* 0x0028800005247984 */ /* 0x000fe20000000c00 */
[----:B------:R-:W-:Y:S02]  /*e470*/  @!P0 LEA R14, P4, R8, R15, 0x1 ;  /* 0x0000000f080e8211 */ /* 0x000fe400078808ff */
[----:B------:R-:W-:Y:S01]  /*e480*/  IADD3 R2, R2, 0x70, RZ ;  /* 0x0000007002027810 */ /* 0x000fe20007ffe0ff */
[----:B------:R-:W-:Y:S04]  /*e490*/  LDS.128 R40, [R5+0x3080] ;  /* 0x0030800005287984 */ /* 0x000fe80000000c00 */
[----:B------:R-:W3:Y:S04]  /*e4a0*/  SHFL.IDX PT, R48, R4, 0x4, 0x181f ;  /* 0x00981f0004307f89 */ /* 0x000ee800000e0000 */
[----:B------:R-:W4:Y:S01]  /*e4b0*/  SHFL.IDX PT, R9, R4, 0x5, 0x181f ;  /* 0x00b81f0004097f89 */ /* 0x000f2200000e0000 */
[----:B-1----:R-:W-:-:S02]  /*e4c0*/  @!P0 LEA.HI.X R15, R8, R45, R53, 0x1, P4 ;  /* 0x0000002d080f8211 */ /* 0x002fc400020f0c35 */
[-C--:B------:R-:W-:Y:S01]  /*e4d0*/  ISETP.GE.OR P4, PT, R44, R0.reuse, P6 ;  /* 0x000000002c00720c */ /* 0x080fe20003786670 */
[----:B------:R-:W-:Y:S04]  /*e4e0*/  SHFL.IDX PT, R49, R4, 0x6, 0x181f ;  /* 0x00d81f0004317f89 */ /* 0x000fe800000e0000 */
[----:B------:R-:W1:Y:S04]  /*e4f0*/  SHFL.IDX PT, R52, R3, 0x4, 0x181f ;  /* 0x00981f0003347f89 */ /* 0x000e6800000e0000 */
[----:B------:R-:W1:Y:S04]  /*e500*/  SHFL.IDX PT, R51, R3, 0x5, 0x181f ;  /* 0x00b81f0003337f89 */ /* 0x000e6800000e0000 */
[----:B------:R-:W1:Y:S04]  /*e510*/  SHFL.IDX PT, R50, R3, 0x6, 0x181f ;  /* 0x00d81f0003327f89 */ /* 0x000e6800000e0000 */
[----:B------:R-:W1:Y:S04]  /*e520*/  LDS.128 R44, [R5+0x3880] ;  /* 0x00388000052c7984 */ /* 0x000e680000000c00 */
[----:B------:R3:W-:Y:S01]  /*e530*/  @!P3 ST.E.128 [R12.64], R24 ;  /* 0x000000180c00b985 */ /* 0x0007e2000c101d08 */
[----:B------:R-:W-:-:S02]  /*e540*/  ISETP.GE.OR P3, PT, R54, R0, P6 ;  /* 0x000000003600720c */ /* 0x000fc40003766670 */
[----:B------:R-:W-:Y:S01]  /*e550*/  ISETP.GE.OR P6, PT, R2, R0, P6 ;  /* 0x000000000200720c */ /* 0x000fe200037c6670 */
[----:B------:R4:W-:Y:S04]  /*e560*/  @!P2 ST.E.128 [R10.64], R20 ;  /* 0x000000140a00a985 */ /* 0x0009e8000c101d08 */
[----:B------:R1:W-:Y:S04]  /*e570*/  @!P1 ST.E.128 [R6.64], R16 ;  /* 0x0000001006009985 */ /* 0x0003e8000c101d08 */
[----:B--2---:R2:W-:Y:S04]  /*e580*/  @!P0 ST.E.128 [R14.64], R28 ;  /* 0x0000001c0e008985 */ /* 0x0045e8000c101d08 */
[----:B------:R-:W1:Y:S04]  /*e590*/  SHFL.IDX PT, R4, R4, 0x7, 0x181f ;  /* 0x00f81f0004047f89 */ /* 0x000e6800000e0000 */
[----:B------:R-:W2:Y:S01]  /*e5a0*/  SHFL.IDX PT, R3, R3, 0x7, 0x181f ;  /* 0x00f81f0003037f89 */ /* 0x000ea200000e0000 */
[----:B---3--:R-:W-:-:S02]  /*e5b0*/  @!P5 LEA R12, P2, R8, R48, 0x1 ;  /* 0x00000030080cd211 */ /* 0x008fc400078408ff */
[C---:B----4-:R-:W-:Y:S02]  /*e5c0*/  @!P4 LEA R10, P1, R8.reuse, R9, 0x1 ;  /* 0x00000009080ac211 */ /* 0x050fe400078208ff */
[C-C-:B-1----:R-:W-:Y:S02]  /*e5d0*/  @!P5 LEA.HI.X R13, R8.reuse, R52, R53.reuse, 0x1, P2 ;  /* 0x00000034080dd211 */ /* 0x142fe400010f0c35 */
[C---:B------:R-:W-:Y:S02]  /*e5e0*/  @!P3 LEA R6, P0, R8.reuse, R49, 0x1 ;  /* 0x000000310806b211 */ /* 0x040fe400078008ff */
[C-C-:B------:R-:W-:Y:S01]  /*e5f0*/  @!P4 LEA.HI.X R11, R8.reuse, R51, R53.reuse, 0x1, P1 ;  /* 0x00000033080bc211 */ /* 0x140fe200008f0c35 */
[----:B------:R1:W-:Y:S01]  /*e600*/  @!P5 ST.E.128 [R12.64], R32 ;  /* 0x000000200c00d985 */ /* 0x0003e2000c101d08 */
[----:B------:R-:W-:-:S03]  /*e610*/  @!P3 LEA.HI.X R7, R8, R50, R53, 0x1, P0 ;  /* 0x000000320807b211 */ /* 0x000fc600000f0c35 */
[----:B------:R1:W-:Y:S04]  /*e620*/  @!P4 ST.E.128 [R10.64], R36 ;  /* 0x000000240a00c985 */ /* 0x0003e8000c101d08 */
[----:B------:R1:W-:Y:S01]  /*e630*/  @!P3 ST.E.128 [R6.64], R40 ;  /* 0x000000280600b985 */ /* 0x0003e2000c101d08 */
[----:B------:R-:W-:Y:S05]  /*e640*/  @P6 EXIT ;  /* 0x000000000000694d */ /* 0x000fea0003800000 */
[----:B--2---:R-:W-:-:S04]  /*e650*/  LEA R2, P0, R8, R4, 0x1 ;  /* 0x0000000408027211 */ /* 0x004fc800078008ff */
[----:B------:R-:W-:-:S05]  /*e660*/  LEA.HI.X R3, R8, R3, R53, 0x1, P0 ;  /* 0x0000000308037211 */ /* 0x000fca00000f0c35 */
[----:B------:R-:W-:Y:S01]  /*e670*/  ST.E.128 [R2.64], R44 ;  /* 0x0000002c02007985 */ /* 0x000fe2000c101d08 */
[----:B------:R-:W-:Y:S05]  /*e680*/  EXIT ;  /* 0x000000000000794d */ /* 0x000fea0003800000 */
.L_x_34:
[----:B------:R-:W2:Y:S01]  /*e690*/  LDL R8, [R1+0x40] ;  /* 0x0000400001087983 */ /* 0x000ea20000100800 */
[----:B------:R-:W-:Y:S01]  /*e6a0*/  ISETP.NE.U32.AND P0, PT, RZ, c[0x0][0x508], PT ;  /* 0x00014200ff007a0c */ /* 0x000fe20003f05070 */
[----:B------:R-:W-:Y:S01]  /*e6b0*/  IMAD.MOV.U32 R2, RZ, RZ, 0x4 ;  /* 0x00000004ff027424 */ /* 0x000fe200078e00ff */
[----:B------:R-:W-:Y:S02]  /*e6c0*/  ISETP.NE.U32.AND P1, PT, RZ, c[0x0][0x500], PT ;  /* 0x00014000ff007a0c */ /* 0x000fe40003f25070 */
[----:B------:R-:W-:Y:S02]  /*e6d0*/  ISETP.NE.AND.EX P0, PT, RZ, c[0x0][0x50c], PT, P0 ;  /* 0x00014300ff007a0c */ /* 0x000fe40003f05300 */
[----:B------:R-:W-:Y:S01]  /*e6e0*/  ISETP.NE.AND.EX P1, PT, RZ, c[0x0][0x504], PT, P1 ;  /* 0x00014100ff007a0c */ /* 0x000fe20003f25310 */
[----:B------:R-:W-:Y:S02]  /*e6f0*/  IMAD.MOV.U32 R18, RZ, RZ, c[0x0][0x388] ;  /* 0x0000e200ff127624 */ /* 0x000fe400078e00ff */
[----:B--2---:R-:W-:-:S08]  /*e700*/  IMAD.WIDE R6, R8, R2, c[0x0][0x500] ;  /* 0x0001400008067625 */ /* 0x004fd000078e0202 */
[----:B------:R-:W-:Y:S02]  /*e710*/  @P0 IMAD.WIDE R2, R8, R2, c[0x0][0x508] ;  /* 0x0001420008020625 */ /* 0x000fe400078e0202 */
[----:B------:R-:W2:Y:S04]  /*e720*/  @P1 LDG.E R0, [R6.64] ;  /* 0x0000000806001981 */ /* 0x000ea8000c1e1900 */
[----:B------:R1:W5:Y:S01]  /*e730*/  @P0 LDG.E R18, [R2.64] ;  /* 0x0000000802120981 */ /* 0x000362000c1e1900 */
[----:B------:R-:W-:Y:S02]  /*e740*/  CS2R R4, SRZ ;  /* 0x0000000000047805 */ /* 0x000fe4000001ff00 */
[--C-:B--2---:R-:W-:Y:S01]  /*e750*/  @P1 SHF.R.S32.HI R5, RZ, 0x1f, R0.reuse ;  /* 0x0000001fff051819 */ /* 0x104fe20000011400 */
[----:B------:R-:W-:Y:S01]  /*e760*/  @P1 IMAD.MOV.U32 R4, RZ, RZ, R0 ;  /* 0x000000ffff041224 */ /* 0x000fe200078e0000 */
[----:B------:R-:W-:Y:S05]  /*e770*/  @P0 BRA `(.L_x_36) ;  /* 0x0000004000000947 */ /* 0x000fea0003800000 */
[----:B-1----:R-:W-:Y:S05]  /*e780*/  @!P1 BRA `(.L_x_36) ;  /* 0x0000003000009947 */ /* 0x002fea0003800000 */
[----:B------:R1:W2:Y:S04]  /*e790*/  LDG.E R0, [R6.64] ;  /* 0x0000000806007981 */ /* 0x0002a8000c1e1900 */
[----:B-1----:R-:W2:Y:S02]  /*e7a0*/  LDG.E R6, [R6.64+0x4] ;  /* 0x0000040806067981 */ /* 0x002ea4000c1e1900 */
[----:B--2--5:R-:W-:-:S02]  /*e7b0*/  IADD3 R18, -R0, R6, RZ ;  /* 0x0000000600127210 */ /* 0x024fc40007ffe1ff */
.L_x_36:
[----:B-1----:R-:W1:Y:S01]  /*e7c0*/  S2R R12, SR_TID.X ;  /* 0x00000000000c7919 */ /* 0x002e620000002100 */
[----:B------:R-:W-:Y:S01]  /*e7d0*/  SHF.R.S32.HI R0, RZ, 0x1f, R8 ;  /* 0x0000001fff007819 */ /* 0x000fe20000011408 */
[----:B------:R-:W-:Y:S01]  /*e7e0*/  BSSY B0, `(.L_x_37) ;  /* 0x0000028000007945 */ /* 0x000fe20003800000 */
[----:B------:R-:W-:-:S02]  /*e7f0*/  SEL R10, R8, RZ, !P1 ;  /* 0x000000ff080a7207 */ /* 0x000fc40004800000 */
[----:B------:R-:W-:Y:S02]  /*e800*/  SEL R11, R0, RZ, !P1 ;  /* 0x000000ff000b7207 */ /* 0x000fe40004800000 */
[----:B-1----:R-:W-:-:S13]  /*e810*/  ISETP.GE.AND P0, PT, R12, 0x80, PT ;  /* 0x000000800c00780c */ /* 0x002fda0003f06270 */
[----:B------:R-:W-:Y:S05]  /*e820*/  @P0 BRA `(.L_x_38) ;  /* 0x0000023000000947 */ /* 0x000fea0003800000 */
[----:B------:R-:W1:Y:S01]  /*e830*/  S2R R9, SR_CTAID.X ;  /* 0x0000000000097919 */ /* 0x000e620000002500 */
[----:B-----5:R-:W-:Y:S01]  /*e840*/  IMAD R0, R18, c[0x0][0x4e8], RZ ;  /* 0x00013a0012007a24 */ /* 0x020fe200078e02ff */
[----:B-1----:R-:W-:-:S04]  /*e850*/  LEA R9, R9, R12, 0x7 ;  /* 0x0000000c09097211 */ /* 0x002fc800078e38ff */
[----:B------:R-:W-:-:S13]  /*e860*/  ISETP.GE.AND P0, PT, R9, R0, PT ;  /* 0x000000000900720c */ /* 0x000fda0003f06270 */
[----:B------:R-:W-:Y:S05]  /*e870*/  @P0 BRA `(.L_x_38) ;  /* 0x000001e000000947 */ /* 0x000fea0003800000 */
[----:B------:R-:W1:Y:S01]  /*e880*/  S2R R8, SR_CTAID.Y ;  /* 0x0000000000087919 */ /* 0x000e620000002600 */
[----:B------:R-:W-:Y:S01]  /*e890*/  MOV R0, c[0x0][0x4e8] ;  /* 0x00013a0000007a02 */ /* 0x000fe20000000f00 */
[----:B------:R-:W-:Y:S01]  /*e8a0*/  IMAD.MOV.U32 R3, RZ, RZ, R5 ;  /* 0x000000ffff037224 */ /* 0x000fe200078e0005 */
[----:B------:R-:W-:Y:S02]  /*e8b0*/  MOV R2, R4 ;  /* 0x0000000400027202 */ /* 0x000fe40000000f00 */
[----:B------:R-:W-:-:S13]  /*e8c0*/  ISETP.NE.AND P0, PT, R0, 0x1, PT ;  /* 0x000000010000780c */ /* 0x000fda0003f05270 */
[----:B------:R-:W-:Y:S01]  /*e8d0*/  @P0 IMAD.HI.U32 R7, R9, c[0x0][0x4ec], RZ ;  /* 0x00013b0009070a27 */ /* 0x000fe200078e00ff */
[----:B-1----:R-:W-:-:S03]  /*e8e0*/  SHF.R.S32.HI R0, RZ, 0x1f, R8 ;  /* 0x0000001fff007819 */ /* 0x002fc60000011408 */
[----:B------:R-:W-:-:S04]  /*e8f0*/  IMAD.WIDE.U32 R2, R8, c[0x0][0x490], R2 ;  /* 0x0001240008027a25 */ /* 0x000fc800078e0002 */
[----:B------:R-:W-:Y:S02]  /*e900*/  IMAD R6, R0, c[0x0][0x490], RZ ;  /* 0x0001240000067a24 */ /* 0x000fe400078e02ff */
[----:B------:R-:W-:Y:S01]  /*e910*/  IMAD.MOV.U32 R0, RZ, RZ, R9 ;  /* 0x000000ffff007224 */ /* 0x000fe200078e0009 */
[----:B------:R-:W-:Y:S01]  /*e920*/  @P0 SHF.R.U32.HI R0, RZ, c[0x0][0x4f0], R7 ;  /* 0x00013c00ff000a19 */ /* 0x000fe20000011607 */
[----:B------:R-:W-:Y:S02]  /*e930*/  IMAD R6, R8, c[0x0][0x494], R6 ;  /* 0x0001250008067a24 */ /* 0x000fe400078e0206 */
[----:B------:R-:W-:Y:S01]  /*e940*/  IMAD R8, R11, c[0x0][0x498], RZ ;  /* 0x000126000b087a24 */ /* 0x000fe200078e02ff */
[----:B------:R-:W-:Y:S01]  /*e950*/  IADD3 R7, -R0, RZ, RZ ;  /* 0x000000ff00077210 */ /* 0x000fe20007ffe1ff */
[----:B------:R-:W-:Y:S02]  /*e960*/  IMAD.IADD R3, R6, 0x1, R3 ;  /* 0x0000000106037824 */ /* 0x000fe400078e0203 */
[----:B------:R-:W-:-:S02]  /*e970*/  IMAD R8, R10, c[0x0][0x49c], R8 ;  /* 0x000127000a087a24 */ /* 0x000fc400078e0208 */
[----:B------:R-:W-:Y:S01]  /*e980*/  IMAD R6, R7, c[0x0][0x4e8], R9 ;  /* 0x00013a0007067a24 */ /* 0x000fe200078e0209 */
[----:B------:R-:W-:Y:S01]  /*e990*/  SHF.R.S32.HI R9, RZ, 0x1f, R0 ;  /* 0x0000001fff097819 */ /* 0x000fe20000011400 */
[----:B------:R-:W-:-:S03]  /*e9a0*/  IMAD.WIDE.U32 R2, R10, c[0x0][0x498], R2 ;  /* 0x000126000a027a25 */ /* 0x000fc600078e0002 */
[----:B------:R-:W-:Y:S02]  /*e9b0*/  SHF.R.S32.HI R7, RZ, 0x1f, R6 ;  /* 0x0000001fff077819 */ /* 0x000fe40000011406 */
[----:B------:R-:W-:-:S03]  /*e9c0*/  IADD3 R2, P0, R0, R2, RZ ;  /* 0x0000000200027210 */ /* 0x000fc60007f1e0ff */
[----:B------:R-:W-:Y:S01]  /*e9d0*/  IMAD R0, R7, c[0x0][0x488], RZ ;  /* 0x0001220007007a24 */ /* 0x000fe200078e02ff */
[----:B------:R-:W-:-:S03]  /*e9e0*/  IADD3.X R3, R9, R3, R8, P0, !PT ;  /* 0x0000000309037210 */ /* 0x000fc600007fe408 */
[C---:B------:R-:W-:Y:S02]  /*e9f0*/  IMAD R0, R6.reuse, c[0x0][0x48c], R0 ;  /* 0x0001230006007a24 */ /* 0x040fe400078e0200 */
[----:B------:R-:W-:-:S05]  /*ea00*/  IMAD.WIDE.U32 R2, R6, c[0x0][0x488], R2 ;  /* 0x0001220006027a25 */ /* 0x000fca00078e0002 */
[----:B------:R-:W-:Y:S02]  /*ea10*/  IADD3 R0, R3, R0, RZ ;  /* 0x0000000003007210 */ /* 0x000fe40007ffe0ff */
[----:B------:R-:W-:-:S04]  /*ea20*/  LEA R6, P0, R2, c[0x0][0x450], 0x2 ;  /* 0x0001140002067a11 */ /* 0x000fc800078010ff */
[----:B------:R-:W-:Y:S02]  /*ea30*/  LEA.HI.X R7, R2, c[0x0][0x454], R0, 0x2, P0 ;  /* 0x0001150002077a11 */ /* 0x000fe400000f1400 */
[----:B------:R-:W-:-:S05]  /*ea40*/  MOV R0, 0xff800000 ;  /* 0xff80000000007802 */ /* 0x000fca0000000f00 */
[----:B------:R1:W-:Y:S02]  /*ea50*/  STG.E [R6.64], R0 ;  /* 0x0000000006007986 */ /* 0x0003e4000c101908 */
.L_x_38:
[----:B------:R-:W-:Y:S05]  /*ea60*/  BSYNC B0 ;  /* 0x0000000000007941 */ /* 0x000fea0003800000 */
.L_x_37:
[----:B-1----:R-:W1:Y:S01]  /*ea70*/  S2R R6, SR_CTAID.Y ;  /* 0x0000000000067919 */ /* 0x002e620000002600 */
[----:B------:R-:W-:Y:S01]  /*ea80*/  IMAD R0, R5, c[0x0][0x3a0], RZ ;  /* 0x0000e80005007a24 */ /* 0x000fe200078e02ff */
[----:B------:R-:W-:Y:S01]  /*ea90*/  SHF.R.S32.HI R5, RZ, 0x1f, R12 ;  /* 0x0000001fff057819 */ /* 0x000fe2000001140c */
[C---:B------:R-:W-:Y:S01]  /*eaa0*/  IMAD.WIDE.U32 R2, R4.reuse, c[0x0][0x3a0], RZ ;  /* 0x0000e80004027a25 */ /* 0x040fe200078e00ff */
[----:B------:R-:W2:Y:S02]  /*eab0*/  S2R R13, SR_CTAID.X ;  /* 0x00000000000d7919 */ /* 0x000ea40000002500 */
[----:B------:R-:W-:Y:S01]  /*eac0*/  LEA.HI R5, R5, R12, RZ, 0x3 ;  /* 0x0000000c05057211 */ /* 0x000fe200078f18ff */
[----:B------:R-:W-:Y:S02]  /*ead0*/  IMAD R0, R4, c[0x0][0x3a4], R0 ;  /* 0x0000e90004007a24 */ /* 0x000fe400078e0200 */
[----:B------:R-:W-:Y:S01]  /*eae0*/  IMAD.MOV.U32 R8, RZ, RZ, c[0x0][0x4e8] ;  /* 0x00013a00ff087624 */ /* 0x000fe200078e00ff */
[----:B------:R-:W-:Y:S01]  /*eaf0*/  LOP3.LUT R4, R5, 0xfffffff8, RZ, 0xc0, !PT ;  /* 0xfffffff805047812 */ /* 0x000fe200078ec0ff */
[----:B------:R-:W-:Y:S01]  /*eb00*/  IMAD.IADD R3, R3, 0x1, R0 ;  /* 0x0000000103037824 */ /* 0x000fe200078e0200 */
[----:B------:R-:W-:Y:S01]  /*eb10*/  SHF.R.S32.HI R9, RZ, 0x3, R5 ;  /* 0x00000003ff097819 */ /* 0x000fe20000011405 */
[----:B-----5:R-:W-:Y:S01]  /*eb20*/  IMAD R18, R18, c[0x0][0x4e8], RZ ;  /* 0x00013a0012127a24 */ /* 0x020fe200078e02ff */
[----:B------:R-:W-:Y:S01]  /*eb30*/  ISETP.NE.AND P0, PT, R8, 0x1, PT ;  /* 0x000000010800780c */ /* 0x000fe20003f05270 */
[----:B------:R-:W-:-:S04]  /*eb40*/  IMAD.IADD R8, R12, 0x1, -R4 ;  /* 0x000000010c087824 */ /* 0x000fc800078e0a04 */
[----:B------:R-:W-:Y:S01]  /*eb50*/  IMAD R4, R8, 0x10, R9 ;  /* 0x0000001008047824 */ /* 0x000fe200078e0209 */
[----:B-1----:R-:W-:Y:S01]  /*eb60*/  SHF.R.S32.HI R7, RZ, 0x1f, R6 ;  /* 0x0000001fff077819 */ /* 0x002fe20000011406 */
[----:B------:R-:W-:-:S04]  /*eb70*/  IMAD.WIDE.U32 R2, R6, c[0x0][0x3e8], R2 ;  /* 0x0000fa0006027a25 */ /* 0x000fc800078e0002 */
[----:B------:R-:W-:Y:S02]  /*eb80*/  IMAD R0, R7, c[0x0][0x3e8], RZ ;  /* 0x0000fa0007007a24 */ /* 0x000fe400078e02ff */
[----:B--2---:R-:W-:Y:S02]  /*eb90*/  IMAD R4, R13, 0x80, R4 ;  /* 0x000000800d047824 */ /* 0x004fe400078e0204 */
[----:B------:R-:W-:Y:S02]  /*eba0*/  IMAD R0, R6, c[0x0][0x3ec], R0 ;  /* 0x0000fb0006007a24 */ /* 0x000fe400078e0200 */
[----:B------:R-:W-:-:S04]  /*ebb0*/  @P0 IMAD.HI.U32 R5, R4, c[0x0][0x4ec], RZ ;  /* 0x00013b0004050a27 */ /* 0x000fc800078e00ff */
[----:B------:R-:W-:Y:S02]  /*ebc0*/  IMAD.IADD R3, R0, 0x1, R3 ;  /* 0x0000000100037824 */ /* 0x000fe400078e0203 */
[----:B------:R-:W-:Y:S01]  /*ebd0*/  IMAD.MOV.U32 R0, RZ, RZ, R4 ;  /* 0x000000ffff007224 */ /* 0x000fe200078e0004 */
[----:B------:R-:W-:Y:S01]  /*ebe0*/  @P0 SHF.R.U32.HI R0, RZ, c[0x0][0x4f0], R5 ;  /* 0x00013c00ff000a19 */ /* 0x000fe20000011605 */
[----:B------:R-:W-:Y:S02]  /*ebf0*/  IMAD R6, R11, c[0x0][0x3f0], RZ ;  /* 0x0000fc000b067a24 */ /* 0x000fe400078e02ff */
[----:B------:R-:W-:-:S04]  /*ec00*/  IMAD.WIDE.U32 R2, R10, c[0x0][0x3f0], R2 ;  /* 0x0000fc000a027a25 */ /* 0x000fc800078e0002 */
[----:B------:R-:W-:Y:S01]  /*ec10*/  IMAD R7, R10, c[0x0][0x3f4], R6 ;  /* 0x0000fd000a077a24 */ /* 0x000fe200078e0206 */
[--C-:B------:R-:W-:Y:S01]  /*ec20*/  SHF.R.S32.HI R6, RZ, 0x1f, R0.reuse ;  /* 0x0000001fff067819 */ /* 0x100fe20000011400 */
[----:B------:R-:W-:Y:S02]  /*ec30*/  IMAD.MOV R5, RZ, RZ, -R0 ;  /* 0x000000ffff057224 */ /* 0x000fe400078e0a00 */
[----:B------:R-:W-:Y:S02]  /*ec40*/  IMAD.IADD R3, R3, 0x1, R7 ;  /* 0x0000000103037824 */ /* 0x000fe400078e0207 */
[----:B------:R-:W-:Y:S02]  /*ec50*/  IMAD R5, R5, c[0x0][0x4e8], R4 ;  /* 0x00013a0005057a24 */ /* 0x000fe400078e0204 */
[----:B------:R-:W-:Y:S02]  /*ec60*/  IMAD R6, R6, c[0x0][0x3e0], RZ ;  /* 0x0000f80006067a24 */ /* 0x000fe400078e02ff */
[----:B------:R-:W-:Y:S01]  /*ec70*/  IMAD.WIDE.U32 R2, R0, c[0x0][0x3e0], R2 ;  /* 0x0000f80000027a25 */ /* 0x000fe200078e0002 */
[----:B------:R-:W-:-:S03]  /*ec80*/  SHF.R.S32.HI R4, RZ, 0x1f, R5 ;  /* 0x0000001fff047819 */ /* 0x000fc60000011405 */
[----:B------:R-:W-:-:S04]  /*ec90*/  IMAD R0, R0, c[0x0][0x3e4], R6 ;  /* 0x0000f90000007a24 */ /* 0x000fc800078e0206 */
[----:B------:R-:W-:Y:S02]  /*eca0*/  IMAD.IADD R3, R3, 0x1, R0 ;  /* 0x0000000103037824 */ /* 0x000fe400078e0200 */
[----:B------:R-:W-:Y:S02]  /*ecb0*/  IMAD R0, R4, c[0x0][0x3d8], RZ ;  /* 0x0000f60004007a24 */ /* 0x000fe400078e02ff */
[----:B------:R-:W-:-:S04]  /*ecc0*/  IMAD.WIDE.U32 R2, R5, c[0x0][0x3d8], R2 ;  /* 0x0000f60005027a25 */ /* 0x000fc800078e0002 */
[----:B------:R-:W-:Y:S01]  /*ecd0*/  IMAD R0, R5, c[0x0][0x3dc], R0 ;  /* 0x0000f70005007a24 */ /* 0x000fe200078e0200 */
[----:B------:R-:W-:-:S03]  /*ece0*/  LEA R4, P0, R2, c[0x0][0x380], 0x1 ;  /* 0x0000e00002047a11 */ /* 0x000fc600078008ff */
[----:B------:R-:W-:Y:S02]  /*ecf0*/  IMAD.IADD R3, R3, 0x1, R0 ;  /* 0x0000000103037824 */ /* 0x000fe400078e0200 */
[----:B------:R-:W1:Y:S01]  /*ed00*/  SHFL.IDX PT, R6, R4, RZ, 0x181f ;  /* 0x00181fff04067589 */ /* 0x000e6200000e0000 */
[----:B------:R-:W-:Y:S02]  /*ed10*/  IMAD.SHL.U32 R0, R8, 0x8, RZ ;  /* 0x0000000808007824 */ /* 0x000fe400078e00ff */
[----:B------:R-:W-:Y:S01]  /*ed20*/  LEA.HI.X R3, R2, c[0x0][0x384], R3, 0x1, P0 ;  /* 0x0000e10002037a11 */ /* 0x000fe200000f0c03 */
[----:B------:R-:W-:Y:S01]  /*ed30*/  IMAD R2, R13, 0x80, R9 ;  /* 0x000000800d027824 */ /* 0x000fe200078e0209 */
[----:B------:R-:W-:Y:S01]  /*ed40*/  SHFL.IDX PT, R5, R4, 0x1, 0x181f ;  /* 0x00381f0004057f89 */ /* 0x000fe200000e0000 */
[----:B------:R-:W-:Y:S02]  /*ed50*/  ISETP.GE.AND P0, PT, R0, c[0x0][0x3c8], PT ;  /* 0x0000f20000007a0c */ /* 0x000fe40003f06270 */
[----:B------:R-:W-:Y:S01]  /*ed60*/  SHF.R.S32.HI R19, RZ, 0x1f, R0 ;  /* 0x0000001fff137819 */ /* 0x000fe20000011400 */
[----:B------:R-:W2:Y:S01]  /*ed70*/  SHFL.IDX PT, R7, R3, RZ, 0x181f ;  /* 0x00181fff03077589 */ /* 0x000ea200000e0000 */
[----:B------:R-:W-:-:S02]  /*ed80*/  ISETP.GE.OR P2, PT, R2, R18, P0 ;  /* 0x000000120200720c */ /* 0x000fc40000746670 */
[C---:B------:R-:W-:Y:S01]  /*ed90*/  IADD3 R8, R2.reuse, 0x10, RZ ;  /* 0x0000001002087810 */ /* 0x040fe20007ffe0ff */
[----:B------:R-:W3:Y:S01]  /*eda0*/  SHFL.IDX PT, R9, R3, 0x1, 0x181f ;  /* 0x00381f0003097f89 */ /* 0x000ee200000e0000 */
[----:B------:R-:W-:Y:S02]  /*edb0*/  IADD3 R14, R2, 0x20, RZ ;  /* 0x00000020020e7810 */ /* 0x000fe40007ffe0ff */
[-C--:B------:R-:W-:Y:S01]  /*edc0*/  ISETP.GE.OR P4, PT, R8, R18.reuse, P0 ;  /* 0x000000120800720c */ /* 0x080fe20000786670 */
[----:B------:R-:W-:Y:S01]  /*edd0*/  SHFL.IDX PT, R12, R3, 0x2, 0x181f ;  /* 0x00581f00030c7f89 */ /* 0x000fe200000e0000 */
[C---:B------:R-:W-:Y:S02]  /*ede0*/  IADD3 R10, R2.reuse, 0x40, RZ ;  /* 0x00000040020a7810 */ /* 0x040fe40007ffe0ff */
[----:B------:R-:W-:Y:S01]  /*edf0*/  IADD3 R13, R2, 0x30, RZ ;  /* 0x00000030020d7810 */ /* 0x000fe20007ffe0ff */
[----:B------:R-:W4:Y:S01]  /*ee00*/  SHFL.IDX PT, R8, R4, 0x2, 0x181f ;  /* 0x00581f0004087f89 */ /* 0x000f2200000e0000 */
[----:B------:R-:W-:-:S02]  /*ee10*/  ISETP.GE.OR P3, PT, R14, R18, P0 ;  /* 0x000000120e00720c */ /* 0x000fc40000766670 */
[----:B-1----:R-:W-:Y:S01]  /*ee20*/  @!P2 LEA R6, P1, R0, R6, 0x1 ;  /* 0x000000060006a211 */ /* 0x002fe200078208ff */
[----:B------:R-:W-:Y:S01]  /*ee30*/  SHFL.IDX PT, R11, R4, 0x3, 0x181f ;  /* 0x00781f00040b7f89 */ /* 0x000fe200000e0000 */
[----:B------:R-:W-:-:S03]  /*ee40*/  ISETP.GE.OR P6, PT, R10, R18, P0 ;  /* 0x000000120a00720c */ /* 0x000fc600007c6670 */
[----:B------:R-:W-:Y:S01]  /*ee50*/  SHFL.IDX PT, R14, R3, 0x3, 0x181f ;  /* 0x00781f00030e7f89 */ /* 0x000fe200000e0000 */
[----:B--2---:R-:W-:-:S03]  /*ee60*/  @!P2 LEA.HI.X R7, R0, R7, R19, 0x1, P1 ;  /* 0x000000070007a211 */ /* 0x004fc600008f0c13 */
[----:B------:R-:W1:Y:S01]  /*ee70*/  SHFL.IDX PT, R10, R4, 0x4, 0x181f ;  /* 0x00981f00040a7f89 */ /* 0x000e6200000e0000 */
[----:B------:R-:W-:-:S03]  /*ee80*/  ISETP.GE.OR P1, PT, R13, R18, P0 ;  /* 0x000000120d00720c */ /* 0x000fc60000726670 */
[----:B------:R2:W-:Y:S04]  /*ee90*/  @!P2 ST.E.128 [R6.64], RZ ;  /* 0x000000ff0600a985 */ /* 0x0005e8000c101d08 */
[----:B------:R-:W-:Y:S04]  /*eea0*/  SHFL.IDX PT, R13, R4, 0x5, 0x181f ;  /* 0x00b81f00040d7f89 */ /* 0x000fe800000e0000 */
[----:B------:R-:W1:Y:S04]  /*eeb0*/  SHFL.IDX PT, R17, R3, 0x4, 0x181f ;  /* 0x00981f0003117f89 */ /* 0x000e6800000e0000 */
[----:B------:R-:W1:Y:S04]  /*eec0*/  SHFL.IDX PT, R16, R3, 0x5, 0x181f ;  /* 0x00b81f0003107f89 */ /* 0x000e6800000e0000 */
[----:B------:R-:W-:Y:S04]  /*eed0*/  SHFL.IDX PT, R15, R3, 0x6, 0x181f ;  /* 0x00d81f00030f7f89 */ /* 0x000fe800000e0000 */
[----:B------:R-:W-:Y:S01]  /*eee0*/  SHFL.IDX PT, R3, R3, 0x7, 0x181f ;  /* 0x00f81f0003037f89 */ /* 0x000fe200000e0000 */
[----:B--2---:R-:W-:-:S02]  /*eef0*/  @!P4 LEA R6, P2, R0, R5, 0x1 ;  /* 0x000000050006c211 */ /* 0x004fc400078408ff */
[----:B------:R-:W-:Y:S01]  /*ef00*/  IADD3 R7, R2, 0x50, RZ ;  /* 0x0000005002077810 */ /* 0x000fe20007ffe0ff */
[----:B------:R-:W2:Y:S03]  /*ef10*/  SHFL.IDX PT, R5, R4, 0x6, 0x181f ;  /* 0x00d81f0004057f89 */ /* 0x000ea600000e0000 */
[----:B------:R-:W-:Y:S01]  /*ef20*/  ISETP.GE.OR P5, PT, R7, R18, P0 ;  /* 0x000000120700720c */ /* 0x000fe200007a6670 */
[----:B------:R-:W2:Y:S01]  /*ef30*/  SHFL.IDX PT, R4, R4, 0x7, 0x181f ;  /* 0x00f81f0004047f89 */ /* 0x000ea200000e0000 */
[----:B---3--:R-:W-:Y:S02]  /*ef40*/  @!P4 LEA.HI.X R7, R0, R9, R19, 0x1, P2 ;  /* 0x000000090007c211 */ /* 0x008fe400010f0c13 */
[----:B------:R-:W-:Y:S02]  /*ef50*/  IADD3 R9, R2, 0x60, RZ ;  /* 0x0000006002097810 */ /* 0x000fe40007ffe0ff */
[----:B----4-:R-:W-:Y:S01]  /*ef60*/  @!P3 LEA R8, P2, R0, R8, 0x1 ;  /* 0x000000080008b211 */ /* 0x010fe200078408ff */
[----:B------:R3:W-:Y:S01]  /*ef70*/  @!P4 ST.E.128 [R6.64], RZ ;  /* 0x000000ff0600c985 */ /* 0x0007e2000c101d08 */
[----:B------:R-:W-:-:S02]  /*ef80*/  ISETP.GE.OR P4, PT, R9, R18, P0 ;  /* 0x000000120900720c */ /* 0x000fc40000786670 */
[----:B------:R-:W-:Y:S02]  /*ef90*/  @!P3 LEA.HI.X R9, R0, R12, R19, 0x1, P2 ;  /* 0x0000000c0009b211 */ /* 0x000fe400010f0c13 */
[----:B------:R-:W-:-:S03]  /*efa0*/  IADD3 R2, R2, 0x70, RZ ;  /* 0x0000007002027810 */ /* 0x000fc60007ffe0ff */
[----:B------:R4:W-:Y:S01]  /*efb0*/  @!P3 ST.E.128 [R8.64], RZ ;  /* 0x000000ff0800b985 */ /* 0x0009e2000c101d08 */
[----:B------:R-:W-:Y:S02]  /*efc0*/  ISETP.GE.OR P0, PT, R2, R18, P0 ;  /* 0x000000120200720c */ /* 0x000fe40000706670 */
[C---:B-1----:R-:W-:Y:S02]  /*efd0*/  @!P6 LEA R10, P3, R0.reuse, R10, 0x1 ;  /* 0x0000000a000ae211 */ /* 0x042fe400078608ff */
[C---:B---3--:R-:W-:Y:S02]  /*efe0*/  @!P1 LEA R6, P2, R0.reuse, R11, 0x1 ;  /* 0x0000000b00069211 */ /* 0x048fe400078408ff */
[C-C-:B------:R-:W-:Y:S02]  /*eff0*/  @!P6 LEA.HI.X R11, R0.reuse, R17, R19.reuse, 0x1, P3 ;  /* 0x00000011000be211 */ /* 0x140fe400018f0c13 */
[C---:B------:R-:W-:Y:S02]  /*f000*/  @!P1 LEA.HI.X R7, R0.reuse, R14, R19, 0x1, P2 ;  /* 0x0000000e00079211 */ /* 0x040fe400010f0c13 */
[----:B----4-:R-:W-:-:S03]  /*f010*/  @!P5 LEA R8, P2, R0, R13, 0x1 ;  /* 0x0000000d0008d211 */ /* 0x010fc600078408ff */
[----:B------:R2:W-:Y:S01]  /*f020*/  @!P1 ST.E.128 [R6.64], RZ ;  /* 0x000000ff06009985 */ /* 0x0005e2000c101d08 */
[----:B------:R-:W-:-:S03]  /*f030*/  @!P5 LEA.HI.X R9, R0, R16, R19, 0x1, P2 ;  /* 0x000000100009d211 */ /* 0x000fc600010f0c13 */
[----:B------:R1:W-:Y:S04]  /*f040*/  @!P6 ST.E.128 [R10.64], RZ ;  /* 0x000000ff0a00e985 */ /* 0x0003e8000c101d08 */
[----:B------:R1:W-:Y:S01]  /*f050*/  @!P5 ST.E.128 [R8.64], RZ ;  /* 0x000000ff0800d985 */ /* 0x0003e2000c101d08 */
[----:B--2---:R-:W-:-:S04]  /*f060*/  @!P4 LEA R6, P1, R0, R5, 0x1 ;  /* 0x000000050006c211 */ /* 0x004fc800078208ff */
[----:B------:R-:W-:-:S05]  /*f070*/  @!P4 LEA.HI.X R7, R0, R15, R19, 0x1, P1 ;  /* 0x0000000f0007c211 */ /* 0x000fca00008f0c13 */
[----:B------:R1:W-:Y:S01]  /*f080*/  @!P4 ST.E.128 [R6.64], RZ ;  /* 0x000000ff0600c985 */ /* 0x0003e2000c101d08 */
[----:B------:R-:W-:Y:S05]  /*f090*/  @P0 EXIT ;  /* 0x000000000000094d */ /* 0x000fea0003800000 */
[----:B------:R-:W-:-:S04]  /*f0a0*/  LEA R2, P0, R0, R4, 0x1 ;  /* 0x0000000400027211 */ /* 0x000fc800078008ff */
[----:B------:R-:W-:-:S05]  /*f0b0*/  LEA.HI.X R3, R0, R3, R19, 0x1, P0 ;  /* 0x0000000300037211 */ /* 0x000fca00000f0c13 */
[----:B------:R-:W-:Y:S01]  /*f0c0*/  ST.E.128 [R2.64], RZ ;  /* 0x000000ff02007985 */ /* 0x000fe2000c101d08 */
[----:B------:R-:W-:Y:S05]  /*f0d0*/  EXIT ;  /* 0x000000000000794d */ /* 0x000fea0003800000 */
.L_x_39:
        /* <DEDUP_REMOVED lines=10> */
.L_x_736:


//--------------------- .text._ZN7cutlass13device_kernelIN5flash19enable_sm80_to_sm89INS1_16FlashAttnFwdSm80INS1_25CollectiveMainloopFwdSm80ILi4ELi1ELb0EN4cute5tupleIJNS5_1CILi128EEENS7_ILi112EEENS7_ILi64EEEEEELi64ENS_10bfloat16_tEfNS_4arch4Sm80ELb0ELb0ELb1ELb1ELb0ELb1ELb1ELb0EEENS1_21CollectiveEpilogueFwdINS6_IJS8_SA_S9_EEENS6_IJNS7_ILi1EEESI_SI_EEESC_SE_Li128ELb1ELb1ELb0ELb0EEENS1_19SingleTileSchedulerILb1ELb0ELb1ELi128EEEEEEEEEvNT_6ParamsE --------------------------
	.section	.text._ZN7cutlass13device_kernelIN5flash19enable_sm80_to_sm89INS1_16FlashAttnFwdSm80INS1_25CollectiveMainloopFwdSm80ILi4ELi1ELb0EN4cute5tupleIJNS5_1CILi128EEENS7_ILi112EEENS7_ILi64EEEEEELi64ENS_10bfloat16_tEfNS_4arch4Sm80ELb0ELb0ELb1ELb1ELb0ELb1ELb1ELb0EEENS1_21CollectiveEpilogueFwdINS6_IJS8_SA_S9_EEENS6_IJNS7_ILi1EEESI_SI_EEESC_SE_Li128ELb1ELb1ELb0ELb0EEENS1_19SingleTileSchedulerILb1ELb0ELb1ELi128EEEEEEEEEvNT_6ParamsE,"ax",@progbits
	.sectioninfo	@"SHI_REGISTERS=255"
	.align	128
.text._ZN7cutlass13device_kernelIN5flash19enable_sm80_to_sm89INS1_16FlashAttnFwdSm80INS1_25CollectiveMainloopFwdSm80ILi4ELi1ELb0EN4cute5tupleIJNS5_1CILi128EEENS7_ILi112EEENS7_ILi64EEEEEELi64ENS_10bfloat16_tEfNS_4arch4Sm80ELb0ELb0ELb1ELb1ELb0ELb1ELb1ELb0EEENS1_21CollectiveEpilogueFwdINS6_IJS8_SA_S9_EEENS6_IJNS7_ILi1EEESI_SI_EEESC_SE_Li128ELb1ELb1ELb0ELb0EEENS1_19SingleTileSchedulerILb1ELb0ELb1ELi128EEEEEEEEEvNT_6ParamsE:
        .type           _ZN7cutlass13device_kernelIN5flash19enable_sm80_to_sm89INS1_16FlashAttnFwdSm80INS1_25CollectiveMainloopFwdSm80ILi4ELi1ELb0EN4cute5tupleIJNS5_1CILi128EEENS7_ILi112EEENS7_ILi64EEEEEELi64ENS_10bfloat16_tEfNS_4arch4Sm80ELb0ELb0ELb1ELb1ELb0ELb1ELb1ELb0EEENS1_21CollectiveEpilogueFwdINS6_IJS8_SA_S9_EEENS6_IJNS7_ILi1EEESI_SI_EEESC_SE_Li128ELb1ELb1ELb0ELb0EEENS1_19SingleTileSchedulerILb1ELb0ELb1ELi128EEEEEEEEEvNT_6ParamsE,@function
        .size           _ZN7cutlass13device_kernelIN5flash19enable_sm80_to_sm89INS1_16FlashAttnFwdSm80INS1_25CollectiveMainloopFwdSm80ILi4ELi1ELb0EN4cute5tupleIJNS5_1CILi128EEENS7_ILi112EEENS7_ILi64EEEEEELi64ENS_10bfloat16_tEfNS_4arch4Sm80ELb0ELb0ELb1ELb1ELb0ELb1ELb1ELb0EEENS1_21CollectiveEpilogueFwdINS6_IJS8_SA_S9_EEENS6_IJNS7_ILi1EEESI_SI_EEESC_SE_Li128ELb1ELb1ELb0ELb0EEENS1_19SingleTileSchedulerILb1ELb0ELb1ELi128EEEEEEEEEvNT_6ParamsE,(.L_x_737 - _ZN7cutlass13device_kernelIN5flash19enable_sm80_to_sm89INS1_16FlashAttnFwdSm80INS1_25CollectiveMainloopFwdSm80ILi4ELi1ELb0EN4cute5tupleIJNS5_1CILi128EEENS7_ILi112EEENS7_ILi64EEEEEELi64ENS_10bfloat16_tEfNS_4arch4Sm80ELb0ELb0ELb1ELb1ELb0ELb1ELb1ELb0EEENS1_21CollectiveEpilogueFwdINS6_IJS8_SA_S9_EEENS6_IJNS7_ILi1EEESI_SI_EEESC_SE_Li128ELb1ELb1ELb0ELb0EEENS1_19SingleTileSchedulerILb1ELb0ELb1ELi128EEEEEEEEEvNT_6ParamsE)
        .other          _ZN7cutlass13device_kernelIN5flash19enable_sm80_to_sm89INS1_16FlashAttnFwdSm80INS1_25CollectiveMainloopFwdSm80ILi4ELi1ELb0EN4cute5tupleIJNS5_1CILi128EEENS7_ILi112EEENS7_ILi64EEEEEELi64ENS_10bfloat16_tEfNS_4arch4Sm80ELb0ELb0ELb1ELb1ELb0ELb1ELb1ELb0EEENS1_21CollectiveEpilogueFwdINS6_IJS8_SA_S9_EEENS6_IJNS7_ILi1EEESI_SI_EEESC_SE_Li128ELb1ELb1ELb0ELb0EEENS1_19SingleTileSchedulerILb1ELb0ELb1ELi128EEEEEEEEEvNT_6ParamsE,@"STO_CUDA_ENTRY STV_DEFAULT"
_ZN7cutlass13device_kernelIN5flash19enable_sm80_to_sm89INS1_16FlashAttnFwdSm80INS1_25CollectiveMainloopFwdSm80ILi4ELi1ELb0EN4cute5tupleIJNS5_1CILi128EEENS7_ILi112EEENS7_ILi64EEEEEELi64ENS_10bfloat16_tEfNS_4arch4Sm80ELb0ELb0ELb1ELb1ELb0ELb1ELb1ELb0EEENS1_21CollectiveEpilogueFwdINS6_IJS8_SA_S9_EEENS6_IJNS7_ILi1EEESI_SI_EEESC_SE_Li128ELb1ELb1ELb0ELb0EEENS1_19SingleTileSchedulerILb1ELb0ELb1ELi128EEEEEEEEEvNT_6ParamsE:
        /* <DEDUP_REMOVED lines=17> */
.L_x_41:
        /* <DEDUP_REMOVED lines=8> */
.L_x_43:
[----:B------:R-:W-:-:S05]  /*0190*/  MOV R0, c[0x0][0x54c] ;  /* 0x0001530000007a02 */ /* 0x000fca0000000f00 */
.L_x_42:
[----:B-----5:R-:W-:Y:S01]  /*01a0*/  IMAD R0, R0, c[0x0][0x548], RZ ;  /* 0x0001520000007a24 */ /* 0x020fe200078e02ff */
[----:B-1----:R-:W-:-:S04]  /*01b0*/  SHF.L.U32 R2, R214, 0x7, RZ ;  /* 0x00000007d6027819 */ /* 0x002fc800000006ff */
[----:B------:R-:W-:-:S04]  /*01c0*/  ISETP.GE.AND P0, PT, R2, R0, PT ;  /* 0x000000000200720c */ /* 0x000fc80003f06270 */
[----:B------:R-:W-:-:S05]  /*01d0*/  SEL R0, R5, 0xffffffff, !P0 ;  /* 0xffffffff05007807 */ /* 0x000fca0004000000 */
[----:B------:R1:W-:Y:S01]  /*01e0*/  STL [R1+0x28], R0 ;  /* 0x0000280001007387 */ /* 0x0003e20000100800 */
[----:B------:R-:W-:Y:S05]  /*01f0*/  BRA `(.L_x_44) ;  /* 0x0000013000007947 */ /* 0x000fea0003800000 */
.L_x_40:
[----:B---3--:R-:W-:-:S04]  /*0200*/  ISETP.NE.U32.AND P0, PT, RZ, c[0x0][0x568], PT ;  /* 0x00015a00ff007a0c */ /* 0x008fc80003f05070 */
[----:B------:R-:W-:-:S13]  /*0210*/  ISETP.NE.AND.EX P0, PT, RZ, c[0x0][0x56c], PT, P0 ;  /* 0x00015b00ff007a0c */ /* 0x000fda0003f05300 */
[----:B------:R-:W-:Y:S05]  /*0220*/  @!P0 BRA `(.L_x_45) ;  /* 0x0000002000008947 */ /* 0x000fea0003800000 */
[----:B------:R1:W5:Y:S01]  /*0230*/  LDG.E R0, [R2.64] ;  /* 0x0000000a02007981 */ /* 0x000362000c1e1900 */
[----:B------:R-:W-:Y:S05]  /*0240*/  BRA `(.L_x_46) ;  /* 0x0000009000007947 */ /* 0x000fea0003800000 */
.L_x_45:
        /* <DEDUP_REMOVED lines=8> */
.L_x_47:
[----:B------:R-:W-:-:S05]  /*02d0*/  MOV R0, c[0x0][0x54c] ;  /* 0x0001530000007a02 */ /* 0x000fca0000000f00 */
.L_x_46:
[----:B-----5:R-:W-:Y:S01]  /*02e0*/  IMAD R0, R0, c[0x0][0x548], RZ ;  /* 0x0001520000007a24 */ /* 0x020fe200078e02ff */
[----:B-1----:R-:W-:-:S04]  /*02f0*/  SHF.L.U32 R2, R214, 0x7, RZ ;  /* 0x00000007d6027819 */ /* 0x002fc800000006ff */
[----:B------:R-:W-:-:S04]  /*0300*/  ISETP.GE.AND P0, PT, R2, R0, PT ;  /* 0x000000000200720c */ /* 0x000fc80003f06270 */
[----:B------:R-:W-:-:S05]  /*0310*/  SEL R0, R5, 0xffffffff, !P0 ;  /* 0xffffffff05007807 */ /* 0x000fca0004000000 */
[----:B------:R1:W-:Y:S04]  /*0320*/  STL [R1+0x28], R0 ;  /* 0x0000280001007387 */ /* 0x0003e80000100800 */
.L_x_44:
[----:B------:R-:W2:Y:S02]  /*0330*/  LDL R38, [R1+0x28] ;  /* 0x0000280001267983 */ /* 0x000ea40000100800 */
[----:B--2---:R-:W-:-:S13]  /*0340*/  ISETP.GE.AND P0, PT, R38, RZ, PT ;  /* 0x000000ff2600720c */ /* 0x004fda0003f06270 */
[----:B------:R-:W-:Y:S05]  /*0350*/  @!P0 EXIT ;  /* 0x000000000000894d */ /* 0x000fea0003800000 */
[----:B------:R-:W-:Y:S01]  /*0360*/  ISETP.NE.U32.AND P0, PT, RZ, c[0x0][0x370], PT ;  /* 0x0000dc00ff007a0c */ /* 0x000fe20003f05070 */
[----:B------:R-:W-:Y:S01]  /*0370*/  IMAD.MOV.U32 R187, RZ, RZ, RZ ;  /* 0x000000ffffbb7224 */ /* 0x000fe200078e00ff */
[----:B------:R-:W-:Y:S01]  /*0380*/  ISETP.NE.U32.AND P1, PT, RZ, c[0x0][0x360], PT ;  /* 0x0000d800ff007a0c */ /* 0x000fe20003f25070 */
[----:B------:R-:W-:Y:S01]  /*0390*/  IMAD.MOV.U32 R191, RZ, RZ, c[0x0][0x168] ;  /* 0x00005a00ffbf7624 */ /* 0x000fe200078e00ff */
[----:B------:R-:W-:Y:S01]  /*03a0*/  ISETP.NE.AND.EX P2, PT, RZ, c[0x0][0x374], PT, P0 ;  /* 0x0000dd00ff007a0c */ /* 0x000fe20003f45300 */
[----:B------:R-:W-:Y:S01]  /*03b0*/  IMAD.MOV.U32 R184, RZ, RZ, RZ ;  /* 0x000000ffffb87224 */ /* 0x000fe200078e00ff */
[----:B------:R-:W-:Y:S01]  /*03c0*/  ISETP.NE.AND.EX P0, PT, RZ, c[0x0][0x364], PT, P1 ;  /* 0x0000d900ff007a0c */ /* 0x000fe20003f05310 */
[----:B------:R-:W-:Y:S01]  /*03d0*/  IMAD.MOV.U32 R12, RZ, RZ, RZ ;  /* 0x000000ffff0c7224 */ /* 0x000fe200078e00ff */
[----:B------:R-:W-:Y:S01]  /*03e0*/  ISETP.NE.U32.AND P1, PT, RZ, c[0x0][0x348], PT ;  /* 0x0000d200ff007a0c */ /* 0x000fe20003f25070 */
[----:B------:R-:W-:Y:S01]  /*03f0*/  IMAD.WIDE R6, R38, R14, c[0x0][0x348] ;  /* 0x0000d20026067625 */ /* 0x000fe200078e020e */
[----:B------:R-:W-:-:S02]  /*0400*/  ISETP.NE.U32.AND P5, PT, RZ, c[0x0][0x350], PT ;  /* 0x0000d400ff007a0c */ /* 0x000fc40003fa5070 */
[----:B------:R-:W-:Y:S01]  /*0410*/  ISETP.NE.U32.AND P3, PT, RZ, c[0x0][0x358], PT ;  /* 0x0000d600ff007a0c */ /* 0x000fe20003f65070 */
[CC--:B------:R-:W-:Y:S01]  /*0420*/  IMAD.WIDE R4, R38.reuse, R14.reuse, c[0x0][0x350] ;  /* 0x0000d40026047625 */ /* 0x0c0fe200078e020e */
[----:B------:R-:W-:Y:S02]  /*0430*/  ISETP.NE.AND.EX P1, PT, RZ, c[0x0][0x34c], PT, P1 ;  /* 0x0000d300ff007a0c */ /* 0x000fe40003f25310 */
[----:B------:R-:W-:Y:S01]  /*0440*/  ISETP.NE.AND.EX P5, PT, RZ, c[0x0][0x354], PT, P5 ;  /* 0x0000d500ff007a0c */ /* 0x000fe20003fa5350 */
[CC--:B------:R-:W-:Y:S01]  /*0450*/  @P2 IMAD.WIDE R10, R38.reuse, R14.reuse, c[0x0][0x370] ;  /* 0x0000dc00260a2625 */ /* 0x0c0fe200078e020e */
[----:B------:R-:W-:Y:S02]  /*0460*/  ISETP.NE.AND.EX P3, PT, RZ, c[0x0][0x35c], PT, P3 ;  /* 0x0000d700ff007a0c */ /* 0x000fe40003f65330 */
[----:B------:R-:W-:Y:S01]  /*0470*/  MOV R190, RZ ;  /* 0x000000ff00be7202 */ /* 0x000fe20000000f00 */
[CC--:B------:R-:W-:Y:S01]  /*0480*/  @P0 IMAD.WIDE R8, R38.reuse, R14.reuse, c[0x0][0x360] ;  /* 0x0000d80026080625 */ /* 0x0c0fe200078e020e */
[----:B------:R2:W5:Y:S03]  /*0490*/  @P2 LDG.E R187, [R10.64] ;  /* 0x0000000a0abb2981 */ /* 0x000566000c1e1900 */
[----:B------:R-:W-:Y:S01]  /*04a0*/  IMAD.WIDE R2, R38, R14, c[0x0][0x358] ;  /* 0x0000d60026027625 */ /* 0x000fe200078e020e */
[----:B------:R2:W5:Y:S04]  /*04b0*/  @P0 LDG.E R191, [R8.64] ;  /* 0x0000000a08bf0981 */ /* 0x000568000c1e1900 */
[----:B------:R2:W5:Y:S04]  /*04c0*/  @P1 LDG.E R184, [R6.64] ;  /* 0x0000000a06b81981 */ /* 0x000568000c1e1900 */
[----:B------:R2:W5:Y:S04]  /*04d0*/  @P5 LDG.E R190, [R4.64] ;  /* 0x0000000a04be5981 */ /* 0x000568000c1e1900 */
[----:B------:R2:W5:Y:S04]  /*04e0*/  @P3 LDG.E R12, [R2.64] ;  /* 0x0000000a020c3981 */ /* 0x000568000c1e1900 */
[----:B------:R-:W3:Y:S01]  /*04f0*/  S2R R40, SR_CTAID.Y ;  /* 0x0000000000287919 */ /* 0x000ee20000002600 */
[----:B------:R-:W-:Y:S01]  /*0500*/  IMAD.MOV.U32 R13, RZ, RZ, c[0x0][0x1d0] ;  /* 0x00007400ff0d7624 */ /* 0x000fe200078e00ff */
[----:B-1----:R-:W-:-:S02]  /*0510*/  MOV R0, c[0x0][0x228] ;  /* 0x00008a0000007a02 */ /* 0x002fc40000000f00 */
[----:B---3--:R-:W-:Y:S01]  /*0520*/  SHF.R.S32.HI R219, RZ, 0x1f, R40 ;  /* 0x0000001fffdb7819 */ /* 0x008fe20000011428 */
[----:B------:R-:W-:Y:S05]  /*0530*/  @P0 BRA `(.L_x_48) ;  /* 0x0000004000000947 */ /* 0x000fea0003800000 */
[----:B--2---:R-:W-:Y:S05]  /*0540*/  @!P1 BRA `(.L_x_48) ;  /* 0x0000003000009947 */ /* 0x004fea0003800000 */
[----:B------:R1:W2:Y:S04]  /*0550*/  LDG.E R8, [R6.64] ;  /* 0x0000000a06087981 */ /* 0x0002a8000c1e1900 */
[----:B-1----:R-:W2:Y:S02]  /*0560*/  LDG.E R6, [R6.64+0x4] ;  /* 0x0000040a06067981 */ /* 0x002ea4000c1e1900 */
[----:B--2--5:R-:W-:Y:S02]  /*0570*/  IADD3 R191, -R8, R6, RZ ;  /* 0x0000000608bf7210 */ /* 0x024fe40007ffe1ff */
.L_x_48:
[----:B--2---:R-:W-:-:S04]  /*0580*/  ISETP.NE.U32.AND P0, PT, RZ, c[0x0][0x368], PT ;  /* 0x0000da00ff007a0c */ /* 0x004fc80003f05070 */
[----:B------:R-:W-:-:S13]  /*0590*/  ISETP.NE.AND.EX P0, PT, RZ, c[0x0][0x36c], PT, P0 ;  /* 0x0000db00ff007a0c */ /* 0x000fda0003f05300 */
[----:B------:R-:W-:Y:S05]  /*05a0*/  @!P0 BRA `(.L_x_49) ;  /* 0x0000003000008947 */ /* 0x000fea0003800000 */
[----:B------:R-:W-:-:S05]  /*05b0*/  IMAD.WIDE R4, R38, R14, c[0x0][0x368] ;  /* 0x0000da0026047625 */ /* 0x000fca00078e020e */
[----:B------:R1:W5:Y:S01]  /*05c0*/  LDG.E R13, [R4.64] ;  /* 0x0000000a040d7981 */ /* 0x000362000c1e1900 */
[----:B------:R-:W-:Y:S05]  /*05d0*/  BRA `(.L_x_50) ;  /* 0x0000004000007947 */ /* 0x000fea0003800000 */
.L_x_49:
[----:B------:R-:W-:Y:S05]  /*05e0*/  @!P5 BRA `(.L_x_50) ;  /* 0x000000300000d947 */ /* 0x000fea0003800000 */
[----:B------:R1:W2:Y:S04]  /*05f0*/  LDG.E R6, [R4.64] ;  /* 0x0000000a04067981 */ /* 0x0002a8000c1e1900 */
[----:B-1----:R-:W2:Y:S02]  /*0600*/  LDG.E R4, [R4.64+0x4] ;  /* 0x0000040a04047981 */ /* 0x002ea4000c1e1900 */
[----:B--2---:R-:W-:Y:S02]  /*0610*/  IADD3 R13, -R6, R4, RZ ;  /* 0x00000004060d7210 */ /* 0x004fe40007ffe1ff */
.L_x_50:
[----:B------:R2:W3:Y:S04]  /*0620*/  @P3 LDG.E R6, [R2.64] ;  /* 0x0000000a02063981 */ /* 0x0004e8000c1e1900 */
[----:B-1----:R2:W3:Y:S01]  /*0630*/  @P3 LDG.E R5, [R2.64+0x4] ;  /* 0x0000040a02053981 */ /* 0x0024e2000c1e1900 */
[----:B------:R-:W-:Y:S01]  /*0640*/  ISETP.NE.U32.AND P0, PT, RZ, c[0x0][0x378], PT ;  /* 0x0000de00ff007a0c */ /* 0x000fe20003f05070 */
[----:B-----5:R-:W-:-:S03]  /*0650*/  IMAD.MOV.U32 R167, RZ, RZ, R13 ;  /* 0x000000ffffa77224 */ /* 0x020fc600078e000d */
[----:B------:R-:W-:Y:S01]  /*0660*/  ISETP.NE.AND.EX P0, PT, RZ, c[0x0][0x37c], PT, P0 ;  /* 0x0000df00ff007a0c */ /* 0x000fe20003f05300 */
[----:B------:R-:W-:-:S12]  /*0670*/  IMAD.IADD R4, R13, 0x1, -R187 ;  /* 0x000000010d047824 */ /* 0x000fd800078e0abb */
[----:B--2---:R-:W-:-:S05]  /*0680*/  @P0 IMAD.WIDE R2, R38, R14, c[0x0][0x378] ;  /* 0x0000de0026020625 */ /* 0x004fca00078e020e */
[----:B------:R1:W5:Y:S02]  /*0690*/  @P0 LDG.E R167, [R2.64] ;  /* 0x0000000a02a70981 */ /* 0x000364000c1e1900 */
[----:B-1----:R-:W-:Y:S01]  /*06a0*/  MOV R2, RZ ;  /* 0x000000ff00027202 */ /* 0x002fe20000000f00 */
[----:B---3--:R-:W-:-:S04]  /*06b0*/  @P3 IMAD.IADD R0, R5, 0x1, -R6 ;  /* 0x0000000105003824 */ /* 0x008fc800078e0a06 */
[----:B------:R-:W-:-:S05]  /*06c0*/  IMAD.IADD R208, R4, 0x1, R0 ;  /* 0x0000000104d07824 */ /* 0x000fca00078e0200 */
[----:B------:R-:W-:-:S05]  /*06d0*/  IADD3 R3, R208, 0x6f, RZ ;  /* 0x0000006fd0037810 */ /* 0x000fca0007ffe0ff */
[----:B------:R-:W-:-:S05]  /*06e0*/  IMAD.HI R2, R3, -0x6db6db6d, R2 ;  /* 0x9249249303027827 */ /* 0x000fca00078e0202 */
[----:B------:R-:W-:-:S04]  /*06f0*/  SHF.R.U32.HI R3, RZ, 0x1f, R2 ;  /* 0x0000001fff037819 */ /* 0x000fc80000011602 */
[----:B------:R-:W-:Y:S01]  /*0700*/  LEA.HI.SX32 R7, R2, R3, 0x1a ;  /* 0x0000000302077211 */ /* 0x000fe200078fd2ff */
[----:B------:R-:W-:-:S04]  /*0710*/  IMAD.MOV R2, RZ, RZ, -R4 ;  /* 0x000000ffff027224 */ /* 0x000fc800078e0a04 */
[----:B------:R-:W-:Y:S01]  /*0720*/  IMAD R3, R7, 0x70, -R4 ;  /* 0x0000007007037824 */ /* 0x000fe200078e0a04 */
[----:B------:R-:W-:Y:S01]  /*0730*/  IMNMX R2, RZ, R2, !PT ;  /* 0x00000002ff027217 */ /* 0x000fe20007800200 */
[----:B------:R1:W-:Y:S03]  /*0740*/  STL [R1], R7 ;  /* 0x0000000701007387 */ /* 0x0003e60000100800 */
[----:B------:R-:W-:-:S04]  /*0750*/  IMNMX R3, R3, R0, PT ;  /* 0x0000000003037217 */ /* 0x000fc80003800200 */
[----:B------:R-:W-:Y:S02]  /*0760*/  ISETP.GT.AND P0, PT, R3, R2, PT ;  /* 0x000000020300720c */ /* 0x000fe40003f04270 */
[----:B------:R-:W-:-:S05]  /*0770*/  SHF.R.U32.HI R2, RZ, 0x4, R2 ;  /* 0x00000004ff027819 */ /* 0x000fca0000011602 */
[----:B------:R-:W-:-:S04]  /*0780*/  IMAD.WIDE.U32 R4, R2, 0x24924925, RZ ;  /* 0x2492492502047825 */ /* 0x000fc800078e00ff */
[----:B------:R-:W-:Y:S02]  /*0790*/  IMAD.MOV.U32 R164, RZ, RZ, R5 ;  /* 0x000000ffffa47224 */ /* 0x000fe400078e0005 */
[----:B------:R-:W-:Y:S02]  /*07a0*/  @P0 IADD3 R3, R3, 0x6f, RZ ;  /* 0x0000006f03030810 */ /* 0x000fe40007ffe0ff */
[----:B------:R-:W-:Y:S01]  /*07b0*/  @P0 MOV R2, RZ ;  /* 0x000000ff00020202 */ /* 0x000fe20000000f00 */
[----:B------:R-:W-:-:S04]  /*07c0*/  IMAD.MOV.U32 R6, RZ, RZ, R164 ;  /* 0x000000ffff067224 */ /* 0x000fc800078e00a4 */
[----:B------:R-:W-:-:S05]  /*07d0*/  @P0 IMAD.HI R2, R3, -0x6db6db6d, R2 ;  /* 0x9249249303020827 */ /* 0x000fca00078e0202 */
[----:B------:R-:W-:-:S04]  /*07e0*/  @P0 SHF.R.U32.HI R3, RZ, 0x1f, R2 ;  /* 0x0000001fff030819 */ /* 0x000fc80000011602 */
[----:B------:R-:W-:-:S04]  /*07f0*/  @P0 LEA.HI.SX32 R6, R2, R3, 0x1a ;  /* 0x0000000302060211 */ /* 0x000fc800078fd2ff */
[----:B------:R-:W-:-:S13]  /*0800*/  ISETP.GT.AND P0, PT, R6, R164, PT ;  /* 0x000000a40600720c */ /* 0x000fda0003f04270 */
[----:B------:R-:W-:Y:S05]  /*0810*/  @!P0 BRA `(.L_x_51) ;  /* 0x000077c000008947 */ /* 0x000fea0003800000 */
[----:B-1----:R-:W-:-:S04]  /*0820*/  ISETP.NE.U32.AND P0, PT, RZ, c[0x0][0x340], PT ;  /* 0x0000d000ff007a0c */ /* 0x002fc80003f05070 */
[----:B------:R-:W-:-:S13]  /*0830*/  ISETP.NE.AND.EX P4, PT, RZ, c[0x0][0x344], PT, P0 ;  /* 0x0000d100ff007a0c */ /* 0x000fda0003f85300 */
[----:B------:R-:W-:-:S05]  /*0840*/  @P4 IMAD.WIDE R2, R38, R14, c[0x0][0x340] ;  /* 0x0000d00026024625 */ /* 0x000fca00078e020e */
[----:B------:R1:W2:Y:S01]  /*0850*/  @P4 LDG.E R34, [R2.64] ;  /* 0x0000000a02224981 */ /* 0x0002a2000c1e1900 */
[----:B------:R-:W-:Y:S01]  /*0860*/  SHF.R.S32.HI R36, RZ, 0x1f, R216 ;  /* 0x0000001fff247819 */ /* 0x000fe200000114d8 */
[C---:B------:R-:W-:Y:S01]  /*0870*/  IMAD R7, R219.reuse, c[0x0][0x240], RZ ;  /* 0x00009000db077a24 */ /* 0x040fe200078e02ff */
[----:B------:R-:W-:Y:S01]  /*0880*/  SHF.R.S32.HI R30, RZ, 0x1f, R38 ;  /* 0x0000001fff1e7819 */ /* 0x000fe20000011426 */
[----:B------:R-:W-:Y:S01]  /*0890*/  IMAD.MOV.U32 R172, RZ, RZ, 0x70 ;  /* 0x00000070ffac7424 */ /* 0x000fe200078e00ff */
[----:B------:R-:W-:Y:S01]  /*08a0*/  IADD3 R39, R6, -0x1, RZ ;  /* 0xffffffff06277810 */ /* 0x000fe20007ffe0ff */
[----:B------:R-:W-:Y:S01]  /*08b0*/  IMAD.MOV.U32 R166, RZ, RZ, c[0x0][0x238] ;  /* 0x00008e00ffa67624 */ /* 0x000fe200078e00ff */
[----:B------:R-:W-:Y:S01]  /*08c0*/  SEL R25, R30, RZ, !P3 ;  /* 0x000000ff1e197207 */ /* 0x000fe20005800000 */
[----:B------:R-:W-:Y:S01]  /*08d0*/  IMAD.WIDE.U32 R178, R172, c[0x0][0x238], RZ ;  /* 0x00008e00acb27a25 */ /* 0x000fe200078e00ff */
[----:B------:R-:W-:Y:S01]  /*08e0*/  SEL R102, R38, RZ, !P3 ;  /* 0x000000ff26667207 */ /* 0x000fe20005800000 */
[----:B------:R-:W-:Y:S01]  /*08f0*/  ULDC.U8 UR6, c[0x0][0x298] ;  /* 0x0000a60000067ab9 */ /* 0x000fe20000000000 */
[----:B------:R-:W-:Y:S01]  /*0900*/  SHF.R.S32.HI R6, RZ, 0x1f, R39 ;  /* 0x0000001fff067819 */ /* 0x000fe20000011427 */
[----:B------:R-:W-:Y:S01]  /*0910*/  IMAD.MOV.U32 R37, RZ, RZ, c[0x0][0x23c] ;  /* 0x00008f00ff257624 */ /* 0x000fe200078e00ff */
[-C--:B------:R-:W-:Y:S01]  /*0920*/  LEA.HI R21, R36, R216.reuse, RZ, 0x2 ;  /* 0x000000d824157211 */ /* 0x080fe200078f10ff */
[----:B------:R-:W-:Y:S01]  /*0930*/  IMAD.IADD R28, R190, 0x1, R13 ;  /* 0x00000001be1c7824 */ /* 0x000fe200078e020d */
[----:B------:R-:W-:Y:S01]  /*0940*/  MOV R218, c[0x0][0x27c] ;  /* 0x00009f0000da7a02 */ /* 0x000fe20000000f00 */
[----:B------:R-:W-:Y:S01]  /*0950*/  IMAD R17, R219, c[0x0][0x210], RZ ;  /* 0x00008400db117a24 */ /* 0x000fe200078e02ff */
[----:B------:R-:W-:Y:S01]  /*0960*/  LOP3.LUT R32, R21, 0xfffffffc, RZ, 0xc0, !PT ;  /* 0xfffffffc15207812 */ /* 0x000fe200078ec0ff */
[----:B------:R-:W-:Y:S01]  /*0970*/  IMAD.MOV.U32 R186, RZ, RZ, 0x5 ;  /* 0x00000005ffba7424 */ /* 0x000fe200078e00ff */
[----:B------:R-:W-:Y:S01]  /*0980*/  SHF.R.S32.HI R31, RZ, 0x1f, R28 ;  /* 0x0000001fff1f7819 */ /* 0x000fe2000001141c */
[----:B------:R-:W-:Y:S01]  /*0990*/  IMAD R17, R40, c[0x0][0x214], R17 ;  /* 0x0000850028117a24 */ /* 0x000fe200078e0211 */
[----:B------:R-:W-:Y:S01]  /*09a0*/  SHF.R.S32.HI R101, RZ, 0x2, R21 ;  /* 0x00000002ff657819 */ /* 0x000fe20000011415 */
[----:B------:R-:W-:Y:S01]  /*09b0*/  IMAD.IADD R32, R216, 0x1, -R32 ;  /* 0x00000001d8207824 */ /* 0x000fe200078e0a20 */
[----:B------:R-:W-:Y:S01]  /*09c0*/  MOV R183, 0x6 ;  /* 0x0000000600b77802 */ /* 0x000fe20000000f00 */
[----:B------:R-:W-:Y:S01]  /*09d0*/  IMAD.MOV.U32 R180, RZ, RZ, c[0x0][0x1e0] ;  /* 0x00007800ffb47624 */ /* 0x000fe200078e00ff */
[----:B-1----:R-:W-:Y:S01]  /*09e0*/  LEA.HI R3, R36, R216, RZ, 0x3 ;  /* 0x000000d824037211 */ /* 0x002fe200078f18ff */
[C---:B------:R-:W-:Y:S01]  /*09f0*/  IMAD.SHL.U32 R26, R32.reuse, 0x8, RZ ;  /* 0x00000008201a7824 */ /* 0x040fe200078e00ff */
[----:B------:R-:W-:Y:S01]  /*0a00*/  SHF.R.S32.HI R35, RZ, 0x1f, R101 ;  /* 0x0000001fff237819 */ /* 0x000fe20000011465 */
[----:B------:R-:W-:Y:S01]  /*0a10*/  IMAD.SHL.U32 R32, R32, 0x4, RZ ;  /* 0x0000000420207824 */ /* 0x000fe200078e00ff */
[----:B------:R-:W-:Y:S01]  /*0a20*/  LOP3.LUT R2, R3, 0x1ffffff8, RZ, 0xc0, !PT ;  /* 0x1ffffff803027812 */ /* 0x000fe200078ec0ff */
[----:B------:R-:W-:Y:S01]  /*0a30*/  IMAD.SHL.U32 R171, R166, 0x20, RZ ;  /* 0x00000020a6ab7824 */ /* 0x000fe200078e00ff */
[----:B------:R-:W-:Y:S01]  /*0a40*/  SHF.R.S32.HI R5, RZ, 0x3, R3 ;  /* 0x00000003ff057819 */ /* 0x000fe20000011403 */
[----:B------:R-:W-:Y:S01]  /*0a50*/  IMAD R16, R35, c[0x0][0x280], RZ ;  /* 0x0000a00023107a24 */ /* 0x000fe200078e02ff */
[----:B------:R-:W-:Y:S01]  /*0a60*/  SHF.R.S32.HI R3, RZ, 0x1f, R12 ;  /* 0x0000001fff037819 */ /* 0x000fe2000001140c */
[----:B------:R-:W-:Y:S01]  /*0a70*/  IMAD.IADD R2, R216, 0x1, -R2 ;  /* 0x00000001d8027824 */ /* 0x000fe200078e0a02 */
[C---:B------:R-:W-:Y:S01]  /*0a80*/  IADD3 R160, P0, R5.reuse, R12, RZ ;  /* 0x0000000c05a07210 */ /* 0x040fe20007f1e0ff */
[----:B------:R-:W-:Y:S01]  /*0a90*/  IMAD.IADD R140, R0, 0x1, -R5 ;  /* 0x00000001008c7824 */ /* 0x000fe200078e0a05 */
[----:B------:R-:W-:Y:S01]  /*0aa0*/  SHF.R.S32.HI R27, RZ, 0x1f, R26 ;  /* 0x0000001fff1b7819 */ /* 0x000fe2000001141a */
[----:B------:R-:W-:Y:S01]  /*0ab0*/  IMAD.SHL.U32 R10, R2, 0x8, RZ ;  /* 0x00000008020a7824 */ /* 0x000fe200078e00ff */
[C---:B------:R-:W-:Y:S01]  /*0ac0*/  LEA.HI.X.SX32 R165, R5.reuse, R3, 0x1, P0 ;  /* 0x0000000305a57211 */ /* 0x040fe200000f0eff */
[----:B------:R-:W-:Y:S01]  /*0ad0*/  IMAD.SHL.U32 R5, R5, 0x40, RZ ;  /* 0x0000004005057824 */ /* 0x000fe200078e00ff */
[----:B------:R-:W-:Y:S01]  /*0ae0*/  IADD3 R117, R26, 0x20, RZ ;  /* 0x000000201a757810 */ /* 0x000fe20007ffe0ff */
[----:B------:R-:W-:Y:S01]  /*0af0*/  IMAD R14, R39, -0x70, R140 ;  /* 0xffffff90270e7824 */ /* 0x000fe200078e028c */
[----:B------:R-:W-:Y:S01]  /*0b00*/  SHF.R.S32.HI R11, RZ, 0x1f, R10 ;  /* 0x0000001fff0b7819 */ /* 0x000fe2000001140a */
[----:B------:R-:W-:Y:S01]  /*0b10*/  IMAD R2, R165, c[0x0][0x238], RZ ;  /* 0x00008e00a5027a24 */ /* 0x000fe200078e02ff */
[----:B------:R-:W-:Y:S01]  /*0b20*/  ISETP.GE.AND P6, PT, R10, c[0x0][0x1d4], PT ;  /* 0x000075000a007a0c */ /* 0x000fe20003fc6270 */
[----:B------:R-:W-:Y:S01]  /*0b30*/  IMAD R16, R101, c[0x0][0x284], R16 ;  /* 0x0000a10065107a24 */ /* 0x000fe200078e0210 */
[----:B------:R-:W-:Y:S01]  /*0b40*/  ISETP.GE.AND P1, PT, R14, 0x1, PT ;  /* 0x000000010e00780c */ /* 0x000fe20003f26270 */
[----:B------:R-:W-:Y:S01]  /*0b50*/  IMAD R4, R160, c[0x0][0x23c], R2 ;  /* 0x00008f00a0047a24 */ /* 0x000fe200078e0202 */
[----:B------:R-:W-:Y:S01]  /*0b60*/  ISETP.GE.AND P0, PT, R14, 0x11, PT ;  /* 0x000000110e00780c */ /* 0x000fe20003f06270 */
[----:B------:R-:W-:Y:S01]  /*0b70*/  IMAD.WIDE.U32 R2, R160, c[0x0][0x238], R10 ;  /* 0x00008e00a0027a25 */ /* 0x000fe200078e000a */
[----:B------:R-:W-:Y:S01]  /*0b80*/  ISETP.GE.AND P3, PT, R14, 0x21, PT ;  /* 0x000000210e00780c */ /* 0x000fe20003f66270 */
[----:B------:R-:W-:Y:S01]  /*0b90*/  ULDC UR8, c[0x0][0x1e4] ;  /* 0x0000790000087ab9 */ /* 0x000fe20000000800 */
[----:B------:R-:W-:Y:S01]  /*0ba0*/  SHF.R.S32.HI R33, RZ, 0x1f, R32 ;  /* 0x0000001fff217819 */ /* 0x000fe20000011420 */
[----:B------:R-:W-:Y:S01]  /*0bb0*/  IMAD.IADD R3, R3, 0x1, R4 ;  /* 0x0000000103037824 */ /* 0x000fe200078e0204 */
[C---:B------:R-:W-:Y:S01]  /*0bc0*/  IADD3 R170, R101.reuse, 0x20, RZ ;  /* 0x0000002065aa7810 */ /* 0x040fe20007ffe0ff */
[C---:B------:R-:W-:Y:S01]  /*0bd0*/  IMAD R4, R40.reuse, c[0x0][0x244], R7 ;  /* 0x0000910028047a24 */ /* 0x040fe200078e0207 */
[C---:B------:R-:W-:Y:S01]  /*0be0*/  IADD3 R169, R101.reuse, 0x40, RZ ;  /* 0x0000004065a97810 */ /* 0x040fe20007ffe0ff */
[----:B------:R-:W-:Y:S01]  /*0bf0*/  IMAD.WIDE.U32 R2, R40, c[0x0][0x240], R2 ;  /* 0x0000900028027a25 */ /* 0x000fe200078e0002 */
[----:B------:R-:W-:Y:S01]  /*0c00*/  IADD3 R168, R101, 0x60, RZ ;  /* 0x0000006065a87810 */ /* 0x000fe20007ffe0ff */
[----:B------:R-:W-:Y:S01]  /*0c10*/  UMOV UR7, 0x60 ;  /* 0x0000006000077882 */ /* 0x000fe20000000000 */
[----:B------:R-:W-:Y:S01]  /*0c20*/  SHF.L.U32 R215, R180, 0x5, RZ ;  /* 0x00000005b4d77819 */ /* 0x000fe200000006ff */
[----:B------:R-:W-:Y:S01]  /*0c30*/  IMAD R7, R172, c[0x0][0x23c], RZ ;  /* 0x00008f00ac077a24 */ /* 0x000fe200078e02ff */
[C---:B------:R-:W-:Y:S01]  /*0c40*/  SHF.L.U64.HI R203, R180.reuse, R183, c[0x0][0x1e4] ;  /* 0x00007900b4cb7619 */ /* 0x040fe200000102b7 */
[----:B------:R-:W-:Y:S01]  /*0c50*/  IMAD.IADD R3, R3, 0x1, R4 ;  /* 0x0000000103037824 */ /* 0x000fe200078e0204 */
[----:B------:R-:W-:Y:S01]  /*0c60*/  SHF.L.U64.HI R198, R180, R186, c[0x0][0x1e4] ;  /* 0x00007900b4c67619 */ /* 0x000fe200000102ba */
[----:B------:R-:W-:Y:S01]  /*0c70*/  IMAD R4, R25, c[0x0][0x248], RZ ;  /* 0x0000920019047a24 */ /* 0x000fe200078e02ff */
[----:B------:R-:W-:Y:S01]  /*0c80*/  IADD3 R209, R179, R7, RZ ;  /* 0x00000007b3d17210 */ /* 0x000fe20007ffe0ff */
[----:B------:R-:W-:Y:S01]  /*0c90*/  IMAD.WIDE.U32 R138, R102, c[0x0][0x248], R2 ;  /* 0x00009200668a7a25 */ /* 0x000fe200078e0002 */
[----:B------:R-:W-:Y:S01]  /*0ca0*/  LOP3.LUT R2, R5, 0x1c0, RZ, 0xc0, !PT ;  /* 0x000001c005027812 */ /* 0x000fe200078ec0ff */
[----:B------:R-:W-:Y:S01]  /*0cb0*/  ULDC UR5, c[0x0][0x284] ;  /* 0x0000a10000057ab9 */ /* 0x000fe20000000800 */
[----:B------:R-:W-:Y:S01]  /*0cc0*/  LEA.HI R5, R36, R216, RZ, 0x6 ;  /* 0x000000d824057211 */ /* 0x000fe200078f30ff */
[----:B------:R-:W-:Y:S01]  /*0cd0*/  IMAD R7, R102, c[0x0][0x24c], R4 ;  /* 0x0000930066077a24 */ /* 0x000fe200078e0204 */
[----:B------:R-:W-:Y:S01]  /*0ce0*/  ULDC UR4, c[0x0][0x294] ;  /* 0x0000a50000047ab9 */ /* 0x000fe20000000800 */
[----:B------:R-:W-:Y:S01]  /*0cf0*/  IMAD R4, R209, R39, RZ ;  /* 0x00000027d1047224 */ /* 0x000fe200078e02ff */
[----:B------:R-:W-:Y:S01]  /*0d00*/  UIMAD UR8, UR8, 0x60, URZ ;  /* 0x00000060080878a4 */ /* 0x000fe2000f8e023f */
[----:B------:R-:W-:Y:S01]  /*0d10*/  IMAD.IADD R135, R139, 0x1, R7 ;  /* 0x000000018b877824 */ /* 0x000fe200078e0207 */
[----:B------:R-:W-:Y:S01]  /*0d20*/  UIMAD UR5, UR7, UR5, URZ ;  /* 0x00000005070572a4 */ /* 0x000fe2000f8e023f */
[-C--:B------:R-:W-:Y:S01]  /*0d30*/  IMAD R3, R6, R178.reuse, R4 ;  /* 0x000000b206037224 */ /* 0x080fe200078e0204 */
[----:B------:R-:W-:Y:S01]  /*0d40*/  LOP3.LUT R4, R2, 0x38, R10, 0xf8, !PT ;  /* 0x0000003802047812 */ /* 0x000fe200078ef80a */
[----:B------:R-:W-:Y:S01]  /*0d50*/  IMAD.MOV.U32 R134, RZ, RZ, R138 ;  /* 0x000000ffff867224 */ /* 0x000fe200078e008a */
[----:B------:R-:W-:Y:S01]  /*0d60*/  SHF.R.U32.HI R2, RZ, 0x3, R2 ;  /* 0x00000003ff027819 */ /* 0x000fe20000011602 */
[----:B------:R-:W-:Y:S01]  /*0d70*/  IMAD.SHL.U32 R5, R5, 0x8, RZ ;  /* 0x0000000805057824 */ /* 0x000fe200078e00ff */
[----:B------:R-:W-:Y:S01]  /*0d80*/  UIMAD UR4, UR7, UR4, URZ ;  /* 0x00000004070472a4 */ /* 0x000fe2000f8e023f */
[----:B------:R-:W-:Y:S01]  /*0d90*/  IMAD.WIDE.U32 R22, R39, R178, R134 ;  /* 0x000000b227167225 */ /* 0x000fe200078e0086 */
[----:B------:R-:W-:-:S02]  /*0da0*/  LOP3.LUT R2, R4, R2, RZ, 0x3c, !PT ;  /* 0x0000000204027212 */ /* 0x000fc400078e3cff */
[----:B------:R-:W-:Y:S01]  /*0db0*/  P2R R133, PR, RZ, 0x40 ;  /* 0x00000040ff857803 */ /* 0x000fe20000000000 */
[----:B------:R-:W-:Y:S01]  /*0dc0*/  IMAD.WIDE.U32 R6, R166, 0x20, RZ ;  /* 0x00000020a6067825 */ /* 0x000fe200078e00ff */
[----:B------:R-:W-:Y:S02]  /*0dd0*/  LOP3.LUT R2, R2, 0xfffffe00, R5, 0xf8, !PT ;  /* 0xfffffe0002027812 */ /* 0x000fe400078ef805 */
[----:B------:R-:W-:Y:S01]  /*0de0*/  IADD3 R3, R23, R3, RZ ;  /* 0x0000000317037210 */ /* 0x000fe20007ffe0ff */
[----:B------:R-:W-:Y:S01]  /*0df0*/  IMAD.WIDE.U32 R188, R101, c[0x0][0x1e0], RZ ;  /* 0x0000780065bc7a25 */ /* 0x000fe200078e00ff */
[----:B------:R-:W-:-:S03]  /*0e00*/  @P1 LEA R4, P2, R22, c[0x0][0x220], 0x1 ;  /* 0x0000880016041a11 */ /* 0x000fc600078408ff */
[----:B------:R-:W-:Y:S01]  /*0e10*/  IMAD.SHL.U32 R94, R2, 0x2, RZ ;  /* 0x00000002025e7824 */ /* 0x000fe200078e00ff */
[----:B------:R-:W-:Y:S01]  /*0e20*/  @P1 LEA.HI.X R5, R22, c[0x0][0x224], R3, 0x1, P2 ;  /* 0x0000890016051a11 */ /* 0x000fe200010f0c03 */
[----:B------:R-:W-:Y:S01]  /*0e30*/  IMAD.SHL.U32 R217, R180, 0x40, RZ ;  /* 0x00000040b4d97824 */ /* 0x000fe200078e00ff */
[----:B------:R-:W-:Y:S01]  /*0e40*/  @P0 LEA R2, P2, R166, R22, 0x4 ;  /* 0x00000016a6020211 */ /* 0x000fe200078420ff */
[----:B------:R-:W-:Y:S02]  /*0e50*/  IMAD R200, R172, c[0x0][0x294], RZ ;  /* 0x0000a500acc87a24 */ /* 0x000fe400078e02ff */
[----:B------:R-:W-:Y:S01]  /*0e60*/  @!PT LDS RZ, [RZ] ;  /* 0x00000000fffff984 */ /* 0x000fe20000000800 */
[----:B------:R-:W-:Y:S01]  /*0e70*/  @!PT LDS RZ, [RZ] ;  /* 0x00000000fffff984 */ /* 0x000fe20000000800 */
[----:B------:R-:W-:Y:S01]  /*0e80*/  @!PT LDS RZ, [RZ] ;  /* 0x00000000fffff984 */ /* 0x000fe20000000800 */
[----:B------:R1:W-:Y:S01]  /*0e90*/  @P1 LDGSTS.E.BYPASS.LTC128B.128 [R94+0x3900], [R4.64], !P6 ;  /* 0x03900000045e1fae */ /* 0x0003e2000f101d4a */
[----:B------:R-:W-:Y:S01]  /*0ea0*/  ISETP.GE.AND P1, PT, R14, 0x31, PT ;  /* 0x000000310e00780c */ /* 0x000fe20003f26270 */
[C---:B------:R-:W-:Y:S02]  /*0eb0*/  IMAD R201, R172.reuse, c[0x0][0x284], RZ ;  /* 0x0000a100acc97a24 */ /* 0x040fe400078e02ff */
[----:B------:R-:W-:-:S02]  /*0ec0*/  IMAD R202, R172, c[0x0][0x1e4], RZ ;  /* 0x00007900acca7a24 */ /* 0x000fc400078e02ff */
[----:B------:R-:W-:-:S04]  /*0ed0*/  IMAD.WIDE.U32 R176, R172, c[0x0][0x290], RZ ;  /* 0x0000a400acb07a25 */ /* 0x000fc800078e00ff */
[----:B------:R-:W-:-:S04]  /*0ee0*/  IMAD.WIDE.U32 R174, R172, c[0x0][0x280], RZ ;  /* 0x0000a000acae7a25 */ /* 0x000fc800078e00ff */
[----:B------:R-:W-:Y:S02]  /*0ef0*/  @P1 IMAD R12, R37, 0x30, RZ ;  /* 0x00000030250c1824 */ /* 0x000fe400078e02ff */
[----:B------:R-:W-:-:S04]  /*0f00*/  IMAD.WIDE.U32 R180, R180, 0x60, RZ ;  /* 0x00000060b4b47825 */ /* 0x000fc800078e00ff */
[----:B------:R-:W-:Y:S01]  /*0f10*/  IMAD.WIDE.U32 R194, R169, c[0x0][0x1e0], RZ ;  /* 0x00007800a9c27a25 */ /* 0x000fe200078e00ff */
[----:B------:R-:W-:-:S03]  /*0f20*/  IADD3 R199, R181, UR8, RZ ;  /* 0x00000008b5c77c10 */ /* 0x000fc6000fffe0ff */
[----:B------:R-:W-:Y:S01]  /*0f30*/  IMAD.WIDE.U32 R172, R172, c[0x0][0x1e0], RZ ;  /* 0x00007800acac7a25 */ /* 0x000fe200078e00ff */
[----:B-1----:R-:W-:-:S03]  /*0f40*/  @P0 LEA.HI.X R5, R166, R3, R37, 0x4, P2 ;  /* 0x00000003a6050211 */ /* 0x002fc600010f2425 */
[----:B------:R-:W-:Y:S01]  /*0f50*/  IMAD.WIDE.U32 R196, R170, c[0x0][0x1e0], RZ ;  /* 0x00007800aac47a25 */ /* 0x000fe200078e00ff */
[----:B------:R-:W-:-:S03]  /*0f60*/  @P0 LEA R4, P2, R2, c[0x0][0x220], 0x1 ;  /* 0x0000880002040a11 */ /* 0x000fc600078408ff */
[----:B------:R-:W-:Y:S01]  /*0f70*/  IMAD.WIDE.U32 R192, R168, c[0x0][0x1e0], RZ ;  /* 0x00007800a8c07a25 */ /* 0x000fe200078e00ff */
[----:B------:R-:W-:Y:S02]  /*0f80*/  @P0 LEA.HI.X R5, R2, c[0x0][0x224], R5, 0x1, P2 ;  /* 0x0000890002050a11 */ /* 0x000fe400010f0c05 */
[----:B------:R-:W-:Y:S01]  /*0f90*/  @P3 IADD3 R6, P2, R22, R6, RZ ;  /* 0x0000000616063210 */ /* 0x000fe20007f5e0ff */
[----:B------:R-:W-:Y:S02]  /*0fa0*/  IMAD.SHL.U32 R2, R37, 0x20, RZ ;  /* 0x0000002025027824 */ /* 0x000fe400078e00ff */
[----:B------:R1:W-:Y:S01]  /*0fb0*/  @P0 LDGSTS.E.BYPASS.LTC128B.128 [R94+0x4100], [R4.64], !P6 ;  /* 0x04100000045e0fae */ /* 0x0003e2000f101d4a */
[----:B------:R-:W-:Y:S01]  /*0fc0*/  @P3 LEA R8, P0, R6, c[0x0][0x220], 0x1 ;  /* 0x0000880006083a11 */ /* 0x000fe200078008ff */
[----:B------:R-:W-:Y:S01]  /*0fd0*/  IMAD.IADD R200, R177, 0x1, R200 ;  /* 0x00000001b1c87824 */ /* 0x000fe200078e02c8 */
[----:B------:R-:W-:Y:S01]  /*0fe0*/  @P3 IADD3.X R7, R3, R7, R2, P2, !PT ;  /* 0x0000000703073210 */ /* 0x000fe200017fe402 */
[----:B------:R-:W-:Y:S01]  /*0ff0*/  IMAD.IADD R201, R175, 0x1, R201 ;  /* 0x00000001afc97824 */ /* 0x000fe200078e02c9 */
[----:B------:R-:W-:Y:S01]  /*1000*/  @P1 MOV R2, R22 ;  /* 0x0000001600021202 */ /* 0x000fe20000000f00 */
[----:B------:R-:W-:Y:S01]  /*1010*/  IMAD.IADD R202, R173, 0x1, R202 ;  /* 0x00000001adca7824 */ /* 0x000fe200078e02ca */
[----:B------:R-:W-:-:S02]  /*1020*/  ISETP.GE.AND P2, PT, R14, 0x41, PT ;  /* 0x000000410e00780c */ /* 0x000fc40003f46270 */
[----:B------:R-:W-:-:S05]  /*1030*/  @P3 LEA.HI.X R9, R6, c[0x0][0x224], R7, 0x1, P0 ;  /* 0x0000890006093a11 */ /* 0x000fca00000f0c07 */
[----:B------:R3:W-:Y:S01]  /*1040*/  @P3 LDGSTS.E.BYPASS.LTC128B.128 [R94+0x4900], [R8.64], !P6 ;  /* 0x04900000085e3fae */ /* 0x0007e2000f101d4a */
[----:B-1----:R-:W-:-:S04]  /*1050*/  @P1 IMAD.WIDE.U32 R4, R166, 0x30, R2 ;  /* 0x00000030a6041825 */ /* 0x002fc800078e0002 */
[----:B------:R-:W-:Y:S01]  /*1060*/  @P1 IMAD.IADD R2, R5, 0x1, R12 ;  /* 0x0000000105021824 */ /* 0x000fe200078e020c */
[----:B------:R-:W-:Y:S01]  /*1070*/  @P1 LEA R6, P0, R4, c[0x0][0x220], 0x1 ;  /* 0x0000880004061a11 */ /* 0x000fe200078008ff */
[----:B------:R-:W-:-:S03]  /*1080*/  IMAD R12, R219, c[0x0][0x1e8], RZ ;  /* 0x00007a00db0c7a24 */ /* 0x000fc600078e02ff */
[----:B------:R-:W-:Y:S01]  /*1090*/  @P1 LEA.HI.X R7, R4, c[0x0][0x224], R2, 0x1, P0 ;  /* 0x0000890004071a11 */ /* 0x000fe200000f0c02 */
[----:B------:R-:W-:Y:S01]  /*10a0*/  IMAD R12, R40, c[0x0][0x1ec], R12 ;  /* 0x00007b00280c7a24 */ /* 0x000fe200078e020c */
[----:B------:R-:W-:-:S03]  /*10b0*/  @P2 LEA R2, P0, R166, R22, 0x6 ;  /* 0x00000016a6022211 */ /* 0x000fc600078030ff */
[----:B------:R1:W-:Y:S01]  /*10c0*/  @P1 LDGSTS.E.BYPASS.LTC128B.128 [R94+0x5100], [R6.64], !P6 ;  /* 0x05100000065e1fae */ /* 0x0003e2000f101d4a */
[----:B------:R-:W-:Y:S01]  /*10d0*/  @P2 LEA.HI.X R4, R166, R3, R37, 0x6, P0 ;  /* 0x00000003a6042211 */ /* 0x000fe200000f3425 */
[----:B---3--:R-:W-:Y:S01]  /*10e0*/  IMAD R9, R219, c[0x0][0x260], RZ ;  /* 0x00009800db097a24 */ /* 0x008fe200078e02ff */
[----:B------:R-:W-:Y:S02]  /*10f0*/  @P2 LEA R18, P0, R2, c[0x0][0x220], 0x1 ;  /* 0x0000880002122a11 */ /* 0x000fe400078008ff */
[----:B------:R-:W-:Y:S01]  /*1100*/  ISETP.GE.AND P1, PT, R218, 0x1, PT ;  /* 0x00000001da00780c */ /* 0x000fe20003f26270 */
[----:B------:R-:W-:Y:S01]  /*1110*/  IMAD R9, R40, c[0x0][0x264], R9 ;  /* 0x0000990028097a24 */ /* 0x000fe200078e0209 */
[----:B------:R-:W-:Y:S01]  /*1120*/  @P2 LEA.HI.X R19, R2, c[0x0][0x224], R4, 0x1, P0 ;  /* 0x0000890002132a11 */ /* 0x000fe200000f0c04 */
[----:B------:R-:W-:Y:S01]  /*1130*/  IMAD.WIDE.U32 R4, R28, c[0x0][0x1e0], RZ ;  /* 0x000078001c047a25 */ /* 0x000fe200078e00ff */
[C---:B------:R-:W-:Y:S02]  /*1140*/  ISETP.GE.AND P0, PT, R26.reuse, c[0x0][0x27c], PT ;  /* 0x00009f001a007a0c */ /* 0x040fe40003f06270 */
[----:B------:R-:W-:Y:S01]  /*1150*/  ISETP.GE.AND P1, PT, R26, c[0x0][0x1d4], PT ;  /* 0x000075001a007a0c */ /* 0x000fe20003f26270 */
[----:B------:R-:W-:Y:S01]  /*1160*/  IMAD.SHL.U32 R2, R218, 0x2, RZ ;  /* 0x00000002da027824 */ /* 0x000fe200078e00ff */
[----:B------:R-:W-:Y:S01]  /*1170*/  SEL R8, RZ, c[0x0][0x27c], !P0 ;  /* 0x00009f00ff087a07 */ /* 0x000fe20004000000 */
[----:B------:R3:W-:Y:S01]  /*1180*/  @P2 LDGSTS.E.BYPASS.LTC128B.128 [R94+0x5900], [R18.64], !P6 ;  /* 0x05900000125e2fae */ /* 0x0007e2000f101d4a */
[----:B------:R-:W-:-:S02]  /*1190*/  SEL R24, RZ, 0x1, P1 ;  /* 0x00000001ff187807 */ /* 0x000fc40000800000 */
[----:B------:R-:W-:Y:S01]  /*11a0*/  ISETP.GE.AND P1, PT, R14, 0x51, PT ;  /* 0x000000510e00780c */ /* 0x000fe20003f26270 */
[----:B------:R-:W-:-:S04]  /*11b0*/  IMAD.IADD R8, R26, 0x1, R8 ;  /* 0x000000011a087824 */ /* 0x000fc800078e0208 */
[----:B------:R-:W-:Y:S02]  /*11c0*/  @P0 IADD3 R2, -R2, c[0x0][0x1d4], RZ ;  /* 0x0000750002020a10 */ /* 0x000fe40007ffe1ff */
[----:B------:R-:W-:Y:S01]  /*11d0*/  ISETP.GE.AND P0, PT, R117, c[0x0][0x1d4], PT ;  /* 0x0000750075007a0c */ /* 0x000fe20003f06270 */
[----:B-1----:R-:W-:-:S03]  /*11e0*/  IMAD R6, R31, c[0x0][0x1e0], RZ ;  /* 0x000078001f067a24 */ /* 0x002fc600078e02ff */
[----:B------:R-:W-:Y:S02]  /*11f0*/  SEL R23, RZ, 0xffffffff, P0 ;  /* 0xffffffffff177807 */ /* 0x000fe40000000000 */
[----:B------:R-:W-:Y:S01]  /*1200*/  ISETP.GT.AND P0, PT, R14, 0x60, PT ;  /* 0x000000600e00780c */ /* 0x000fe20003f04270 */
[----:B------:R-:W-:Y:S02]  /*1210*/  IMAD R6, R28, c[0x0][0x1e4], R6 ;  /* 0x000079001c067a24 */ /* 0x000fe400078e0206 */
[----:B------:R-:W-:-:S04]  /*1220*/  IMAD.WIDE.U32 R14, R101, c[0x0][0x280], R32 ;  /* 0x0000a000650e7a25 */ /* 0x000fc800078e0020 */
[----:B------:R-:W-:Y:S02]  /*1230*/  IMAD.IADD R5, R5, 0x1, R6 ;  /* 0x0000000105057824 */ /* 0x000fe400078e0206 */
[----:B------:R-:W-:Y:S02]  /*1240*/  IMAD.IADD R115, R15, 0x1, R16 ;  /* 0x000000010f737824 */ /* 0x000fe400078e0210 */
[----:B------:R-:W-:-:S04]  /*1250*/  IMAD.WIDE.U32 R6, R40, c[0x0][0x1e8], R4 ;  /* 0x00007a0028067a25 */ /* 0x000fc800078e0004 */
[----:B------:R-:W-:Y:S01]  /*1260*/  IMAD.WIDE.U32 R4, R40, c[0x0][0x260], R10 ;  /* 0x0000980028047a25 */ /* 0x000fe200078e000a */
[----:B------:R-:W-:-:S03]  /*1270*/  SHF.R.S32.HI R10, RZ, 0x1f, R2 ;  /* 0x0000001fff0a7819 */ /* 0x000fc60000011402 */
[----:B------:R-:W-:Y:S01]  /*1280*/  IMAD.IADD R93, R7, 0x1, R12 ;  /* 0x00000001075d7824 */ /* 0x000fe200078e020c */
[----:B------:R-:W-:Y:S01]  /*1290*/  LEA.HI R29, R10, R2, RZ, 0x4 ;  /* 0x000000020a1d7211 */ /* 0x000fe200078f20ff */
[----:B------:R-:W-:Y:S01]  /*12a0*/  IMAD.WIDE.U32 R12, R101, c[0x0][0x290], R32 ;  /* 0x0000a400650c7a25 */ /* 0x000fe200078e0020 */
[----:B------:R-:W-:Y:S02]  /*12b0*/  SHF.R.S32.HI R2, RZ, 0x1f, R8 ;  /* 0x0000001fff027819 */ /* 0x000fe40000011408 */
[----:B------:R-:W-:Y:S01]  /*12c0*/  IADD3 R5, R5, R9, RZ ;  /* 0x0000000905057210 */ /* 0x000fe20007ffe0ff */
[----:B------:R-:W-:Y:S01]  /*12d0*/  IMAD.MOV.U32 R92, RZ, RZ, R6 ;  /* 0x000000ffff5c7224 */ /* 0x000fe200078e0006 */
[----:B------:R-:W-:Y:S01]  /*12e0*/  LEA.HI R20, R2, R8, RZ, 0x3 ;  /* 0x0000000802147211 */ /* 0x000fe200078f18ff */
[----:B------:R-:W-:Y:S02]  /*12f0*/  IMAD R2, R35, c[0x0][0x290], RZ ;  /* 0x0000a40023027a24 */ /* 0x000fe400078e02ff */
[----:B------:R-:W-:Y:S01]  /*1300*/  IMAD.WIDE.U32 R8, R101, c[0x0][0x290], R26 ;  /* 0x0000a40065087a25 */ /* 0x000fe200078e001a */
[----:B------:R-:W-:-:S03]  /*1310*/  LOP3.LUT R120, R20, 0xfffffff8, RZ, 0xc0, !PT ;  /* 0xfffffff814787812 */ /* 0x000fc600078ec0ff */
[----:B------:R-:W-:Y:S01]  /*1320*/  IMAD R2, R101, c[0x0][0x294], R2 ;  /* 0x0000a50065027a24 */ /* 0x000fe200078e0202 */
[----:B------:R-:W-:Y:S01]  /*1330*/  SHF.R.S32.HI R126, RZ, 0x1f, R120 ;  /* 0x0000001fff7e7819 */ /* 0x000fe20000011478 */
[----:B------:R-:W-:Y:S02]  /*1340*/  IMAD.MOV.U32 R108, RZ, RZ, R8 ;  /* 0x000000ffff6c7224 */ /* 0x000fe400078e0008 */
[----:B------:R-:W-:Y:S01]  /*1350*/  IMAD R8, R25, c[0x0][0x268], RZ ;  /* 0x00009a0019087a24 */ /* 0x000fe200078e02ff */
[----:B------:R-:W-:Y:S01]  /*1360*/  IADD3 R25, R32, 0x10, RZ ;  /* 0x0000001020197810 */ /* 0x000fe20007ffe0ff */
[----:B------:R-:W-:Y:S02]  /*1370*/  IMAD.IADD R113, R13, 0x1, R2 ;  /* 0x000000010d717824 */ /* 0x000fe400078e0202 */
[----:B------:R-:W-:-:S04]  /*1380*/  IMAD.WIDE.U32 R6, R40, c[0x0][0x210], R26 ;  /* 0x0000840028067a25 */ /* 0x000fc800078e001a */
[----:B------:R-:W-:Y:S01]  /*1390*/  IMAD.IADD R109, R2, 0x1, R9 ;  /* 0x00000001026d7824 */ /* 0x000fe200078e0209 */
[----:B------:R-:W-:Y:S01]  /*13a0*/  SHF.R.S32.HI R2, RZ, 0x1f, R21 ;  /* 0x0000001fff027819 */ /* 0x000fe20000011415 */
[C---:B------:R-:W-:Y:S02]  /*13b0*/  IMAD R104, R102.reuse, c[0x0][0x26c], R8 ;  /* 0x00009b0066687a24 */ /* 0x040fe400078e0208 */
[----:B------:R-:W-:Y:S01]  /*13c0*/  IMAD.WIDE.U32 R102, R102, c[0x0][0x268], R4 ;  /* 0x00009a0066667a25 */ /* 0x000fe200078e0004 */
[----:B------:R-:W-:Y:S02]  /*13d0*/  @P1 MOV R5, R3 ;  /* 0x0000000300051202 */ /* 0x000fe40000000f00 */
[----:B------:R-:W-:Y:S01]  /*13e0*/  LEA.HI R2, R2, R101, RZ, 0x3 ;  /* 0x0000006502027211 */ /* 0x000fe200078f18ff */
[----:B------:R-:W-:Y:S02]  /*13f0*/  IMAD.IADD R15, R7, 0x1, R17 ;  /* 0x00000001070f7824 */ /* 0x000fe400078e0211 */
[----:B------:R-:W-:Y:S01]  /*1400*/  IMAD.SHL.U32 R7, R23, 0x2, RZ ;  /* 0x0000000217077824 */ /* 0x000fe200078e00ff */
[----:B------:R-:W-:Y:S01]  /*1410*/  LOP3.LUT R2, R2, 0xfffffff8, RZ, 0xc0, !PT ;  /* 0xfffffff802027812 */ /* 0x000fe200078ec0ff */
[----:B------:R-:W-:-:S02]  /*1420*/  @P1 IMAD.MOV.U32 R4, RZ, RZ, R22 ;  /* 0x000000ffff041224 */ /* 0x000fc400078e0016 */
[----:B------:R-:W-:Y:S01]  /*1430*/  IMAD.MOV.U32 R114, RZ, RZ, R14 ;  /* 0x000000ffff727224 */ /* 0x000fe200078e000e */
[----:B------:R-:W-:Y:S01]  /*1440*/  LOP3.LUT R24, R7, 0x2, R24, 0xe2, !PT ;  /* 0x0000000207187812 */ /* 0x000fe200078ee218 */
[----:B------:R-:W-:Y:S01]  /*1450*/  IMAD.MOV.U32 R14, RZ, RZ, R6 ;  /* 0x000000ffff0e7224 */ /* 0x000fe200078e0006 */
[----:B------:R-:W-:Y:S01]  /*1460*/  LEA.HI R7, R36, R216, RZ, 0x5 ;  /* 0x000000d824077211 */ /* 0x000fe200078f28ff */
[----:B------:R-:W-:Y:S01]  /*1470*/  @P1 IMAD R6, R37, 0x50, RZ ;  /* 0x0000005025061824 */ /* 0x000fe200078e02ff */
[----:B------:R-:W-:Y:S01]  /*1480*/  LOP3.LUT R98, R24, 0x1, RZ, 0xc0, !PT ;  /* 0x0000000118627812 */ /* 0x000fe200078ec0ff */
[----:B------:R-:W-:Y:S01]  /*1490*/  @P1 IMAD.WIDE.U32 R4, R166, 0x50, R4 ;  /* 0x00000050a6041825 */ /* 0x000fe200078e0004 */
[----:B------:R-:W-:-:S03]  /*14a0*/  LOP3.LUT R99, R24, 0x2, RZ, 0xc0, !PT ;  /* 0x0000000218637812 */ /* 0x000fc600078ec0ff */
[----:B------:R-:W-:Y:S01]  /*14b0*/  @P1 IMAD.IADD R5, R5, 0x1, R6 ;  /* 0x0000000105051824 */ /* 0x000fe200078e0206 */
[C---:B------:R-:W-:Y:S01]  /*14c0*/  @P1 LEA R8, P2, R4.reuse, c[0x0][0x220], 0x1 ;  /* 0x0000880004081a11 */ /* 0x040fe200078408ff */
[----:B------:R-:W-:Y:S02]  /*14d0*/  IMAD.IADD R2, R101, 0x1, -R2 ;  /* 0x0000000165027824 */ /* 0x000fe400078e0a02 */
[----:B------:R-:W-:Y:S01]  /*14e0*/  IMAD.SHL.U32 R6, R7, 0x10, RZ ;  /* 0x0000001007067824 */ /* 0x000fe200078e00ff */
[----:B------:R-:W-:Y:S01]  /*14f0*/  SHF.R.S32.HI R7, RZ, 0x1f, R170 ;  /* 0x0000001fff077819 */ /* 0x000fe200000114aa */
[----:B------:R-:W-:Y:S01]  /*1500*/  IMAD.WIDE.U32 R10, R101, c[0x0][0x280], R26 ;  /* 0x0000a000650a7a25 */ /* 0x000fe200078e001a */
[----:B------:R-:W-:Y:S02]  /*1510*/  @P1 LEA.HI.X R9, R4, c[0x0][0x224], R5, 0x1, P2 ;  /* 0x0000890004091a11 */ /* 0x000fe400010f0c05 */
[C---:B------:R-:W-:Y:S01]  /*1520*/  LOP3.LUT P3, RZ, R2.reuse, 0x4, RZ, 0xc0, !PT ;  /* 0x0000000402ff7812 */ /* 0x040fe2000786c0ff */
[----:B------:R-:W-:Y:S01]  /*1530*/  IMAD.SHL.U32 R2, R2, 0x40, RZ ;  /* 0x0000004002027824 */ /* 0x000fe200078e00ff */
[----:B------:R-:W-:Y:S01]  /*1540*/  SHF.R.S32.HI R5, RZ, 0x4, R29 ;  /* 0x00000004ff057819 */ /* 0x000fe2000001141d */
[----:B------:R-:W-:Y:S01]  /*1550*/  IMAD.MOV.U32 R112, RZ, RZ, R12 ;  /* 0x000000ffff707224 */ /* 0x000fe200078e000c */
[----:B------:R-:W-:Y:S01]  /*1560*/  LEA.HI R7, R7, R170, RZ, 0x3 ;  /* 0x000000aa07077211 */ /* 0x000fe200078f18ff */
[----:B------:R1:W-:Y:S01]  /*1570*/  @P1 LDGSTS.E.BYPASS.LTC128B.128 [R94+0x6100], [R8.64], !P6 ;  /* 0x06100000085e1fae */ /* 0x0003e2000f101d4a */
[----:B------:R-:W-:Y:S01]  /*1580*/  MOV R110, R10 ;  /* 0x0000000a006e7202 */ /* 0x000fe20000000f00 */
[----:B-----5:R-:W-:Y:S01]  /*1590*/  IMAD.WIDE.U32 R112, R167, c[0x0][0x290], R112 ;  /* 0x0000a400a7707a25 */ /* 0x020fe200078e0070 */
[----:B------:R-:W-:-:S02]  /*15a0*/  LEA.HI.SX32 R10, R20, R5, 0x1d ;  /* 0x00000005140a7211 */ /* 0x000fc400078feaff */
[----:B------:R-:W-:Y:S01]  /*15b0*/  SHF.L.U32 R4, R170, 0x6, RZ ;  /* 0x00000006aa047819 */ /* 0x000fe200000006ff */
[----:B------:R-:W-:Y:S01]  /*15c0*/  IMAD.WIDE.U32 R114, R167, c[0x0][0x280], R114 ;  /* 0x0000a000a7727a25 */ /* 0x000fe200078e0072 */
[----:B------:R-:W-:Y:S02]  /*15d0*/  IADD3 R111, R16, R11, RZ ;  /* 0x0000000b106f7210 */ /* 0x000fe40007ffe0ff */
[----:B------:R-:W-:Y:S01]  /*15e0*/  LOP3.LUT R2, R2, 0x1c0, RZ, 0xc0, !PT ;  /* 0x000001c002027812 */ /* 0x000fe200078ec0ff */
[----:B------:R-:W-:Y:S01]  /*15f0*/  IMAD.SHL.U32 R11, R7, 0x40, RZ ;  /* 0x00000040070b7824 */ /* 0x000fe200078e00ff */
[----:B------:R-:W-:Y:S01]  /*1600*/  LOP3.LUT R4, R4, 0x1c0, RZ, 0xc0, !PT ;  /* 0x000001c004047812 */ /* 0x000fe200078ec0ff */
[----:B------:R-:W-:Y:S01]  /*1610*/  IMAD.SHL.U32 R100, R10, 0x8, RZ ;  /* 0x000000080a647824 */ /* 0x000fe200078e00ff */
[----:B------:R-:W-:Y:S01]  /*1620*/  LOP3.LUT R6, R6, 0xfffffe00, RZ, 0xc0, !PT ;  /* 0xfffffe0006067812 */ /* 0x000fe200078ec0ff */
[----:B------:R-:W-:Y:S01]  /*1630*/  @P0 IMAD R16, R37, 0x60, RZ ;  /* 0x0000006025100824 */ /* 0x000fe200078e02ff */
[----:B------:R-:W-:Y:S01]  /*1640*/  SHF.R.U32.HI R5, RZ, 0x3, R2 ;  /* 0x00000003ff057819 */ /* 0x000fe20000011602 */
[----:B------:R-:W-:Y:S01]  /*1650*/  IMAD.WIDE.U32 R110, R167, c[0x0][0x280], R110 ;  /* 0x0000a000a76e7a25 */ /* 0x000fe200078e006e */
[----:B------:R-:W-:-:S02]  /*1660*/  LOP3.LUT R12, R2, 0x18, R26, 0xf8, !PT ;  /* 0x00000018020c7812 */ /* 0x000fc400078ef81a */
[----:B------:R-:W-:Y:S01]  /*1670*/  LOP3.LUT R10, R11, 0xfffffe00, RZ, 0xc0, !PT ;  /* 0xfffffe000b0a7812 */ /* 0x000fe200078ec0ff */
[----:B------:R-:W-:Y:S01]  /*1680*/  IMAD.WIDE.U32 R108, R167, c[0x0][0x290], R108 ;  /* 0x0000a400a76c7a25 */ /* 0x000fe200078e006c */
[----:B------:R-:W-:Y:S02]  /*1690*/  SHF.R.U32.HI R7, RZ, 0x3, R4 ;  /* 0x00000003ff077819 */ /* 0x000fe40000011604 */
[----:B------:R-:W-:Y:S01]  /*16a0*/  LOP3.LUT R11, R4, 0x38, R20, 0xf8, !PT ;  /* 0x00000038040b7812 */ /* 0x000fe200078ef814 */
[----:B------:R-:W-:Y:S01]  /*16b0*/  IMAD.IADD R104, R103, 0x1, R104 ;  /* 0x0000000167687824 */ /* 0x000fe200078e0268 */
[----:B------:R-:W-:Y:S02]  /*16c0*/  LOP3.LUT R97, R6, R12, R5, 0xf6, !PT ;  /* 0x0000000c06617212 */ /* 0x000fe400078ef605 */
[----:B------:R-:W-:Y:S02]  /*16d0*/  LOP3.LUT R4, R4, 0x38, R100, 0xf8, !PT ;  /* 0x0000003804047812 */ /* 0x000fe400078ef864 */
[----:B------:R-:W-:-:S02]  /*16e0*/  LOP3.LUT R12, R2, 0x38, R20, 0xf8, !PT ;  /* 0x00000038020c7812 */ /* 0x000fc400078ef814 */
[----:B-1----:R-:W-:Y:S02]  /*16f0*/  SHF.R.S32.HI R8, RZ, 0x1f, R169 ;  /* 0x0000001fff087819 */ /* 0x002fe400000114a9 */
[----:B------:R-:W-:Y:S02]  /*1700*/  LOP3.LUT R2, R2, 0x38, R100, 0xf8, !PT ;  /* 0x0000003802027812 */ /* 0x000fe400078ef864 */
[C-C-:B---3--:R-:W-:Y:S02]  /*1710*/  LOP3.LUT R19, R10.reuse, R11, R7.reuse, 0xf6, !PT ;  /* 0x0000000b0a137212 */ /* 0x148fe400078ef607 */
[----:B------:R-:W-:Y:S01]  /*1720*/  LOP3.LUT R18, R10, R4, R7, 0xf6, !PT ;  /* 0x000000040a127212 */ /* 0x000fe200078ef607 */
[----:B------:R-:W-:Y:S01]  /*1730*/  @P0 IMAD.MOV.U32 R4, RZ, RZ, R22 ;  /* 0x000000ffff040224 */ /* 0x000fe200078e0016 */
[----:B------:R-:W-:Y:S01]  /*1740*/  SHF.R.S32.HI R7, RZ, 0x1f, R168 ;  /* 0x0000001fff077819 */ /* 0x000fe200000114a8 */
[----:B------:R-:W-:Y:S01]  /*1750*/  IMAD.SHL.U32 R153, R19, 0x2, RZ ;  /* 0x0000000213997824 */ /* 0x000fe200078e00ff */
[----:B------:R-:W-:Y:S01]  /*1760*/  LEA.HI R8, R8, R169, RZ, 0x3 ;  /* 0x000000a908087211 */ /* 0x000fe200078f18ff */
[----:B------:R-:W-:Y:S01]  /*1770*/  IMAD.SHL.U32 R149, R18, 0x2, RZ ;  /* 0x0000000212957824 */ /* 0x000fe200078e00ff */
[----:B------:R-:W-:-:S02]  /*1780*/  LOP3.LUT R21, R6, R2, R5, 0xf6, !PT ;  /* 0x0000000206157212 */ /* 0x000fc400078ef605 */
[----:B------:R-:W-:Y:S01]  /*1790*/  SHF.L.U32 R2, R169, 0x6, RZ ;  /* 0x00000006a9027819 */ /* 0x000fe200000006ff */
[----:B------:R-:W-:Y:S01]  /*17a0*/  IMAD.SHL.U32 R9, R8, 0x40, RZ ;  /* 0x0000004008097824 */ /* 0x000fe200078e00ff */
[----:B------:R-:W-:Y:S01]  /*17b0*/  LOP3.LUT R23, R6, R12, R5, 0xf6, !PT ;  /* 0x0000000c06177212 */ /* 0x000fe200078ef605 */
[----:B------:R-:W-:Y:S01]  /*17c0*/  IMAD.SHL.U32 R6, R168, 0x40, RZ ;  /* 0x00000040a8067824 */ /* 0x000fe200078e00ff */
[----:B------:R-:W-:Y:S01]  /*17d0*/  LEA.HI R7, R7, R168, RZ, 0x3 ;  /* 0x000000a807077211 */ /* 0x000fe200078f18ff */
[----:B------:R-:W-:Y:S01]  /*17e0*/  @P0 IMAD.MOV.U32 R5, RZ, RZ, R3 ;  /* 0x000000ffff050224 */ /* 0x000fe200078e0003 */
[----:B------:R-:W-:Y:S02]  /*17f0*/  LOP3.LUT R2, R2, 0x1c0, RZ, 0xc0, !PT ;  /* 0x000001c002027812 */ /* 0x000fe400078ec0ff */
[----:B------:R-:W-:Y:S01]  /*1800*/  LOP3.LUT R6, R6, 0x1c0, RZ, 0xc0, !PT ;  /* 0x000001c006067812 */ /* 0x000fe200078ec0ff */
[----:B------:R-:W-:Y:S01]  /*1810*/  IMAD.SHL.U32 R8, R7, 0x40, RZ ;  /* 0x0000004007087824 */ /* 0x000fe200078e00ff */
[----:B------:R-:W-:Y:S01]  /*1820*/  SHF.R.U32.HI R13, RZ, 0x3, R2 ;  /* 0x00000003ff0d7819 */ /* 0x000fe20000011602 */
[----:B------:R-:W-:Y:S01]  /*1830*/  @P0 IMAD.WIDE.U32 R4, R166, 0x60, R4 ;  /* 0x00000060a6040825 */ /* 0x000fe200078e0004 */
[----:B------:R-:W-:-:S02]  /*1840*/  LOP3.LUT R9, R9, 0xfffffe00, RZ, 0xc0, !PT ;  /* 0xfffffe0009097812 */ /* 0x000fc400078ec0ff */
[C---:B------:R-:W-:Y:S02]  /*1850*/  LOP3.LUT R10, R2.reuse, 0x38, R20, 0xf8, !PT ;  /* 0x00000038020a7812 */ /* 0x040fe400078ef814 */
[----:B------:R-:W-:Y:S01]  /*1860*/  LOP3.LUT R11, R2, 0x38, R100, 0xf8, !PT ;  /* 0x00000038020b7812 */ /* 0x000fe200078ef864 */
[----:B------:R-:W-:Y:S01]  /*1870*/  @P0 IMAD.IADD R2, R5, 0x1, R16 ;  /* 0x0000000105020824 */ /* 0x000fe200078e0210 */
[----:B------:R-:W-:Y:S01]  /*1880*/  SHF.R.U32.HI R7, RZ, 0x3, R6 ;  /* 0x00000003ff077819 */ /* 0x000fe20000011606 */
[----:B------:R-:W-:Y:S01]  /*1890*/  IMAD.MOV.U32 R5, RZ, RZ, c[0x0][0x280] ;  /* 0x0000a000ff057624 */ /* 0x000fe200078e00ff */
[----:B------:R-:W-:Y:S02]  /*18a0*/  LOP3.LUT R8, R8, 0xfffffe00, RZ, 0xc0, !PT ;  /* 0xfffffe0008087812 */ /* 0x000fe400078ec0ff */
[C---:B------:R-:W-:Y:S01]  /*18b0*/  LOP3.LUT R12, R6.reuse, 0x38, R20, 0xf8, !PT ;  /* 0x00000038060c7812 */ /* 0x040fe200078ef814 */
[----:B------:R-:W-:Y:S01]  /*18c0*/  IMAD.SHL.U32 R211, R5, 0x40, RZ ;  /* 0x0000004005d37824 */ /* 0x000fe200078e00ff */
[----:B------:R-:W-:Y:S01]  /*18d0*/  LOP3.LUT R17, R9, R10, R13, 0xf6, !PT ;  /* 0x0000000a09117212 */ /* 0x000fe200078ef60d */
[C---:B------:R-:W-:Y:S01]  /*18e0*/  IMAD.SHL.U32 R213, R5.reuse, 0x20, RZ ;  /* 0x0000002005d57824 */ /* 0x040fe200078e00ff */
[----:B------:R-:W-:Y:S01]  /*18f0*/  LOP3.LUT R10, R6, 0x38, R100, 0xf8, !PT ;  /* 0x00000038060a7812 */ /* 0x000fe200078ef864 */
[----:B------:R-:W-:Y:S01]  /*1900*/  IMAD.WIDE.U32 R206, R5, 0x60, RZ ;  /* 0x0000006005ce7825 */ /* 0x000fe200078e00ff */
[----:B--2---:R-:W-:-:S02]  /*1910*/  @P4 SHF.R.S32.HI R3, RZ, 0x1f, R34 ;  /* 0x0000001fff034819 */ /* 0x004fc40000011422 */
[----:B------:R-:W-:Y:S01]  /*1920*/  @P0 LEA R6, P1, R4, c[0x0][0x220], 0x1 ;  /* 0x0000880004060a11 */ /* 0x000fe200078208ff */
[----:B------:R-:W-:Y:S01]  /*1930*/  @!P4 IMAD.MOV.U32 R3, RZ, RZ, R30 ;  /* 0x000000ffff03c224 */ /* 0x000fe200078e001e */
[----:B------:R-:W-:Y:S01]  /*1940*/  LOP3.LUT R16, R9, R11, R13, 0xf6, !PT ;  /* 0x0000000b09107212 */ /* 0x000fe200078ef60d */
[----:B------:R-:W-:Y:S01]  /*1950*/  IMAD.SHL.U32 R152, R17, 0x2, RZ ;  /* 0x0000000211987824 */ /* 0x000fe200078e00ff */
[C-C-:B------:R-:W-:Y:S02]  /*1960*/  LOP3.LUT R13, R8.reuse, R12, R7.reuse, 0xf6, !PT ;  /* 0x0000000c080d7212 */ /* 0x140fe400078ef607 */
[----:B------:R-:W-:Y:S01]  /*1970*/  LOP3.LUT R12, R8, R10, R7, 0xf6, !PT ;  /* 0x0000000a080c7212 */ /* 0x000fe200078ef607 */
[----:B------:R-:W-:Y:S01]  /*1980*/  IMAD.SHL.U32 R148, R16, 0x2, RZ ;  /* 0x0000000210947824 */ /* 0x000fe200078e00ff */
[----:B------:R-:W-:Y:S01]  /*1990*/  @P0 LEA.HI.X R7, R4, c[0x0][0x224], R2, 0x1, P1 ;  /* 0x0000890004070a11 */ /* 0x000fe200008f0c02 */
[----:B------:R-:W-:Y:S01]  /*19a0*/  IMAD.SHL.U32 R151, R13, 0x2, RZ ;  /* 0x000000020d977824 */ /* 0x000fe200078e00ff */
[----:B------:R-:W-:Y:S01]  /*19b0*/  @P4 MOV R2, R34 ;  /* 0x0000002200024202 */ /* 0x000fe20000000f00 */
[----:B------:R-:W-:Y:S01]  /*19c0*/  @!P4 IMAD.MOV.U32 R2, RZ, RZ, R38 ;  /* 0x000000ffff02c224 */ /* 0x000fe200078e0026 */
[----:B------:R-:W-:Y:S01]  /*19d0*/  SEL R3, R3, RZ, !P5 ;  /* 0x000000ff03037207 */ /* 0x000fe20006800000 */
[----:B------:R1:W-:Y:S01]  /*19e0*/  @P0 LDGSTS.E.BYPASS.LTC128B.128 [R94+0x6900], [R6.64], !P6 ;  /* 0x06900000065e0fae */ /* 0x0003e2000f101d4a */
[----:B------:R-:W-:Y:S01]  /*19f0*/  ISETP.NE.AND P0, PT, RZ, UR6, PT ;  /* 0x00000006ff007c0c */ /* 0x000fe2000bf05270 */
[----:B------:R-:W-:Y:S01]  /*1a00*/  IMAD.SHL.U32 R147, R12, 0x2, RZ ;  /* 0x000000020c937824 */ /* 0x000fe200078e00ff */
[----:B------:R-:W-:Y:S01]  /*1a10*/  SEL R2, R2, RZ, !P5 ;  /* 0x000000ff02027207 */ /* 0x000fe20006800000 */
[----:B------:R-:W-:Y:S01]  /*1a20*/  IMAD R4, R3, c[0x0][0x1f0], RZ ;  /* 0x00007c0003047a24 */ /* 0x000fe200078e02ff */
[----:B------:R-:W-:Y:S01]  /*1a30*/  SHF.L.U64.HI R182, R5, R183, c[0x0][0x284] ;  /* 0x0000a10005b67619 */ /* 0x000fe200000102b7 */
[----:B------:R-:W-:Y:S01]  /*1a40*/  IMAD R3, R3, c[0x0][0x218], RZ ;  /* 0x0000860003037a24 */ /* 0x000fe200078e02ff */
[-C--:B------:R-:W-:Y:S01]  /*1a50*/  SHF.L.U64.HI R185, R5, R186.reuse, c[0x0][0x284] ;  /* 0x0000a10005b97619 */ /* 0x080fe200000102ba */
[----:B------:R-:W-:Y:S01]  /*1a60*/  IMAD.WIDE.U32 R92, R2, c[0x0][0x1f0], R92 ;  /* 0x00007c00025c7a25 */ /* 0x000fe200078e005c */
[----:B------:R-:W-:Y:S01]  /*1a70*/  P2R R163, PR, RZ, 0x1 ;  /* 0x00000001ffa37803 */ /* 0x000fe20000000000 */
[----:B------:R-:W0:Y:S01]  /*1a80*/  LDGDEPBAR ;  /* 0x00000000000079af */ /* 0x000e220000000000 */
[----:B------:R-:W-:Y:S01]  /*1a90*/  IADD3 R162, P1, R28, R101, RZ ;  /* 0x000000651ca27210 */ /* 0x000fe20007f3e0ff */
[----:B------:R-:W-:Y:S01]  /*1aa0*/  IMAD R95, R2, c[0x0][0x1f4], R4 ;  /* 0x00007d00025f7a24 */ /* 0x000fe200078e0204 */
[----:B------:R-:W-:Y:S01]  /*1ab0*/  SHF.L.U64.HI R166, R166, R186, c[0x0][0x23c] ;  /* 0x00008f00a6a67619 */ /* 0x000fe200000102ba */
[C---:B------:R-:W-:Y:S01]  /*1ac0*/  IMAD R116, R2.reuse, c[0x0][0x21c], R3 ;  /* 0x0000870002747a24 */ /* 0x040fe200078e0203 */
[----:B------:R-:W-:Y:S01]  /*1ad0*/  IADD3.X R161, R31, R35, RZ, P1, !PT ;  /* 0x000000231fa17210 */ /* 0x000fe20000ffe4ff */
[----:B------:R-:W-:Y:S01]  /*1ae0*/  IMAD.WIDE.U32 R106, R2, c[0x0][0x218], R14 ;  /* 0x00008600026a7a25 */ /* 0x000fe200078e000e */
[----:B------:R-:W-:-:S02]  /*1af0*/  SHF.R.S32.HI R2, RZ, 0x1f, R167 ;  /* 0x0000001fff027819 */ /* 0x000fc400000114a7 */
[----:B------:R-:W-:Y:S01]  /*1b00*/  SHF.R.S32.HI R10, RZ, 0x1f, R169 ;  /* 0x0000001fff0a7819 */ /* 0x000fe200000114a9 */
[----:B------:R-:W-:Y:S01]  /*1b10*/  IMAD.MOV.U32 R4, RZ, RZ, c[0x0][0x290] ;  /* 0x0000a400ff047624 */ /* 0x000fe200078e00ff */
[----:B------:R-:W-:Y:S01]  /*1b20*/  IADD3 R145, P2, R26, R188, RZ ;  /* 0x000000bc1a917210 */ /* 0x000fe20007f5e0ff */
[C---:B------:R-:W-:Y:S01]  /*1b30*/  IMAD R3, R2.reuse, c[0x0][0x280], RZ ;  /* 0x0000a00002037a24 */ /* 0x040fe200078e02ff */
[----:B------:R-:W-:Y:S01]  /*1b40*/  SHF.R.S32.HI R11, RZ, 0x1f, R168 ;  /* 0x0000001fff0b7819 */ /* 0x000fe200000114a8 */
[----:B------:R-:W-:Y:S01]  /*1b50*/  IMAD R2, R2, c[0x0][0x290], RZ ;  /* 0x0000a40002027a24 */ /* 0x000fe200078e02ff */
[C---:B------:R-:W-:Y:S01]  /*1b60*/  SHF.L.U64.HI R183, R4.reuse, R183, c[0x0][0x294] ;  /* 0x0000a50004b77619 */ /* 0x040fe200000102b7 */
[C---:B------:R-:W-:Y:S01]  /*1b70*/  IMAD R8, R167.reuse, c[0x0][0x284], R3 ;  /* 0x0000a100a7087a24 */ /* 0x040fe200078e0203 */
[C---:B------:R-:W-:Y:S01]  /*1b80*/  SHF.L.U64.HI R186, R4.reuse, R186, c[0x0][0x294] ;  /* 0x0000a50004ba7619 */ /* 0x040fe200000102ba */
[----:B------:R-:W-:Y:S01]  /*1b90*/  IMAD R5, R167, c[0x0][0x294], R2 ;  /* 0x0000a500a7057a24 */ /* 0x000fe200078e0202 */
[----:B------:R-:W-:Y:S01]  /*1ba0*/  IADD3 R2, P0, R101, 0x20, RZ ;  /* 0x0000002065027810 */ /* 0x000fe20007f1e0ff */
[C---:B------:R-:W-:Y:S01]  /*1bb0*/  IMAD.SHL.U32 R212, R4.reuse, 0x40, RZ ;  /* 0x0000004004d47824 */ /* 0x040fe200078e00ff */
[C---:B------:R-:W-:Y:S01]  /*1bc0*/  SHF.L.U32 R210, R4.reuse, 0x5, RZ ;  /* 0x0000000504d27819 */ /* 0x040fe200000006ff */
[----:B------:R-:W-:Y:S01]  /*1bd0*/  IMAD.WIDE.U32 R204, R4, 0x60, RZ ;  /* 0x0000006004cc7825 */ /* 0x000fe200078e00ff */
[----:B-1----:R-:W-:-:S02]  /*1be0*/  SHF.R.S32.HI R6, RZ, 0x1f, R170 ;  /* 0x0000001fff067819 */ /* 0x002fc400000114aa */
[----:B------:R-:W-:Y:S01]  /*1bf0*/  IADD3 R132, R207, UR5, RZ ;  /* 0x00000005cf847c10 */ /* 0x000fe2000fffe0ff */
[----:B------:R-:W-:Y:S01]  /*1c00*/  IMAD.X R3, RZ, RZ, R35, P0 ;  /* 0x000000ffff037224 */ /* 0x000fe200000e0623 */
[----:B------:R-:W-:Y:S01]  /*1c10*/  IADD3 R131, R205, UR4, RZ ;  /* 0x00000004cd837c10 */ /* 0x000fe2000fffe0ff */
[C---:B------:R-:W-:Y:S01]  /*1c20*/  IMAD.WIDE.U32 R136, R2.reuse, c[0x0][0x1e0], RZ ;  /* 0x0000780002887a25 */ /* 0x040fe200078e00ff */
[----:B------:R-:W-:Y:S02]  /*1c30*/  IADD3 R128, R113, R5, RZ ;  /* 0x0000000571807210 */ /* 0x000fe40007ffe0ff */
[----:B------:R-:W-:Y:S01]  /*1c40*/  SHF.L.U32 R154, R23, 0x1, RZ ;  /* 0x00000001179a7819 */ /* 0x000fe200000006ff */
[----:B------:R-:W-:Y:S01]  /*1c50*/  IMAD R3, R3, c[0x0][0x1e0], RZ ;  /* 0x0000780003037a24 */ /* 0x000fe200078e02ff */
[----:B------:R-:W-:Y:S01]  /*1c60*/  IADD3 R146, P1, R215, R136, RZ ;  /* 0x00000088d7927210 */ /* 0x000fe20007f3e0ff */
[----:B------:R-:W-:Y:S01]  /*1c70*/  IMAD R4, R35, c[0x0][0x1e0], RZ ;  /* 0x0000780023047a24 */ /* 0x000fe200078e02ff */
[----:B------:R-:W-:Y:S01]  /*1c80*/  SHF.R.S32.HI R125, RZ, 0x1f, R100 ;  /* 0x0000001fff7d7819 */ /* 0x000fe20000011464 */
[----:B------:R-:W-:Y:S01]  /*1c90*/  IMAD R9, R2, c[0x0][0x1e4], R3 ;  /* 0x0000790002097a24 */ /* 0x000fe200078e0203 */
[----:B------:R-:W-:Y:S01]  /*1ca0*/  IADD3 R159, P0, R215, R146, RZ ;  /* 0x00000092d79f7210 */ /* 0x000fe20007f1e0ff */
[----:B------:R-:W-:Y:S01]  /*1cb0*/  IMAD R7, R101, c[0x0][0x1e4], R4 ;  /* 0x0000790065077a24 */ /* 0x000fe200078e0204 */
[----:B------:R-:W-:Y:S01]  /*1cc0*/  SHF.L.U32 R150, R21, 0x1, RZ ;  /* 0x0000000115967819 */ /* 0x000fe200000006ff */
[----:B------:R-:W-:-:S02]  /*1cd0*/  IMAD.IADD R143, R137, 0x1, R9 ;  /* 0x00000001898f7824 */ /* 0x000fc400078e0209 */
[----:B------:R-:W-:Y:S02]  /*1ce0*/  IMAD.IADD R144, R189, 0x1, R7 ;  /* 0x00000001bd907824 */ /* 0x000fe400078e0207 */
[----:B------:R-:W-:Y:S01]  /*1cf0*/  IMAD.X R142, R198, 0x1, R143, P1 ;  /* 0x00000001c68e7824 */ /* 0x000fe200008e068f */
[----:B------:R-:W-:Y:S01]  /*1d00*/  IADD3 R129, P1, R92, 0x20, RZ ;  /* 0x000000205c817810 */ /* 0x000fe20007f3e0ff */
[----:B------:R-:W-:Y:S02]  /*1d10*/  IMAD R4, R6, c[0x0][0x1e0], RZ ;  /* 0x0000780006047a24 */ /* 0x000fe400078e02ff */
[----:B------:R-:W-:Y:S01]  /*1d20*/  IMAD.X R156, R198, 0x1, R142, P0 ;  /* 0x00000001c69c7824 */ /* 0x000fe200000e068e */
[----:B------:R-:W-:Y:S01]  /*1d30*/  IADD3 R119, P0, R145, R92, RZ ;  /* 0x0000005c91777210 */ /* 0x000fe20007f1e0ff */
[----:B------:R-:W-:Y:S02]  /*1d40*/  IMAD.MOV.U32 R14, RZ, RZ, 0x40 ;  /* 0x00000040ff0e7424 */ /* 0x000fe400078e00ff */
[----:B------:R-:W-:-:S02]  /*1d50*/  IMAD R3, R10, c[0x0][0x1e0], RZ ;  /* 0x000078000a037a24 */ /* 0x000fc400078e02ff */
[----:B------:R-:W-:Y:S02]  /*1d60*/  IMAD.X R141, R27, 0x1, R144, P2 ;  /* 0x000000011b8d7824 */ /* 0x000fe400010e0690 */
[----:B------:R-:W-:Y:S02]  /*1d70*/  IMAD.IADD R95, R93, 0x1, R95 ;  /* 0x000000015d5f7824 */ /* 0x000fe400078e025f */
[----:B------:R-:W-:Y:S02]  /*1d80*/  IMAD R2, R11, c[0x0][0x1e0], RZ ;  /* 0x000078000b027a24 */ /* 0x000fe400078e02ff */
[----:B------:R-:W-:Y:S02]  /*1d90*/  IMAD R6, R170, c[0x0][0x1e4], R4 ;  /* 0x00007900aa067a24 */ /* 0x000fe400078e0204 */
[----:B------:R-:W-:Y:S01]  /*1da0*/  IMAD R4, R169, c[0x0][0x1e4], R3 ;  /* 0x00007900a9047a24 */ /* 0x000fe200078e0203 */
[----:B------:R-:W-:Y:S01]  /*1db0*/  SEL R3, R14, 0xffffffc0, !P3 ;  /* 0xffffffc00e037807 */ /* 0x000fe20005800000 */
[----:B------:R-:W-:Y:S01]  /*1dc0*/  IMAD.X R118, R141, 0x1, R95, P0 ;  /* 0x000000018d767824 */ /* 0x000fe200000e065f */
[----:B------:R-:W-:Y:S01]  /*1dd0*/  IADD3 R123, P0, R119, 0x20, RZ ;  /* 0x00000020777b7810 */ /* 0x000fe20007f1e0ff */
[----:B------:R-:W-:Y:S01]  /*1de0*/  IMAD R2, R168, c[0x0][0x1e4], R2 ;  /* 0x00007900a8027a24 */ /* 0x000fe200078e0202 */
[----:B------:R-:W-:Y:S01]  /*1df0*/  IADD3 R157, R195, R4, RZ ;  /* 0x00000004c39d7210 */ /* 0x000fe20007ffe0ff */
[C---:B------:R-:W-:Y:S01]  /*1e00*/  IMAD R96, R97.reuse, 0x2, R3 ;  /* 0x0000000261607824 */ /* 0x040fe200078e0203 */
[----:B------:R-:W-:Y:S01]  /*1e10*/  SHF.L.U32 R97, R97, 0x1, RZ ;  /* 0x0000000161617819 */ /* 0x000fe200000006ff */
[----:B------:R-:W-:-:S02]  /*1e20*/  IMAD.IADD R158, R197, 0x1, R6 ;  /* 0x00000001c59e7824 */ /* 0x000fc400078e0206 */
[----:B------:R-:W-:Y:S02]  /*1e30*/  IMAD.IADD R155, R193, 0x1, R2 ;  /* 0x00000001c19b7824 */ /* 0x000fe400078e0202 */
[----:B------:R-:W-:Y:S02]  /*1e40*/  IMAD.IADD R130, R115, 0x1, R8 ;  /* 0x0000000173827824 */ /* 0x000fe400078e0208 */
[----:B------:R-:W-:Y:S02]  /*1e50*/  IMAD.IADD R127, R8, 0x1, R111 ;  /* 0x00000001087f7824 */ /* 0x000fe400078e026f */
[----:B------:R-:W-:Y:S02]  /*1e60*/  IMAD.IADD R124, R5, 0x1, R109 ;  /* 0x00000001057c7824 */ /* 0x000fe400078e026d */
[----:B------:R-:W-:Y:S02]  /*1e70*/  IMAD.IADD R116, R107, 0x1, R116 ;  /* 0x000000016b747824 */ /* 0x000fe400078e0274 */
[----:B------:R-:W-:-:S02]  /*1e80*/  IMAD.X R121, RZ, RZ, R95, P1 ;  /* 0x000000ffff797224 */ /* 0x000fc400008e065f */
[----:B------:R-:W-:Y:S01]  /*1e90*/  IMAD.X R122, RZ, RZ, R118, P0 ;  /* 0x000000ffff7a7224 */ /* 0x000fe200000e0676 */
[----:B------:R-:W-:Y:S06]  /*1ea0*/  BAR.SYNC.DEFER_BLOCKING 0x0 ;  /* 0x0000000000007b1d */ /* 0x000fec0000010000 */
.L_x_98:
[-C--:B--2---:R-:W-:Y:S01]  /*1eb0*/  IMAD R2, R202, R39.reuse, RZ ;  /* 0x00000027ca027224 */ /* 0x084fe200078e02ff */
[----:B------:R-:W-:Y:S04]  /*1ec0*/  DEPBAR.LE SB0, 0x0 ;  /* 0x000080000000791a */ /* 0x000fe80000000000 */
[----:B------:R-:W-:Y:S01]  /*1ed0*/  BAR.SYNC.DEFER_BLOCKING 0x0 ;  /* 0x0000000000007b1d */ /* 0x000fe20000010000 */
[----:B------:R-:W-:Y:S01]  /*1ee0*/  ISETP.GE.AND P0, PT, R218, 0x1, PT ;  /* 0x00000001da00780c */ /* 0x000fe20003f06270 */
[----:B------:R-:W-:Y:S01]  /*1ef0*/  IMAD.WIDE.U32 R86, R172, R39, RZ ;  /* 0x00000027ac567225 */ /* 0x000fe200078e00ff */
[----:B------:R-:W-:Y:S05]  /*1f00*/  SHF.R.S32.HI R105, RZ, 0x1f, R39 ;  /* 0x0000001fff697819 */ /* 0x000fea0000011427 */
[----:B------:R-:W-:Y:S05]  /*1f10*/  IMAD R2, R105, R172, R2 ;  /* 0x000000ac69027224 */ /* 0x000fea00078e0202 */
[----:B------:R-:W-:Y:S01]  /*1f20*/  IADD3 R91, R87, R2, RZ ;  /* 0x00000002575b7210 */ /* 0x000fe20007ffe0ff */
[----:B------:R-:W-:Y:S01]  /*1f30*/  BSSY B2, `(.L_x_52) ;  /* 0x0000529000027945 */ /* 0x000fe20003800000 */
[----:B------:R-:W-:-:S05]  /*1f40*/  @!P0 BRA `(.L_x_53) ;  /* 0x00004d5000008947 */ /* 0x000fca0003800000 */
[-C--:B------:R-:W-:Y:S01]  /*1f50*/  IMAD R4, R201, R39.reuse, RZ ;  /* 0x00000027c9047224 */ /* 0x080fe200078e02ff */
[----:B------:R-:W-:Y:S01]  /*1f60*/  ISETP.NE.AND P0, PT, R163, RZ, PT ;  /* 0x000000ffa300720c */ /* 0x000fe20003f05270 */
[-C--:B------:R-:W-:Y:S02]  /*1f70*/  IMAD R3, R200, R39.reuse, RZ ;  /* 0x00000027c8037224 */ /* 0x080fe400078e02ff */
[----:B------:R-:W-:Y:S02]  /*1f80*/  IMAD R2, R39, -0x70, R0 ;  /* 0xffffff9027027824 */ /* 0x000fe400078e0200 */
[-C--:B------:R-:W-:Y:S03]  /*1f90*/  IMAD.WIDE.U32 R10, R174, R39.reuse, RZ ;  /* 0x00000027ae0a7225 */ /* 0x080fe600078e00ff */
[----:B------:R-:W-:Y:S01]  /*1fa0*/  IMNMX R76, R2, 0x70, PT ;  /* 0x00000070024c7817 */ /* 0x000fe20003800200 */
[----:B------:R-:W-:Y:S04]  /*1fb0*/  IMAD.WIDE.U32 R8, R176, R39, RZ ;  /* 0x00000027b0087225 */ /* 0x000fe800078e00ff */
[C---:B------:R-:W-:Y:S02]  /*1fc0*/  IMAD R4, R105.reuse, R174, R4 ;  /* 0x000000ae69047224 */ /* 0x040fe400078e0204 */
[----:B------:R-:W-:Y:S03]  /*1fd0*/  IMAD R3, R105, R176, R3 ;  /* 0x000000b069037224 */ /* 0x000fe600078e0203 */
[----:B------:R-:W-:Y:S02]  /*1fe0*/  IADD3 R38, R11, R4, RZ ;  /* 0x000000040b267210 */ /* 0x000fe40007ffe0ff */
[----:B------:R-:W-:Y:S01]  /*1ff0*/  IADD3 R37, R9, R3, RZ ;  /* 0x0000000309257210 */ /* 0x000fe20007ffe0ff */
[----:B------:R-:W-:-:S05]  /*2000*/  @!P0 BRA `(.L_x_54) ;  /* 0x000028e000008947 */ /* 0x000fca0003800000 */
[----:B------:R-:W-:Y:S01]  /*2010*/  ISETP.GE.AND P3, PT, R101, R76, PT ;  /* 0x0000004c6500720c */ /* 0x000fe20003f66270 */
[----:B------:R-:W-:Y:S01]  /*2020*/  BSSY B0, `(.L_x_55) ;  /* 0x0000019000007945 */ /* 0x000fe20003800000 */
[----:B------:R-:W-:Y:S01]  /*2030*/  CS2R R16, SRZ ;  /* 0x0000000000107805 */ /* 0x000fe2000001ff00 */
[----:B------:R-:W-:Y:S01]  /*2040*/  CS2R R12, SRZ ;  /* 0x00000000000c7805 */ /* 0x000fe2000001ff00 */
[----:B------:R-:W-:Y:S01]  /*2050*/  CS2R R2, SRZ ;  /* 0x0000000000027805 */ /* 0x000fe2000001ff00 */
[----:B------:R-:W-:Y:S01]  /*2060*/  CS2R R46, SRZ ;  /* 0x00000000002e7805 */ /* 0x000fe2000001ff00 */
[----:B------:R-:W-:Y:S07]  /*2070*/  CS2R R40, SRZ ;  /* 0x0000000000287805 */ /* 0x000fee000001ff00 */
[----:B------:R-:W-:-:S05]  /*2080*/  @P3 BRA `(.L_x_56) ;  /* 0x0000012000003947 */ /* 0x000fca0003800000 */
[----:B------:R-:W-:Y:S01]  /*2090*/  IADD3 R2, P0, R114, R10, RZ ;  /* 0x0000000a72027210 */ /* 0x000fe20007f1e0ff */
[----:B------:R-:W-:Y:S01]  /*20a0*/  CS2R R12, SRZ ;  /* 0x00000000000c7805 */ /* 0x000fe2000001ff00 */
[----:B------:R-:W-:Y:S01]  /*20b0*/  IADD3 R3, P1, R112, R8, RZ ;  /* 0x0000000870037210 */ /* 0x000fe20007f3e0ff */
[----:B------:R-:W-:Y:S01]  /*20c0*/  CS2R R40, SRZ ;  /* 0x0000000000287805 */ /* 0x000fe2000001ff00 */
[----:B------:R-:W-:Y:S01]  /*20d0*/  ISETP.GE.AND P2, PT, R32, c[0x0][0x27c], PT ;  /* 0x00009f0020007a0c */ /* 0x000fe20003f46270 */
[----:B------:R-:W-:Y:S01]  /*20e0*/  IMAD.X R4, R38, 0x1, R130, P0 ;  /* 0x0000000126047824 */ /* 0x000fe200000e0682 */
[C---:B------:R-:W-:Y:S01]  /*20f0*/  LEA R6, P0, R2.reuse, c[0x0][0x270], 0x1 ;  /* 0x00009c0002067a11 */ /* 0x040fe200078008ff */
[----:B------:R-:W-:Y:S03]  /*2100*/  CS2R R46, SRZ ;  /* 0x00000000002e7805 */ /* 0x000fe6000001ff00 */
[----:B------:R-:W-:Y:S01]  /*2110*/  LEA.HI.X R7, R2, c[0x0][0x274], R4, 0x1, P0 ;  /* 0x00009d0002077a11 */ /* 0x000fe200000f0c04 */
[----:B------:R-:W-:Y:S01]  /*2120*/  IMAD.X R2, R37, 0x1, R128, P1 ;  /* 0x0000000125027824 */ /* 0x000fe200008e0680 */
[----:B------:R-:W-:Y:S02]  /*2130*/  ISETP.GE.AND P0, PT, R25, c[0x0][0x27c], PT ;  /* 0x00009f0019007a0c */ /* 0x000fe40003f06270 */
[C---:B------:R-:W-:Y:S04]  /*2140*/  LEA R4, P1, R3.reuse, c[0x0][0x288], 0x1 ;  /* 0x0000a20003047a11 */ /* 0x040fe800078208ff */
[----:B------:R-:W-:Y:S02]  /*2150*/  LEA.HI.X R5, R3, c[0x0][0x28c], R2, 0x1, P1 ;  /* 0x0000a30003057a11 */ /* 0x000fe400008f0c02 */
[----:B------:R-:W-:Y:S03]  /*2160*/  CS2R R2, SRZ ;  /* 0x0000000000027805 */ /* 0x000fe6000001ff00 */
[----:B------:R1:W5:Y:S04]  /*2170*/  @!P2 LDG.E.64 R40, [R4.64] ;  /* 0x0000000a0428a981 */ /* 0x000368000c1e1b00 */
[----:B------:R1:W5:Y:S04]  /*2180*/  @!P2 LDG.E.64 R2, [R6.64] ;  /* 0x0000000a0602a981 */ /* 0x000368000c1e1b00 */
[----:B------:R1:W5:Y:S04]  /*2190*/  @!P0 LDG.E.64 R12, [R6.64+0x20] ;  /* 0x0000200a060c8981 */ /* 0x000368000c1e1b00 */
[----:B------:R1:W5:Y:S02]  /*21a0*/  @!P0 LDG.E.64 R46, [R4.64+0x20] ;  /* 0x0000200a042e8981 */ /* 0x000364000c1e1b00 */
.L_x_56:
[----:B------:R-:W-:Y:S05]  /*21b0*/  BSYNC B0 ;  /* 0x0000000000007941 */ /* 0x000fea0003800000 */
.L_x_55:
[----:B------:R-:W-:Y:S01]  /*21c0*/  ISETP.GE.AND P4, PT, R170, R76, PT ;  /* 0x0000004caa00720c */ /* 0x000fe20003f86270 */
[----:B-1---5:R-:W-:Y:S01]  /*21d0*/  IMAD.MOV.U32 R4, RZ, RZ, R12 ;  /* 0x000000ffff047224 */ /* 0x022fe200078e000c */
[----:B------:R-:W-:Y:S01]  /*21e0*/  MOV R7, R46 ;  /* 0x0000002e00077202 */ /* 0x000fe20000000f00 */
[----:B------:R-:W-:Y:S01]  /*21f0*/  IMAD.MOV.U32 R6, RZ, RZ, R13 ;  /* 0x000000ffff067224 */ /* 0x000fe200078e000d */
[----:B------:R-:W-:Y:S01]  /*2200*/  BSSY B0, `(.L_x_57) ;  /* 0x0000021000007945 */ /* 0x000fe20003800000 */
[----:B------:R-:W-:Y:S01]  /*2210*/  IMAD.MOV.U32 R5, RZ, RZ, R2 ;  /* 0x000000ffff057224 */ /* 0x000fe200078e0002 */
[----:B------:R-:W-:Y:S01]  /*2220*/  PRMT R45, R7, 0x7610, R45 ;  /* 0x00007610072d7816 */ /* 0x000fe2000000002d */
[----:B------:R-:W-:Y:S01]  /*2230*/  CS2R R14, SRZ ;  /* 0x00000000000e7805 */ /* 0x000fe2000001ff00 */
[----:B------:R-:W-:Y:S01]  /*2240*/  PRMT R30, R6, 0x5410, R4 ;  /* 0x00005410061e7816 */ /* 0x000fe20000000004 */
[----:B------:R-:W-:Y:S01]  /*2250*/  IMAD.MOV.U32 R4, RZ, RZ, R3 ;  /* 0x000000ffff047224 */ /* 0x000fe200078e0003 */
[----:B------:R-:W-:Y:S01]  /*2260*/  CS2R R50, SRZ ;  /* 0x0000000000327805 */ /* 0x000fe2000001ff00 */
[----:B------:R-:W-:Y:S01]  /*2270*/  IMAD.MOV.U32 R6, RZ, RZ, R47 ;  /* 0x000000ffff067224 */ /* 0x000fe200078e002f */
[----:B------:R-:W-:Y:S02]  /*2280*/  CS2R R48, SRZ ;  /* 0x0000000000307805 */ /* 0x000fe4000001ff00 */
[----:B------:R-:W-:Y:S01]  /*2290*/  PRMT R24, R4, 0x5410, R5 ;  /* 0x0000541004187816 */ /* 0x000fe20000000005 */
[----:B------:R-:W-:Y:S01]  /*22a0*/  IMAD.MOV.U32 R5, RZ, RZ, R40 ;  /* 0x000000ffff057224 */ /* 0x000fe200078e0028 */
[----:B------:R-:W-:Y:S02]  /*22b0*/  MOV R4, R41 ;  /* 0x0000002900047202 */ /* 0x000fe40000000f00 */
[----:B------:R-:W-:Y:S02]  /*22c0*/  PRMT R45, R45, 0x5410, R6 ;  /* 0x000054102d2d7816 */ /* 0x000fe40000000006 */
[----:B------:R-:W-:Y:S01]  /*22d0*/  PRMT R42, R5, 0x5410, R4 ;  /* 0x00005410052a7816 */ /* 0x000fe20000000004 */
[----:B------:R-:W-:-:S05]  /*22e0*/  @P4 BRA `(.L_x_58) ;  /* 0x0000012000004947 */ /* 0x000fca0003800000 */
[----:B------:R-:W-:Y:S01]  /*22f0*/  IADD3 R5, P1, P0, R114, R10, R213 ;  /* 0x0000000a72057210 */ /* 0x000fe2000783e0d5 */
[----:B------:R-:W-:Y:S01]  /*2300*/  CS2R R16, SRZ ;  /* 0x0000000000107805 */ /* 0x000fe2000001ff00 */
[----:B------:R-:W-:Y:S01]  /*2310*/  CS2R R48, SRZ ;  /* 0x0000000000307805 */ /* 0x000fe2000001ff00 */
[----:B------:R-:W-:Y:S01]  /*2320*/  CS2R R50, SRZ ;  /* 0x0000000000327805 */ /* 0x000fe2000001ff00 */
[----:B------:R-:W-:Y:S02]  /*2330*/  IADD3.X R7, R130, R38, R185, P1, P0 ;  /* 0x0000002682077210 */ /* 0x000fe40000fe04b9 */
[----:B------:R-:W-:Y:S04]  /*2340*/  IADD3 R14, P1, P0, R112, R8, R210 ;  /* 0x00000008700e7210 */ /* 0x000fe8000783e0d2 */
[----:B------:R-:W-:Y:S02]  /*2350*/  IADD3.X R15, R128, R37, R186, P1, P0 ;  /* 0x00000025800f7210 */ /* 0x000fe40000fe04ba */
[C---:B------:R-:W-:Y:S02]  /*2360*/  LEA R6, P0, R5.reuse, c[0x0][0x270], 0x1 ;  /* 0x00009c0005067a11 */ /* 0x040fe400078008ff */
[----:B------:R-:W-:Y:S02]  /*2370*/  ISETP.GE.AND P1, PT, R32, c[0x0][0x27c], PT ;  /* 0x00009f0020007a0c */ /* 0x000fe40003f26270 */
[----:B------:R-:W-:Y:S02]  /*2380*/  LEA.HI.X R7, R5, c[0x0][0x274], R7, 0x1, P0 ;  /* 0x00009d0005077a11 */ /* 0x000fe400000f0c07 */
        /* <DEDUP_REMOVED lines=8> */
.L_x_58:
[----:B------:R-:W-:Y:S05]  /*2410*/  BSYNC B0 ;  /* 0x0000000000007941 */ /* 0x000fea0003800000 */
.L_x_57:
[----:B------:R-:W-:Y:S01]  /*2420*/  ISETP.GE.AND P2, PT, R169, R76, PT ;  /* 0x0000004ca900720c */ /* 0x000fe20003f46270 */
[----:B-1---5:R-:W-:Y:S01]  /*2430*/  IMAD.MOV.U32 R4, RZ, RZ, R16 ;  /* 0x000000ffff047224 */ /* 0x022fe200078e0010 */
[----:B------:R-:W-:Y:S01]  /*2440*/  MOV R5, R14 ;  /* 0x0000000e00057202 */ /* 0x000fe20000000f00 */
[----:B------:R-:W-:Y:S01]  /*2450*/  IMAD.MOV.U32 R6, RZ, RZ, R17 ;  /* 0x000000ffff067224 */ /* 0x000fe200078e0011 */
[----:B------:R-:W-:Y:S01]  /*2460*/  BSSY B0, `(.L_x_59) ;  /* 0x0000024000007945 */ /* 0x000fe20003800000 */
[----:B------:R-:W-:Y:S01]  /*2470*/  IMAD.MOV.U32 R7, RZ, RZ, R50 ;  /* 0x000000ffff077224 */ /* 0x000fe200078e0032 */
[----:B------:R-:W-:Y:S01]  /*2480*/  CS2R R28, SRZ ;  /* 0x00000000001c7805 */ /* 0x000fe2000001ff00 */
[----:B------:R-:W-:Y:S01]  /*2490*/  CS2R R20, SRZ ;  /* 0x0000000000147805 */ /* 0x000fe2000001ff00 */
[----:B------:R-:W-:Y:S01]  /*24a0*/  PRMT R34, R6, 0x5410, R4 ;  /* 0x0000541006227816 */ /* 0x000fe20000000004 */
[----:B------:R-:W-:Y:S01]  /*24b0*/  IMAD.MOV.U32 R4, RZ, RZ, R15 ;  /* 0x000000ffff047224 */ /* 0x000fe200078e000f */
[----:B------:R-:W-:Y:S01]  /*24c0*/  MOV R6, R51 ;  /* 0x0000003300067202 */ /* 0x000fe20000000f00 */
[----:B------:R-:W-:Y:S01]  /*24d0*/  CS2R R18, SRZ ;  /* 0x0000000000127805 */ /* 0x000fe2000001ff00 */
[----:B------:R-:W-:Y:S01]  /*24e0*/  CS2R R54, SRZ ;  /* 0x0000000000367805 */ /* 0x000fe2000001ff00 */
[----:B------:R-:W-:Y:S01]  /*24f0*/  CS2R R52, SRZ ;  /* 0x0000000000347805 */ /* 0x000fe2000001ff00 */
        /* <DEDUP_REMOVED lines=13> */
[C---:B------:R-:W-:Y:S04]  /*25d0*/  LEA R6, P0, R4.reuse, c[0x0][0x270], 0x1 ;  /* 0x00009c0004067a11 */ /* 0x040fe800078008ff */
[----:B------:R-:W-:Y:S02]  /*25e0*/  LEA.HI.X R7, R4, c[0x0][0x274], R7, 0x1, P0 ;  /* 0x00009d0004077a11 */ /* 0x000fe400000f0c07 */
[C---:B------:R-:W-:Y:S04]  /*25f0*/  LEA R4, P0, R5.reuse, c[0x0][0x288], 0x1 ;  /* 0x0000a20005047a11 */ /* 0x040fe800078008ff */
[----:B------:R-:W-:Y:S02]  /*2600*/  LEA.HI.X R5, R5, c[0x0][0x28c], R18, 0x1, P0 ;  /* 0x0000a30005057a11 */ /* 0x000fe400000f0c12 */
[----:B------:R-:W-:Y:S01]  /*2610*/  ISETP.GE.AND P0, PT, R32, c[0x0][0x27c], PT ;  /* 0x00009f0020007a0c */ /* 0x000fe20003f06270 */
[----:B------:R-:W-:Y:S11]  /*2620*/  CS2R R18, SRZ ;  /* 0x0000000000127805 */ /* 0x000ff6000001ff00 */
[----:B------:R-:W-:Y:S01]  /*2630*/  @!UPT UIADD3 URZ, URZ, URZ, URZ ;  /* 0x0000003f3f3ff290 */ /* 0x000fe2000fffe03f */
[----:B------:R1:W5:Y:S04]  /*2640*/  @!P0 LDG.E.64 R18, [R6.64] ;  /* 0x0000000a06128981 */ /* 0x000368000c1e1b00 */
[----:B------:R1:W5:Y:S01]  /*2650*/  @!P0 LDG.E.64 R52, [R4.64] ;  /* 0x0000000a04348981 */ /* 0x000362000c1e1b00 */
[----:B------:R-:W-:Y:S11]  /*2660*/  ISETP.GE.AND P0, PT, R25, c[0x0][0x27c], PT ;  /* 0x00009f0019007a0c */ /* 0x000ff60003f06270 */
[----:B------:R-:W-:Y:S02]  /*2670*/  @!UPT UIADD3 URZ, URZ, URZ, URZ ;  /* 0x0000003f3f3ff290 */ /* 0x000fe4000fffe03f */
[----:B------:R1:W5:Y:S04]  /*2680*/  @!P0 LDG.E.64 R20, [R6.64+0x20] ;  /* 0x0000200a06148981 */ /* 0x000368000c1e1b00 */
[----:B------:R1:W5:Y:S02]  /*2690*/  @!P0 LDG.E.64 R54, [R4.64+0x20] ;  /* 0x0000200a04368981 */ /* 0x000364000c1e1b00 */
.L_x_60:
[----:B------:R-:W-:Y:S05]  /*26a0*/  BSYNC B0 ;  /* 0x0000000000007941 */ /* 0x000fea0003800000 */
.L_x_59:
        /* <DEDUP_REMOVED lines=10> */
[----:B------:R-:W-:Y:S01]  /*2750*/  PRMT R35, R4, 0x5410, R5 ;  /* 0x0000541004237816 */ /* 0x000fe20000000005 */
[----:B------:R-:W-:Y:S01]  /*2760*/  IMAD.MOV.U32 R5, RZ, RZ, R52 ;  /* 0x000000ffff057224 */ /* 0x000fe200078e0034 */
[----:B------:R-:W-:Y:S01]  /*2770*/  MOV R6, R55 ;  /* 0x0000003700067202 */ /* 0x000fe20000000f00 */
[----:B------:R-:W-:Y:S01]  /*2780*/  CS2R R56, SRZ ;  /* 0x0000000000387805 */ /* 0x000fe2000001ff00 */
        /* <DEDUP_REMOVED lines=8> */
[----:B------:R-:W-:Y:S01]  /*2810*/  IADD3.X R38, R130, R132, R38, P1, P0 ;  /* 0x0000008482267210 */ /* 0x000fe20000fe0426 */
[----:B------:R-:W-:Y:S01]  /*2820*/  CS2R R58, SRZ ;  /* 0x00000000003a7805 */ /* 0x000fe2000001ff00 */
[----:B------:R-:W-:Y:S04]  /*2830*/  IADD3 R8, P1, P0, R112, R204, R8 ;  /* 0x000000cc70087210 */ /* 0x000fe8000783e008 */
[----:B------:R-:W-:Y:S02]  /*2840*/  IADD3.X R37, R128, R131, R37, P1, P0 ;  /* 0x0000008380257210 */ /* 0x000fe40000fe0425 */
[C---:B------:R-:W-:Y:S04]  /*2850*/  LEA R6, P0, R10.reuse, c[0x0][0x270], 0x1 ;  /* 0x00009c000a067a11 */ /* 0x040fe800078008ff */
[----:B------:R-:W-:Y:S02]  /*2860*/  LEA.HI.X R7, R10, c[0x0][0x274], R38, 0x1, P0 ;  /* 0x00009d000a077a11 */ /* 0x000fe400000f0c26 */
[C---:B------:R-:W-:Y:S04]  /*2870*/  LEA R4, P0, R8.reuse, c[0x0][0x288], 0x1 ;  /* 0x0000a20008047a11 */ /* 0x040fe800078008ff */
[----:B------:R-:W-:Y:S02]  /*2880*/  LEA.HI.X R5, R8, c[0x0][0x28c], R37, 0x1, P0 ;  /* 0x0000a30008057a11 */ /* 0x000fe400000f0c25 */
[----:B------:R-:W-:Y:S11]  /*2890*/  ISETP.GE.AND P0, PT, R32, c[0x0][0x27c], PT ;  /* 0x00009f0020007a0c */ /* 0x000ff60003f06270 */
[----:B------:R-:W-:Y:S02]  /*28a0*/  @!UPT UIADD3 URZ, URZ, URZ, URZ ;  /* 0x0000003f3f3ff290 */ /* 0x000fe4000fffe03f */
[----:B------:R1:W5:Y:S04]  /*28b0*/  @!P0 LDG.E.64 R22, [R6.64] ;  /* 0x0000000a06168981 */ /* 0x000368000c1e1b00 */
[----:B------:R1:W5:Y:S01]  /*28c0*/  @!P0 LDG.E.64 R56, [R4.64] ;  /* 0x0000000a04388981 */ /* 0x000362000c1e1b00 */
[----:B------:R-:W-:Y:S11]  /*28d0*/  ISETP.GE.AND P0, PT, R25, c[0x0][0x27c], PT ;  /* 0x00009f0019007a0c */ /* 0x000ff60003f06270 */
[----:B------:R-:W-:Y:S02]  /*28e0*/  @!UPT UIADD3 URZ, URZ, URZ, URZ ;  /* 0x0000003f3f3ff290 */ /* 0x000fe4000fffe03f */
[----:B------:R1:W5:Y:S04]  /*28f0*/  @!P0 LDG.E.64 R28, [R6.64+0x20] ;  /* 0x0000200a061c8981 */ /* 0x000368000c1e1b00 */
[----:B------:R1:W5:Y:S02]  /*2900*/  @!P0 LDG.E.64 R58, [R4.64+0x20] ;  /* 0x0000200a043a8981 */ /* 0x000364000c1e1b00 */
.L_x_62:
[----:B------:R-:W-:Y:S05]  /*2910*/  BSYNC B0 ;  /* 0x0000000000007941 */ /* 0x000fea0003800000 */
.L_x_61:
[----:B-1---5:R-:W-:Y:S01]  /*2920*/  MOV R5, R22 ;  /* 0x0000001600057202 */ /* 0x022fe20000000f00 */
[----:B------:R-:W-:Y:S01]  /*2930*/  IMAD.MOV.U32 R7, RZ, RZ, R28 ;  /* 0x000000ffff077224 */ /* 0x000fe200078e001c */
[----:B------:R-:W-:Y:S01]  /*2940*/  BSSY B1, `(.L_x_63) ;  /* 0x0000086000017945 */ /* 0x000fe20003800000 */
[----:B------:R-:W-:Y:S02]  /*2950*/  IMAD.MOV.U32 R6, RZ, RZ, R29 ;  /* 0x000000ffff067224 */ /* 0x000fe400078e001d */
[----:B------:R-:W-:Y:S03]  /*2960*/  IMAD.MOV.U32 R4, RZ, RZ, R23 ;  /* 0x000000ffff047224 */ /* 0x000fe600078e0017 */
[----:B------:R-:W-:Y:S01]  /*2970*/  PRMT R38, R6, 0x5410, R7 ;  /* 0x0000541006267816 */ /* 0x000fe20000000007 */
[----:B------:R-:W-:Y:S01]  /*2980*/  IMAD.MOV.U32 R7, RZ, RZ, R58 ;  /* 0x000000ffff077224 */ /* 0x000fe200078e003a */
[----:B------:R-:W-:Y:S01]  /*2990*/  PRMT R37, R4, 0x5410, R5 ;  /* 0x0000541004257816 */ /* 0x000fe20000000005 */
[----:B------:R-:W-:Y:S01]  /*29a0*/  IMAD.MOV.U32 R5, RZ, RZ, R56 ;  /* 0x000000ffff057224 */ /* 0x000fe200078e0038 */
[----:B------:R-:W-:Y:S02]  /*29b0*/  MOV R6, R59 ;  /* 0x0000003b00067202 */ /* 0x000fe40000000f00 */
[----:B------:R-:W-:Y:S02]  /*29c0*/  MOV R4, R57 ;  /* 0x0000003900047202 */ /* 0x000fe40000000f00 */
[----:B------:R-:W-:Y:S02]  /*29d0*/  PRMT R65, R7, 0x5410, R6 ;  /* 0x0000541007417816 */ /* 0x000fe40000000006 */
[----:B------:R-:W-:Y:S01]  /*29e0*/  PRMT R64, R5, 0x5410, R4 ;  /* 0x0000541005407816 */ /* 0x000fe20000000004 */
[----:B------:R-:W-:-:S05]  /*29f0*/  @P3 BRA `(.L_x_64) ;  /* 0x000007a000003947 */ /* 0x000fca0003800000 */
[----:B------:R-:W-:Y:S01]  /*2a00*/  IADD3 R68, P0, R145, R86, RZ ;  /* 0x0000005691447210 */ /* 0x000fe20007f1e0ff */
[----:B------:R-:W-:Y:S04]  /*2a10*/  BSSY B0, `(.L_x_65) ;  /* 0x000003d000007945 */ /* 0x000fe80003800000 */
[----:B------:R-:W-:Y:S01]  /*2a20*/  IMAD.X R69, R91, 0x1, R141, P0 ;  /* 0x000000015b457824 */ /* 0x000fe200000e068d */
[----:B------:R-:W-:Y:S11]  /*2a30*/  ISETP.NE.AND P0, PT, R98, RZ, PT ;  /* 0x000000ff6200720c */ /* 0x000ff60003f05270 */
[----:B------:R-:W-:Y:S02]  /*2a40*/  @!UPT UIADD3 URZ, URZ, URZ, URZ ;  /* 0x0000003f3f3ff290 */ /* 0x000fe4000fffe03f */
[----:B------:R-:W-:-:S05]  /*2a50*/  @!P0 BRA `(.L_x_66) ;  /* 0x0000038000008947 */ /* 0x000fca0003800000 */
[----:B------:R-:W-:Y:S01]  /*2a60*/  IADD3 R4, P0, R68, R92, RZ ;  /* 0x0000005c44047210 */ /* 0x000fe20007f1e0ff */
[----:B------:R-:W1:Y:S04]  /*2a70*/  LDS.128 R8, [R97+0x3900] ;  /* 0x0039000061087984 */ /* 0x000e680000000c00 */
[----:B------:R-:W-:Y:S01]  /*2a80*/  IMAD.X R5, R69, 0x1, R95, P0 ;  /* 0x0000000145057824 */ /* 0x000fe200000e065f */
[C---:B------:R-:W-:Y:S04]  /*2a90*/  LEA R66, P0, R4.reuse, c[0x0][0x1c8], 0x1 ;  /* 0x0000720004427a11 */ /* 0x040fe800078008ff */
[----:B------:R-:W-:Y:S02]  /*2aa0*/  LEA.HI.X R67, R4, c[0x0][0x1cc], R5, 0x1, P0 ;  /* 0x0000730004437a11 */ /* 0x000fe400000f0c05 */
[----:B------:R-:W-:Y:S11]  /*2ab0*/  ISETP.GE.AND P0, PT, R32, c[0x0][0x27c], PT ;  /* 0x00009f0020007a0c */ /* 0x000ff60003f06270 */
[----:B------:R-:W-:Y:S02]  /*2ac0*/  @!UPT UIADD3 URZ, URZ, URZ, URZ ;  /* 0x0000003f3f3ff290 */ /* 0x000fe4000fffe03f */
[----:B------:R-:W-:Y:S02]  /*2ad0*/  @!P0 SHF.R.U64 R4, R40, 0x10, R41 ;  /* 0x0000001028048819 */ /* 0x000fe40000001229 */
[--C-:B------:R-:W-:Y:S02]  /*2ae0*/  @!P0 SHF.R.U64 R2, R2, 0x10, R3.reuse ;  /* 0x0000001002028819 */ /* 0x100fe40000001203 */
[----:B------:R-:W-:Y:S02]  /*2af0*/  @!P0 SHF.R.U32.HI R3, RZ, 0x10, R3 ;  /* 0x00000010ff038819 */ /* 0x000fe40000011603 */
[----:B------:R-:W-:Y:S02]  /*2b00*/  @!P0 SHF.R.U32.HI R43, RZ, 0x10, R41 ;  /* 0x00000010ff2b8819 */ /* 0x000fe40000011629 */
[----:B------:R-:W-:Y:S02]  /*2b10*/  @!P0 PRMT R41, R42, 0x5410, R4 ;  /* 0x000054102a298816 */ /* 0x000fe40000000004 */
[C---:B------:R-:W-:Y:S02]  /*2b20*/  @!P0 PRMT R2, R24.reuse, 0x5432, R2 ;  /* 0x0000543218028816 */ /* 0x040fe40000000002 */
[----:B------:R-:W-:Y:S01]  /*2b30*/  @!P0 PRMT R6, R24, 0x5410, R3 ;  /* 0x0000541018068816 */ /* 0x000fe20000000003 */
[----:B------:R-:W-:Y:S01]  /*2b40*/  @!P0 IMAD.U32 R24, R41, 0x10000, RZ ;  /* 0x0001000029188824 */ /* 0x000fe200078e00ff */
[C---:B------:R-:W-:Y:S01]  /*2b50*/  @!P0 LOP3.LUT R5, R2.reuse, 0xffff0000, RZ, 0xc0, !PT ;  /* 0xffff000002058812 */ /* 0x040fe200078ec0ff */
[----:B------:R-:W-:Y:S01]  /*2b60*/  @!P0 IMAD.U32 R7, R2, 0x10000, RZ ;  /* 0x0001000002078824 */ /* 0x000fe200078e00ff */
[C---:B-1----:R-:W-:Y:S02]  /*2b70*/  @!P0 LOP3.LUT R3, R8.reuse, 0xffff0000, RZ, 0xc0, !PT ;  /* 0xffff000008038812 */ /* 0x042fe400078ec0ff */
[----:B------:R-:W-:Y:S02]  /*2b80*/  @!P0 LOP3.LUT R4, R9, 0xffff0000, RZ, 0xc0, !PT ;  /* 0xffff000009048812 */ /* 0x000fe400078ec0ff */
[----:B------:R-:W-:Y:S01]  /*2b90*/  @!P0 LOP3.LUT R41, R41, 0xffff0000, RZ, 0xc0, !PT ;  /* 0xffff000029298812 */ /* 0x000fe200078ec0ff */
[C---:B------:R-:W-:Y:S01]  /*2ba0*/  @!P0 FMUL.FTZ R44, R3.reuse, R24 ;  /* 0x00000018032c8220 */ /* 0x040fe20000410000 */
[----:B------:R-:W-:Y:S01]  /*2bb0*/  @!P0 SHF.L.U32 R40, R8, 0x10, RZ ;  /* 0x0000001008288819 */ /* 0x000fe200000006ff */
[----:B------:R-:W-:Y:S01]  /*2bc0*/  @!P0 FMUL.FTZ R2, R3, R7 ;  /* 0x0000000703028220 */ /* 0x000fe20000410000 */
[----:B------:R-:W-:Y:S01]  /*2bd0*/  @!P0 PRMT R43, R42, 0x5432, R43 ;  /* 0x000054322a2b8816 */ /* 0x000fe2000000002b */
[----:B------:R-:W-:Y:S02]  /*2be0*/  @!P0 IMAD.U32 R42, R9, 0x10000, RZ ;  /* 0x00010000092a8824 */ /* 0x000fe400078e00ff */
[C---:B------:R-:W-:Y:S02]  /*2bf0*/  @!P0 FMUL.FTZ R70, R4.reuse, R41 ;  /* 0x0000002904468220 */ /* 0x040fe40000410000 */
[----:B------:R-:W-:Y:S01]  /*2c00*/  @!P0 FMUL.FTZ R3, R4, R5 ;  /* 0x0000000504038220 */ /* 0x000fe20000410000 */
[----:B------:R-:W-:Y:S01]  /*2c10*/  @!P0 LOP3.LUT R4, R10, 0xffff0000, RZ, 0xc0, !PT ;  /* 0xffff00000a048812 */ /* 0x000fe200078ec0ff */
[----:B------:R-:W-:Y:S02]  /*2c20*/  @!P0 FFMA.FTZ R73, R40, R7, -R44 ;  /* 0x0000000728498223 */ /* 0x000fe4000001082c */
[----:B------:R-:W-:Y:S01]  /*2c30*/  @!P0 FFMA.FTZ R2, R24, R40, R2 ;  /* 0x0000002818028223 */ /* 0x000fe20000010002 */
[----:B------:R-:W-:Y:S01]  /*2c40*/  @!P0 SHF.L.U32 R40, R10, 0x10, RZ ;  /* 0x000000100a288819 */ /* 0x000fe200000006ff */
[C---:B------:R-:W-:Y:S01]  /*2c50*/  @!P0 IMAD.U32 R24, R43.reuse, 0x10000, RZ ;  /* 0x000100002b188824 */ /* 0x040fe200078e00ff */
[----:B------:R-:W-:Y:S01]  /*2c60*/  @!P0 LOP3.LUT R43, R43, 0xffff0000, RZ, 0xc0, !PT ;  /* 0xffff00002b2b8812 */ /* 0x000fe200078ec0ff */
[----:B------:R-:W-:Y:S01]  /*2c70*/  @!P0 IMAD.U32 R7, R6, 0x10000, RZ ;  /* 0x0001000006078824 */ /* 0x000fe200078e00ff */
[----:B------:R-:W-:Y:S01]  /*2c80*/  @!P0 F2FP.BF16.PACK_AB R2, R2, R73 ;  /* 0x000000490202823e */ /* 0x000fe200000010ff */
[----:B------:R-:W-:Y:S01]  /*2c90*/  @!P0 FFMA.FTZ R72, R42, R5, -R70 ;  /* 0x000000052a488223 */ /* 0x000fe20000010846 */
[C---:B------:R-:W-:Y:S01]  /*2ca0*/  @!P0 LOP3.LUT R5, R11.reuse, 0xffff0000, RZ, 0xc0, !PT ;  /* 0xffff00000b058812 */ /* 0x040fe200078ec0ff */
[----:B------:R-:W-:Y:S01]  /*2cb0*/  @!P0 FMUL.FTZ R70, R4, R24 ;  /* 0x0000001804468220 */ /* 0x000fe20000410000 */
[----:B------:R-:W-:Y:S01]  /*2cc0*/  @!P0 LOP3.LUT R6, R6, 0xffff0000, RZ, 0xc0, !PT ;  /* 0xffff000006068812 */ /* 0x000fe200078ec0ff */
[----:B------:R-:W-:Y:S01]  /*2cd0*/  @!P0 FMUL.FTZ R4, R4, R7 ;  /* 0x0000000704048220 */ /* 0x000fe20000410000 */
[----:B------:R-:W-:Y:S01]  /*2ce0*/  @!P0 MOV R8, R2 ;  /* 0x0000000200088202 */ /* 0x000fe20000000f00 */
[----:B------:R-:W-:Y:S02]  /*2cf0*/  @!P0 IMAD.U32 R44, R11, 0x10000, RZ ;  /* 0x000100000b2c8824 */ /* 0x000fe400078e00ff */
[C---:B------:R-:W-:Y:S02]  /*2d00*/  @!P0 FMUL.FTZ R71, R5.reuse, R43 ;  /* 0x0000002b05478220 */ /* 0x040fe40000410000 */
[----:B------:R-:W-:Y:S02]  /*2d10*/  @!P0 FMUL.FTZ R5, R5, R6 ;  /* 0x0000000605058220 */ /* 0x000fe40000410000 */
[----:B------:R-:W-:Y:S02]  /*2d20*/  @!P0 FFMA.FTZ R3, R41, R42, R3 ;  /* 0x0000002a29038223 */ /* 0x000fe40000010003 */
[----:B------:R-:W-:Y:S02]  /*2d30*/  @!P0 FFMA.FTZ R4, R24, R40, R4 ;  /* 0x0000002818048223 */ /* 0x000fe40000010004 */
[----:B------:R-:W-:Y:S01]  /*2d40*/  @!P0 FFMA.FTZ R70, R40, R7, -R70 ;  /* 0x0000000728468223 */ /* 0x000fe20000010846 */
[----:B------:R-:W-:Y:S01]  /*2d50*/  @!P0 F2FP.BF16.PACK_AB R3, R3, R72 ;  /* 0x000000480303823e */ /* 0x000fe200000010ff */
[----:B------:R-:W-:Y:S02]  /*2d60*/  @!P0 FFMA.FTZ R71, R44, R6, -R71 ;  /* 0x000000062c478223 */ /* 0x000fe40000010847 */
[----:B------:R-:W-:Y:S01]  /*2d70*/  @!P0 FFMA.FTZ R5, R43, R44, R5 ;  /* 0x0000002c2b058223 */ /* 0x000fe20000010005 */
[----:B------:R-:W-:Y:S01]  /*2d80*/  @!P0 F2FP.BF16.PACK_AB R4, R4, R70 ;  /* 0x000000460404823e */ /* 0x000fe200000010ff */
[----:B------:R-:W-:Y:S03]  /*2d90*/  @!P0 IMAD.MOV.U32 R9, RZ, RZ, R3 ;  /* 0x000000ffff098224 */ /* 0x000fe600078e0003 */
[----:B------:R-:W-:Y:S01]  /*2da0*/  @!P0 F2FP.BF16.PACK_AB R5, R5, R71 ;  /* 0x000000470505823e */ /* 0x000fe200000010ff */
[----:B------:R-:W-:Y:S03]  /*2db0*/  @!P0 IMAD.MOV.U32 R10, RZ, RZ, R4 ;  /* 0x000000ffff0a8224 */ /* 0x000fe600078e0004 */
[----:B------:R-:W-:Y:S05]  /*2dc0*/  @!P0 MOV R11, R5 ;  /* 0x00000005000b8202 */ /* 0x000fea0000000f00 */
[----:B------:R1:W-:Y:S02]  /*2dd0*/  STG.E.128 [R66.64], R8 ;  /* 0x0000000842007986 */ /* 0x0003e4000c101d0a */
.L_x_66:
[----:B------:R-:W-:Y:S05]  /*2de0*/  BSYNC B0 ;  /* 0x0000000000007941 */ /* 0x000fea0003800000 */
.L_x_65:
[----:B------:R-:W-:Y:S11]  /*2df0*/  ISETP.NE.AND P0, PT, R99, RZ, PT ;  /* 0x000000ff6300720c */ /* 0x000ff60003f05270 */
[----:B------:R-:W-:Y:S02]  /*2e00*/  @!UPT UIADD3 URZ, URZ, URZ, URZ ;  /* 0x0000003f3f3ff290 */ /* 0x000fe4000fffe03f */
[----:B------:R-:W-:-:S05]  /*2e10*/  @!P0 BRA `(.L_x_64) ;  /* 0x0000038000008947 */ /* 0x000fca0003800000 */
[----:B------:R-:W-:Y:S01]  /*2e20*/  IADD3 R2, P0, R68, R129, RZ ;  /* 0x0000008144027210 */ /* 0x000fe20007f1e0ff */
[----:B-1----:R-:W1:Y:S04]  /*2e30*/  LDS.128 R8, [R96+0x3900] ;  /* 0x0039000060087984 */ /* 0x002e680000000c00 */
        /* <DEDUP_REMOVED lines=8> */
[C---:B------:R-:W-:Y:S02]  /*2ec0*/  @!P0 PRMT R2, R30.reuse, 0x5432, R2 ;  /* 0x000054321e028816 */ /* 0x040fe40000000002 */
[----:B------:R-:W-:Y:S02]  /*2ed0*/  @!P0 PRMT R24, R45, 0x5410, R24 ;  /* 0x000054102d188816 */ /* 0x000fe40000000018 */
[----:B------:R-:W-:Y:S01]  /*2ee0*/  @!P0 PRMT R6, R30, 0x5410, R3 ;  /* 0x000054101e068816 */ /* 0x000fe20000000003 */
[----:B------:R-:W-:Y:S01]  /*2ef0*/  @!P0 IMAD.U32 R7, R2, 0x10000, RZ ;  /* 0x0001000002078824 */ /* 0x000fe200078e00ff */
[----:B------:R-:W-:Y:S01]  /*2f00*/  @!P0 SHF.R.U32.HI R40, RZ, 0x10, R47 ;  /* 0x00000010ff288819 */ /* 0x000fe2000001162f */
[C---:B------:R-:W-:Y:S01]  /*2f10*/  @!P0 IMAD.U32 R12, R24.reuse, 0x10000, RZ ;  /* 0x00010000180c8824 */ /* 0x040fe200078e00ff */
[----:B------:R-:W-:Y:S01]  /*2f20*/  @!P0 LOP3.LUT R24, R24, 0xffff0000, RZ, 0xc0, !PT ;  /* 0xffff000018188812 */ /* 0x000fe200078ec0ff */
[C---:B-1----:R-:W-:Y:S01]  /*2f30*/  @!P0 IMAD.U32 R30, R9.reuse, 0x10000, RZ ;  /* 0x00010000091e8824 */ /* 0x042fe200078e00ff */
[----:B------:R-:W-:Y:S02]  /*2f40*/  @!P0 LOP3.LUT R3, R8, 0xffff0000, RZ, 0xc0, !PT ;  /* 0xffff000008038812 */ /* 0x000fe400078ec0ff */
[----:B------:R-:W-:Y:S02]  /*2f50*/  @!P0 LOP3.LUT R4, R9, 0xffff0000, RZ, 0xc0, !PT ;  /* 0xffff000009048812 */ /* 0x000fe400078ec0ff */
[----:B------:R-:W-:Y:S01]  /*2f60*/  @!P0 LOP3.LUT R5, R2, 0xffff0000, RZ, 0xc0, !PT ;  /* 0xffff000002058812 */ /* 0x000fe200078ec0ff */
[C---:B------:R-:W-:Y:S01]  /*2f70*/  @!P0 FMUL.FTZ R41, R3.reuse, R12 ;  /* 0x0000000c03298220 */ /* 0x040fe20000410000 */
[----:B------:R-:W-:Y:S01]  /*2f80*/  @!P0 SHF.L.U32 R13, R8, 0x10, RZ ;  /* 0x00000010080d8819 */ /* 0x000fe200000006ff */
[----:B------:R-:W-:Y:S01]  /*2f90*/  @!P0 FMUL.FTZ R2, R3, R7 ;  /* 0x0000000703028220 */ /* 0x000fe20000410000 */
[----:B------:R-:W-:Y:S01]  /*2fa0*/  @!P0 PRMT R40, R45, 0x5432, R40 ;  /* 0x000054322d288816 */ /* 0x000fe20000000028 */
        /* <DEDUP_REMOVED lines=31> */
.L_x_64:
[----:B------:R-:W-:Y:S05]  /*31a0*/  BSYNC B1 ;  /* 0x0000000000017941 */ /* 0x000fea0003800000 */
.L_x_63:
[----:B------:R-:W-:Y:S01]  /*31b0*/  BSSY B1, `(.L_x_67) ;  /* 0x000007c000017945 */ /* 0x000fe20003800000 */
[----:B------:R-:W-:-:S05]  /*31c0*/  @P4 BRA `(.L_x_68) ;  /* 0x000007a000004947 */ /* 0x000fca0003800000 */
[----:B------:R-:W-:Y:S01]  /*31d0*/  IADD3 R44, P1, P0, R136, R86, R26 ;  /* 0x00000056882c7210 */ /* 0x000fe2000783e01a */
[----:B------:R-:W-:Y:S03]  /*31e0*/  BSSY B0, `(.L_x_69) ;  /* 0x000003d000007945 */ /* 0x000fe60003800000 */
[----:B------:R-:W-:Y:S02]  /*31f0*/  IADD3.X R45, R143, R91, R27, P1, P0 ;  /* 0x0000005b8f2d7210 */ /* 0x000fe40000fe041b */
[----:B------:R-:W-:Y:S11]  /*3200*/  ISETP.NE.AND P0, PT, R98, RZ, PT ;  /* 0x000000ff6200720c */ /* 0x000ff60003f05270 */
[----:B------:R-:W-:Y:S02]  /*3210*/  @!UPT UIADD3 URZ, URZ, URZ, URZ ;  /* 0x0000003f3f3ff290 */ /* 0x000fe4000fffe03f */
[----:B------:R-:W-:-:S05]  /*3220*/  @!P0 BRA `(.L_x_70) ;  /* 0x0000038000008947 */ /* 0x000fca0003800000 */
[----:B------:R-:W-:Y:S01]  /*3230*/  ISETP.GE.AND P0, PT, R32, c[0x0][0x27c], PT ;  /* 0x00009f0020007a0c */ /* 0x000fe20003f06270 */
[----:B-1----:R-:W1:Y:S11]  /*3240*/  LDS.128 R8, [R97+0x4900] ;  /* 0x0049000061087984 */ /* 0x002e760000000c00 */
[----:B------:R-:W-:Y:S01]  /*3250*/  @!UPT UIADD3 URZ, URZ, URZ, URZ ;  /* 0x0000003f3f3ff290 */ /* 0x000fe2000fffe03f */
[----:B------:R-:W-:Y:S02]  /*3260*/  @!P0 SHF.R.U64 R4, R48, 0x10, R49 ;  /* 0x0000001030048819 */ /* 0x000fe40000001231 */
[--C-:B------:R-:W-:Y:S02]  /*3270*/  @!P0 SHF.R.U64 R2, R14, 0x10, R15.reuse ;  /* 0x000000100e028819 */ /* 0x100fe4000000120f */
[----:B------:R-:W-:Y:S02]  /*3280*/  @!P0 SHF.R.U32.HI R3, RZ, 0x10, R15 ;  /* 0x00000010ff038819 */ /* 0x000fe4000001160f */
[----:B------:R-:W-:Y:S02]  /*3290*/  @!P0 PRMT R14, R60, 0x5410, R4 ;  /* 0x000054103c0e8816 */ /* 0x000fe40000000004 */
[C---:B------:R-:W-:Y:S02]  /*32a0*/  @!P0 PRMT R2, R31.reuse, 0x5432, R2 ;  /* 0x000054321f028816 */ /* 0x040fe40000000002 */
[----:B------:R-:W-:Y:S01]  /*32b0*/  @!P0 PRMT R6, R31, 0x5410, R3 ;  /* 0x000054101f068816 */ /* 0x000fe20000000003 */
[----:B------:R-:W-:Y:S01]  /*32c0*/  @!P0 IMAD.U32 R12, R14, 0x10000, RZ ;  /* 0x000100000e0c8824 */ /* 0x000fe200078e00ff */
[----:B------:R-:W-:Y:S01]  /*32d0*/  @!P0 SHF.R.U32.HI R24, RZ, 0x10, R49 ;  /* 0x00000010ff188819 */ /* 0x000fe20000011631 */
[----:B------:R-:W-:Y:S01]  /*32e0*/  @!P0 IMAD.U32 R7, R2, 0x10000, RZ ;  /* 0x0001000002078824 */ /* 0x000fe200078e00ff */
[----:B------:R-:W-:Y:S02]  /*32f0*/  @!P0 LOP3.LUT R14, R14, 0xffff0000, RZ, 0xc0, !PT ;  /* 0xffff00000e0e8812 */ /* 0x000fe400078ec0ff */
[----:B------:R-:W-:Y:S02]  /*3300*/  @!P0 LOP3.LUT R5, R2, 0xffff0000, RZ, 0xc0, !PT ;  /* 0xffff000002058812 */ /* 0x000fe400078ec0ff */
[----:B------:R-:W-:Y:S01]  /*3310*/  @!P0 PRMT R24, R60, 0x5432, R24 ;  /* 0x000054323c188816 */ /* 0x000fe20000000018 */
[C---:B-1----:R-:W-:Y:S01]  /*3320*/  @!P0 IMAD.U32 R13, R8.reuse, 0x10000, RZ ;  /* 0x00010000080d8824 */ /* 0x042fe200078e00ff */
[----:B------:R-:W-:Y:S02]  /*3330*/  @!P0 LOP3.LUT R3, R8, 0xffff0000, RZ, 0xc0, !PT ;  /* 0xffff000008038812 */ /* 0x000fe400078ec0ff */
[C---:B------:R-:W-:Y:S02]  /*3340*/  @!P0 LOP3.LUT R4, R9.reuse, 0xffff0000, RZ, 0xc0, !PT ;  /* 0xffff000009048812 */ /* 0x040fe400078ec0ff */
[----:B------:R-:W-:Y:S01]  /*3350*/  @!P0 SHF.L.U32 R15, R9, 0x10, RZ ;  /* 0x00000010090f8819 */ /* 0x000fe200000006ff */
[C---:B------:R-:W-:Y:S02]  /*3360*/  @!P0 FMUL.FTZ R30, R3.reuse, R12 ;  /* 0x0000000c031e8220 */ /* 0x040fe40000410000 */
[-C--:B------:R-:W-:Y:S02]  /*3370*/  @!P0 FMUL.FTZ R2, R3, R7.reuse ;  /* 0x0000000703028220 */ /* 0x080fe40000410000 */
[----:B------:R-:W-:Y:S02]  /*3380*/  @!P0 FMUL.FTZ R31, R4, R14 ;  /* 0x0000000e041f8220 */ /* 0x000fe40000410000 */
[----:B------:R-:W-:Y:S01]  /*3390*/  @!P0 FFMA.FTZ R43, R13, R7, -R30 ;  /* 0x000000070d2b8223 */ /* 0x000fe2000001081e */
[----:B------:R-:W-:Y:S01]  /*33a0*/  @!P0 SHF.L.U32 R7, R6, 0x10, RZ ;  /* 0x0000001006078819 */ /* 0x000fe200000006ff */
[----:B------:R-:W-:Y:S01]  /*33b0*/  @!P0 FMUL.FTZ R3, R4, R5 ;  /* 0x0000000504038220 */ /* 0x000fe20000410000 */
[----:B------:R-:W-:Y:S01]  /*33c0*/  @!P0 LOP3.LUT R4, R10, 0xffff0000, RZ, 0xc0, !PT ;  /* 0xffff00000a048812 */ /* 0x000fe200078ec0ff */
[----:B------:R-:W-:Y:S01]  /*33d0*/  @!P0 FFMA.FTZ R2, R12, R13, R2 ;  /* 0x0000000d0c028223 */ /* 0x000fe20000010002 */
[----:B------:R-:W-:Y:S01]  /*33e0*/  @!P0 LOP3.LUT R6, R6, 0xffff0000, RZ, 0xc0, !PT ;  /* 0xffff000006068812 */ /* 0x000fe200078ec0ff */
[C---:B------:R-:W-:Y:S01]  /*33f0*/  @!P0 IMAD.U32 R12, R24.reuse, 0x10000, RZ ;  /* 0x00010000180c8824 */ /* 0x040fe200078e00ff */
[----:B------:R-:W-:Y:S01]  /*3400*/  @!P0 LOP3.LUT R24, R24, 0xffff0000, RZ, 0xc0, !PT ;  /* 0xffff000018188812 */ /* 0x000fe200078ec0ff */
[----:B------:R-:W-:Y:S01]  /*3410*/  @!P0 FFMA.FTZ R42, R15, R5, -R31 ;  /* 0x000000050f2a8223 */ /* 0x000fe2000001081f */
[C---:B------:R-:W-:Y:S01]  /*3420*/  @!P0 LOP3.LUT R5, R11.reuse, 0xffff0000, RZ, 0xc0, !PT ;  /* 0xffff00000b058812 */ /* 0x040fe200078ec0ff */
[----:B------:R-:W-:Y:S01]  /*3430*/  @!P0 IMAD.U32 R13, R10, 0x10000, RZ ;  /* 0x000100000a0d8824 */ /* 0x000fe200078e00ff */
[----:B------:R-:W-:Y:S01]  /*3440*/  IADD3 R31, P1, R44, R92, RZ ;  /* 0x0000005c2c1f7210 */ /* 0x000fe20007f3e0ff */
[----:B------:R-:W-:Y:S01]  /*3450*/  @!P0 FMUL.FTZ R40, R4, R12 ;  /* 0x0000000c04288220 */ /* 0x000fe20000410000 */
[----:B------:R-:W-:Y:S01]  /*3460*/  @!P0 F2FP.BF16.PACK_AB R2, R2, R43 ;  /* 0x0000002b0202823e */ /* 0x000fe200000010ff */
[----:B------:R-:W-:Y:S02]  /*3470*/  @!P0 FMUL.FTZ R4, R4, R7 ;  /* 0x0000000704048220 */ /* 0x000fe40000410000 */
[----:B------:R-:W-:Y:S01]  /*3480*/  @!P0 IMAD.U32 R30, R11, 0x10000, RZ ;  /* 0x000100000b1e8824 */ /* 0x000fe200078e00ff */
[----:B------:R-:W-:Y:S01]  /*3490*/  @!P0 MOV R8, R2 ;  /* 0x0000000200088202 */ /* 0x000fe20000000f00 */
        /* <DEDUP_REMOVED lines=9> */
[----:B------:R-:W-:Y:S01]  /*3530*/  IMAD.X R7, R45, 0x1, R95, P1 ;  /* 0x000000012d077824 */ /* 0x000fe200008e065f */
[----:B------:R-:W-:Y:S01]  /*3540*/  LEA R6, P1, R31, c[0x0][0x1c8], 0x1 ;  /* 0x000072001f067a11 */ /* 0x000fe200078208ff */
[----:B------:R-:W-:Y:S01]  /*3550*/  @!P0 IMAD.MOV.U32 R9, RZ, RZ, R3 ;  /* 0x000000ffff098224 */ /* 0x000fe200078e0003 */
[----:B------:R-:W-:Y:S01]  /*3560*/  @!P0 F2FP.BF16.PACK_AB R5, R5, R41 ;  /* 0x000000290505823e */ /* 0x000fe200000010ff */
[----:B------:R-:W-:Y:S01]  /*3570*/  @!P0 IMAD.MOV.U32 R10, RZ, RZ, R4 ;  /* 0x000000ffff0a8224 */ /* 0x000fe200078e0004 */
[----:B------:R-:W-:Y:S02]  /*3580*/  LEA.HI.X R7, R31, c[0x0][0x1cc], R7, 0x1, P1 ;  /* 0x000073001f077a11 */ /* 0x000fe400008f0c07 */
[----:B------:R-:W-:Y:S05]  /*3590*/  @!P0 MOV R11, R5 ;  /* 0x00000005000b8202 */ /* 0x000fea0000000f00 */
[----:B------:R1:W-:Y:S02]  /*35a0*/  STG.E.128 [R6.64], R8 ;  /* 0x0000000806007986 */ /* 0x0003e4000c101d0a */
.L_x_70:
[----:B------:R-:W-:Y:S05]  /*35b0*/  BSYNC B0 ;  /* 0x0000000000007941 */ /* 0x000fea0003800000 */
.L_x_69:
        /* <DEDUP_REMOVED lines=9> */
[C---:B------:R-:W-:Y:S02]  /*3650*/  @!P0 PRMT R14, R61.reuse, 0x5410, R14 ;  /* 0x000054103d0e8816 */ /* 0x040fe4000000000e */
        /* <DEDUP_REMOVED lines=42> */
[C---:B------:R-:W-:Y:S01]  /*3900*/  LEA R6, P1, R24.reuse, c[0x0][0x1c8], 0x1 ;  /* 0x0000720018067a11 */ /* 0x040fe200078208ff */
[----:B------:R-:W-:Y:S01]  /*3910*/  @!P0 IMAD.MOV.U32 R9, RZ, RZ, R3 ;  /* 0x000000ffff098224 */ /* 0x000fe200078e0003 */
[----:B------:R-:W-:Y:S01]  /*3920*/  @!P0 F2FP.BF16.PACK_AB R5, R5, R31 ;  /* 0x0000001f0505823e */ /* 0x000fe200000010ff */
[----:B------:R-:W-:Y:S01]  /*3930*/  @!P0 IMAD.MOV.U32 R10, RZ, RZ, R4 ;  /* 0x000000ffff0a8224 */ /* 0x000fe200078e0004 */
[----:B------:R-:W-:Y:S02]  /*3940*/  LEA.HI.X R7, R24, c[0x0][0x1cc], R7, 0x1, P1 ;  /* 0x0000730018077a11 */ /* 0x000fe400008f0c07 */
[----:B------:R-:W-:Y:S05]  /*3950*/  @!P0 MOV R11, R5 ;  /* 0x00000005000b8202 */ /* 0x000fea0000000f00 */
[----:B------:R1:W-:Y:S02]  /*3960*/  STG.E.128 [R6.64], R8 ;  /* 0x0000000806007986 */ /* 0x0003e4000c101d0a */
.L_x_68:
[----:B------:R-:W-:Y:S05]  /*3970*/  BSYNC B1 ;  /* 0x0000000000017941 */ /* 0x000fea0003800000 */
.L_x_67:
[----:B------:R-:W-:Y:S01]  /*3980*/  BSSY B1, `(.L_x_71) ;  /* 0x000007b000017945 */ /* 0x000fe20003800000 */
[----:B------:R-:W-:-:S05]  /*3990*/  @P2 BRA `(.L_x_72) ;  /* 0x0000079000002947 */ /* 0x000fca0003800000 */
[----:B------:R-:W-:Y:S01]  /*39a0*/  ISETP.NE.AND P0, PT, R98, RZ, PT ;  /* 0x000000ff6200720c */ /* 0x000fe20003f05270 */
[----:B------:R-:W-:Y:S01]  /*39b0*/  BSSY B0, `(.L_x_73) ;  /* 0x000003c000007945 */ /* 0x000fe20003800000 */
[----:B------:R-:W-:Y:S04]  /*39c0*/  IADD3 R34, P2, P1, R146, R86, R26 ;  /* 0x0000005692227210 */ /* 0x000fe8000795e01a */
[----:B------:R-:W-:Y:S07]  /*39d0*/  IADD3.X R40, R142, R91, R27, P2, P1 ;  /* 0x0000005b8e287210 */ /* 0x000fee00017e241b */
        /* <DEDUP_REMOVED lines=57> */
.L_x_74:
[----:B------:R-:W-:Y:S05]  /*3d70*/  BSYNC B0 ;  /* 0x0000000000007941 */ /* 0x000fea0003800000 */
.L_x_73:
        /* <DEDUP_REMOVED lines=43> */
[-C--:B------:R-:W-:Y:S02]  /*4030*/  @!P0 FMUL.FTZ R5, R5, R6.reuse ;  /* 0x0000000605058220 */ /* 0x080fe40000410000 */
        /* <DEDUP_REMOVED lines=15> */
.L_x_72:
[----:B------:R-:W-:Y:S05]  /*4130*/  BSYNC B1 ;  /* 0x0000000000017941 */ /* 0x000fea0003800000 */
.L_x_71:
        /* <DEDUP_REMOVED lines=62> */
.L_x_77:
[----:B------:R-:W-:Y:S05]  /*4520*/  BSYNC B0 ;  /* 0x0000000000007941 */ /* 0x000fea0003800000 */
.L_x_76:
        /* <DEDUP_REMOVED lines=10> */
[----:B------:R-:W-:Y:S02]  /*45d0*/  @!P0 PRMT R2, R38, 0x5432, R2 ;  /* 0x0000543226028816 */ /* 0x000fe40000000002 */
[----:B------:R-:W-:Y:S01]  /*45e0*/  @!P0 SHF.R.U32.HI R4, RZ, 0x10, R59 ;  /* 0x00000010ff048819 */ /* 0x000fe2000001163b */
[----:B------:R-:W-:Y:S01]  /*45f0*/  @!P0 IMAD.U32 R12, R14, 0x10000, RZ ;  /* 0x000100000e0c8824 */ /* 0x000fe200078e00ff */
[----:B------:R-:W-:Y:S01]  /*4600*/  @!P0 PRMT R6, R38, 0x5410, R3 ;  /* 0x0000541026068816 */ /* 0x000fe20000000003 */
[----:B------:R-:W-:Y:S01]  /*4610*/  @!P0 IMAD.U32 R7, R2, 0x10000, RZ ;  /* 0x0001000002078824 */ /* 0x000fe200078e00ff */
[----:B------:R-:W-:Y:S02]  /*4620*/  @!P0 PRMT R16, R65, 0x5432, R4 ;  /* 0x0000543241108816 */ /* 0x000fe40000000004 */
[----:B------:R-:W-:Y:S02]  /*4630*/  @!P0 LOP3.LUT R14, R14, 0xffff0000, RZ, 0xc0, !PT ;  /* 0xffff00000e0e8812 */ /* 0x000fe400078ec0ff */
[----:B------:R-:W-:Y:S01]  /*4640*/  @!P0 LOP3.LUT R5, R2, 0xffff0000, RZ, 0xc0, !PT ;  /* 0xffff000002058812 */ /* 0x000fe200078ec0ff */
        /* <DEDUP_REMOVED lines=40> */
[----:B------:R1:W-:Y:S01]  /*48d0*/  STG.E.128 [R6.64], R8 ;  /* 0x0000000806007986 */ /* 0x0003e2000c101d0a */
[----:B------:R-:W-:-:S05]  /*48e0*/  BRA `(.L_x_75) ;  /* 0x000028d000007947 */ /* 0x000fca0003800000 */
.L_x_54:
[-C--:B------:R-:W-:Y:S01]  /*48f0*/  ISETP.GE.AND P0, PT, R170, R76.reuse, PT ;  /* 0x0000004caa00720c */ /* 0x080fe20003f06270 */
[----:B------:R-:W-:Y:S01]  /*4900*/  CS2R R18, SRZ ;  /* 0x0000000000127805 */ /* 0x000fe2000001ff00 */
[----:B------:R-:W-:Y:S01]  /*4910*/  ISETP.NE.AND P4, PT, R98, RZ, PT ;  /* 0x000000ff6200720c */ /* 0x000fe20003f85270 */
[----:B------:R-:W-:Y:S01]  /*4920*/  CS2R R16, SRZ ;  /* 0x0000000000107805 */ /* 0x000fe2000001ff00 */
[C---:B------:R-:W-:Y:S01]  /*4930*/  ISETP.GE.OR P2, PT, R26.reuse, c[0x0][0x27c], P0 ;  /* 0x00009f001a007a0c */ /* 0x040fe20000746670 */
[----:B------:R-:W-:Y:S01]  /*4940*/  CS2R R62, SRZ ;  /* 0x00000000003e7805 */ /* 0x000fe2000001ff00 */
[----:B------:R-:W-:Y:S01]  /*4950*/  ISETP.GE.AND P0, PT, R169, R76, PT ;  /* 0x0000004ca900720c */ /* 0x000fe20003f06270 */
[----:B------:R-:W-:Y:S01]  /*4960*/  CS2R R60, SRZ ;  /* 0x00000000003c7805 */ /* 0x000fe2000001ff00 */
[----:B------:R-:W-:Y:S01]  /*4970*/  CS2R R22, SRZ ;  /* 0x0000000000167805 */ /* 0x000fe2000001ff00 */
[----:B------:R-:W-:Y:S01]  /*4980*/  CS2R R20, SRZ ;  /* 0x0000000000147805 */ /* 0x000fe2000001ff00 */
[----:B------:R-:W-:Y:S01]  /*4990*/  ISETP.GE.OR P3, PT, R26, c[0x0][0x27c], P0 ;  /* 0x00009f001a007a0c */ /* 0x000fe20000766670 */
[----:B------:R-:W-:Y:S01]  /*49a0*/  CS2R R66, SRZ ;  /* 0x0000000000427805 */ /* 0x000fe2000001ff00 */
[----:B------:R-:W-:Y:S01]  /*49b0*/  CS2R R64, SRZ ;  /* 0x0000000000407805 */ /* 0x000fe2000001ff00 */
[----:B------:R-:W-:Y:S01]  /*49c0*/  CS2R R30, SRZ ;  /* 0x00000000001e7805 */ /* 0x000fe2000001ff00 */
[----:B------:R-:W-:Y:S01]  /*49d0*/  CS2R R28, SRZ ;  /* 0x00000000001c7805 */ /* 0x000fe2000001ff00 */
[----:B------:R-:W-:Y:S01]  /*49e0*/  CS2R R70, SRZ ;  /* 0x0000000000467805 */ /* 0x000fe2000001ff00 */
[----:B------:R-:W-:Y:S01]  /*49f0*/  CS2R R68, SRZ ;  /* 0x0000000000447805 */ /* 0x000fe2000001ff00 */
[----:B------:R-:W-:Y:S01]  /*4a00*/  @!P2 IADD3 R3, P1, P0, R110, R10, R213 ;  /* 0x0000000a6e03a210 */ /* 0x000fe2000783e0d5 */
[----:B------:R-:W-:Y:S01]  /*4a10*/  CS2R R42, SRZ ;  /* 0x00000000002a7805 */ /* 0x000fe2000001ff00 */
[----:B------:R-:W-:Y:S01]  /*4a20*/  CS2R R40, SRZ ;  /* 0x0000000000287805 */ /* 0x000fe2000001ff00 */
[----:B------:R-:W-:Y:S01]  /*4a30*/  BSSY B0, `(.L_x_78) ;  /* 0x00000cb000007945 */ /* 0x000fe20003800000 */
[C---:B------:R-:W-:Y:S02]  /*4a40*/  @!P2 IADD3.X R4, R127.reuse, R38, R185, P1, P0 ;  /* 0x000000267f04a210 */ /* 0x040fe40000fe04b9 */
[----:B------:R-:W-:Y:S04]  /*4a50*/  @!P2 IADD3 R5, P1, P0, R108, R8, R210 ;  /* 0x000000086c05a210 */ /* 0x000fe8000783e0d2 */
[----:B------:R-:W-:Y:S02]  /*4a60*/  @!P2 IADD3.X R9, R124, R37, R186, P1, P0 ;  /* 0x000000257c09a210 */ /* 0x000fe40000fe04ba */
[----:B------:R-:W-:Y:S04]  /*4a70*/  @!P3 IADD3 R6, P1, P0, R110, R211, R10 ;  /* 0x000000d36e06b210 */ /* 0x000fe8000783e00a */
[----:B------:R-:W-:Y:S02]  /*4a80*/  @!P3 IADD3.X R11, R127, R182, R38, P1, P0 ;  /* 0x000000b67f0bb210 */ /* 0x000fe40000fe0426 */
[C---:B------:R-:W-:Y:S04]  /*4a90*/  @!P2 LEA R2, P0, R3.reuse, c[0x0][0x270], 0x1 ;  /* 0x00009c000302aa11 */ /* 0x040fe800078008ff */
[----:B------:R-:W-:Y:S02]  /*4aa0*/  @!P2 LEA.HI.X R3, R3, c[0x0][0x274], R4, 0x1, P0 ;  /* 0x00009d000303aa11 */ /* 0x000fe400000f0c04 */
[----:B------:R-:W-:Y:S03]  /*4ab0*/  @!P3 IADD3 R7, P1, P0, R108, R212, R8 ;  /* 0x000000d46c07b210 */ /* 0x000fe6000783e008 */
[----:B------:R1:W2:Y:S01]  /*4ac0*/  @!P2 LDG.E.128 R16, [R2.64] ;  /* 0x0000000a0210a981 */ /* 0x0002a2000c1e1d00 */
[----:B------:R-:W-:Y:S02]  /*4ad0*/  @!P3 IADD3.X R12, R124, R183, R37, P1, P0 ;  /* 0x000000b77c0cb210 */ /* 0x000fe40000fe0425 */
[----:B------:R-:W-:Y:S02]  /*4ae0*/  ISETP.GE.AND P0, PT, R168, R76, PT ;  /* 0x0000004ca800720c */ /* 0x000fe40003f06270 */
[C---:B------:R-:W-:Y:S04]  /*4af0*/  @!P2 LEA R4, P1, R5.reuse, c[0x0][0x288], 0x1 ;  /* 0x0000a2000504aa11 */ /* 0x040fe800078208ff */
[----:B------:R-:W-:Y:S02]  /*4b00*/  @!P2 LEA.HI.X R5, R5, c[0x0][0x28c], R9, 0x1, P1 ;  /* 0x0000a3000505aa11 */ /* 0x000fe400008f0c09 */
[----:B------:R-:W-:Y:S03]  /*4b10*/  ISETP.GE.OR P1, PT, R26, c[0x0][0x27c], P0 ;  /* 0x00009f001a007a0c */ /* 0x000fe60000726670 */
[----:B------:R3:W4:Y:S01]  /*4b20*/  @!P2 LDG.E.128 R60, [R4.64] ;  /* 0x0000000a043ca981 */ /* 0x000722000c1e1d00 */
[C---:B-1----:R-:W-:Y:S04]  /*4b30*/  @!P3 LEA R2, P0, R6.reuse, c[0x0][0x270], 0x1 ;  /* 0x00009c000602ba11 */ /* 0x042fe800078008ff */
[----:B------:R-:W-:Y:S02]  /*4b40*/  @!P3 LEA.HI.X R3, R6, c[0x0][0x274], R11, 0x1, P0 ;  /* 0x00009d000603ba11 */ /* 0x000fe400000f0c0b */
[C---:B------:R-:W-:Y:S03]  /*4b50*/  @!P3 LEA R6, P0, R7.reuse, c[0x0][0x288], 0x1 ;  /* 0x0000a2000706ba11 */ /* 0x040fe600078008ff */
[----:B------:R1:W4:Y:S01]  /*4b60*/  @!P3 LDG.E.128 R20, [R2.64] ;  /* 0x0000000a0214b981 */ /* 0x000322000c1e1d00 */
[----:B------:R-:W-:Y:S02]  /*4b70*/  @!P3 LEA.HI.X R7, R7, c[0x0][0x28c], R12, 0x1, P0 ;  /* 0x0000a3000707ba11 */ /* 0x000fe400000f0c0c */
[----:B---3--:R-:W-:Y:S05]  /*4b80*/  @!P1 IADD3 R4, P2, P0, R110, R206, R10 ;  /* 0x000000ce6e049210 */ /* 0x008fea000785e00a */
[----:B------:R3:W4:Y:S01]  /*4b90*/  @!P3 LDG.E.128 R64, [R6.64] ;  /* 0x0000000a0640b981 */ /* 0x000722000c1e1d00 */
[----:B-1----:R-:W-:Y:S02]  /*4ba0*/  @!P1 IADD3.X R3, R127, R132, R38, P2, P0 ;  /* 0x000000847f039210 */ /* 0x002fe400017e0426 */
[----:B------:R-:W-:Y:S02]  /*4bb0*/  @!P1 LEA R2, P0, R4, c[0x0][0x270], 0x1 ;  /* 0x00009c0004029a11 */ /* 0x000fe400078008ff */
[----:B------:R-:W-:Y:S02]  /*4bc0*/  @!P1 IADD3 R5, P3, P2, R108, R204, R8 ;  /* 0x000000cc6c059210 */ /* 0x000fe40007a7e008 */
[----:B------:R-:W-:Y:S02]  /*4bd0*/  @!P1 LEA.HI.X R3, R4, c[0x0][0x274], R3, 0x1, P0 ;  /* 0x00009d0004039a11 */ /* 0x000fe400000f0c03 */
[----:B---3--:R-:W-:Y:S02]  /*4be0*/  @!P1 IADD3.X R6, R124, R131, R37, P3, P2 ;  /* 0x000000837c069210 */ /* 0x008fe40001fe4425 */
[----:B------:R-:W-:Y:S01]  /*4bf0*/  @!P1 LEA R4, P2, R5, c[0x0][0x288], 0x1 ;  /* 0x0000a20005049a11 */ /* 0x000fe200078408ff */
[----:B------:R1:W3:Y:S01]  /*4c00*/  @!P1 LDG.E.128 R28, [R2.64] ;  /* 0x0000000a021c9981 */ /* 0x0002e2000c1e1d00 */
[----:B------:R-:W-:Y:S02]  /*4c10*/  ISETP.GE.AND P0, PT, R101, R76, PT ;  /* 0x0000004c6500720c */ /* 0x000fe40003f06270 */
[----:B------:R-:W-:Y:S02]  /*4c20*/  @!P1 LEA.HI.X R5, R5, c[0x0][0x28c], R6, 0x1, P2 ;  /* 0x0000a30005059a11 */ /* 0x000fe400010f0c06 */
[----:B------:R-:W-:Y:S01]  /*4c30*/  ISETP.GE.OR P0, PT, R26, c[0x0][0x27c], P0 ;  /* 0x00009f001a007a0c */ /* 0x000fe20000706670 */
[----:B------:R-:W-:Y:S02]  /*4c40*/  CS2R R6, SRZ ;  /* 0x0000000000067805 */ /* 0x000fe4000001ff00 */
[----:B------:R1:W3:Y:S10]  /*4c50*/  @!P1 LDG.E.128 R68, [R4.64] ;  /* 0x0000000a04449981 */ /* 0x0002f4000c1e1d00 */
[----:B------:R-:W-:Y:S05]  /*4c60*/  @!P0 IADD3 R10, P3, R110, R10, RZ ;  /* 0x0000000a6e0a8210 */ /* 0x000fea0007f7e0ff */
[----:B------:R-:W-:Y:S01]  /*4c70*/  @!P0 IMAD.X R38, R38, 0x1, R127, P3 ;  /* 0x0000000126268824 */ /* 0x000fe200018e067f */
[----:B-1----:R-:W-:Y:S04]  /*4c80*/  @!P0 IADD3 R3, P2, R108, R8, RZ ;  /* 0x000000086c038210 */ /* 0x002fe80007f5e0ff */
[----:B------:R-:W-:Y:S01]  /*4c90*/  @!P0 LEA R2, P1, R3, c[0x0][0x288], 0x1 ;  /* 0x0000a20003028a11 */ /* 0x000fe200078208ff */
[----:B------:R-:W-:Y:S01]  /*4ca0*/  @!P0 IMAD.X R37, R37, 0x1, R124, P2 ;  /* 0x0000000125258824 */ /* 0x000fe200010e067c */
[C---:B------:R-:W-:Y:S01]  /*4cb0*/  @!P0 LEA R8, P2, R10.reuse, c[0x0][0x270], 0x1 ;  /* 0x00009c000a088a11 */ /* 0x040fe200078408ff */
[----:B------:R-:W-:Y:S03]  /*4cc0*/  CS2R R4, SRZ ;  /* 0x0000000000047805 */ /* 0x000fe6000001ff00 */
[----:B------:R-:W-:Y:S02]  /*4cd0*/  @!P0 LEA.HI.X R9, R10, c[0x0][0x274], R38, 0x1, P2 ;  /* 0x00009d000a098a11 */ /* 0x000fe400010f0c26 */
[----:B------:R-:W-:Y:S02]  /*4ce0*/  @!P0 LEA.HI.X R3, R3, c[0x0][0x28c], R37, 0x1, P1 ;  /* 0x0000a30003038a11 */ /* 0x000fe400008f0c25 */
[----:B------:R-:W-:Y:S01]  /*4cf0*/  ISETP.GE.OR P1, PT, R101, R76, !P4 ;  /* 0x0000004c6500720c */ /* 0x000fe20006726670 */
[----:B------:R1:W5:Y:S08]  /*4d00*/  @!P0 LDG.E.128 R4, [R8.64] ;  /* 0x0000000a08048981 */ /* 0x000370000c1e1d00 */
[----:B------:R2:W5:Y:S01]  /*4d10*/  @!P0 LDG.E.128 R40, [R2.64] ;  /* 0x0000000a02288981 */ /* 0x000562000c1e1d00 */
[----:B------:R-:W-:Y:S01]  /*4d20*/  ISETP.GE.AND P0, PT, R26, c[0x0][0x27c], PT ;  /* 0x00009f001a007a0c */ /* 0x000fe20003f06270 */
[----:B--2---:R-:W-:Y:S02]  /*4d30*/  IMAD.MOV.U32 R2, RZ, RZ, R18 ;  /* 0x000000ffff027224 */ /* 0x004fe400078e0012 */
[----:B-1----:R-:W-:Y:S02]  /*4d40*/  IMAD.MOV.U32 R8, RZ, RZ, R19 ;  /* 0x000000ffff087224 */ /* 0x002fe400078e0013 */
[----:B------:R-:W-:Y:S03]  /*4d50*/  IMAD.MOV.U32 R3, RZ, RZ, R16 ;  /* 0x000000ffff037224 */ /* 0x000fe600078e0010 */
[----:B------:R-:W-:Y:S01]  /*4d60*/  PRMT R34, R8, 0x5410, R2 ;  /* 0x0000541008227816 */ /* 0x000fe20000000002 */
[----:B------:R-:W-:Y:S05]  /*4d70*/  IMAD.MOV.U32 R2, RZ, RZ, R17 ;  /* 0x000000ffff027224 */ /* 0x000fea00078e0011 */
[----:B------:R-:W-:Y:S01]  /*4d80*/  PRMT R24, R2, 0x5410, R3 ;  /* 0x0000541002187816 */ /* 0x000fe20000000003 */
[----:B----4-:R-:W-:Y:S02]  /*4d90*/  IMAD.MOV.U32 R8, RZ, RZ, R62 ;  /* 0x000000ffff087224 */ /* 0x010fe400078e003e */
[----:B------:R-:W-:Y:S02]  /*4da0*/  IMAD.MOV.U32 R2, RZ, RZ, R63 ;  /* 0x000000ffff027224 */ /* 0x000fe400078e003f */
[----:B------:R-:W-:Y:S03]  /*4db0*/  IMAD.MOV.U32 R3, RZ, RZ, R61 ;  /* 0x000000ffff037224 */ /* 0x000fe600078e003d */
[----:B------:R-:W-:Y:S01]  /*4dc0*/  PRMT R55, R2, 0x5410, R8 ;  /* 0x0000541002377816 */ /* 0x000fe20000000008 */
[----:B------:R-:W-:Y:S05]  /*4dd0*/  IMAD.MOV.U32 R8, RZ, RZ, R60 ;  /* 0x000000ffff087224 */ /* 0x000fea00078e003c */
[----:B------:R-:W-:Y:S01]  /*4de0*/  PRMT R54, R8, 0x5410, R3 ;  /* 0x0000541008367816 */ /* 0x000fe20000000003 */
[----:B------:R-:W-:Y:S02]  /*4df0*/  IMAD.MOV.U32 R2, RZ, RZ, R22 ;  /* 0x000000ffff027224 */ /* 0x000fe400078e0016 */
[----:B------:R-:W-:Y:S02]  /*4e00*/  IMAD.MOV.U32 R8, RZ, RZ, R23 ;  /* 0x000000ffff087224 */ /* 0x000fe400078e0017 */
[----:B------:R-:W-:Y:S03]  /*4e10*/  IMAD.MOV.U32 R3, RZ, RZ, R20 ;  /* 0x000000ffff037224 */ /* 0x000fe600078e0014 */
[----:B------:R-:W-:Y:S01]  /*4e20*/  PRMT R36, R8, 0x5410, R2 ;  /* 0x0000541008247816 */ /* 0x000fe20000000002 */
[----:B------:R-:W-:Y:S02]  /*4e30*/  IMAD.MOV.U32 R2, RZ, RZ, R21 ;  /* 0x000000ffff027224 */ /* 0x000fe400078e0015 */
[----:B------:R-:W-:Y:S03]  /*4e40*/  IMAD.MOV.U32 R8, RZ, RZ, R66 ;  /* 0x000000ffff087224 */ /* 0x000fe600078e0042 */
[----:B------:R-:W-:Y:S01]  /*4e50*/  PRMT R35, R2, 0x5410, R3 ;  /* 0x0000541002237816 */ /* 0x000fe20000000003 */
[----:B------:R-:W-:Y:S02]  /*4e60*/  IMAD.MOV.U32 R2, RZ, RZ, R67 ;  /* 0x000000ffff027224 */ /* 0x000fe400078e0043 */
[----:B------:R-:W-:Y:S03]  /*4e70*/  IMAD.MOV.U32 R3, RZ, RZ, R65 ;  /* 0x000000ffff037224 */ /* 0x000fe600078e0041 */
[----:B------:R-:W-:Y:S01]  /*4e80*/  PRMT R73, R2, 0x5410, R8 ;  /* 0x0000541002497816 */ /* 0x000fe20000000008 */
[----:B------:R-:W-:Y:S05]  /*4e90*/  IMAD.MOV.U32 R8, RZ, RZ, R64 ;  /* 0x000000ffff087224 */ /* 0x000fea00078e0040 */
[----:B------:R-:W-:Y:S01]  /*4ea0*/  PRMT R72, R8, 0x5410, R3 ;  /* 0x0000541008487816 */ /* 0x000fe20000000003 */
[----:B---3--:R-:W-:Y:S02]  /*4eb0*/  IMAD.MOV.U32 R2, RZ, RZ, R30 ;  /* 0x000000ffff027224 */ /* 0x008fe400078e001e */
[----:B------:R-:W-:Y:S02]  /*4ec0*/  IMAD.MOV.U32 R8, RZ, RZ, R31 ;  /* 0x000000ffff087224 */ /* 0x000fe400078e001f */
[----:B------:R-:W-:Y:S03]  /*4ed0*/  IMAD.MOV.U32 R3, RZ, RZ, R28 ;  /* 0x000000ffff037224 */ /* 0x000fe600078e001c */
[----:B------:R-:W-:Y:S01]  /*4ee0*/  PRMT R38, R8, 0x5410, R2 ;  /* 0x0000541008267816 */ /* 0x000fe20000000002 */
[----:B------:R-:W-:Y:S02]  /*4ef0*/  IMAD.MOV.U32 R2, RZ, RZ, R29 ;  /* 0x000000ffff027224 */ /* 0x000fe400078e001d */
[----:B------:R-:W-:Y:S02]  /*4f00*/  IMAD.MOV.U32 R9, RZ, RZ, R70 ;  /* 0x000000ffff097224 */ /* 0x000fe400078e0046 */
[----:B------:R-:W-:Y:S01]  /*4f10*/  IMAD.MOV.U32 R8, RZ, RZ, R71 ;  /* 0x000000ffff087224 */ /* 0x000fe200078e0047 */
[----:B------:R-:W-:Y:S01]  /*4f20*/  PRMT R37, R2, 0x5410, R3 ;  /* 0x0000541002257816 */ /* 0x000fe20000000003 */
[----:B------:R-:W-:Y:S02]  /*4f30*/  IMAD.MOV.U32 R3, RZ, RZ, R68 ;  /* 0x000000ffff037224 */ /* 0x000fe400078e0044 */
[----:B------:R-:W-:Y:S01]  /*4f40*/  IMAD.MOV.U32 R2, RZ, RZ, R69 ;  /* 0x000000ffff027224 */ /* 0x000fe200078e0045 */
[----:B------:R-:W-:Y:S04]  /*4f50*/  PRMT R75, R8, 0x5410, R9 ;  /* 0x00005410084b7816 */ /* 0x000fe80000000009 */
[----:B------:R-:W-:Y:S01]  /*4f60*/  PRMT R74, R2, 0x5410, R3 ;  /* 0x00005410024a7816 */ /* 0x000fe20000000003 */
[----:B------:R-:W-:-:S05]  /*4f70*/  @P1 BRA `(.L_x_79) ;  /* 0x0000076000001947 */ /* 0x000fca0003800000 */
[----:B------:R-:W-:Y:S01]  /*4f80*/  IADD3 R3, P1, R188, R86, RZ ;  /* 0x00000056bc037210 */ /* 0x000fe20007f3e0ff */
[----:B------:R-:W1:Y:S01]  /*4f90*/  LDS.128 R12, [R150+0x3900] ;  /* 0x00390000960c7984 */ /* 0x000e620000000c00 */
[----:B-----5:R-:W-:Y:S01]  /*4fa0*/  @!P0 SHF.R.U32.HI R45, RZ, 0x10, R41 ;  /* 0x00000010ff2d8819 */ /* 0x020fe20000011629 */
[----:B------:R-:W-:Y:S01]  /*4fb0*/  IMAD.MOV.U32 R11, RZ, RZ, R7 ;  /* 0x000000ffff0b7224 */ /* 0x000fe200078e0007 */
[----:B------:R-:W-:Y:S01]  /*4fc0*/  MOV R10, R5 ;  /* 0x00000005000a7202 */ /* 0x000fe20000000f00 */
[----:B------:R-:W-:Y:S01]  /*4fd0*/  IMAD.X R2, R91, 0x1, R144, P1 ;  /* 0x000000015b027824 */ /* 0x000fe200008e0690 */
[-C--:B------:R-:W-:Y:S01]  /*4fe0*/  IADD3 R49, P2, P1, R92, R3.reuse, R120 ;  /* 0x000000035c317210 */ /* 0x080fe2000795e078 */
[----:B------:R-:W-:Y:S02]  /*4ff0*/  IMAD.MOV.U32 R47, RZ, RZ, R43 ;  /* 0x000000ffff2f7224 */ /* 0x000fe400078e002b */
[----:B------:R-:W2:Y:S01]  /*5000*/  LDS.128 R56, [R154+0x3900] ;  /* 0x003900009a387984 */ /* 0x000ea20000000c00 */
[-C--:B------:R-:W-:Y:S01]  /*5010*/  IADD3.X R51, R95, R2.reuse, R126, P2, P1 ;  /* 0x000000025f337210 */ /* 0x080fe200017e247e */
[----:B------:R-:W-:Y:S01]  /*5020*/  IMAD.MOV.U32 R9, RZ, RZ, R40 ;  /* 0x000000ffff097224 */ /* 0x000fe200078e0028 */
[----:B------:R-:W-:Y:S01]  /*5030*/  ISETP.GE.AND P1, PT, R100, c[0x0][0x1d4], PT ;  /* 0x0000750064007a0c */ /* 0x000fe20003f26270 */
[----:B------:R-:W-:Y:S01]  /*5040*/  IMAD.MOV.U32 R8, RZ, RZ, R4 ;  /* 0x000000ffff087224 */ /* 0x000fe200078e0004 */
[--C-:B------:R-:W-:Y:S01]  /*5050*/  @!P0 SHF.R.U64 R40, R40, 0x10, R41.reuse ;  /* 0x0000001028288819 */ /* 0x100fe20000001229 */
[----:B------:R-:W-:Y:S01]  /*5060*/  IMAD.MOV.U32 R46, RZ, RZ, R41 ;  /* 0x000000ffff2e7224 */ /* 0x000fe200078e0029 */
[----:B------:R-:W-:Y:S01]  /*5070*/  @!P0 SHF.R.U64 R4, R4, 0x10, R5 ;  /* 0x0000001004048819 */ /* 0x000fe20000001205 */
[----:B------:R-:W-:Y:S01]  /*5080*/  IMAD.MOV.U32 R44, RZ, RZ, R42 ;  /* 0x000000ffff2c7224 */ /* 0x000fe200078e002a */
[----:B------:R-:W-:Y:S02]  /*5090*/  @!P0 PRMT R41, R9, 0x5410, R40 ;  /* 0x0000541009298816 */ /* 0x000fe40000000028 */
[----:B------:R-:W-:Y:S02]  /*50a0*/  @!P0 PRMT R9, R8, 0x5410, R4 ;  /* 0x0000541008098816 */ /* 0x000fe40000000004 */
[--C-:B------:R-:W-:Y:S02]  /*50b0*/  @!P0 SHF.R.U64 R42, R42, 0x10, R43.reuse ;  /* 0x000000102a2a8819 */ /* 0x100fe4000000122b */
[----:B------:R-:W-:Y:S02]  /*50c0*/  @!P0 SHF.R.U32.HI R43, RZ, 0x10, R43 ;  /* 0x00000010ff2b8819 */ /* 0x000fe4000001162b */
[----:B------:R-:W-:Y:S02]  /*50d0*/  @!P1 IADD3 R50, P3, P2, R92, R3, R100 ;  /* 0x000000035c329210 */ /* 0x000fe40007a7e064 */
[----:B------:R-:W-:Y:S02]  /*50e0*/  @!P0 PRMT R52, R47, 0x5410, R43 ;  /* 0x000054102f348816 */ /* 0x000fe4000000002b */
[----:B------:R-:W-:Y:S02]  /*50f0*/  @!P1 IADD3.X R53, R95, R2, R125, P3, P2 ;  /* 0x000000025f359210 */ /* 0x000fe40001fe447d */
[C---:B------:R-:W-:Y:S02]  /*5100*/  LEA R80, P2, R49.reuse, c[0x0][0x1c8], 0x1 ;  /* 0x0000720031507a11 */ /* 0x040fe400078408ff */
[----:B------:R-:W-:Y:S02]  /*5110*/  @!P0 SHF.R.U32.HI R2, RZ, 0x10, R7 ;  /* 0x00000010ff028819 */ /* 0x000fe40000011607 */
[----:B------:R-:W-:Y:S02]  /*5120*/  LEA.HI.X R81, R49, c[0x0][0x1cc], R51, 0x1, P2 ;  /* 0x0000730031517a11 */ /* 0x000fe400010f0c33 */
[----:B------:R-:W-:Y:S02]  /*5130*/  @!P1 LEA R78, P2, R50, c[0x0][0x1c8], 0x1 ;  /* 0x00007200324e9a11 */ /* 0x000fe400078408ff */
[----:B------:R-:W-:Y:S01]  /*5140*/  @!P0 PRMT R11, R11, 0x5410, R2 ;  /* 0x000054100b0b8816 */ /* 0x000fe20000000002 */
[----:B-1----:R-:W-:Y:S01]  /*5150*/  @!P0 IMAD.U32 R2, R12, 0x10000, RZ ;  /* 0x000100000c028824 */ /* 0x002fe200078e00ff */
[----:B------:R-:W-:Y:S02]  /*5160*/  @!P1 LEA.HI.X R79, R50, c[0x0][0x1cc], R53, 0x1, P2 ;  /* 0x00007300324f9a11 */ /* 0x000fe400010f0c35 */
[----:B------:R-:W-:Y:S02]  /*5170*/  @!P0 SHF.L.U32 R4, R13, 0x10, RZ ;  /* 0x000000100d048819 */ /* 0x000fe400000006ff */
[----:B------:R-:W-:Y:S02]  /*5180*/  @!P0 SHF.R.U32.HI R3, RZ, 0x10, R5 ;  /* 0x00000010ff038819 */ /* 0x000fe40000011605 */
[----:B------:R-:W-:Y:S01]  /*5190*/  @!P0 SHF.R.U64 R5, R6, 0x10, R7 ;  /* 0x0000001006058819 */ /* 0x000fe20000001207 */
[----:B--2---:R-:W-:Y:S01]  /*51a0*/  @!P0 IMAD.U32 R43, R57, 0x10000, RZ ;  /* 0x00010000392b8824 */ /* 0x004fe200078e00ff */
[----:B------:R-:W-:Y:S02]  /*51b0*/  @!P0 SHF.L.U32 R7, R56, 0x10, RZ ;  /* 0x0000001038078819 */ /* 0x000fe400000006ff */
[C---:B------:R-:W-:Y:S02]  /*51c0*/  @!P0 SHF.L.U32 R47, R58.reuse, 0x10, RZ ;  /* 0x000000103a2f8819 */ /* 0x040fe400000006ff */
[----:B------:R-:W-:Y:S02]  /*51d0*/  @!P0 LOP3.LUT R49, R58, 0xffff0000, RZ, 0xc0, !PT ;  /* 0xffff00003a318812 */ /* 0x000fe400078ec0ff */
[C---:B------:R-:W-:Y:S02]  /*51e0*/  @!P0 SHF.L.U32 R51, R59.reuse, 0x10, RZ ;  /* 0x000000103b338819 */ /* 0x040fe400000006ff */
[----:B------:R-:W-:Y:S02]  /*51f0*/  @!P0 LOP3.LUT R53, R59, 0xffff0000, RZ, 0xc0, !PT ;  /* 0xffff00003b358812 */ /* 0x000fe400078ec0ff */
[----:B------:R-:W-:Y:S02]  /*5200*/  @!P0 PRMT R40, R46, 0x5410, R45 ;  /* 0x000054102e288816 */ /* 0x000fe4000000002d */
[----:B------:R-:W-:Y:S01]  /*5210*/  @!P0 PRMT R8, R10, 0x5410, R3 ;  /* 0x000054100a088816 */ /* 0x000fe20000000003 */
[----:B------:R-:W-:Y:S01]  /*5220*/  @!P0 IMAD.U32 R3, R9, 0x10000, RZ ;  /* 0x0001000009038824 */ /* 0x000fe200078e00ff */
[----:B------:R-:W-:Y:S01]  /*5230*/  @!P0 PRMT R10, R6, 0x5410, R5 ;  /* 0x00005410060a8816 */ /* 0x000fe20000000005 */
[----:B------:R-:W-:Y:S01]  /*5240*/  @!P0 IMAD.U32 R6, R41, 0x10000, RZ ;  /* 0x0001000029068824 */ /* 0x000fe200078e00ff */
[----:B------:R-:W-:Y:S01]  /*5250*/  @!P0 PRMT R48, R44, 0x5410, R42 ;  /* 0x000054102c308816 */ /* 0x000fe2000000002a */
[----:B------:R-:W-:Y:S02]  /*5260*/  @!P0 IMAD.U32 R42, R40, 0x10000, RZ ;  /* 0x00010000282a8824 */ /* 0x000fe400078e00ff */
[C---:B------:R-:W-:Y:S02]  /*5270*/  @!P0 FMUL.FTZ R44, R2.reuse, R6 ;  /* 0x00000006022c8220 */ /* 0x040fe40000410000 */
[-C--:B------:R-:W-:Y:S02]  /*5280*/  @!P0 FMUL.FTZ R2, R2, R3.reuse ;  /* 0x0000000302028220 */ /* 0x080fe40000410000 */
[----:B------:R-:W-:Y:S01]  /*5290*/  @!P0 FFMA.FTZ R90, R7, R3, -R44 ;  /* 0x00000003075a8223 */ /* 0x000fe2000001082c */
[----:B------:R-:W-:Y:S01]  /*52a0*/  @!P0 LOP3.LUT R3, R13, 0xffff0000, RZ, 0xc0, !PT ;  /* 0xffff00000d038812 */ /* 0x000fe200078ec0ff */
[----:B------:R-:W-:Y:S01]  /*52b0*/  @!P0 FFMA.FTZ R2, R6, R7, R2 ;  /* 0x0000000706028223 */ /* 0x000fe20000010002 */
[----:B------:R-:W-:Y:S01]  /*52c0*/  @!P0 LOP3.LUT R7, R12, 0xffff0000, RZ, 0xc0, !PT ;  /* 0xffff00000c078812 */ /* 0x000fe200078ec0ff */
[C---:B------:R-:W-:Y:S01]  /*52d0*/  @!P0 IMAD.U32 R5, R8.reuse, 0x10000, RZ ;  /* 0x0001000008058824 */ /* 0x040fe200078e00ff */
[----:B------:R-:W-:Y:S01]  /*52e0*/  @!P0 LOP3.LUT R6, R8, 0xffff0000, RZ, 0xc0, !PT ;  /* 0xffff000008068812 */ /* 0x000fe200078ec0ff */
[C---:B------:R-:W-:Y:S01]  /*52f0*/  @!P0 FMUL.FTZ R45, R4.reuse, R42 ;  /* 0x0000002a042d8220 */ /* 0x040fe20000410000 */
[----:B------:R-:W-:Y:S01]  /*5300*/  @!P0 LOP3.LUT R8, R9, 0xffff0000, RZ, 0xc0, !PT ;  /* 0xffff000009088812 */ /* 0x000fe200078ec0ff */
[-C--:B------:R-:W-:Y:S01]  /*5310*/  @!P0 FMUL.FTZ R4, R4, R5.reuse ;  /* 0x0000000504048220 */ /* 0x080fe20000410000 */
[----:B------:R-:W-:Y:S01]  /*5320*/  @!P0 LOP3.LUT R44, R40, 0xffff0000, RZ, 0xc0, !PT ;  /* 0xffff0000282c8812 */ /* 0x000fe200078ec0ff */
[----:B------:R-:W-:Y:S01]  /*5330*/  @!P0 FFMA.FTZ R89, R43, R5, -R45 ;  /* 0x000000052b598223 */ /* 0x000fe2000001082d */
[----:B------:R-:W-:Y:S01]  /*5340*/  @!P0 LOP3.LUT R40, R41, 0xffff0000, RZ, 0xc0, !PT ;  /* 0xffff000029288812 */ /* 0x000fe200078ec0ff */
[C---:B------:R-:W-:Y:S01]  /*5350*/  @!P0 FMUL.FTZ R5, R3.reuse, R6 ;  /* 0x0000000603058220 */ /* 0x040fe20000410000 */
[----:B------:R-:W-:Y:S01]  /*5360*/  @!P0 LOP3.LUT R41, R56, 0xffff0000, RZ, 0xc0, !PT ;  /* 0xffff000038298812 */ /* 0x000fe200078ec0ff */
[----:B------:R-:W-:Y:S01]  /*5370*/  @!P0 FMUL.FTZ R9, R3, R44 ;  /* 0x0000002c03098220 */ /* 0x000fe20000410000 */
[----:B------:R-:W-:Y:S01]  /*5380*/  @!P0 LOP3.LUT R45, R57, 0xffff0000, RZ, 0xc0, !PT ;  /* 0xffff0000392d8812 */ /* 0x000fe200078ec0ff */
[C---:B------:R-:W-:Y:S02]  /*5390*/  @!P0 FMUL.FTZ R46, R7.reuse, R40 ;  /* 0x00000028072e8220 */ /* 0x040fe40000410000 */
[-C--:B------:R-:W-:Y:S02]  /*53a0*/  @!P0 FMUL.FTZ R3, R7, R8.reuse ;  /* 0x0000000807038220 */ /* 0x080fe40000410000 */
[----:B------:R-:W-:Y:S01]  /*53b0*/  @!P0 FFMA.FTZ R85, R41, R8, -R46 ;  /* 0x0000000829558223 */ /* 0x000fe2000001082e */
[----:B------:R-:W-:Y:S01]  /*53c0*/  @!P0 LOP3.LUT R8, R14, 0xffff0000, RZ, 0xc0, !PT ;  /* 0xffff00000e088812 */ /* 0x000fe200078ec0ff */
[C---:B------:R-:W-:Y:S01]  /*53d0*/  @!P0 IMAD.U32 R46, R48.reuse, 0x10000, RZ ;  /* 0x00010000302e8824 */ /* 0x040fe200078e00ff */
[----:B------:R-:W-:Y:S01]  /*53e0*/  @!P0 LOP3.LUT R48, R48, 0xffff0000, RZ, 0xc0, !PT ;  /* 0xffff000030308812 */ /* 0x000fe200078ec0ff */
[----:B------:R-:W-:Y:S01]  /*53f0*/  @!P0 FFMA.FTZ R88, R45, R6, -R9 ;  /* 0x000000062d588223 */ /* 0x000fe20000010809 */
[----:B------:R-:W-:Y:S01]  /*5400*/  @!P0 LOP3.LUT R9, R10, 0xffff0000, RZ, 0xc0, !PT ;  /* 0xffff00000a098812 */ /* 0x000fe200078ec0ff */
[----:B------:R-:W-:Y:S02]  /*5410*/  @!P0 IMAD.U32 R6, R14, 0x10000, RZ ;  /* 0x000100000e068824 */ /* 0x000fe400078e00ff */
[----:B------:R-:W-:Y:S02]  /*5420*/  @!P0 IMAD.U32 R7, R10, 0x10000, RZ ;  /* 0x000100000a078824 */ /* 0x000fe400078e00ff */
[----:B------:R-:W-:Y:S02]  /*5430*/  @!P0 FMUL.FTZ R10, R6, R46 ;  /* 0x0000002e060a8220 */ /* 0x000fe40000410000 */
[----:B------:R-:W-:Y:S02]  /*5440*/  @!P0 FMUL.FTZ R50, R8, R48 ;  /* 0x0000003008328220 */ /* 0x000fe40000410000 */
[----:B------:R-:W-:Y:S01]  /*5450*/  @!P0 FFMA.FTZ R84, R47, R7, -R10 ;  /* 0x000000072f548223 */ /* 0x000fe2000001080a */
[----:B------:R-:W-:Y:S01]  /*5460*/  @!P0 LOP3.LUT R10, R15, 0xffff0000, RZ, 0xc0, !PT ;  /* 0xffff00000f0a8812 */ /* 0x000fe200078ec0ff */
[----:B------:R-:W-:Y:S02]  /*5470*/  @!P0 FFMA.FTZ R83, R49, R9, -R50 ;  /* 0x0000000931538223 */ /* 0x000fe40000010832 */
[C---:B------:R-:W-:Y:S01]  /*5480*/  @!P0 IMAD.U32 R50, R52.reuse, 0x10000, RZ ;  /* 0x0001000034328824 */ /* 0x040fe200078e00ff */
[----:B------:R-:W-:Y:S01]  /*5490*/  @!P0 LOP3.LUT R52, R52, 0xffff0000, RZ, 0xc0, !PT ;  /* 0xffff000034348812 */ /* 0x000fe200078ec0ff */
[----:B------:R-:W-:Y:S02]  /*54a0*/  @!P0 FMUL.FTZ R6, R6, R7 ;  /* 0x0000000706068220 */ /* 0x000fe40000410000 */
[----:B------:R-:W-:Y:S02]  /*54b0*/  @!P0 FMUL.FTZ R7, R8, R9 ;  /* 0x0000000908078220 */ /* 0x000fe40000410000 */
[----:B------:R-:W-:Y:S02]  /*54c0*/  @!P0 IMAD.U32 R8, R15, 0x10000, RZ ;  /* 0x000100000f088824 */ /* 0x000fe400078e00ff */
[C---:B------:R-:W-:Y:S01]  /*54d0*/  @!P0 IMAD.U32 R9, R11.reuse, 0x10000, RZ ;  /* 0x000100000b098824 */ /* 0x040fe200078e00ff */
[----:B------:R-:W-:Y:S01]  /*54e0*/  @!P0 LOP3.LUT R11, R11, 0xffff0000, RZ, 0xc0, !PT ;  /* 0xffff00000b0b8812 */ /* 0x000fe200078ec0ff */
[----:B------:R-:W-:Y:S01]  /*54f0*/  @!P0 FFMA.FTZ R3, R40, R41, R3 ;  /* 0x0000002928038223 */ /* 0x000fe20000010003 */
[----:B------:R-:W-:Y:S01]  /*5500*/  @!P0 F2FP.BF16.PACK_AB R40, R83, R84 ;  /* 0x000000545328823e */ /* 0x000fe200000010ff */
[----:B------:R-:W-:Y:S02]  /*5510*/  @!P0 FMUL.FTZ R77, R8, R50 ;  /* 0x00000032084d8220 */ /* 0x000fe40000410000 */
[----:B------:R-:W-:Y:S01]  /*5520*/  @!P0 FMUL.FTZ R82, R10, R52 ;  /* 0x000000340a528220 */ /* 0x000fe20000410000 */
[----:B------:R-:W-:Y:S01]  /*5530*/  @!P0 F2FP.BF16.PACK_AB R2, R3, R2 ;  /* 0x000000020302823e */ /* 0x000fe200000010ff */
[----:B------:R-:W-:Y:S02]  /*5540*/  @!P0 FFMA.FTZ R4, R42, R43, R4 ;  /* 0x0000002b2a048223 */ /* 0x000fe40000010004 */
[----:B------:R-:W-:Y:S02]  /*5550*/  @!P0 FFMA.FTZ R5, R44, R45, R5 ;  /* 0x0000002d2c058223 */ /* 0x000fe40000010005 */
[----:B------:R-:W-:Y:S02]  /*5560*/  @!P0 FFMA.FTZ R77, R51, R9, -R77 ;  /* 0x00000009334d8223 */ /* 0x000fe4000001084d */
[----:B------:R-:W-:Y:S01]  /*5570*/  @!P0 FFMA.FTZ R82, R53, R11, -R82 ;  /* 0x0000000b35528223 */ /* 0x000fe20000010852 */
[----:B------:R-:W-:Y:S01]  /*5580*/  @!P0 F2FP.BF16.PACK_AB R4, R5, R4 ;  /* 0x000000040504823e */ /* 0x000fe200000010ff */
[----:B------:R-:W-:Y:S02]  /*5590*/  @!P0 FMUL.FTZ R8, R8, R9 ;  /* 0x0000000908088220 */ /* 0x000fe40000410000 */
[----:B------:R-:W-:Y:S01]  /*55a0*/  @!P0 FFMA.FTZ R6, R46, R47, R6 ;  /* 0x0000002f2e068223 */ /* 0x000fe20000010006 */
[----:B------:R-:W-:Y:S01]  /*55b0*/  @!P0 F2FP.BF16.PACK_AB R41, R82, R77 ;  /* 0x0000004d5229823e */ /* 0x000fe200000010ff */
[----:B------:R-:W-:Y:S01]  /*55c0*/  @!P0 FMUL.FTZ R9, R10, R11 ;  /* 0x0000000b0a098220 */ /* 0x000fe20000410000 */
[----:B------:R-:W-:Y:S01]  /*55d0*/  @!P0 F2FP.BF16.PACK_AB R11, R88, R89 ;  /* 0x00000059580b823e */ /* 0x000fe200000010ff */
[----:B------:R-:W-:Y:S01]  /*55e0*/  @!P0 FFMA.FTZ R7, R48, R49, R7 ;  /* 0x0000003130078223 */ /* 0x000fe20000010007 */
[----:B------:R-:W-:Y:S01]  /*55f0*/  @!P0 F2FP.BF16.PACK_AB R10, R85, R90 ;  /* 0x0000005a550a823e */ /* 0x000fe200000010ff */
[----:B------:R-:W-:Y:S01]  /*5600*/  @!P0 FFMA.FTZ R8, R50, R51, R8 ;  /* 0x0000003332088223 */ /* 0x000fe20000010008 */
[----:B------:R-:W-:Y:S01]  /*5610*/  @!P0 MOV R59, R41 ;  /* 0x00000029003b8202 */ /* 0x000fe20000000f00 */
[----:B------:R-:W-:Y:S01]  /*5620*/  @!P0 FFMA.FTZ R9, R52, R53, R9 ;  /* 0x0000003534098223 */ /* 0x000fe20000010009 */
[----:B------:R-:W-:Y:S01]  /*5630*/  @!P0 MOV R56, R10 ;  /* 0x0000000a00388202 */ /* 0x000fe20000000f00 */
[----:B------:R-:W-:Y:S01]  /*5640*/  @!P0 IMAD.MOV.U32 R57, RZ, RZ, R11 ;  /* 0x000000ffff398224 */ /* 0x000fe200078e000b */
[----:B------:R-:W-:Y:S01]  /*5650*/  @!P0 F2FP.BF16.PACK_AB R6, R7, R6 ;  /* 0x000000060706823e */ /* 0x000fe200000010ff */
[----:B------:R-:W-:Y:S01]  /*5660*/  @!P0 IMAD.MOV.U32 R58, RZ, RZ, R40 ;  /* 0x000000ffff3a8224 */ /* 0x000fe200078e0028 */
[----:B------:R-:W-:Y:S01]  /*5670*/  @!P0 F2FP.BF16.PACK_AB R8, R9, R8 ;  /* 0x000000080908823e */ /* 0x000fe200000010ff */
[----:B------:R-:W-:Y:S01]  /*5680*/  @!P0 IMAD.MOV.U32 R12, RZ, RZ, R2 ;  /* 0x000000ffff0c8224 */ /* 0x000fe200078e0002 */
[----:B------:R-:W-:Y:S01]  /*5690*/  @!P0 MOV R14, R6 ;  /* 0x00000006000e8202 */ /* 0x000fe20000000f00 */
[----:B------:R-:W-:Y:S01]  /*56a0*/  @!P0 IMAD.MOV.U32 R13, RZ, RZ, R4 ;  /* 0x000000ffff0d8224 */ /* 0x000fe200078e0004 */
[----:B------:R1:W-:Y:S01]  /*56b0*/  STG.E.128 [R80.64], R56 ;  /* 0x0000003850007986 */ /* 0x0003e2000c101d0a */
[----:B------:R-:W-:Y:S07]  /*56c0*/  @!P0 IMAD.MOV.U32 R15, RZ, RZ, R8 ;  /* 0x000000ffff0f8224 */ /* 0x000fee00078e0008 */
[----:B------:R1:W-:Y:S02]  /*56d0*/  @!P1 STG.E.128 [R78.64], R12 ;  /* 0x0000000c4e009986 */ /* 0x0003e4000c101d0a */
.L_x_79:
[----:B------:R-:W-:Y:S05]  /*56e0*/  BSYNC B0 ;  /* 0x0000000000007941 */ /* 0x000fea0003800000 */
.L_x_78:
[----:B------:R-:W-:Y:S01]  /*56f0*/  ISETP.GE.OR P1, PT, R170, R76, !P4 ;  /* 0x0000004caa00720c */ /* 0x000fe20006726670 */
[----:B------:R-:W-:Y:S01]  /*5700*/  @!UPT UIADD3 URZ, URZ, URZ, URZ ;  /* 0x0000003f3f3ff290 */ /* 0x000fe2000fffe03f */
[----:B------:R-:W-:Y:S11]  /*5710*/  BSSY B0, `(.L_x_80) ;  /* 0x0000071000007945 */ /* 0x000ff60003800000 */
[----:B------:R-:W-:-:S05]  /*5720*/  @P1 BRA `(.L_x_81) ;  /* 0x000006f000001947 */ /* 0x000fca0003800000 */
[----:B------:R-:W-:Y:S01]  /*5730*/  IADD3 R3, P1, R196, R86, RZ ;  /* 0x00000056c4037210 */ /* 0x000fe20007f3e0ff */
[----:B-1----:R-:W1:Y:S01]  /*5740*/  LDS.128 R12, [R149+0x3900] ;  /* 0x00390000950c7984 */ /* 0x002e620000000c00 */
[--C-:B-----5:R-:W-:Y:S02]  /*5750*/  @!P0 SHF.R.U64 R6, R60, 0x10, R61.reuse ;  /* 0x000000103c068819 */ /* 0x120fe4000000123d */
[----:B------:R-:W-:Y:S01]  /*5760*/  @!P0 SHF.R.U32.HI R7, RZ, 0x10, R61 ;  /* 0x00000010ff078819 */ /* 0x000fe2000001163d */
[----:B------:R-:W-:Y:S01]  /*5770*/  IMAD.X R2, R91, 0x1, R158, P1 ;  /* 0x000000015b027824 */ /* 0x000fe200008e069e */
[-C--:B------:R-:W-:Y:S02]  /*5780*/  IADD3 R11, P2, P1, R92, R3.reuse, R120 ;  /* 0x000000035c0b7210 */ /* 0x080fe4000795e078 */
[----:B------:R-:W-:Y:S01]  /*5790*/  @!P0 SHF.R.U64 R4, R18, 0x10, R19 ;  /* 0x0000001012048819 */ /* 0x000fe20000001213 */
[----:B------:R-:W2:Y:S01]  /*57a0*/  LDS.128 R48, [R153+0x3900] ;  /* 0x0039000099307984 */ /* 0x000ea20000000c00 */
[-C--:B------:R-:W-:Y:S02]  /*57b0*/  IADD3.X R42, R95, R2.reuse, R126, P2, P1 ;  /* 0x000000025f2a7210 */ /* 0x080fe400017e247e */
[----:B------:R-:W-:Y:S02]  /*57c0*/  ISETP.GE.AND P1, PT, R100, c[0x0][0x1d4], PT ;  /* 0x0000750064007a0c */ /* 0x000fe40003f26270 */
[----:B------:R-:W-:Y:S02]  /*57d0*/  @!P0 SHF.R.U64 R9, R62, 0x10, R63 ;  /* 0x000000103e098819 */ /* 0x000fe4000000123f */
[----:B------:R-:W-:Y:S02]  /*57e0*/  @!P0 SHF.R.U32.HI R5, RZ, 0x10, R19 ;  /* 0x00000010ff058819 */ /* 0x000fe40000011613 */
[----:B------:R-:W-:Y:S04]  /*57f0*/  @!P0 SHF.R.U32.HI R10, RZ, 0x10, R63 ;  /* 0x00000010ff0a8819 */ /* 0x000fe8000001163f */
[----:B------:R-:W-:Y:S02]  /*5800*/  @!P0 PRMT R40, R55, 0x5410, R10 ;  /* 0x0000541037288816 */ /* 0x000fe4000000000a */
[----:B------:R-:W-:Y:S02]  /*5810*/  @!P0 PRMT R10, R34, 0x5410, R5 ;  /* 0x00005410220a8816 */ /* 0x000fe40000000005 */
[----:B------:R-:W-:Y:S01]  /*5820*/  @!P1 IADD3 R41, P3, P2, R92, R3, R100 ;  /* 0x000000035c299210 */ /* 0x000fe20007a7e064 */
[----:B------:R-:W-:Y:S01]  /*5830*/  @!P0 IMAD.U32 R44, R40, 0x10000, RZ ;  /* 0x00010000282c8824 */ /* 0x000fe200078e00ff */
[----:B------:R-:W-:Y:S02]  /*5840*/  @!P0 SHF.R.U32.HI R3, RZ, 0x10, R17 ;  /* 0x00000010ff038819 */ /* 0x000fe40000011611 */
[----:B------:R-:W-:Y:S02]  /*5850*/  @!P1 IADD3.X R43, R95, R2, R125, P3, P2 ;  /* 0x000000025f2b9210 */ /* 0x000fe40001fe447d */
[C---:B------:R-:W-:Y:S02]  /*5860*/  LEA R56, P2, R11.reuse, c[0x0][0x1c8], 0x1 ;  /* 0x000072000b387a11 */ /* 0x040fe400078408ff */
[----:B------:R-:W-:Y:S02]  /*5870*/  @!P0 SHF.R.U64 R2, R16, 0x10, R17 ;  /* 0x0000001010028819 */ /* 0x000fe40000001211 */
[----:B------:R-:W-:Y:S02]  /*5880*/  LEA.HI.X R57, R11, c[0x0][0x1cc], R42, 0x1, P2 ;  /* 0x000073000b397a11 */ /* 0x000fe400010f0c2a */
[C---:B------:R-:W-:Y:S02]  /*5890*/  @!P1 LEA R52, P2, R41.reuse, c[0x0][0x1c8], 0x1 ;  /* 0x0000720029349a11 */ /* 0x040fe400078408ff */
[----:B------:R-:W-:Y:S02]  /*58a0*/  @!P0 PRMT R17, R54, 0x5410, R6 ;  /* 0x0000541036118816 */ /* 0x000fe40000000006 */
[----:B------:R-:W-:Y:S02]  /*58b0*/  @!P1 LEA.HI.X R53, R41, c[0x0][0x1cc], R43, 0x1, P2 ;  /* 0x0000730029359a11 */ /* 0x000fe400010f0c2b */
[----:B------:R-:W-:Y:S01]  /*58c0*/  @!P0 PRMT R8, R24, 0x5432, R2 ;  /* 0x0000543218088816 */ /* 0x000fe20000000002 */
[----:B-1----:R-:W-:Y:S01]  /*58d0*/  @!P0 IMAD.U32 R2, R12, 0x10000, RZ ;  /* 0x000100000c028824 */ /* 0x002fe200078e00ff */
[----:B------:R-:W-:Y:S02]  /*58e0*/  @!P0 PRMT R11, R34, 0x5432, R4 ;  /* 0x00005432220b8816 */ /* 0x000fe40000000004 */
[----:B------:R-:W-:Y:S01]  /*58f0*/  @!P0 SHF.L.U32 R4, R13, 0x10, RZ ;  /* 0x000000100d048819 */ /* 0x000fe200000006ff */
[----:B--2---:R-:W-:Y:S01]  /*5900*/  @!P0 IMAD.U32 R19, R49, 0x10000, RZ ;  /* 0x0001000031138824 */ /* 0x004fe200078e00ff */
[C---:B------:R-:W-:Y:S01]  /*5910*/  @!P0 LOP3.LUT R47, R51.reuse, 0xffff0000, RZ, 0xc0, !PT ;  /* 0xffff0000332f8812 */ /* 0x040fe200078ec0ff */
[----:B------:R-:W-:Y:S01]  /*5920*/  @!P0 IMAD.U32 R45, R51, 0x10000, RZ ;  /* 0x00010000332d8824 */ /* 0x000fe200078e00ff */
[----:B------:R-:W-:Y:S02]  /*5930*/  @!P0 LOP3.LUT R43, R50, 0xffff0000, RZ, 0xc0, !PT ;  /* 0xffff0000322b8812 */ /* 0x000fe400078ec0ff */
[----:B------:R-:W-:Y:S01]  /*5940*/  @!P0 PRMT R42, R55, 0x5432, R9 ;  /* 0x00005432372a8816 */ /* 0x000fe20000000009 */
[----:B------:R-:W-:Y:S01]  /*5950*/  @!P0 IMAD.U32 R9, R48, 0x10000, RZ ;  /* 0x0001000030098824 */ /* 0x000fe200078e00ff */
[----:B------:R-:W-:Y:S01]  /*5960*/  @!P0 PRMT R16, R54, 0x5432, R7 ;  /* 0x0000543236108816 */ /* 0x000fe20000000007 */
[----:B------:R-:W-:Y:S01]  /*5970*/  @!P0 IMAD.U32 R7, R17, 0x10000, RZ ;  /* 0x0001000011078824 */ /* 0x000fe200078e00ff */
[----:B------:R-:W-:Y:S01]  /*5980*/  @!P0 PRMT R6, R24, 0x5410, R3 ;  /* 0x0000541018068816 */ /* 0x000fe20000000003 */
[C---:B------:R-:W-:Y:S01]  /*5990*/  @!P0 IMAD.U32 R3, R8.reuse, 0x10000, RZ ;  /* 0x0001000008038824 */ /* 0x040fe200078e00ff */
[----:B------:R-:W-:Y:S01]  /*59a0*/  @!P0 LOP3.LUT R8, R8, 0xffff0000, RZ, 0xc0, !PT ;  /* 0xffff000008088812 */ /* 0x000fe200078ec0ff */
[----:B------:R-:W-:Y:S01]  /*59b0*/  @!P0 IMAD.U32 R18, R16, 0x10000, RZ ;  /* 0x0001000010128824 */ /* 0x000fe200078e00ff */
[----:B------:R-:W-:Y:S01]  /*59c0*/  @!P0 LOP3.LUT R46, R40, 0xffff0000, RZ, 0xc0, !PT ;  /* 0xffff0000282e8812 */ /* 0x000fe200078ec0ff */
[----:B------:R-:W-:Y:S02]  /*59d0*/  @!P0 FMUL.FTZ R24, R2, R7 ;  /* 0x0000000702188220 */ /* 0x000fe40000410000 */
[C---:B------:R-:W-:Y:S01]  /*59e0*/  @!P0 IMAD.U32 R5, R6.reuse, 0x10000, RZ ;  /* 0x0001000006058824 */ /* 0x040fe200078e00ff */
[----:B------:R-:W-:Y:S01]  /*59f0*/  @!P0 LOP3.LUT R6, R6, 0xffff0000, RZ, 0xc0, !PT ;  /* 0xffff000006068812 */ /* 0x000fe200078ec0ff */
[-C--:B------:R-:W-:Y:S02]  /*5a00*/  @!P0 FMUL.FTZ R2, R2, R3.reuse ;  /* 0x0000000302028220 */ /* 0x080fe40000410000 */
[----:B------:R-:W-:Y:S02]  /*5a10*/  @!P0 FMUL.FTZ R34, R4, R18 ;  /* 0x0000001204228220 */ /* 0x000fe40000410000 */
[----:B------:R-:W-:Y:S01]  /*5a20*/  @!P0 FFMA.FTZ R63, R9, R3, -R24 ;  /* 0x00000003093f8223 */ /* 0x000fe20000010818 */
[----:B------:R-:W-:Y:S01]  /*5a30*/  @!P0 LOP3.LUT R3, R13, 0xffff0000, RZ, 0xc0, !PT ;  /* 0xffff00000d038812 */ /* 0x000fe200078ec0ff */
[----:B------:R-:W-:Y:S01]  /*5a40*/  @!P0 FFMA.FTZ R62, R19, R5, -R34 ;  /* 0x00000005133e8223 */ /* 0x000fe20000010822 */
[----:B------:R-:W-:Y:S01]  /*5a50*/  @!P0 LOP3.LUT R34, R49, 0xffff0000, RZ, 0xc0, !PT ;  /* 0xffff000031228812 */ /* 0x000fe200078ec0ff */
[----:B------:R-:W-:Y:S01]  /*5a60*/  @!P0 FFMA.FTZ R2, R7, R9, R2 ;  /* 0x0000000907028223 */ /* 0x000fe20000010002 */
[----:B------:R-:W-:Y:S01]  /*5a70*/  @!P0 LOP3.LUT R24, R16, 0xffff0000, RZ, 0xc0, !PT ;  /* 0xffff000010188812 */ /* 0x000fe200078ec0ff */
[----:B------:R-:W-:Y:S01]  /*5a80*/  @!P0 FMUL.FTZ R4, R4, R5 ;  /* 0x0000000504048220 */ /* 0x000fe20000410000 */
[----:B------:R-:W-:Y:S01]  /*5a90*/  @!P0 LOP3.LUT R7, R12, 0xffff0000, RZ, 0xc0, !PT ;  /* 0xffff00000c078812 */ /* 0x000fe200078ec0ff */
[----:B------:R-:W-:Y:S01]  /*5aa0*/  @!P0 FMUL.FTZ R5, R3, R6 ;  /* 0x0000000603058220 */ /* 0x000fe20000410000 */
[----:B------:R-:W-:Y:S01]  /*5ab0*/  @!P0 LOP3.LUT R16, R17, 0xffff0000, RZ, 0xc0, !PT ;  /* 0xffff000011108812 */ /* 0x000fe200078ec0ff */
[----:B------:R-:W-:Y:S01]  /*5ac0*/  @!P0 FMUL.FTZ R9, R3, R24 ;  /* 0x0000001803098220 */ /* 0x000fe20000410000 */
[----:B------:R-:W-:Y:S01]  /*5ad0*/  @!P0 LOP3.LUT R17, R48, 0xffff0000, RZ, 0xc0, !PT ;  /* 0xffff000030118812 */ /* 0x000fe200078ec0ff */
[----:B------:R-:W-:Y:S02]  /*5ae0*/  @!P0 FMUL.FTZ R3, R7, R8 ;  /* 0x0000000807038220 */ /* 0x000fe40000410000 */
[----:B------:R-:W-:Y:S01]  /*5af0*/  @!P0 FFMA.FTZ R61, R34, R6, -R9 ;  /* 0x00000006223d8223 */ /* 0x000fe20000010809 */
[----:B------:R-:W-:Y:S01]  /*5b00*/  @!P0 SHF.L.U32 R6, R15, 0x10, RZ ;  /* 0x000000100f068819 */ /* 0x000fe200000006ff */
[----:B------:R-:W-:Y:S01]  /*5b10*/  @!P0 FMUL.FTZ R41, R7, R16 ;  /* 0x0000001007298220 */ /* 0x000fe20000410000 */
[----:B------:R-:W-:Y:S01]  /*5b20*/  @!P0 LOP3.LUT R9, R15, 0xffff0000, RZ, 0xc0, !PT ;  /* 0xffff00000f098812 */ /* 0x000fe200078ec0ff */
[C---:B------:R-:W-:Y:S01]  /*5b30*/  @!P0 IMAD.U32 R7, R10.reuse, 0x10000, RZ ;  /* 0x000100000a078824 */ /* 0x040fe200078e00ff */
[----:B------:R-:W-:Y:S01]  /*5b40*/  @!P0 LOP3.LUT R10, R10, 0xffff0000, RZ, 0xc0, !PT ;  /* 0xffff00000a0a8812 */ /* 0x000fe200078ec0ff */
[----:B------:R-:W-:Y:S02]  /*5b50*/  @!P0 FFMA.FTZ R60, R17, R8, -R41 ;  /* 0x00000008113c8223 */ /* 0x000fe40000010829 */
[C---:B------:R-:W-:Y:S02]  /*5b60*/  @!P0 FMUL.FTZ R40, R6.reuse, R44 ;  /* 0x0000002c06288220 */ /* 0x040fe40000410000 */
[----:B------:R-:W-:Y:S02]  /*5b70*/  @!P0 FMUL.FTZ R41, R9, R46 ;  /* 0x0000002e09298220 */ /* 0x000fe40000410000 */
[-C--:B------:R-:W-:Y:S01]  /*5b80*/  @!P0 FMUL.FTZ R8, R6, R7.reuse ;  /* 0x0000000706088220 */ /* 0x080fe20000410000 */
[C---:B------:R-:W-:Y:S01]  /*5b90*/  @!P0 SHF.L.U32 R6, R14.reuse, 0x10, RZ ;  /* 0x000000100e068819 */ /* 0x040fe200000006ff */
[----:B------:R-:W-:Y:S02]  /*5ba0*/  @!P0 FFMA.FTZ R59, R45, R7, -R40 ;  /* 0x000000072d3b8223 */ /* 0x000fe40000010828 */
[-C--:B------:R-:W-:Y:S02]  /*5bb0*/  @!P0 FMUL.FTZ R9, R9, R10.reuse ;  /* 0x0000000a09098220 */ /* 0x080fe40000410000 */
[----:B------:R-:W-:Y:S01]  /*5bc0*/  @!P0 FFMA.FTZ R58, R47, R10, -R41 ;  /* 0x0000000a2f3a8223 */ /* 0x000fe20000010829 */
[----:B------:R-:W-:Y:S01]  /*5bd0*/  @!P0 LOP3.LUT R10, R14, 0xffff0000, RZ, 0xc0, !PT ;  /* 0xffff00000e0a8812 */ /* 0x000fe200078ec0ff */
[C---:B------:R-:W-:Y:S01]  /*5be0*/  @!P0 IMAD.U32 R40, R42.reuse, 0x10000, RZ ;  /* 0x000100002a288824 */ /* 0x040fe200078e00ff */
[----:B------:R-:W-:Y:S01]  /*5bf0*/  @!P0 LOP3.LUT R42, R42, 0xffff0000, RZ, 0xc0, !PT ;  /* 0xffff00002a2a8812 */ /* 0x000fe200078ec0ff */
[C---:B------:R-:W-:Y:S01]  /*5c00*/  @!P0 IMAD.U32 R7, R11.reuse, 0x10000, RZ ;  /* 0x000100000b078824 */ /* 0x040fe200078e00ff */
[----:B------:R-:W-:Y:S01]  /*5c10*/  @!P0 LOP3.LUT R11, R11, 0xffff0000, RZ, 0xc0, !PT ;  /* 0xffff00000b0b8812 */ /* 0x000fe200078ec0ff */
[----:B------:R-:W-:Y:S02]  /*5c20*/  @!P0 IMAD.U32 R41, R50, 0x10000, RZ ;  /* 0x0001000032298824 */ /* 0x000fe400078e00ff */
[----:B------:R-:W-:Y:S02]  /*5c30*/  @!P0 FMUL.FTZ R54, R6, R40 ;  /* 0x0000002806368220 */ /* 0x000fe40000410000 */
[----:B------:R-:W-:Y:S02]  /*5c40*/  @!P0 FMUL.FTZ R55, R10, R42 ;  /* 0x0000002a0a378220 */ /* 0x000fe40000410000 */
[----:B------:R-:W-:Y:S01]  /*5c50*/  @!P0 FFMA.FTZ R3, R16, R17, R3 ;  /* 0x0000001110038223 */ /* 0x000fe20000010003 */
[----:B------:R-:W-:Y:S01]  /*5c60*/  @!P0 F2FP.BF16.PACK_AB R17, R58, R59 ;  /* 0x0000003b3a11823e */ /* 0x000fe200000010ff */
[----:B------:R-:W-:Y:S02]  /*5c70*/  @!P0 FMUL.FTZ R6, R6, R7 ;  /* 0x0000000706068220 */ /* 0x000fe40000410000 */
[----:B------:R-:W-:Y:S01]  /*5c80*/  @!P0 FFMA.FTZ R4, R18, R19, R4 ;  /* 0x0000001312048223 */ /* 0x000fe20000010004 */
[----:B------:R-:W-:Y:S01]  /*5c90*/  @!P0 F2FP.BF16.PACK_AB R2, R3, R2 ;  /* 0x000000020302823e */ /* 0x000fe200000010ff */
[----:B------:R-:W-:Y:S02]  /*5ca0*/  @!P0 FFMA.FTZ R54, R41, R7, -R54 ;  /* 0x0000000729368223 */ /* 0x000fe40000010836 */
[----:B------:R-:W-:Y:S01]  /*5cb0*/  @!P0 FMUL.FTZ R7, R10, R11 ;  /* 0x0000000b0a078220 */ /* 0x000fe20000410000 */
[----:B------:R-:W-:Y:S01]  /*5cc0*/  @!P0 F2FP.BF16.PACK_AB R10, R60, R63 ;  /* 0x0000003f3c0a823e */ /* 0x000fe200000010ff */
[----:B------:R-:W-:Y:S01]  /*5cd0*/  @!P0 FFMA.FTZ R55, R43, R11, -R55 ;  /* 0x0000000b2b378223 */ /* 0x000fe20000010837 */
[----:B------:R-:W-:Y:S01]  /*5ce0*/  @!P0 F2FP.BF16.PACK_AB R11, R61, R62 ;  /* 0x0000003e3d0b823e */ /* 0x000fe200000010ff */
[----:B------:R-:W-:Y:S02]  /*5cf0*/  @!P0 FFMA.FTZ R5, R24, R34, R5 ;  /* 0x0000002218058223 */ /* 0x000fe40000010005 */
[----:B------:R-:W-:Y:S01]  /*5d00*/  @!P0 FFMA.FTZ R6, R40, R41, R6 ;  /* 0x0000002928068223 */ /* 0x000fe20000010006 */
[----:B------:R-:W-:Y:S01]  /*5d10*/  @!P0 MOV R49, R11 ;  /* 0x0000000b00318202 */ /* 0x000fe20000000f00 */
[----:B------:R-:W-:Y:S01]  /*5d20*/  @!P0 FFMA.FTZ R7, R42, R43, R7 ;  /* 0x0000002b2a078223 */ /* 0x000fe20000010007 */
[----:B------:R-:W-:Y:S01]  /*5d30*/  @!P0 F2FP.BF16.PACK_AB R16, R55, R54 ;  /* 0x000000363710823e */ /* 0x000fe200000010ff */
[----:B------:R-:W-:Y:S01]  /*5d40*/  @!P0 FFMA.FTZ R8, R44, R45, R8 ;  /* 0x0000002d2c088223 */ /* 0x000fe20000010008 */
[----:B------:R-:W-:Y:S01]  /*5d50*/  @!P0 F2FP.BF16.PACK_AB R4, R5, R4 ;  /* 0x000000040504823e */ /* 0x000fe200000010ff */
[----:B------:R-:W-:Y:S01]  /*5d60*/  @!P0 FFMA.FTZ R9, R46, R47, R9 ;  /* 0x0000002f2e098223 */ /* 0x000fe20000010009 */
[----:B------:R-:W-:Y:S01]  /*5d70*/  @!P0 F2FP.BF16.PACK_AB R6, R7, R6 ;  /* 0x000000060706823e */ /* 0x000fe200000010ff */
[----:B------:R-:W-:Y:S01]  /*5d80*/  @!P0 IMAD.MOV.U32 R48, RZ, RZ, R10 ;  /* 0x000000ffff308224 */ /* 0x000fe200078e000a */
[----:B------:R-:W-:Y:S01]  /*5d90*/  @!P0 MOV R13, R4 ;  /* 0x00000004000d8202 */ /* 0x000fe20000000f00 */
[----:B------:R-:W-:Y:S01]  /*5da0*/  @!P0 IMAD.MOV.U32 R50, RZ, RZ, R16 ;  /* 0x000000ffff328224 */ /* 0x000fe200078e0010 */
[----:B------:R-:W-:Y:S01]  /*5db0*/  @!P0 F2FP.BF16.PACK_AB R8, R9, R8 ;  /* 0x000000080908823e */ /* 0x000fe200000010ff */
[----:B------:R-:W-:Y:S02]  /*5dc0*/  @!P0 IMAD.MOV.U32 R51, RZ, RZ, R17 ;  /* 0x000000ffff338224 */ /* 0x000fe400078e0011 */
[----:B------:R-:W-:Y:S02]  /*5dd0*/  @!P0 IMAD.MOV.U32 R12, RZ, RZ, R2 ;  /* 0x000000ffff0c8224 */ /* 0x000fe400078e0002 */
[----:B------:R-:W-:Y:S01]  /*5de0*/  @!P0 IMAD.MOV.U32 R14, RZ, RZ, R6 ;  /* 0x000000ffff0e8224 */ /* 0x000fe200078e0006 */
[----:B------:R1:W-:Y:S01]  /*5df0*/  STG.E.128 [R56.64], R48 ;  /* 0x0000003038007986 */ /* 0x0003e2000c101d0a */
[----:B------:R-:W-:Y:S07]  /*5e00*/  @!P0 IMAD.MOV.U32 R15, RZ, RZ, R8 ;  /* 0x000000ffff0f8224 */ /* 0x000fee00078e0008 */
[----:B------:R1:W-:Y:S02]  /*5e10*/  @!P1 STG.E.128 [R52.64], R12 ;  /* 0x0000000c34009986 */ /* 0x0003e4000c101d0a */
.L_x_81:
[----:B------:R-:W-:Y:S05]  /*5e20*/  BSYNC B0 ;  /* 0x0000000000007941 */ /* 0x000fea0003800000 */
.L_x_80:
        /* <DEDUP_REMOVED lines=10> */
[----:B------:R-:W-:Y:S01]  /*5ed0*/  @!P0 PRMT R17, R72, 0x5410, R6 ;  /* 0x0000541048118816 */ /* 0x000fe20000000006 */
[----:B------:R-:W2:Y:S01]  /*5ee0*/  LDS.128 R44, [R152+0x3900] ;  /* 0x00390000982c7984 */ /* 0x000ea20000000c00 */
[-C--:B------:R-:W-:Y:S02]  /*5ef0*/  IADD3.X R19, R95, R2.reuse, R126, P2, P1 ;  /* 0x000000025f137210 */ /* 0x080fe400017e247e */
[----:B------:R-:W-:Y:S02]  /*5f00*/  ISETP.GE.AND P1, PT, R100, c[0x0][0x1d4], PT ;  /* 0x0000750064007a0c */ /* 0x000fe40003f26270 */
[----:B------:R-:W-:Y:S02]  /*5f10*/  @!P0 SHF.R.U64 R4, R22, 0x10, R23 ;  /* 0x0000001016048819 */ /* 0x000fe40000001217 */
[--C-:B------:R-:W-:Y:S02]  /*5f20*/  @!P0 SHF.R.U32.HI R9, RZ, 0x10, R67.reuse ;  /* 0x00000010ff098819 */ /* 0x100fe40000011643 */
[----:B------:R-:W-:Y:S02]  /*5f30*/  @!P0 SHF.R.U64 R11, R66, 0x10, R67 ;  /* 0x00000010420b8819 */ /* 0x000fe40000001243 */
[----:B------:R-:W-:Y:S02]  /*5f40*/  @!P0 PRMT R22, R73, 0x5410, R9 ;  /* 0x0000541049168816 */ /* 0x000fe40000000009 */
[----:B------:R-:W-:Y:S01]  /*5f50*/  @!P0 PRMT R16, R72, 0x5432, R7 ;  /* 0x0000543248108816 */ /* 0x000fe20000000007 */
[----:B------:R-:W-:Y:S01]  /*5f60*/  @!P0 IMAD.U32 R7, R17, 0x10000, RZ ;  /* 0x0001000011078824 */ /* 0x000fe200078e00ff */
[----:B------:R-:W-:Y:S02]  /*5f70*/  @!P0 PRMT R24, R73, 0x5432, R11 ;  /* 0x0000543249188816 */ /* 0x000fe4000000000b */
[----:B------:R-:W-:Y:S02]  /*5f80*/  @!P1 IADD3 R18, P3, P2, R92, R3, R100 ;  /* 0x000000035c129210 */ /* 0x000fe40007a7e064 */
[----:B------:R-:W-:Y:S02]  /*5f90*/  @!P0 PRMT R11, R36, 0x5432, R4 ;  /* 0x00005432240b8816 */ /* 0x000fe40000000004 */
[----:B------:R-:W-:Y:S02]  /*5fa0*/  @!P1 IADD3.X R34, R95, R2, R125, P3, P2 ;  /* 0x000000025f229210 */ /* 0x000fe40001fe447d */
[----:B------:R-:W-:Y:S02]  /*5fb0*/  LEA R52, P2, R10, c[0x0][0x1c8], 0x1 ;  /* 0x000072000a347a11 */ /* 0x000fe400078408ff */
[----:B------:R-:W-:Y:S02]  /*5fc0*/  @!P0 SHF.R.U64 R2, R20, 0x10, R21 ;  /* 0x0000001014028819 */ /* 0x000fe40000001215 */
[----:B------:R-:W-:Y:S02]  /*5fd0*/  LEA.HI.X R53, R10, c[0x0][0x1cc], R19, 0x1, P2 ;  /* 0x000073000a357a11 */ /* 0x000fe400010f0c13 */
[----:B------:R-:W-:Y:S02]  /*5fe0*/  @!P1 LEA R50, P2, R18, c[0x0][0x1c8], 0x1 ;  /* 0x0000720012329a11 */ /* 0x000fe400078408ff */
[----:B------:R-:W-:Y:S01]  /*5ff0*/  @!P0 PRMT R8, R35, 0x5432, R2 ;  /* 0x0000543223088816 */ /* 0x000fe20000000002 */
[----:B-1----:R-:W-:Y:S01]  /*6000*/  @!P0 IMAD.U32 R2, R12, 0x10000, RZ ;  /* 0x000100000c028824 */ /* 0x002fe200078e00ff */
[----:B------:R-:W-:Y:S01]  /*6010*/  @!P1 LEA.HI.X R51, R18, c[0x0][0x1cc], R34, 0x1, P2 ;  /* 0x0000730012339a11 */ /* 0x000fe200010f0c22 */
[----:B------:R-:W-:Y:S01]  /*6020*/  @!P0 IMAD.U32 R18, R16, 0x10000, RZ ;  /* 0x0001000010128824 */ /* 0x000fe200078e00ff */
[----:B------:R-:W-:Y:S01]  /*6030*/  @!P0 SHF.L.U32 R4, R13, 0x10, RZ ;  /* 0x000000100d048819 */ /* 0x000fe200000006ff */
[----:B------:R-:W-:Y:S01]  /*6040*/  @!P0 FMUL.FTZ R20, R2, R7 ;  /* 0x0000000702148220 */ /* 0x000fe20000410000 */
[----:B------:R-:W-:Y:S02]  /*6050*/  @!P0 SHF.R.U32.HI R3, RZ, 0x10, R21 ;  /* 0x00000010ff038819 */ /* 0x000fe40000011615 */
[----:B------:R-:W-:Y:S01]  /*6060*/  @!P0 SHF.R.U32.HI R5, RZ, 0x10, R23 ;  /* 0x00000010ff058819 */ /* 0x000fe20000011617 */
[----:B--2---:R-:W-:Y:S01]  /*6070*/  @!P0 IMAD.U32 R9, R44, 0x10000, RZ ;  /* 0x000100002c098824 */ /* 0x004fe200078e00ff */
[----:B------:R-:W-:Y:S01]  /*6080*/  @!P0 LOP3.LUT R41, R47, 0xffff0000, RZ, 0xc0, !PT ;  /* 0xffff00002f298812 */ /* 0x000fe200078ec0ff */
[----:B------:R-:W-:Y:S01]  /*6090*/  @!P0 IMAD.U32 R19, R45, 0x10000, RZ ;  /* 0x000100002d138824 */ /* 0x000fe200078e00ff */
[----:B------:R-:W-:Y:S01]  /*60a0*/  @!P0 LOP3.LUT R34, R46, 0xffff0000, RZ, 0xc0, !PT ;  /* 0xffff00002e228812 */ /* 0x000fe200078ec0ff */
[----:B------:R-:W-:Y:S01]  /*60b0*/  @!P0 FMUL.FTZ R21, R4, R18 ;  /* 0x0000001204158220 */ /* 0x000fe20000410000 */
[----:B------:R-:W-:Y:S01]  /*60c0*/  @!P0 PRMT R10, R36, 0x5410, R5 ;  /* 0x00005410240a8816 */ /* 0x000fe20000000005 */
[----:B------:R-:W-:Y:S01]  /*60d0*/  @!P0 IMAD.U32 R36, R47, 0x10000, RZ ;  /* 0x000100002f248824 */ /* 0x000fe200078e00ff */
[----:B------:R-:W-:Y:S01]  /*60e0*/  @!P0 PRMT R6, R35, 0x5410, R3 ;  /* 0x0000541023068816 */ /* 0x000fe20000000003 */
[C---:B------:R-:W-:Y:S01]  /*60f0*/  @!P0 IMAD.U32 R3, R8.reuse, 0x10000, RZ ;  /* 0x0001000008038824 */ /* 0x040fe200078e00ff */
[----:B------:R-:W-:Y:S01]  /*6100*/  @!P0 LOP3.LUT R8, R8, 0xffff0000, RZ, 0xc0, !PT ;  /* 0xffff000008088812 */ /* 0x000fe200078ec0ff */
[C---:B------:R-:W-:Y:S01]  /*6110*/  @!P0 IMAD.U32 R35, R22.reuse, 0x10000, RZ ;  /* 0x0001000016238824 */ /* 0x040fe200078e00ff */
[----:B------:R-:W-:Y:S01]  /*6120*/  @!P0 LOP3.LUT R40, R22, 0xffff0000, RZ, 0xc0, !PT ;  /* 0xffff000016288812 */ /* 0x000fe200078ec0ff */
[C---:B------:R-:W-:Y:S01]  /*6130*/  @!P0 IMAD.U32 R5, R6.reuse, 0x10000, RZ ;  /* 0x0001000006058824 */ /* 0x040fe200078e00ff */
[----:B------:R-:W-:Y:S01]  /*6140*/  @!P0 LOP3.LUT R6, R6, 0xffff0000, RZ, 0xc0, !PT ;  /* 0xffff000006068812 */ /* 0x000fe200078ec0ff */
[-C--:B------:R-:W-:Y:S02]  /*6150*/  @!P0 FMUL.FTZ R2, R2, R3.reuse ;  /* 0x0000000302028220 */ /* 0x080fe40000410000 */
        /* <DEDUP_REMOVED lines=21> */
[C---:B------:R-:W-:Y:S02]  /*62b0*/  @!P0 FMUL.FTZ R23, R9.reuse, R40 ;  /* 0x0000002809178220 */ /* 0x040fe40000410000 */
[-C--:B------:R-:W-:Y:S01]  /*62c0*/  @!P0 FMUL.FTZ R8, R6, R7.reuse ;  /* 0x0000000706088220 */ /* 0x080fe20000410000 */
[----:B------:R-:W-:Y:S01]  /*62d0*/  @!P0 SHF.L.U32 R6, R14, 0x10, RZ ;  /* 0x000000100e068819 */ /* 0x000fe200000006ff */
        /* <DEDUP_REMOVED lines=40> */
.L_x_83:
[----:B------:R-:W-:Y:S05]  /*6560*/  BSYNC B0 ;  /* 0x0000000000007941 */ /* 0x000fea0003800000 */
.L_x_82:
[----:B------:R-:W-:Y:S02]  /*6570*/  ISETP.GE.OR P2, PT, R168, R76, !P4 ;  /* 0x0000004ca800720c */ /* 0x000fe40006746670 */
[----:B-1----:R-:W-:Y:S05]  /*6580*/  IADD3 R58, P1, R192, R86, RZ ;  /* 0x00000056c03a7210 */ /* 0x002fea0007f3e0ff */
[----:B------:R-:W-:Y:S06]  /*6590*/  IMAD.X R57, R91, 0x1, R155, P1 ;  /* 0x000000015b397824 */ /* 0x000fec00008e069b */
[----:B------:R-:W-:-:S05]  /*65a0*/  @P2 BRA `(.L_x_75) ;  /* 0x00000c1000002947 */ /* 0x000fca0003800000 */
[----:B-----5:R-:W-:Y:S01]  /*65b0*/  @!P0 SHF.R.U32.HI R5, RZ, 0x10, R69 ;  /* 0x00000010ff058819 */ /* 0x020fe20000011645 */
[----:B------:R-:W1:Y:S01]  /*65c0*/  LDS.128 R12, [R147+0x3900] ;  /* 0x00390000930c7984 */ /* 0x000e620000000c00 */
[----:B------:R-:W-:Y:S02]  /*65d0*/  @!P0 SHF.R.U32.HI R3, RZ, 0x10, R29 ;  /* 0x00000010ff038819 */ /* 0x000fe4000001161d */
[----:B------:R-:W-:Y:S02]  /*65e0*/  @!P0 SHF.R.U64 R8, R70, 0x10, R71 ;  /* 0x0000001046088819 */ /* 0x000fe40000001247 */
[----:B------:R-:W-:Y:S02]  /*65f0*/  @!P0 SHF.R.U64 R22, R68, 0x10, R69 ;  /* 0x0000001044168819 */ /* 0x000fe40000001245 */
[----:B------:R-:W-:Y:S01]  /*6600*/  @!P0 SHF.R.U64 R2, R28, 0x10, R29 ;  /* 0x000000101c028819 */ /* 0x000fe2000000121d */
[----:B------:R-:W2:Y:S01]  /*6610*/  LDS.128 R44, [R151+0x3900] ;  /* 0x00390000972c7984 */ /* 0x000ea20000000c00 */
[--C-:B------:R-:W-:Y:S02]  /*6620*/  @!P0 SHF.R.U32.HI R4, RZ, 0x10, R31.reuse ;  /* 0x00000010ff048819 */ /* 0x100fe4000001161f */
[C---:B------:R-:W-:Y:S02]  /*6630*/  @!P0 PRMT R35, R75.reuse, 0x5432, R8 ;  /* 0x000054324b238816 */ /* 0x040fe40000000008 */
[----:B------:R-:W-:Y:S02]  /*6640*/  IADD3 R8, P2, P1, R92, R58, R120 ;  /* 0x0000003a5c087210 */ /* 0x000fe4000795e078 */
[----:B------:R-:W-:Y:S02]  /*6650*/  @!P0 SHF.R.U64 R6, R30, 0x10, R31 ;  /* 0x000000101e068819 */ /* 0x000fe4000000121f */
[----:B------:R-:W-:Y:S02]  /*6660*/  @!P0 SHF.R.U32.HI R9, RZ, 0x10, R71 ;  /* 0x00000010ff098819 */ /* 0x000fe40000011647 */
[C---:B------:R-:W-:Y:S02]  /*6670*/  @!P0 PRMT R19, R38.reuse, 0x5432, R6 ;  /* 0x0000543226138816 */ /* 0x040fe40000000006 */
[----:B------:R-:W-:Y:S02]  /*6680*/  @!P0 PRMT R40, R75, 0x5410, R9 ;  /* 0x000054104b288816 */ /* 0x000fe40000000009 */
[----:B------:R-:W-:Y:S02]  /*6690*/  @!P0 PRMT R9, R38, 0x5410, R4 ;  /* 0x0000541026098816 */ /* 0x000fe40000000004 */
[----:B------:R-:W-:Y:S02]  /*66a0*/  IADD3.X R4, R95, R57, R126, P2, P1 ;  /* 0x000000395f047210 */ /* 0x000fe400017e247e */
[C---:B------:R-:W-:Y:S01]  /*66b0*/  LEA R50, P1, R8.reuse, c[0x0][0x1c8], 0x1 ;  /* 0x0000720008327a11 */ /* 0x040fe200078208ff */
[----:B------:R-:W-:Y:S01]  /*66c0*/  @!P0 IMAD.U32 R11, R9, 0x10000, RZ ;  /* 0x00010000090b8824 */ /* 0x000fe200078e00ff */
[C---:B------:R-:W-:Y:S02]  /*66d0*/  @!P0 SHF.L.U32 R31, R35.reuse, 0x10, RZ ;  /* 0x00000010231f8819 */ /* 0x040fe400000006ff */
[----:B------:R-:W-:Y:S02]  /*66e0*/  LEA.HI.X R51, R8, c[0x0][0x1cc], R4, 0x1, P1 ;  /* 0x0000730008337a11 */ /* 0x000fe400008f0c04 */
[----:B------:R-:W-:Y:S02]  /*66f0*/  @!P0 LOP3.LUT R35, R35, 0xffff0000, RZ, 0xc0, !PT ;  /* 0xffff000023238812 */ /* 0x000fe400078ec0ff */
[----:B------:R-:W-:Y:S02]  /*6700*/  @!P0 LOP3.LUT R17, R9, 0xffff0000, RZ, 0xc0, !PT ;  /* 0xffff000009118812 */ /* 0x000fe400078ec0ff */
[----:B------:R-:W-:Y:S02]  /*6710*/  @!P0 LOP3.LUT R9, R19, 0xffff0000, RZ, 0xc0, !PT ;  /* 0xffff000013098812 */ /* 0x000fe400078ec0ff */
[C---:B------:R-:W-:Y:S02]  /*6720*/  @!P0 PRMT R7, R37.reuse, 0x5410, R3 ;  /* 0x0000541025078816 */ /* 0x040fe40000000003 */
[----:B------:R-:W-:Y:S02]  /*6730*/  @!P0 PRMT R29, R74, 0x5410, R5 ;  /* 0x000054104a1d8816 */ /* 0x000fe40000000005 */
[----:B------:R-:W-:Y:S01]  /*6740*/  @!P0 PRMT R5, R37, 0x5432, R2 ;  /* 0x0000543225058816 */ /* 0x000fe20000000002 */
[----:B-1----:R-:W-:Y:S01]  /*6750*/  @!P0 IMAD.U32 R2, R13, 0x10000, RZ ;  /* 0x000100000d028824 */ /* 0x002fe200078e00ff */
[----:B------:R-:W-:Y:S01]  /*6760*/  @!P0 LOP3.LUT R6, R12, 0xffff0000, RZ, 0xc0, !PT ;  /* 0xffff00000c068812 */ /* 0x000fe200078ec0ff */
[----:B------:R-:W-:Y:S01]  /*6770*/  @!P0 IMAD.U32 R24, R29, 0x10000, RZ ;  /* 0x000100001d188824 */ /* 0x000fe200078e00ff */
[----:B------:R-:W-:Y:S01]  /*6780*/  @!P0 SHF.L.U32 R16, R15, 0x10, RZ ;  /* 0x000000100f108819 */ /* 0x000fe200000006ff */
[----:B------:R-:W-:Y:S01]  /*6790*/  @!P0 IMAD.U32 R3, R7, 0x10000, RZ ;  /* 0x0001000007038824 */ /* 0x000fe200078e00ff */
[C---:B--2---:R-:W-:Y:S01]  /*67a0*/  @!P0 SHF.L.U32 R28, R45.reuse, 0x10, RZ ;  /* 0x000000102d1c8819 */ /* 0x044fe200000006ff */
[----:B------:R-:W-:Y:S01]  /*67b0*/  @!P0 FMUL.FTZ R10, R2, R24 ;  /* 0x00000018020a8220 */ /* 0x000fe20000410000 */
[----:B------:R-:W-:Y:S01]  /*67c0*/  @!P0 LOP3.LUT R23, R44, 0xffff0000, RZ, 0xc0, !PT ;  /* 0xffff00002c178812 */ /* 0x000fe200078ec0ff */
[-C--:B------:R-:W-:Y:S01]  /*67d0*/  @!P0 FMUL.FTZ R4, R2, R3.reuse ;  /* 0x0000000302048220 */ /* 0x080fe20000410000 */
[----:B------:R-:W-:Y:S01]  /*67e0*/  @!P0 LOP3.LUT R30, R45, 0xffff0000, RZ, 0xc0, !PT ;  /* 0xffff00002d1e8812 */ /* 0x000fe200078ec0ff */
[----:B------:R-:W-:Y:S01]  /*67f0*/  @!P0 IMAD.U32 R2, R12, 0x10000, RZ ;  /* 0x000100000c028824 */ /* 0x000fe200078e00ff */
[----:B------:R-:W-:Y:S01]  /*6800*/  @!P0 LOP3.LUT R41, R47, 0xffff0000, RZ, 0xc0, !PT ;  /* 0xffff00002f298812 */ /* 0x000fe200078ec0ff */
[----:B------:R-:W-:Y:S01]  /*6810*/  @!P0 FFMA.FTZ R56, R28, R3, -R10 ;  /* 0x000000031c388223 */ /* 0x000fe2000001080a */
[----:B------:R-:W-:Y:S01]  /*6820*/  @!P0 LOP3.LUT R36, R46, 0xffff0000, RZ, 0xc0, !PT ;  /* 0xffff00002e248812 */ /* 0x000fe200078ec0ff */
[----:B------:R-:W-:Y:S01]  /*6830*/  @!P0 IMAD.U32 R21, R44, 0x10000, RZ ;  /* 0x000100002c158824 */ /* 0x000fe200078e00ff */
[C---:B------:R-:W-:Y:S01]  /*6840*/  @!P0 SHF.L.U32 R3, R5.reuse, 0x10, RZ ;  /* 0x0000001005038819 */ /* 0x040fe200000006ff */
[----:B------:R-:W-:Y:S01]  /*6850*/  @!P0 IMAD.U32 R37, R40, 0x10000, RZ ;  /* 0x0001000028258824 */ /* 0x000fe200078e00ff */
[----:B------:R-:W-:Y:S01]  /*6860*/  @!P0 LOP3.LUT R5, R5, 0xffff0000, RZ, 0xc0, !PT ;  /* 0xffff000005058812 */ /* 0x000fe200078ec0ff */
[----:B------:R-:W-:Y:S01]  /*6870*/  @!P0 IMAD.U32 R38, R47, 0x10000, RZ ;  /* 0x000100002f268824 */ /* 0x000fe200078e00ff */
[----:B------:R-:W-:Y:S01]  /*6880*/  @!P0 LOP3.LUT R18, R15, 0xffff0000, RZ, 0xc0, !PT ;  /* 0xffff00000f128812 */ /* 0x000fe200078ec0ff */
[----:B------:R-:W-:Y:S01]  /*6890*/  @!P0 IMAD.U32 R34, R46, 0x10000, RZ ;  /* 0x000100002e228824 */ /* 0x000fe200078e00ff */
[----:B------:R-:W-:Y:S01]  /*68a0*/  @!P0 LOP3.LUT R29, R29, 0xffff0000, RZ, 0xc0, !PT ;  /* 0xffff00001d1d8812 */ /* 0x000fe200078ec0ff */
[----:B------:R-:W-:Y:S01]  /*68b0*/  @!P0 FMUL.FTZ R42, R16, R37 ;  /* 0x00000025102a8220 */ /* 0x000fe20000410000 */
[----:B------:R-:W-:Y:S02]  /*68c0*/  @!P0 LOP3.LUT R40, R40, 0xffff0000, RZ, 0xc0, !PT ;  /* 0xffff000028288812 */ /* 0x000fe400078ec0ff */
[----:B------:R-:W-:Y:S01]  /*68d0*/  @!P0 PRMT R22, R74, 0x5432, R22 ;  /* 0x000054324a168816 */ /* 0x000fe20000000016 */
[----:B------:R-:W-:Y:S01]  /*68e0*/  @!P0 FFMA.FTZ R42, R38, R11, -R42 ;  /* 0x0000000b262a8223 */ /* 0x000fe2000001082a */
[----:B------:R-:W-:Y:S03]  /*68f0*/  ISETP.GE.AND P1, PT, R100, c[0x0][0x1d4], PT ;  /* 0x0000750064007a0c */ /* 0x000fe60003f26270 */
[C---:B------:R-:W-:Y:S01]  /*6900*/  @!P0 IMAD.U32 R20, R22.reuse, 0x10000, RZ ;  /* 0x0001000016148824 */ /* 0x040fe200078e00ff */
[----:B------:R-:W-:Y:S03]  /*6910*/  @!P0 LOP3.LUT R22, R22, 0xffff0000, RZ, 0xc0, !PT ;  /* 0xffff000016168812 */ /* 0x000fe600078ec0ff */
[----:B------:R-:W-:Y:S02]  /*6920*/  @!P0 FMUL.FTZ R8, R2, R20 ;  /* 0x0000001402088220 */ /* 0x000fe40000410000 */
[----:B------:R-:W-:Y:S02]  /*6930*/  @!P0 FMUL.FTZ R10, R6, R22 ;  /* 0x00000016060a8220 */ /* 0x000fe40000410000 */
[-C--:B------:R-:W-:Y:S02]  /*6940*/  @!P0 FMUL.FTZ R2, R2, R3.reuse ;  /* 0x0000000302028220 */ /* 0x080fe40000410000 */
[----:B------:R-:W-:Y:S02]  /*6950*/  @!P0 FFMA.FTZ R55, R21, R3, -R8 ;  /* 0x0000000315378223 */ /* 0x000fe40000010808 */
[-C--:B------:R-:W-:Y:S01]  /*6960*/  @!P0 FMUL.FTZ R3, R6, R5.reuse ;  /* 0x0000000506038220 */ /* 0x080fe20000410000 */
[----:B------:R-:W-:Y:S01]  /*6970*/  @!P0 LOP3.LUT R6, R13, 0xffff0000, RZ, 0xc0, !PT ;  /* 0xffff00000d068812 */ /* 0x000fe200078ec0ff */
[----:B------:R-:W-:Y:S01]  /*6980*/  @!P0 FFMA.FTZ R54, R23, R5, -R10 ;  /* 0x0000000517368223 */ /* 0x000fe2000001080a */
[C---:B------:R-:W-:Y:S01]  /*6990*/  @!P0 LOP3.LUT R10, R14.reuse, 0xffff0000, RZ, 0xc0, !PT ;  /* 0xffff00000e0a8812 */ /* 0x040fe200078ec0ff */
[----:B------:R-:W-:Y:S01]  /*69a0*/  @!P0 IMAD.U32 R8, R14, 0x10000, RZ ;  /* 0x000100000e088824 */ /* 0x000fe200078e00ff */
[----:B------:R-:W-:Y:S01]  /*69b0*/  @!P0 LOP3.LUT R5, R7, 0xffff0000, RZ, 0xc0, !PT ;  /* 0xffff000007058812 */ /* 0x000fe200078ec0ff */
[----:B------:R-:W-:Y:S02]  /*69c0*/  @!P0 IMAD.U32 R7, R19, 0x10000, RZ ;  /* 0x0001000013078824 */ /* 0x000fe400078e00ff */
[----:B------:R-:W-:Y:S02]  /*69d0*/  @!P0 FMUL.FTZ R49, R6, R29 ;  /* 0x0000001d06318220 */ /* 0x000fe40000410000 */
[----:B------:R-:W-:Y:S02]  /*69e0*/  @!P0 FMUL.FTZ R19, R18, R40 ;  /* 0x0000002812138220 */ /* 0x000fe40000410000 */
[----:B------:R-:W-:Y:S02]  /*69f0*/  @!P0 FMUL.FTZ R48, R8, R31 ;  /* 0x0000001f08308220 */ /* 0x000fe40000410000 */
[----:B------:R-:W-:Y:S02]  /*6a00*/  @!P0 FMUL.FTZ R43, R10, R35 ;  /* 0x000000230a2b8220 */ /* 0x000fe40000410000 */
[----:B------:R-:W-:Y:S02]  /*6a10*/  @!P0 FFMA.FTZ R53, R30, R5, -R49 ;  /* 0x000000051e358223 */ /* 0x000fe40000010831 */
[----:B------:R-:W-:Y:S02]  /*6a20*/  @!P0 FFMA.FTZ R19, R41, R17, -R19 ;  /* 0x0000001129138223 */ /* 0x000fe40000010813 */
[----:B------:R-:W-:Y:S01]  /*6a30*/  @!P0 FFMA.FTZ R52, R34, R7, -R48 ;  /* 0x0000000722348223 */ /* 0x000fe20000010830 */
[----:B------:R-:W-:Y:S01]  /*6a40*/  @!P0 F2FP.BF16.PACK_AB R48, R53, R56 ;  /* 0x000000383530823e */ /* 0x000fe200000010ff */
[----:B------:R-:W-:Y:S01]  /*6a50*/  @!P0 FFMA.FTZ R49, R36, R9, -R43 ;  /* 0x0000000924318223 */ /* 0x000fe2000001082b */
[----:B------:R-:W-:Y:S01]  /*6a60*/  @!P0 F2FP.BF16.PACK_AB R42, R19, R42 ;  /* 0x0000002a132a823e */ /* 0x000fe200000010ff */
[----:B------:R-:W-:Y:S01]  /*6a70*/  @!P0 FFMA.FTZ R2, R20, R21, R2 ;  /* 0x0000001514028223 */ /* 0x000fe20000010002 */
[----:B------:R-:W-:Y:S01]  /*6a80*/  @!P0 F2FP.BF16.PACK_AB R43, R54, R55 ;  /* 0x00000037362b823e */ /* 0x000fe200000010ff */
[----:B------:R-:W-:Y:S01]  /*6a90*/  @!P0 IMAD.MOV.U32 R45, RZ, RZ, R48 ;  /* 0x000000ffff2d8224 */ /* 0x000fe200078e0030 */
[----:B------:R-:W-:Y:S01]  /*6aa0*/  @!P0 F2FP.BF16.PACK_AB R19, R49, R52 ;  /* 0x000000343113823e */ /* 0x000fe200000010ff */
[----:B------:R-:W-:Y:S01]  /*6ab0*/  @!P0 FMUL.FTZ R5, R6, R5 ;  /* 0x0000000506058220 */ /* 0x000fe20000410000 */
[----:B------:R-:W-:Y:S01]  /*6ac0*/  @!P0 MOV R44, R43 ;  /* 0x0000002b002c8202 */ /* 0x000fe20000000f00 */
[----:B------:R-:W-:Y:S01]  /*6ad0*/  @!P0 FFMA.FTZ R3, R22, R23, R3 ;  /* 0x0000001716038223 */ /* 0x000fe20000010003 */
[----:B------:R-:W-:Y:S01]  /*6ae0*/  @!P0 MOV R47, R42 ;  /* 0x0000002a002f8202 */ /* 0x000fe20000000f00 */
[----:B------:R-:W-:Y:S02]  /*6af0*/  @!P0 IMAD.MOV.U32 R46, RZ, RZ, R19 ;  /* 0x000000ffff2e8224 */ /* 0x000fe400078e0013 */
[----:B------:R-:W-:Y:S01]  /*6b00*/  @!P0 FMUL.FTZ R6, R8, R7 ;  /* 0x0000000708068220 */ /* 0x000fe20000410000 */
[----:B------:R-:W-:Y:S01]  /*6b10*/  @!P0 F2FP.BF16.PACK_AB R2, R3, R2 ;  /* 0x000000020302823e */ /* 0x000fe200000010ff */
[----:B------:R-:W-:Y:S01]  /*6b20*/  @!P0 FFMA.FTZ R4, R24, R28, R4 ;  /* 0x0000001c18048223 */ /* 0x000fe20000010004 */
[----:B------:R1:W-:Y:S01]  /*6b30*/  STG.E.128 [R50.64], R44 ;  /* 0x0000002c32007986 */ /* 0x0003e2000c101d0a */
[----:B------:R-:W-:Y:S02]  /*6b40*/  @!P0 FMUL.FTZ R7, R10, R9 ;  /* 0x000000090a078220 */ /* 0x000fe40000410000 */
[----:B------:R-:W-:Y:S02]  /*6b50*/  @!P0 FFMA.FTZ R5, R29, R30, R5 ;  /* 0x0000001e1d058223 */ /* 0x000fe40000010005 */
[----:B------:R-:W-:Y:S02]  /*6b60*/  @!P0 FMUL.FTZ R8, R16, R11 ;  /* 0x0000000b10088220 */ /* 0x000fe40000410000 */
[----:B------:R-:W-:Y:S01]  /*6b70*/  @!P0 FFMA.FTZ R6, R31, R34, R6 ;  /* 0x000000221f068223 */ /* 0x000fe20000010006 */
[----:B------:R-:W-:Y:S01]  /*6b80*/  @!P0 F2FP.BF16.PACK_AB R4, R5, R4 ;  /* 0x000000040504823e */ /* 0x000fe200000010ff */
[----:B------:R-:W-:Y:S02]  /*6b90*/  @!P0 FMUL.FTZ R9, R18, R17 ;  /* 0x0000001112098220 */ /* 0x000fe40000410000 */
[----:B------:R-:W-:Y:S02]  /*6ba0*/  @!P0 FFMA.FTZ R7, R35, R36, R7 ;  /* 0x0000002423078223 */ /* 0x000fe40000010007 */
[----:B------:R-:W-:Y:S02]  /*6bb0*/  @!P0 FFMA.FTZ R8, R37, R38, R8 ;  /* 0x0000002625088223 */ /* 0x000fe40000010008 */
[----:B------:R-:W-:Y:S01]  /*6bc0*/  @!P0 FFMA.FTZ R9, R40, R41, R9 ;  /* 0x0000002928098223 */ /* 0x000fe20000010009 */
[----:B------:R-:W-:Y:S01]  /*6bd0*/  @!P0 F2FP.BF16.PACK_AB R6, R7, R6 ;  /* 0x000000060706823e */ /* 0x000fe200000010ff */
[----:B------:R-:W-:Y:S02]  /*6be0*/  @!P0 IMAD.MOV.U32 R12, RZ, RZ, R2 ;  /* 0x000000ffff0c8224 */ /* 0x000fe400078e0002 */
[----:B------:R-:W-:Y:S01]  /*6bf0*/  @!P0 IMAD.MOV.U32 R13, RZ, RZ, R4 ;  /* 0x000000ffff0d8224 */ /* 0x000fe200078e0004 */
[----:B------:R-:W-:Y:S02]  /*6c00*/  @!P0 F2FP.BF16.PACK_AB R8, R9, R8 ;  /* 0x000000080908823e */ /* 0x000fe400000010ff */
[----:B------:R-:W-:Y:S03]  /*6c10*/  @!P0 MOV R14, R6 ;  /* 0x00000006000e8202 */ /* 0x000fe60000000f00 */
[----:B------:R-:W-:Y:S01]  /*6c20*/  @!P0 IMAD.MOV.U32 R15, RZ, RZ, R8 ;  /* 0x000000ffff0f8224 */ /* 0x000fe200078e0008 */
[----:B------:R-:W-:-:S05]  /*6c30*/  @P1 BRA `(.L_x_75) ;  /* 0x0000058000001947 */ /* 0x000fca0003800000 */
[----:B------:R-:W-:Y:S04]  /*6c40*/  IADD3 R3, P1, P0, R92, R58, R100 ;  /* 0x0000003a5c037210 */ /* 0x000fe8000783e064 */
[----:B------:R-:W-:Y:S02]  /*6c50*/  IADD3.X R4, R95, R57, R125, P1, P0 ;  /* 0x000000395f047210 */ /* 0x000fe40000fe047d */
[C---:B------:R-:W-:Y:S04]  /*6c60*/  LEA R2, P0, R3.reuse, c[0x0][0x1c8], 0x1 ;  /* 0x0000720003027a11 */ /* 0x040fe800078008ff */
[----:B------:R-:W-:Y:S05]  /*6c70*/  LEA.HI.X R3, R3, c[0x0][0x1cc], R4, 0x1, P0 ;  /* 0x0000730003037a11 */ /* 0x000fea00000f0c04 */
[----:B------:R2:W-:Y:S01]  /*6c80*/  STG.E.128 [R2.64], R12 ;  /* 0x0000000c02007986 */ /* 0x0005e2000c101d0a */
[----:B------:R-:W-:-:S05]  /*6c90*/  BRA `(.L_x_75) ;  /* 0x0000052000007947 */ /* 0x000fca0003800000 */
.L_x_53:
[----:B------:R-:W-:Y:S01]  /*6ca0*/  IMAD R2, R39, -0x70, R0 ;  /* 0xffffff9027027824 */ /* 0x000fe200078e0200 */
[----:B------:R-:W-:Y:S04]  /*6cb0*/  BSSY B0, `(.L_x_84) ;  /* 0x0000013000007945 */ /* 0x000fe80003800000 */
[----:B------:R-:W-:Y:S04]  /*6cc0*/  IMNMX R7, R2, 0x70, PT ;  /* 0x0000007002077817 */ /* 0x000fe80003800200 */
[----:B------:R-:W-:Y:S11]  /*6cd0*/  ISETP.GE.AND P0, PT, R101, R7, PT ;  /* 0x000000076500720c */ /* 0x000ff60003f06270 */
[----:B------:R-:W-:Y:S02]  /*6ce0*/  @!UPT UIADD3 URZ, URZ, URZ, URZ ;  /* 0x0000003f3f3ff290 */ /* 0x000fe4000fffe03f */
[----:B------:R-:W-:-:S05]  /*6cf0*/  @P0 BRA `(.L_x_85) ;  /* 0x000000e000000947 */ /* 0x000fca0003800000 */
[----:B------:R-:W-:Y:S02]  /*6d00*/  ISETP.NE.AND P1, PT, R98, RZ, PT ;  /* 0x000000ff6200720c */ /* 0x000fe40003f25270 */
[----:B------:R-:W-:Y:S11]  /*6d10*/  ISETP.NE.AND P0, PT, R99, RZ, PT ;  /* 0x000000ff6300720c */ /* 0x000ff60003f05270 */
[----:B------:R-:W1:Y:S01]  /*6d20*/  @P1 LDS.128 R12, [R97+0x3900] ;  /* 0x00390000610c1984 */ /* 0x000e620000000c00 */
[-C--:B------:R-:W-:Y:S02]  /*6d30*/  @P1 IADD3 R3, P3, R119, R86.reuse, RZ ;  /* 0x0000005677031210 */ /* 0x080fe40007f7e0ff */
[----:B------:R-:W-:Y:S01]  /*6d40*/  @P0 IADD3 R6, P2, R123, R86, RZ ;  /* 0x000000567b060210 */ /* 0x000fe20007f5e0ff */
[----:B------:R-:W2:Y:S02]  /*6d50*/  @P0 LDS.128 R8, [R96+0x3900] ;  /* 0x0039000060080984 */ /* 0x000ea40000000c00 */
[----:B------:R-:W-:Y:S01]  /*6d60*/  @P1 IMAD.X R5, R118, 0x1, R91, P3 ;  /* 0x0000000176051824 */ /* 0x000fe200018e065b */
[----:B------:R-:W-:Y:S01]  /*6d70*/  @P1 LEA R4, P3, R3, c[0x0][0x1c8], 0x1 ;  /* 0x0000720003041a11 */ /* 0x000fe200078608ff */
[----:B------:R-:W-:Y:S01]  /*6d80*/  @P0 IMAD.X R16, R91, 0x1, R122, P2 ;  /* 0x000000015b100824 */ /* 0x000fe200010e067a */
[C---:B------:R-:W-:Y:S02]  /*6d90*/  @P0 LEA R2, P2, R6.reuse, c[0x0][0x1c8], 0x1 ;  /* 0x0000720006020a11 */ /* 0x040fe400078408ff */
[----:B------:R-:W-:Y:S02]  /*6da0*/  @P1 LEA.HI.X R5, R3, c[0x0][0x1cc], R5, 0x1, P3 ;  /* 0x0000730003051a11 */ /* 0x000fe400018f0c05 */
[----:B------:R-:W-:Y:S03]  /*6db0*/  @P0 LEA.HI.X R3, R6, c[0x0][0x1cc], R16, 0x1, P2 ;  /* 0x0000730006030a11 */ /* 0x000fe600010f0c10 */
[----:B-1----:R1:W-:Y:S04]  /*6dc0*/  @P1 STG.E.128 [R4.64], R12 ;  /* 0x0000000c04001986 */ /* 0x0023e8000c101d0a */
[----:B--2---:R1:W-:Y:S02]  /*6dd0*/  @P0 STG.E.128 [R2.64], R8 ;  /* 0x0000000802000986 */ /* 0x0043e4000c101d0a */
.L_x_85:
[----:B------:R-:W-:Y:S05]  /*6de0*/  BSYNC B0 ;  /* 0x0000000000007941 */ /* 0x000fea0003800000 */
.L_x_84:
[----:B------:R-:W-:Y:S01]  /*6df0*/  ISETP.GE.AND P0, PT, R170, R7, PT ;  /* 0x00000007aa00720c */ /* 0x000fe20003f06270 */
[----:B------:R-:W-:Y:S01]  /*6e00*/  @!UPT UIADD3 URZ, URZ, URZ, URZ ;  /* 0x0000003f3f3ff290 */ /* 0x000fe2000fffe03f */
[----:B------:R-:W-:Y:S11]  /*6e10*/  BSSY B0, `(.L_x_86) ;  /* 0x0000012000007945 */ /* 0x000ff60003800000 */
[----:B------:R-:W-:-:S05]  /*6e20*/  @P0 BRA `(.L_x_87) ;  /* 0x0000010000000947 */ /* 0x000fca0003800000 */
[----:B------:R-:W-:Y:S02]  /*6e30*/  ISETP.NE.AND P1, PT, R98, RZ, PT ;  /* 0x000000ff6200720c */ /* 0x000fe40003f25270 */
[----:B------:R-:W-:Y:S02]  /*6e40*/  ISETP.NE.AND P0, PT, R99, RZ, PT ;  /* 0x000000ff6300720c */ /* 0x000fe40003f05270 */
[----:B-1----:R-:W-:Y:S05]  /*6e50*/  IADD3 R3, P2, R215, R86, RZ ;  /* 0x00000056d7037210 */ /* 0x002fea0007f5e0ff */
[----:B------:R-:W-:Y:S04]  /*6e60*/  IMAD.X R2, R198, 0x1, R91, P2 ;  /* 0x00000001c6027824 */ /* 0x000fe800010e065b */
[----:B------:R-:W1:Y:S01]  /*6e70*/  @P1 LDS.128 R12, [R97+0x4900] ;  /* 0x00490000610c1984 */ /* 0x000e620000000c00 */
[----:B------:R-:W-:Y:S02]  /*6e80*/  @P1 IADD3 R5, P3, R119, R3, RZ ;  /* 0x0000000377051210 */ /* 0x000fe40007f7e0ff */
[----:B------:R-:W-:Y:S01]  /*6e90*/  @P0 IADD3 R3, P2, R3, R123, RZ ;  /* 0x0000007b03030210 */ /* 0x000fe20007f5e0ff */
[----:B------:R-:W2:Y:S02]  /*6ea0*/  @P0 LDS.128 R8, [R96+0x4900] ;  /* 0x0049000060080984 */ /* 0x000ea40000000c00 */
[----:B------:R-:W-:Y:S01]  /*6eb0*/  @P1 IMAD.X R16, R118, 0x1, R2, P3 ;  /* 0x0000000176101824 */ /* 0x000fe200018e0602 */
[----:B------:R-:W-:Y:S01]  /*6ec0*/  @P1 LEA R4, P3, R5, c[0x0][0x1c8], 0x1 ;  /* 0x0000720005041a11 */ /* 0x000fe200078608ff */
[----:B------:R-:W-:Y:S01]  /*6ed0*/  @P0 IMAD.X R6, R2, 0x1, R122, P2 ;  /* 0x0000000102060824 */ /* 0x000fe200010e067a */
[----:B------:R-:W-:Y:S02]  /*6ee0*/  @P0 LEA R2, P2, R3, c[0x0][0x1c8], 0x1 ;  /* 0x0000720003020a11 */ /* 0x000fe400078408ff */
[----:B------:R-:W-:Y:S02]  /*6ef0*/  @P1 LEA.HI.X R5, R5, c[0x0][0x1cc], R16, 0x1, P3 ;  /* 0x0000730005051a11 */ /* 0x000fe400018f0c10 */
[----:B------:R-:W-:Y:S03]  /*6f00*/  @P0 LEA.HI.X R3, R3, c[0x0][0x1cc], R6, 0x1, P2 ;  /* 0x0000730003030a11 */ /* 0x000fe600010f0c06 */
[----:B-1----:R1:W-:Y:S04]  /*6f10*/  @P1 STG.E.128 [R4.64], R12 ;  /* 0x0000000c04001986 */ /* 0x0023e8000c101d0a */
[----:B--2---:R1:W-:Y:S02]  /*6f20*/  @P0 STG.E.128 [R2.64], R8 ;  /* 0x0000000802000986 */ /* 0x0043e4000c101d0a */
.L_x_87:
[----:B------:R-:W-:Y:S05]  /*6f30*/  BSYNC B0 ;  /* 0x0000000000007941 */ /* 0x000fea0003800000 */
.L_x_86:
        /* <DEDUP_REMOVED lines=20> */
.L_x_89:
[----:B------:R-:W-:Y:S05]  /*7080*/  BSYNC B0 ;  /* 0x0000000000007941 */ /* 0x000fea0003800000 */
.L_x_88:
[----:B------:R-:W-:Y:S11]  /*7090*/  ISETP.GE.AND P0, PT, R168, R7, PT ;  /* 0x00000007a800720c */ /* 0x000ff60003f06270 */
[----:B------:R-:W-:Y:S02]  /*70a0*/  @!UPT UIADD3 URZ, URZ, URZ, URZ ;  /* 0x0000003f3f3ff290 */ /* 0x000fe4000fffe03f */
        /* <DEDUP_REMOVED lines=17> */
.L_x_75:
[----:B------:R-:W-:Y:S05]  /*71c0*/  BSYNC B2 ;  /* 0x0000000000027941 */ /* 0x000fea0003800000 */
.L_x_52:
[----:B------:R-:W-:Y:S01]  /*71d0*/  IMAD R22, R39, -0x70, RZ ;  /* 0xffffff9027167824 */ /* 0x000fe200078e02ff */
[----:B------:R-:W-:Y:S01]  /*71e0*/  BSSY B0, `(.L_x_90) ;  /* 0x000007c000007945 */ /* 0x000fe20003800000 */
[----:B-12---:R-:W-:Y:S02]  /*71f0*/  IMAD R2, R105, 0x70, RZ ;  /* 0x0000007069027824 */ /* 0x006fe400078e02ff */
[----:B-----5:R-:W-:Y:S02]  /*7200*/  IMAD.IADD R5, R140, 0x1, R22 ;  /* 0x000000018c057824 */ /* 0x020fe400078e0216 */
[----:B------:R-:W-:Y:S03]  /*7210*/  IMAD.WIDE.U32 R20, R39, 0x70, RZ ;  /* 0x0000007027147825 */ /* 0x000fe600078e00ff */
[----:B------:R-:W-:Y:S01]  /*7220*/  ISETP.GE.AND P5, PT, R5, 0x11, PT ;  /* 0x000000110500780c */ /* 0x000fe20003fa6270 */
[----:B------:R-:W-:Y:S01]  /*7230*/  IMAD.IADD R23, R21, 0x1, R2 ;  /* 0x0000000115177824 */ /* 0x000fe200078e0202 */
[C---:B------:R-:W-:Y:S02]  /*7240*/  ISETP.GE.AND P6, PT, R5.reuse, 0x1, PT ;  /* 0x000000010500780c */ /* 0x040fe40003fc6270 */
[C---:B------:R-:W-:Y:S02]  /*7250*/  ISETP.GE.AND P4, PT, R5.reuse, 0x21, PT ;  /* 0x000000210500780c */ /* 0x040fe40003f86270 */
[----:B------:R-:W-:Y:S02]  /*7260*/  IADD3 R4, P0, R160, R20, RZ ;  /* 0x00000014a0047210 */ /* 0x000fe40007f1e0ff */
[----:B------:R-:W-:Y:S02]  /*7270*/  ISETP.GE.AND P3, PT, R5, 0x31, PT ;  /* 0x000000310500780c */ /* 0x000fe40003f66270 */
[----:B------:R-:W-:Y:S02]  /*7280*/  IADD3.X R8, R23, R165, RZ, P0, !PT ;  /* 0x000000a517087210 */ /* 0x000fe400007fe4ff */
[C---:B------:R-:W-:Y:S02]  /*7290*/  ISETP.GE.AND P2, PT, R5.reuse, 0x41, PT ;  /* 0x000000410500780c */ /* 0x040fe40003f46270 */
[----:B------:R-:W-:Y:S01]  /*72a0*/  @P5 IADD3 R9, P0, R4, 0x10, RZ ;  /* 0x0000001004095810 */ /* 0x000fe20007f1e0ff */
[----:B------:R-:W-:Y:S01]  /*72b0*/  @P6 IMAD R6, R8, c[0x0][0x258], RZ ;  /* 0x0000960008066a24 */ /* 0x000fe200078e02ff */
[----:B------:R-:W-:Y:S01]  /*72c0*/  @P6 MOV R3, R104 ;  /* 0x0000006800036202 */ /* 0x000fe20000000f00 */
[----:B------:R-:W-:Y:S01]  /*72d0*/  @P6 IMAD.MOV.U32 R2, RZ, RZ, R102 ;  /* 0x000000ffff026224 */ /* 0x000fe200078e0066 */
[----:B------:R-:W-:Y:S01]  /*72e0*/  ISETP.GE.AND P1, PT, R5, 0x51, PT ;  /* 0x000000510500780c */ /* 0x000fe20003f26270 */
[----:B------:R-:W-:Y:S01]  /*72f0*/  @P5 IMAD.X R7, RZ, RZ, R8, P0 ;  /* 0x000000ffff075224 */ /* 0x000fe200000e0608 */
[C---:B------:R-:W-:Y:S01]  /*7300*/  @P4 IADD3 R11, P0, R4.reuse, 0x20, RZ ;  /* 0x00000020040b4810 */ /* 0x040fe20007f1e0ff */
[C---:B------:R-:W-:Y:S01]  /*7310*/  @P6 IMAD.WIDE.U32 R2, R4.reuse, c[0x0][0x258], R2 ;  /* 0x0000960004026a25 */ /* 0x040fe200078e0002 */
[----:B------:R-:W-:Y:S02]  /*7320*/  P2R R24, PR, RZ, 0x40 ;  /* 0x00000040ff187803 */ /* 0x000fe40000000000 */
[----:B------:R-:W-:Y:S01]  /*7330*/  P2R R21, PR, RZ, 0x20 ;  /* 0x00000020ff157803 */ /* 0x000fe20000000000 */
[----:B------:R-:W-:Y:S02]  /*7340*/  @P6 IMAD R6, R4, c[0x0][0x25c], R6 ;  /* 0x0000970004066a24 */ /* 0x000fe400078e0206 */
[----:B------:R-:W-:Y:S01]  /*7350*/  @P4 IMAD.X R10, RZ, RZ, R8, P0 ;  /* 0x000000ffff0a4224 */ /* 0x000fe200000e0608 */
[C---:B------:R-:W-:Y:S01]  /*7360*/  @P6 LEA R18, P0, R2.reuse, c[0x0][0x250], 0x1 ;  /* 0x0000940002126a11 */ /* 0x040fe200078008ff */
[----:B------:R-:W-:Y:S02]  /*7370*/  @P6 IMAD.IADD R6, R3, 0x1, R6 ;  /* 0x0000000103066824 */ /* 0x000fe400078e0206 */
[----:B------:R-:W-:Y:S02]  /*7380*/  @P5 IMAD R3, R7, c[0x0][0x258], RZ ;  /* 0x0000960007035a24 */ /* 0x000fe400078e02ff */
[----:B------:R-:W-:Y:S01]  /*7390*/  @P5 IMAD.MOV.U32 R7, RZ, RZ, R104 ;  /* 0x000000ffff075224 */ /* 0x000fe200078e0068 */
[----:B------:R-:W-:Y:S01]  /*73a0*/  @P6 LEA.HI.X R19, R2, c[0x0][0x254], R6, 0x1, P0 ;  /* 0x0000950002136a11 */ /* 0x000fe200000f0c06 */
[----:B------:R-:W-:Y:S01]  /*73b0*/  @P4 IMAD.MOV.U32 R2, RZ, RZ, R102 ;  /* 0x000000ffff024224 */ /* 0x000fe200078e0066 */
[----:B------:R-:W-:Y:S01]  /*73c0*/  @P5 MOV R6, R102 ;  /* 0x0000006600065202 */ /* 0x000fe20000000f00 */
[----:B------:R-:W-:Y:S04]  /*73d0*/  @P4 IMAD R10, R10, c[0x0][0x258], RZ ;  /* 0x000096000a0a4a24 */ /* 0x000fe800078e02ff */
[C---:B------:R-:W-:Y:S04]  /*73e0*/  @P5 IMAD.WIDE.U32 R6, R9.reuse, c[0x0][0x258], R6 ;  /* 0x0000960009065a25 */ /* 0x040fe800078e0006 */
[----:B------:R-:W-:Y:S01]  /*73f0*/  @P5 IMAD R9, R9, c[0x0][0x25c], R3 ;  /* 0x0000970009095a24 */ /* 0x000fe200078e0203 */
[-C--:B------:R-:W-:Y:S02]  /*7400*/  @P4 MOV R3, R104.reuse ;  /* 0x0000006800034202 */ /* 0x080fe40000000f00 */
[C---:B------:R-:W-:Y:S01]  /*7410*/  @P5 LEA R16, P0, R6.reuse, c[0x0][0x250], 0x1 ;  /* 0x0000940006105a11 */ /* 0x040fe200078008ff */
[----:B------:R-:W-:Y:S02]  /*7420*/  @P5 IMAD.IADD R9, R7, 0x1, R9 ;  /* 0x0000000107095824 */ /* 0x000fe400078e0209 */
[C---:B------:R-:W-:Y:S03]  /*7430*/  @P4 IMAD.WIDE.U32 R2, R11.reuse, c[0x0][0x258], R2 ;  /* 0x000096000b024a25 */ /* 0x040fe600078e0002 */
[----:B------:R-:W-:Y:S01]  /*7440*/  @P5 LEA.HI.X R17, R6, c[0x0][0x254], R9, 0x1, P0 ;  /* 0x0000950006115a11 */ /* 0x000fe200000f0c09 */
[----:B------:R-:W-:Y:S01]  /*7450*/  @P4 IMAD R7, R11, c[0x0][0x25c], R10 ;  /* 0x000097000b074a24 */ /* 0x000fe200078e020a */
[C---:B------:R-:W-:Y:S02]  /*7460*/  @P4 LEA R14, P0, R2.reuse, c[0x0][0x250], 0x1 ;  /* 0x00009400020e4a11 */ /* 0x040fe400078008ff */
[----:B------:R-:W-:Y:S01]  /*7470*/  ISETP.NE.AND P5, PT, R133, RZ, PT ;  /* 0x000000ff8500720c */ /* 0x000fe20003fa5270 */
[----:B------:R-:W-:Y:S05]  /*7480*/  @P4 IMAD.IADD R3, R3, 0x1, R7 ;  /* 0x0000000103034824 */ /* 0x000fea00078e0207 */
[----:B------:R-:W-:Y:S02]  /*7490*/  @P4 LEA.HI.X R15, R2, c[0x0][0x254], R3, 0x1, P0 ;  /* 0x00009500020f4a11 */ /* 0x000fe400000f0c03 */
[C---:B------:R-:W-:Y:S02]  /*74a0*/  @P3 IADD3 R6, P0, R4.reuse, 0x30, RZ ;  /* 0x0000003004063810 */ /* 0x040fe40007f1e0ff */
[----:B------:R-:W-:Y:S02]  /*74b0*/  @P3 MOV R3, R104 ;  /* 0x0000006800033202 */ /* 0x000fe40000000f00 */
[----:B------:R-:W-:Y:S02]  /*74c0*/  @P3 IADD3.X R2, RZ, R8, RZ, P0, !PT ;  /* 0x00000008ff023210 */ /* 0x000fe400007fe4ff */
[----:B------:R-:W-:Y:S03]  /*74d0*/  @P2 IADD3 R7, P0, R4, 0x40, RZ ;  /* 0x0000004004072810 */ /* 0x000fe60007f1e0ff */
[----:B------:R-:W-:Y:S02]  /*74e0*/  @P3 IMAD R9, R2, c[0x0][0x258], RZ ;  /* 0x0000960002093a24 */ /* 0x000fe400078e02ff */
[----:B------:R-:W-:Y:S02]  /*74f0*/  @P3 IMAD.MOV.U32 R2, RZ, RZ, R102 ;  /* 0x000000ffff023224 */ /* 0x000fe400078e0066 */
[----:B------:R-:W-:Y:S02]  /*7500*/  @P2 IMAD.X R10, RZ, RZ, R8, P0 ;  /* 0x000000ffff0a2224 */ /* 0x000fe400000e0608 */
[C---:B------:R-:W-:Y:S04]  /*7510*/  @P3 IMAD.WIDE.U32 R2, R6.reuse, c[0x0][0x258], R2 ;  /* 0x0000960006023a25 */ /* 0x040fe800078e0002 */
[----:B------:R-:W-:Y:S01]  /*7520*/  @P3 IMAD R6, R6, c[0x0][0x25c], R9 ;  /* 0x0000970006063a24 */ /* 0x000fe200078e0209 */
[C---:B------:R-:W-:Y:S03]  /*7530*/  @P3 LEA R12, P0, R2.reuse, c[0x0][0x250], 0x1 ;  /* 0x00009400020c3a11 */ /* 0x040fe600078008ff */
[----:B------:R-:W-:Y:S01]  /*7540*/  @P3 IMAD.IADD R6, R3, 0x1, R6 ;  /* 0x0000000103063824 */ /* 0x000fe200078e0206 */
[----:B------:R-:W-:Y:S04]  /*7550*/  @P2 MOV R3, R104 ;  /* 0x0000006800032202 */ /* 0x000fe80000000f00 */
[----:B------:R-:W-:Y:S01]  /*7560*/  @P3 LEA.HI.X R13, R2, c[0x0][0x254], R6, 0x1, P0 ;  /* 0x00009500020d3a11 */ /* 0x000fe200000f0c06 */
[----:B------:R-:W-:Y:S02]  /*7570*/  @P2 IMAD R6, R10, c[0x0][0x258], RZ ;  /* 0x000096000a062a24 */ /* 0x000fe400078e02ff */
[----:B------:R-:W-:Y:S02]  /*7580*/  @P2 IMAD.MOV.U32 R2, RZ, RZ, R102 ;  /* 0x000000ffff022224 */ /* 0x000fe400078e0066 */
[C---:B------:R-:W-:Y:S02]  /*7590*/  @P2 IMAD R6, R7.reuse, c[0x0][0x25c], R6 ;  /* 0x0000970007062a24 */ /* 0x040fe400078e0206 */
[----:B------:R-:W-:Y:S04]  /*75a0*/  @P2 IMAD.WIDE.U32 R2, R7, c[0x0][0x258], R2 ;  /* 0x0000960007022a25 */ /* 0x000fe800078e0002 */
[----:B------:R-:W-:Y:S01]  /*75b0*/  @P2 IMAD.IADD R6, R3, 0x1, R6 ;  /* 0x0000000103062824 */ /* 0x000fe200078e0206 */
[C---:B------:R-:W-:Y:S01]  /*75c0*/  @P2 LEA R10, P0, R2.reuse, c[0x0][0x250], 0x1 ;  /* 0x00009400020a2a11 */ /* 0x040fe200078008ff */
[----:B------:R-:W-:Y:S03]  /*75d0*/  @P1 IMAD.MOV.U32 R3, RZ, RZ, R104 ;  /* 0x000000ffff031224 */ /* 0x000fe600078e0068 */
[----:B------:R-:W-:Y:S02]  /*75e0*/  @P2 LEA.HI.X R11, R2, c[0x0][0x254], R6, 0x1, P0 ;  /* 0x00009500020b2a11 */ /* 0x000fe400000f0c06 */
[C---:B------:R-:W-:Y:S05]  /*75f0*/  @P1 IADD3 R6, P0, R4.reuse, 0x50, RZ ;  /* 0x0000005004061810 */ /* 0x040fea0007f1e0ff */
[----:B------:R-:W-:Y:S01]  /*7600*/  @P1 IMAD.X R2, RZ, RZ, R8, P0 ;  /* 0x000000ffff021224 */ /* 0x000fe200000e0608 */
[----:B------:R-:W-:Y:S11]  /*7610*/  ISETP.GE.AND P0, PT, R5, 0x61, PT ;  /* 0x000000610500780c */ /* 0x000ff60003f06270 */
[----:B------:R-:W-:Y:S02]  /*7620*/  @!UPT UIADD3 URZ, URZ, URZ, URZ ;  /* 0x0000003f3f3ff290 */ /* 0x000fe4000fffe03f */
[----:B------:R-:W-:Y:S01]  /*7630*/  @P0 IADD3 R5, P6, R4, 0x60, RZ ;  /* 0x0000006004050810 */ /* 0x000fe20007fde0ff */
[----:B------:R-:W-:Y:S02]  /*7640*/  @P1 IMAD R4, R2, c[0x0][0x258], RZ ;  /* 0x0000960002041a24 */ /* 0x000fe400078e02ff */
[----:B------:R-:W-:Y:S01]  /*7650*/  @P1 IMAD.MOV.U32 R2, RZ, RZ, R102 ;  /* 0x000000ffff021224 */ /* 0x000fe200078e0066 */
[----:B------:R-:W-:Y:S01]  /*7660*/  @P0 IADD3.X R8, RZ, R8, RZ, P6, !PT ;  /* 0x00000008ff080210 */ /* 0x000fe200037fe4ff */
[C---:B------:R-:W-:Y:S02]  /*7670*/  @P1 IMAD R4, R6.reuse, c[0x0][0x25c], R4 ;  /* 0x0000970006041a24 */ /* 0x040fe400078e0204 */
[----:B------:R-:W-:Y:S05]  /*7680*/  @P1 IMAD.WIDE.U32 R2, R6, c[0x0][0x258], R2 ;  /* 0x0000960006021a25 */ /* 0x000fea00078e0002 */
[C---:B------:R-:W-:Y:S02]  /*7690*/  @P1 LEA R6, P6, R2.reuse, c[0x0][0x250], 0x1 ;  /* 0x0000940002061a11 */ /* 0x040fe400078c08ff */
[----:B------:R-:W-:Y:S01]  /*76a0*/  @P1 IADD3 R4, R3, R4, RZ ;  /* 0x0000000403041210 */ /* 0x000fe20007ffe0ff */
[----:B------:R-:W-:Y:S03]  /*76b0*/  @P0 IMAD.MOV.U32 R3, RZ, RZ, R104 ;  /* 0x000000ffff030224 */ /* 0x000fe600078e0068 */
[----:B------:R-:W-:Y:S01]  /*76c0*/  @P1 LEA.HI.X R7, R2, c[0x0][0x254], R4, 0x1, P6 ;  /* 0x0000950002071a11 */ /* 0x000fe200030f0c04 */
[----:B------:R-:W-:Y:S02]  /*76d0*/  @P0 IMAD R4, R8, c[0x0][0x258], RZ ;  /* 0x0000960008040a24 */ /* 0x000fe400078e02ff */
[----:B------:R-:W-:Y:S02]  /*76e0*/  @P0 IMAD.MOV.U32 R2, RZ, RZ, R102 ;  /* 0x000000ffff020224 */ /* 0x000fe400078e0066 */
[C---:B------:R-:W-:Y:S02]  /*76f0*/  @P0 IMAD R4, R5.reuse, c[0x0][0x25c], R4 ;  /* 0x0000970005040a24 */ /* 0x040fe400078e0204 */
[----:B------:R-:W-:Y:S05]  /*7700*/  @P0 IMAD.WIDE.U32 R2, R5, c[0x0][0x258], R2 ;  /* 0x0000960005020a25 */ /* 0x000fea00078e0002 */
[----:B------:R-:W-:Y:S02]  /*7710*/  @P0 IADD3 R3, R3, R4, RZ ;  /* 0x0000000403030210 */ /* 0x000fe40007ffe0ff */
[C---:B------:R-:W-:Y:S04]  /*7720*/  @P0 LEA R4, P6, R2.reuse, c[0x0][0x250], 0x1 ;  /* 0x0000940002040a11 */ /* 0x040fe800078c08ff */
[----:B------:R-:W-:Y:S01]  /*7730*/  @P0 LEA.HI.X R5, R2, c[0x0][0x254], R3, 0x1, P6 ;  /* 0x0000950002050a11 */ /* 0x000fe200030f0c03 */
[----:B------:R-:W-:Y:S01]  /*7740*/  IMAD.IADD R2, R22, 0x1, R0 ;  /* 0x0000000116027824 */ /* 0x000fe200078e0200 */
[----:B------:R-:W-:Y:S11]  /*7750*/  ISETP.NE.AND P6, PT, R24, RZ, PT ;  /* 0x000000ff1800720c */ /* 0x000ff60003fc5270 */
[----:B------:R-:W-:Y:S02]  /*7760*/  @!UPT UIADD3 URZ, URZ, URZ, URZ ;  /* 0x0000003f3f3ff290 */ /* 0x000fe4000fffe03f */
[----:B------:R-:W-:Y:S01]  /*7770*/  @!PT LDS RZ, [RZ] ;  /* 0x00000000fffff984 */ /* 0x000fe20000000800 */
[----:B------:R-:W-:Y:S01]  /*7780*/  @!PT LDS RZ, [RZ] ;  /* 0x00000000fffff984 */ /* 0x000fe20000000800 */
[----:B------:R-:W-:Y:S01]  /*7790*/  @!PT LDS RZ, [RZ] ;  /* 0x00000000fffff984 */ /* 0x000fe20000000800 */
[----:B------:R1:W-:Y:S01]  /*77a0*/  @P6 LDGSTS.E.BYPASS.LTC128B.128 [R94+0x100], [R18.64], !P5 ;  /* 0x00100000125e6fae */ /* 0x0003e2000e901d4a */
[----:B------:R-:W-:Y:S02]  /*77b0*/  ISETP.NE.AND P5, PT, R21, RZ, PT ;  /* 0x000000ff1500720c */ /* 0x000fe40003fa5270 */
[----:B------:R-:W-:Y:S11]  /*77c0*/  ISETP.NE.AND P6, PT, R133, RZ, PT ;  /* 0x000000ff8500720c */ /* 0x000ff60003fc5270 */
[----:B------:R-:W-:Y:S02]  /*77d0*/  @!UPT UIADD3 URZ, URZ, URZ, URZ ;  /* 0x0000003f3f3ff290 */ /* 0x000fe4000fffe03f */
[----:B------:R2:W-:Y:S08]  /*77e0*/  @P5 LDGSTS.E.BYPASS.LTC128B.128 [R94+0x900], [R16.64], !P6 ;  /* 0x00900000105e5fae */ /* 0x0005f0000f101d4a */
[----:B------:R1:W-:Y:S08]  /*77f0*/  @P4 LDGSTS.E.BYPASS.LTC128B.128 [R94+0x1100], [R14.64], !P6 ;  /* 0x011000000e5e4fae */ /* 0x0003f0000f101d4a */
[----:B------:R1:W-:Y:S08]  /*7800*/  @P3 LDGSTS.E.BYPASS.LTC128B.128 [R94+0x1900], [R12.64], !P6 ;  /* 0x019000000c5e3fae */ /* 0x0003f0000f101d4a */
[----:B------:R1:W-:Y:S08]  /*7810*/  @P2 LDGSTS.E.BYPASS.LTC128B.128 [R94+0x2100], [R10.64], !P6 ;  /* 0x021000000a5e2fae */ /* 0x0003f0000f101d4a */
[----:B------:R3:W-:Y:S08]  /*7820*/  @P1 LDGSTS.E.BYPASS.LTC128B.128 [R94+0x2900], [R6.64], !P6 ;  /* 0x02900000065e1fae */ /* 0x0007f0000f101d4a */
[----:B------:R1:W-:Y:S08]  /*7830*/  @P0 LDGSTS.E.BYPASS.LTC128B.128 [R94+0x3100], [R4.64], !P6 ;  /* 0x03100000045e0fae */ /* 0x0003f0000f101d4a */
[----:B------:R-:W0:Y:S01]  /*7840*/  LDGDEPBAR ;  /* 0x00000000000079af */ /* 0x000e220000000000 */
[----:B---3--:R-:W-:Y:S02]  /*7850*/  IMNMX R7, R2, 0x70, PT ;  /* 0x0000007002077817 */ /* 0x008fe40003800200 */
[----:B------:R-:W-:Y:S02]  /*7860*/  IADD3 R6, P0, R162, R20, RZ ;  /* 0x00000014a2067210 */ /* 0x000fe40007f1e0ff */
[----:B------:R-:W-:Y:S02]  /*7870*/  ISETP.GE.AND P1, PT, R101, R7, PT ;  /* 0x000000076500720c */ /* 0x000fe40003f26270 */
[----:B--2---:R-:W-:Y:S01]  /*7880*/  IADD3.X R16, R23, R161, RZ, P0, !PT ;  /* 0x000000a117107210 */ /* 0x004fe200007fe4ff */
[----:B------:R-:W-:Y:S04]  /*7890*/  DEPBAR.LE SB0, 0x0 ;  /* 0x000080000000791a */ /* 0x000fe80000000000 */
[----:B------:R-:W-:Y:S06]  /*78a0*/  BAR.SYNC.DEFER_BLOCKING 0x0 ;  /* 0x0000000000007b1d */ /* 0x000fec0000010000 */
[----:B------:R-:W-:-:S05]  /*78b0*/  @P1 BRA `(.L_x_91) ;  /* 0x000000e000001947 */ /* 0x000fca0003800000 */
[----:B-1----:R-:W-:Y:S01]  /*78c0*/  ISETP.GE.AND P1, PT, R26, c[0x0][0x1d4], PT ;  /* 0x000075001a007a0c */ /* 0x002fe20003f26270 */
[----:B------:R-:W-:Y:S01]  /*78d0*/  IMAD R2, R16, c[0x0][0x208], RZ ;  /* 0x0000820010027a24 */ /* 0x000fe200078e02ff */
[----:B------:R-:W-:Y:S01]  /*78e0*/  ISETP.GE.AND P0, PT, R117, c[0x0][0x1d4], PT ;  /* 0x0000750075007a0c */ /* 0x000fe20003f06270 */
[----:B------:R-:W-:Y:S01]  /*78f0*/  IMAD.MOV.U32 R4, RZ, RZ, R106 ;  /* 0x000000ffff047224 */ /* 0x000fe200078e006a */
[----:B------:R-:W-:Y:S01]  /*7900*/  MOV R5, R116 ;  /* 0x0000007400057202 */ /* 0x000fe20000000f00 */
[C---:B------:R-:W-:Y:S04]  /*7910*/  IMAD R2, R6.reuse, c[0x0][0x20c], R2 ;  /* 0x0000830006027a24 */ /* 0x040fe800078e0202 */
[----:B------:R-:W-:Y:S04]  /*7920*/  IMAD.WIDE.U32 R4, R6, c[0x0][0x208], R4 ;  /* 0x0000820006047a25 */ /* 0x000fe800078e0004 */
[----:B------:R-:W1:Y:S01]  /*7930*/  @!P1 LDS.128 R12, [R97+0x100] ;  /* 0x00010000610c9984 */ /* 0x000e620000000c00 */
[----:B------:R-:W-:Y:S01]  /*7940*/  IMAD.IADD R3, R5, 0x1, R2 ;  /* 0x0000000105037824 */ /* 0x000fe200078e0202 */
[C---:B------:R-:W-:Y:S02]  /*7950*/  LEA R2, P2, R4.reuse, c[0x0][0x1f8], 0x1 ;  /* 0x00007e0004027a11 */ /* 0x040fe400078408ff */
[----:B------:R-:W2:Y:S02]  /*7960*/  @!P0 LDS.128 R8, [R96+0x100] ;  /* 0x0001000060088984 */ /* 0x000ea40000000c00 */
[----:B------:R-:W-:Y:S05]  /*7970*/  LEA.HI.X R3, R4, c[0x0][0x1fc], R3, 0x1, P2 ;  /* 0x00007f0004037a11 */ /* 0x000fea00010f0c03 */
[----:B-1----:R1:W-:Y:S04]  /*7980*/  @!P1 STG.E.128 [R2.64], R12 ;  /* 0x0000000c02009986 */ /* 0x0023e8000c101d0a */
[----:B--2---:R1:W-:Y:S02]  /*7990*/  @!P0 STG.E.128 [R2.64+0x40], R8 ;  /* 0x0000400802008986 */ /* 0x0043e4000c101d0a */
.L_x_91:
[----:B-1----:R-:W-:Y:S05]  /*79a0*/  BSYNC B0 ;  /* 0x0000000000007941 */ /* 0x002fea0003800000 */
.L_x_90:
[----:B------:R-:W-:Y:S01]  /*79b0*/  ISETP.GE.AND P0, PT, R170, R7, PT ;  /* 0x00000007aa00720c */ /* 0x000fe20003f06270 */
[----:B------:R-:W-:Y:S01]  /*79c0*/  @!UPT UIADD3 URZ, URZ, URZ, URZ ;  /* 0x0000003f3f3ff290 */ /* 0x000fe2000fffe03f */
[----:B------:R-:W-:Y:S11]  /*79d0*/  BSSY B0, `(.L_x_92) ;  /* 0x0000012000007945 */ /* 0x000ff60003800000 */
[----:B------:R-:W-:-:S05]  /*79e0*/  @P0 BRA `(.L_x_93) ;  /* 0x0000010000000947 */ /* 0x000fca0003800000 */
[----:B------:R-:W-:Y:S01]  /*79f0*/  ISETP.GE.AND P1, PT, R26, c[0x0][0x1d4], PT ;  /* 0x000075001a007a0c */ /* 0x000fe20003f26270 */
[----:B------:R-:W-:Y:S01]  /*7a00*/  IMAD.MOV.U32 R4, RZ, RZ, R106 ;  /* 0x000000ffff047224 */ /* 0x000fe200078e006a */
[----:B------:R-:W-:Y:S02]  /*7a10*/  ISETP.GE.AND P0, PT, R117, c[0x0][0x1d4], PT ;  /* 0x0000750075007a0c */ /* 0x000fe40003f06270 */
[----:B------:R-:W-:Y:S02]  /*7a20*/  IADD3 R2, P2, R6, 0x20, RZ ;  /* 0x0000002006027810 */ /* 0x000fe40007f5e0ff */
[----:B------:R-:W-:Y:S03]  /*7a30*/  MOV R5, R116 ;  /* 0x0000007400057202 */ /* 0x000fe60000000f00 */
[----:B------:R-:W-:Y:S02]  /*7a40*/  IMAD.X R3, RZ, RZ, R16, P2 ;  /* 0x000000ffff037224 */ /* 0x000fe400010e0610 */
[C---:B------:R-:W-:Y:S02]  /*7a50*/  IMAD.WIDE.U32 R4, R2.reuse, c[0x0][0x208], R4 ;  /* 0x0000820002047a25 */ /* 0x040fe400078e0004 */
[----:B------:R-:W1:Y:S02]  /*7a60*/  @!P1 LDS.128 R12, [R97+0x1100] ;  /* 0x00110000610c9984 */ /* 0x000e640000000c00 */
[----:B------:R-:W-:Y:S02]  /*7a70*/  IMAD R3, R3, c[0x0][0x208], RZ ;  /* 0x0000820003037a24 */ /* 0x000fe400078e02ff */
[----:B------:R-:W2:Y:S02]  /*7a80*/  @!P0 LDS.128 R8, [R96+0x1100] ;  /* 0x0011000060088984 */ /* 0x000ea40000000c00 */
[----:B------:R-:W-:Y:S01]  /*7a90*/  IMAD R3, R2, c[0x0][0x20c], R3 ;  /* 0x0000830002037a24 */ /* 0x000fe200078e0203 */
[C---:B------:R-:W-:Y:S03]  /*7aa0*/  LEA R2, P2, R4.reuse, c[0x0][0x1f8], 0x1 ;  /* 0x00007e0004027a11 */ /* 0x040fe600078408ff */
[----:B------:R-:W-:Y:S05]  /*7ab0*/  IMAD.IADD R3, R5, 0x1, R3 ;  /* 0x0000000105037824 */ /* 0x000fea00078e0203 */
[----:B------:R-:W-:Y:S05]  /*7ac0*/  LEA.HI.X R3, R4, c[0x0][0x1fc], R3, 0x1, P2 ;  /* 0x00007f0004037a11 */ /* 0x000fea00010f0c03 */
[----:B-1----:R1:W-:Y:S04]  /*7ad0*/  @!P1 STG.E.128 [R2.64], R12 ;  /* 0x0000000c02009986 */ /* 0x0023e8000c101d0a */
[----:B--2---:R1:W-:Y:S02]  /*7ae0*/  @!P0 STG.E.128 [R2.64+0x40], R8 ;  /* 0x0000400802008986 */ /* 0x0043e4000c101d0a */
.L_x_93:
[----:B------:R-:W-:Y:S05]  /*7af0*/  BSYNC B0 ;  /* 0x0000000000007941 */ /* 0x000fea0003800000 */
.L_x_92:
[----:B------:R-:W-:Y:S01]  /*7b00*/  ISETP.GE.AND P0, PT, R169, R7, PT ;  /* 0x00000007a900720c */ /* 0x000fe20003f06270 */
[----:B------:R-:W-:Y:S01]  /*7b10*/  @!UPT UIADD3 URZ, URZ, URZ, URZ ;  /* 0x0000003f3f3ff290 */ /* 0x000fe2000fffe03f */
[----:B------:R-:W-:Y:S11]  /*7b20*/  BSSY B0, `(.L_x_94) ;  /* 0x0000012000007945 */ /* 0x000ff60003800000 */
[----:B------:R-:W-:-:S05]  /*7b30*/  @P0 BRA `(.L_x_95) ;  /* 0x0000010000000947 */ /* 0x000fca0003800000 */
[----:B------:R-:W-:Y:S01]  /*7b40*/  ISETP.GE.AND P1, PT, R26, c[0x0][0x1d4], PT ;  /* 0x000075001a007a0c */ /* 0x000fe20003f26270 */
[----:B------:R-:W-:Y:S01]  /*7b50*/  IMAD.MOV.U32 R4, RZ, RZ, R106 ;  /* 0x000000ffff047224 */ /* 0x000fe200078e006a */
[----:B------:R-:W-:Y:S02]  /*7b60*/  ISETP.GE.AND P0, PT, R117, c[0x0][0x1d4], PT ;  /* 0x0000750075007a0c */ /* 0x000fe40003f06270 */
[----:B-1----:R-:W-:Y:S02]  /*7b70*/  IADD3 R2, P2, R6, 0x40, RZ ;  /* 0x0000004006027810 */ /* 0x002fe40007f5e0ff */
        /* <DEDUP_REMOVED lines=12> */
.L_x_95:
[----:B------:R-:W-:Y:S05]  /*7c40*/  BSYNC B0 ;  /* 0x0000000000007941 */ /* 0x000fea0003800000 */
.L_x_94:
        /* <DEDUP_REMOVED lines=20> */
.L_x_97:
[----:B------:R-:W-:Y:S05]  /*7d90*/  BSYNC B0 ;  /* 0x0000000000007941 */ /* 0x000fea0003800000 */
.L_x_96:
[C---:B------:R-:W-:Y:S02]  /*7da0*/  ISETP.GT.AND P0, PT, R39.reuse, R164, PT ;  /* 0x000000a42700720c */ /* 0x040fe40003f04270 */
[----:B------:R-:W-:Y:S11]  /*7db0*/  IADD3 R39, R39, -0x1, RZ ;  /* 0xffffffff27277810 */ /* 0x000ff60007ffe0ff */
[----:B------:R-:W-:Y:S01]  /*7dc0*/  @P0 SHF.R.S32.HI R5, RZ, 0x1f, R39 ;  /* 0x0000001fff050819 */ /* 0x000fe20000011427 */
[----:B------:R-:W-:Y:S02]  /*7dd0*/  @P0 IMAD R4, R209, R39, RZ ;  /* 0x00000027d1040224 */ /* 0x000fe400078e02ff */
[----:B-1----:R-:W-:Y:S02]  /*7de0*/  @P0 IMAD.MOV.U32 R2, RZ, RZ, R138 ;  /* 0x000000ffff020224 */ /* 0x002fe400078e008a */
[----:B------:R-:W-:Y:S02]  /*7df0*/  @P0 IMAD.MOV.U32 R3, RZ, RZ, R135 ;  /* 0x000000ffff030224 */ /* 0x000fe400078e0087 */
[-C--:B------:R-:W-:Y:S02]  /*7e00*/  @P0 IMAD R4, R5, R178.reuse, R4 ;  /* 0x000000b205040224 */ /* 0x080fe400078e0204 */
[----:B------:R-:W-:Y:S04]  /*7e10*/  @P0 IMAD.WIDE.U32 R2, R39, R178, R2 ;  /* 0x000000b227020225 */ /* 0x000fe800078e0002 */
[----:B------:R-:W-:Y:S01]  /*7e20*/  @P0 IMAD.IADD R4, R3, 0x1, R4 ;  /* 0x0000000103040824 */ /* 0x000fe200078e0204 */
[C---:B------:R-:W-:Y:S04]  /*7e30*/  @P0 LEA R10, P1, R2.reuse, c[0x0][0x220], 0x1 ;  /* 0x00008800020a0a11 */ /* 0x040fe800078208ff */
[----:B------:R-:W-:Y:S02]  /*7e40*/  @P0 LEA.HI.X R11, R2, c[0x0][0x224], R4, 0x1, P1 ;  /* 0x00008900020b0a11 */ /* 0x000fe400008f0c04 */
[-C--:B------:R-:W-:Y:S03]  /*7e50*/  @P0 IADD3 R12, P2, R10, R171.reuse, RZ ;  /* 0x000000ab0a0c0210 */ /* 0x080fe60007f5e0ff */
[----:B------:R-:W-:Y:S01]  /*7e60*/  @!PT LDS RZ, [RZ] ;  /* 0x00000000fffff984 */ /* 0x000fe20000000800 */
[----:B------:R-:W-:Y:S01]  /*7e70*/  @!PT LDS RZ, [RZ] ;  /* 0x00000000fffff984 */ /* 0x000fe20000000800 */
[----:B------:R-:W-:Y:S01]  /*7e80*/  @!PT LDS RZ, [RZ] ;  /* 0x00000000fffff984 */ /* 0x000fe20000000800 */
[----:B------:R1:W-:Y:S01]  /*7e90*/  @P0 LDGSTS.E.BYPASS.LTC128B.128 [R94+0x3900], [R10.64], !P6 ;  /* 0x039000000a5e0fae */ /* 0x0003e2000f101d4a */
[-C--:B------:R-:W-:Y:S01]  /*7ea0*/  @P0 IADD3 R8, P1, R12, R171.reuse, RZ ;  /* 0x000000ab0c080210 */ /* 0x080fe20007f3e0ff */
[--C-:B------:R-:W-:Y:S03]  /*7eb0*/  @P0 IMAD.X R13, R11, 0x1, R166.reuse, P2 ;  /* 0x000000010b0d0824 */ /* 0x100fe600010e06a6 */
[-C--:B------:R-:W-:Y:S02]  /*7ec0*/  @P0 IADD3 R6, P2, R8, R171.reuse, RZ ;  /* 0x000000ab08060210 */ /* 0x080fe40007f5e0ff */
[----:B------:R2:W-:Y:S01]  /*7ed0*/  @P0 LDGSTS.E.BYPASS.LTC128B.128 [R94+0x4100], [R12.64], !P6 ;  /* 0x041000000c5e0fae */ /* 0x0005e2000f101d4a */
[-C--:B------:R-:W-:Y:S02]  /*7ee0*/  @P0 IADD3.X R9, R13, R166.reuse, RZ, P1, !PT ;  /* 0x000000a60d090210 */ /* 0x080fe40000ffe4ff */
[-C--:B------:R-:W-:Y:S03]  /*7ef0*/  @P0 IADD3 R4, P1, R6, R171.reuse, RZ ;  /* 0x000000ab06040210 */ /* 0x080fe60007f3e0ff */
[----:B------:R2:W-:Y:S01]  /*7f00*/  @P0 LDGSTS.E.BYPASS.LTC128B.128 [R94+0x4900], [R8.64], !P6 ;  /* 0x04900000085e0fae */ /* 0x0005e2000f101d4a */
[--C-:B------:R-:W-:Y:S01]  /*7f10*/  @P0 IMAD.X R7, R9, 0x1, R166.reuse, P2 ;  /* 0x0000000109070824 */ /* 0x100fe200010e06a6 */
[-C--:B------:R-:W-:Y:S03]  /*7f20*/  @P0 IADD3 R2, P2, R4, R171.reuse, RZ ;  /* 0x000000ab04020210 */ /* 0x080fe60007f5e0ff */
[--C-:B------:R-:W-:Y:S01]  /*7f30*/  @P0 IMAD.X R5, R7, 0x1, R166.reuse, P1 ;  /* 0x0000000107050824 */ /* 0x100fe200008e06a6 */
[----:B------:R2:W-:Y:S04]  /*7f40*/  @P0 LDGSTS.E.BYPASS.LTC128B.128 [R94+0x5100], [R6.64], !P6 ;  /* 0x05100000065e0fae */ /* 0x0005e8000f101d4a */
[----:B------:R2:W-:Y:S01]  /*7f50*/  @P0 LDGSTS.E.BYPASS.LTC128B.128 [R94+0x5900], [R4.64], !P6 ;  /* 0x05900000045e0fae */ /* 0x0005e2000f101d4a */
[----:B------:R-:W-:Y:S02]  /*7f60*/  @P0 IADD3.X R3, R5, R166, RZ, P2, !PT ;  /* 0x000000a605030210 */ /* 0x000fe400017fe4ff */
[----:B-1----:R-:W-:Y:S03]  /*7f70*/  @P0 IADD3 R10, P1, R2, R171, RZ ;  /* 0x000000ab020a0210 */ /* 0x002fe60007f3e0ff */
[----:B------:R2:W-:Y:S02]  /*7f80*/  @P0 LDGSTS.E.BYPASS.LTC128B.128 [R94+0x6100], [R2.64], !P6 ;  /* 0x06100000025e0fae */ /* 0x0005e4000f101d4a */
[----:B------:R-:W-:Y:S05]  /*7f90*/  @P0 IMAD.X R11, R3, 0x1, R166, P1 ;  /* 0x00000001030b0824 */ /* 0x000fea00008e06a6 */
[----:B------:R2:W-:Y:S04]  /*7fa0*/  @P0 LDGSTS.E.BYPASS.LTC128B.128 [R94+0x6900], [R10.64], !P6 ;  /* 0x069000000a5e0fae */ /* 0x0005e8000f101d4a */
[----:B------:R-:W0:Y:S01]  /*7fb0*/  LDGDEPBAR ;  /* 0x00000000000079af */ /* 0x000e220000000000 */
[----:B------:R-:W-:-:S05]  /*7fc0*/  @P0 BRA `(.L_x_98) ;  /* 0xffff9ee000000947 */ /* 0x000fca000383ffff */
[----:B------:R-:W-:Y:S06]  /*7fd0*/  BAR.SYNC.DEFER_BLOCKING 0x0 ;  /* 0x0000000000007b1d */ /* 0x000fec0000010000 */
.L_x_51:
[----:B-1----:R-:W-:Y:S01]  /*7fe0*/  ISETP.GE.AND P0, PT, R208, 0x1, PT ;  /* 0x00000001d000780c */ /* 0x002fe20003f06270 */
[----:B--2---:R-:W-:Y:S01]  /*7ff0*/  IMAD.IADD R13, R190, 0x1, R187 ;  /* 0x00000001be0d7824 */ /* 0x004fe200078e02bb */
[----:B------:R-:W-:Y:S01]  /*8000*/  PLOP3.LUT P4, PT, PT, PT, PT, 0x80, 0x0 ;  /* 0x000000000000781c */ /* 0x000fe20003f8f070 */
[----:B------:R-:W-:Y:S01]  /*8010*/  CS2R R178, SRZ ;  /* 0x0000000000b27805 */ /* 0x000fe2000001ff00 */
[----:B------:R-:W-:Y:S01]  /*8020*/  CS2R R176, SRZ ;  /* 0x0000000000b07805 */ /* 0x000fe2000001ff00 */
[----:B------:R-:W-:Y:S01]  /*8030*/  CS2R R182, SRZ ;  /* 0x0000000000b67805 */ /* 0x000fe2000001ff00 */
[----:B------:R-:W-:Y:S01]  /*8040*/  MOV R12, RZ ;  /* 0x000000ff000c7202 */ /* 0x000fe20000000f00 */
[----:B------:R-:W-:Y:S01]  /*8050*/  IMAD.MOV.U32 R180, RZ, RZ, RZ ;  /* 0x000000ffffb47224 */ /* 0x000fe200078e00ff */
[----:B------:R-:W-:Y:S01]  /*8060*/  CS2R R14, SRZ ;  /* 0x00000000000e7805 */ /* 0x000fe2000001ff00 */
[----:B------:R-:W-:Y:S01]  /*8070*/  MOV R174, RZ ;  /* 0x000000ff00ae7202 */ /* 0x000fe20000000f00 */
[----:B------:R-:W-:Y:S01]  /*8080*/  CS2R R172, SRZ ;  /* 0x0000000000ac7805 */ /* 0x000fe2000001ff00 */
[----:B------:R-:W-:Y:S01]  /*8090*/  CS2R R16, SRZ ;  /* 0x0000000000107805 */ /* 0x000fe2000001ff00 */
[----:B------:R-:W-:Y:S01]  /*80a0*/  IMAD.MOV.U32 R170, RZ, RZ, RZ ;  /* 0x000000ffffaa7224 */ /* 0x000fe200078e00ff */
[----:B------:R-:W-:Y:S01]  /*80b0*/  MOV R168, RZ ;  /* 0x000000ff00a87202 */ /* 0x000fe20000000f00 */
[----:B------:R-:W-:Y:S01]  /*80c0*/  CS2R R20, SRZ ;  /* 0x0000000000147805 */ /* 0x000fe2000001ff00 */
[----:B------:R-:W-:Y:S01]  /*80d0*/  IMAD.MOV.U32 R162, RZ, RZ, RZ ;  /* 0x000000ffffa27224 */ /* 0x000fe200078e00ff */
[----:B------:R-:W-:Y:S01]  /*80e0*/  CS2R R18, SRZ ;  /* 0x0000000000127805 */ /* 0x000fe2000001ff00 */
[----:B------:R-:W-:Y:S01]  /*80f0*/  MOV R160, RZ ;  /* 0x000000ff00a07202 */ /* 0x000fe20000000f00 */
[----:B------:R-:W-:Y:S01]  /*8100*/  IMAD.MOV.U32 R166, RZ, RZ, RZ ;  /* 0x000000ffffa67224 */ /* 0x000fe200078e00ff */
[----:B------:R-:W-:Y:S01]  /*8110*/  MOV R164, RZ ;  /* 0x000000ff00a47202 */ /* 0x000fe20000000f00 */
[----:B------:R-:W-:Y:S01]  /*8120*/  CS2R R158, SRZ ;  /* 0x00000000009e7805 */ /* 0x000fe2000001ff00 */
[----:B------:R-:W-:Y:S01]  /*8130*/  IMAD.MOV.U32 R156, RZ, RZ, RZ ;  /* 0x000000ffff9c7224 */ /* 0x000fe200078e00ff */
[----:B------:R-:W-:Y:S01]  /*8140*/  CS2R R22, SRZ ;  /* 0x0000000000167805 */ /* 0x000fe2000001ff00 */
[----:B------:R-:W-:Y:S01]  /*8150*/  MOV R154, RZ ;  /* 0x000000ff009a7202 */ /* 0x000fe20000000f00 */
[----:B------:R-:W-:Y:S01]  /*8160*/  IMAD.MOV.U32 R152, RZ, RZ, RZ ;  /* 0x000000ffff987224 */ /* 0x000fe200078e00ff */
[----:B------:R-:W-:Y:S01]  /*8170*/  CS2R R146, SRZ ;  /* 0x0000000000927805 */ /* 0x000fe2000001ff00 */
[----:B------:R-:W-:Y:S01]  /*8180*/  CS2R R30, SRZ ;  /* 0x00000000001e7805 */ /* 0x000fe2000001ff00 */
[----:B------:R-:W-:Y:S01]  /*8190*/  MOV R144, RZ ;  /* 0x000000ff00907202 */ /* 0x000fe20000000f00 */
[----:B------:R-:W-:Y:S01]  /*81a0*/  CS2R R24, SRZ ;  /* 0x0000000000187805 */ /* 0x000fe2000001ff00 */
[----:B------:R-:W-:Y:S01]  /*81b0*/  IMAD.MOV.U32 R150, RZ, RZ, RZ ;  /* 0x000000ffff967224 */ /* 0x000fe200078e00ff */
[----:B------:R-:W-:Y:S01]  /*81c0*/  CS2R R148, SRZ ;  /* 0x0000000000947805 */ /* 0x000fe2000001ff00 */
[----:B------:R-:W-:Y:S01]  /*81d0*/  CS2R R142, SRZ ;  /* 0x00000000008e7805 */ /* 0x000fe2000001ff00 */
[----:B------:R-:W-:Y:S01]  /*81e0*/  MOV R140, RZ ;  /* 0x000000ff008c7202 */ /* 0x000fe20000000f00 */
[----:B------:R-:W-:Y:S01]  /*81f0*/  IMAD.MOV.U32 R27, RZ, RZ, RZ ;  /* 0x000000ffff1b7224 */ /* 0x000fe200078e00ff */
[----:B------:R-:W-:Y:S01]  /*8200*/  MOV R138, RZ ;  /* 0x000000ff008a7202 */ /* 0x000fe20000000f00 */
[----:B------:R-:W-:Y:S01]  /*8210*/  CS2R R28, SRZ ;  /* 0x00000000001c7805 */ /* 0x000fe2000001ff00 */
[----:B------:R-:W-:Y:S01]  /*8220*/  IMAD.MOV.U32 R136, RZ, RZ, RZ ;  /* 0x000000ffff887224 */ /* 0x000fe200078e00ff */
[----:B------:R-:W-:Y:S01]  /*8230*/  CS2R R130, SRZ ;  /* 0x0000000000827805 */ /* 0x000fe2000001ff00 */
[----:B------:R-:W-:Y:S01]  /*8240*/  CS2R R32, SRZ ;  /* 0x0000000000207805 */ /* 0x000fe2000001ff00 */
[----:B------:R-:W-:Y:S01]  /*8250*/  MOV R128, RZ ;  /* 0x000000ff00807202 */ /* 0x000fe20000000f00 */
[----:B------:R-:W-:Y:S01]  /*8260*/  IMAD.MOV.U32 R134, RZ, RZ, RZ ;  /* 0x000000ffff867224 */ /* 0x000fe200078e00ff */
[----:B------:R-:W-:Y:S01]  /*8270*/  CS2R R132, SRZ ;  /* 0x0000000000847805 */ /* 0x000fe2000001ff00 */
[----:B------:R-:W-:Y:S01]  /*8280*/  CS2R R122, SRZ ;  /* 0x00000000007a7805 */ /* 0x000fe2000001ff00 */
[----:B------:R-:W-:Y:S01]  /*8290*/  MOV R120, RZ ;  /* 0x000000ff00787202 */ /* 0x000fe20000000f00 */
[----:B------:R-:W-:Y:S01]  /*82a0*/  IMAD.MOV.U32 R126, RZ, RZ, RZ ;  /* 0x000000ffff7e7224 */ /* 0x000fe200078e00ff */
[----:B------:R-:W-:Y:S01]  /*82b0*/  CS2R R124, SRZ ;  /* 0x00000000007c7805 */ /* 0x000fe2000001ff00 */
[----:B------:R-:W-:Y:S01]  /*82c0*/  CS2R R38, SRZ ;  /* 0x0000000000267805 */ /* 0x000fe2000001ff00 */
[----:B------:R-:W-:Y:S01]  /*82d0*/  CS2R R36, SRZ ;  /* 0x0000000000247805 */ /* 0x000fe2000001ff00 */
[----:B------:R-:W-:Y:S05]  /*82e0*/  @!P0 BRA `(.L_x_99) ;  /* 0x00010ab000008947 */ /* 0x000fea0003800000 */
[----:B------:R-:W2:Y:S01]  /*82f0*/  LDL R34, [R1+0x28] ;  /* 0x0000280001227983 */ /* 0x000ea20000100800 */
[----:B------:R-:W-:-:S03]  /*8300*/  ISETP.NE.U32.AND P0, PT, RZ, c[0x0][0x340], PT ;  /* 0x0000d000ff007a0c */ /* 0x000fc60003f05070 */
[----:B------:R-:W3:Y:S01]  /*8310*/  LDL R198, [R1] ;  /* 0x0000000001c67983 */ /* 0x000ee20000100800 */
[----:B------:R-:W-:Y:S02]  /*8320*/  ISETP.NE.AND.EX P1, PT, RZ, c[0x0][0x344], PT, P0 ;  /* 0x0000d100ff007a0c */ /* 0x000fe40003f25300 */
[----:B------:R-:W-:Y:S01]  /*8330*/  SHF.R.S32.HI R0, RZ, 0x1f, R184 ;  /* 0x0000001fff007819 */ /* 0x000fe200000114b8 */
[----:B------:R-:W1:Y:S01]  /*8340*/  S2R R26, SR_CTAID.Y ;  /* 0x00000000001a7919 */ /* 0x000e620000002600 */
[----:B------:R-:W-:Y:S01]  /*8350*/  SHF.R.S32.HI R25, RZ, 0x1f, R216 ;  /* 0x0000001fff197819 */ /* 0x000fe200000114d8 */
[----:B------:R-:W-:Y:S01]  /*8360*/  IMAD.MOV.U32 R5, RZ, RZ, c[0x0][0x2c4] ;  /* 0x0000b100ff057624 */ /* 0x000fe200078e00ff */
[----:B------:R-:W-:-:S07]  /*8370*/  P2R R24, PR, RZ, 0x2 ;  /* 0x00000002ff187803 */ /* 0x000fce0000000000 */
[----:B------:R-:W-:Y:S02]  /*8380*/  @P1 IMAD.MOV.U32 R2, RZ, RZ, 0x4 ;  /* 0x00000004ff021424 */ /* 0x000fe400078e00ff */
[----:B------:R-:W-:Y:S01]  /*8390*/  IMAD R0, R0, c[0x0][0x178], RZ ;  /* 0x00005e0000007a24 */ /* 0x000fe200078e02ff */
[----:B------:R-:W-:-:S03]  /*83a0*/  LEA.HI R4, R25, R216, RZ, 0x3 ;  /* 0x000000d819047211 */ /* 0x000fc600078f18ff */
[----:B------:R-:W-:Y:S01]  /*83b0*/  IMAD R0, R184, c[0x0][0x17c], R0 ;  /* 0x00005f00b8007a24 */ /* 0x000fe200078e0200 */
[----:B------:R-:W-:Y:S02]  /*83c0*/  SHF.R.S32.HI R49, RZ, 0x3, R4 ;  /* 0x00000003ff317819 */ /* 0x000fe40000011404 */
[----:B------:R-:W-:-:S04]  /*83d0*/  ISETP.NE.U32.AND P0, PT, RZ, c[0x0][0x348], PT ;  /* 0x0000d200ff007a0c */ /* 0x000fc80003f05070 */
[----:B------:R-:W-:Y:S01]  /*83e0*/  ISETP.NE.AND.EX P0, PT, RZ, c[0x0][0x34c], PT, P0 ;  /* 0x0000d300ff007a0c */ /* 0x000fe20003f05300 */
[----:B------:R-:W-:Y:S02]  /*83f0*/  IMAD R19, R214, 0x80, R49 ;  /* 0x00000080d6137824 */ /* 0x000fe400078e0231 */
[----:B------:R-:W-:-:S03]  /*8400*/  IMAD R23, R191, c[0x0][0x2c4], RZ ;  /* 0x0000b100bf177a24 */ /* 0x000fc600078e02ff */
[C---:B------:R-:W-:Y:S02]  /*8410*/  IADD3 R10, R19.reuse, 0x10, RZ ;  /* 0x00000010130a7810 */ /* 0x040fe40007ffe0ff */
[----:B------:R-:W-:Y:S02]  /*8420*/  ISETP.GE.AND P2, PT, R19, R23, PT ;  /* 0x000000171300720c */ /* 0x000fe40003f46270 */
[----:B------:R-:W-:Y:S02]  /*8430*/  LEA.HI R8, R25, R216, RZ, 0x6 ;  /* 0x000000d819087211 */ /* 0x000fe400078f30ff */
[----:B------:R-:W-:Y:S01]  /*8440*/  IADD3 R11, R19, 0x20, RZ ;  /* 0x00000020130b7810 */ /* 0x000fe20007ffe0ff */
[----:B--2---:R-:W-:-:S05]  /*8450*/  @P1 IMAD.WIDE R2, R34, R2, c[0x0][0x340] ;  /* 0x0000d00022021625 */ /* 0x004fca00078e0202 */
[----:B------:R2:W4:Y:S01]  /*8460*/  @P1 LDG.E R22, [R2.64] ;  /* 0x0000000a02161981 */ /* 0x000522000c1e1900 */
[----:B------:R-:W-:Y:S01]  /*8470*/  ISETP.NE.AND P1, PT, R5, 0x1, PT ;  /* 0x000000010500780c */ /* 0x000fe20003f25270 */
[----:B------:R-:W-:Y:S01]  /*8480*/  IMAD.MOV.U32 R193, RZ, RZ, c[0x0][0x1e0] ;  /* 0x00007800ffc17624 */ /* 0x000fe200078e00ff */
[----:B------:R-:W-:Y:S02]  /*8490*/  SHF.R.S32.HI R21, RZ, 0x1f, R34 ;  /* 0x0000001fff157819 */ /* 0x000fe40000011422 */
[----:B------:R-:W-:Y:S02]  /*84a0*/  IADD3 R18, P6, R49, R13, RZ ;  /* 0x0000000d31127210 */ /* 0x000fe40007fde0ff */
[----:B------:R-:W-:Y:S02]  /*84b0*/  SEL R6, R21, RZ, !P0 ;  /* 0x000000ff15067207 */ /* 0x000fe40004000000 */
[----:B---3--:R-:W-:Y:S02]  /*84c0*/  IADD3 R50, R198, -0x1, RZ ;  /* 0xffffffffc6327810 */ /* 0x008fe40007ffe0ff */
[----:B------:R-:W-:Y:S01]  /*84d0*/  LEA.HI R54, R25, R216, RZ, 0x4 ;  /* 0x000000d819367211 */ /* 0x000fe200078f20ff */
[----:B------:R-:W-:Y:S01]  /*84e0*/  IMAD R6, R6, c[0x0][0x1c0], RZ ;  /* 0x0000700006067a24 */ /* 0x000fe200078e02ff */
[----:B------:R-:W-:-:S02]  /*84f0*/  SHF.R.S32.HI R53, RZ, 0x1f, R50 ;  /* 0x0000001fff357819 */ /* 0x000fc40000011432 */
[----:B------:R-:W-:-:S04]  /*8500*/  LEA.HI R190, R25, R216, RZ, 0x5 ;  /* 0x000000d819be7211 */ /* 0x000fc800078f28ff */
[----:B------:R-:W-:Y:S01]  /*8510*/  SHF.R.S32.HI R55, RZ, 0x5, R190 ;  /* 0x00000005ff377819 */ /* 0x000fe200000114be */
[----:B--2---:R-:W-:-:S04]  /*8520*/  IMAD.WIDE.U32 R2, R184, c[0x0][0x178], RZ ;  /* 0x00005e00b8027a25 */ /* 0x004fc800078e00ff */
[----:B------:R-:W-:Y:S01]  /*8530*/  IMAD.IADD R3, R3, 0x1, R0 ;  /* 0x0000000103037824 */ /* 0x000fe200078e0200 */
[----:B------:R-:W-:Y:S02]  /*8540*/  LOP3.LUT R0, R4, 0xfffffff8, RZ, 0xc0, !PT ;  /* 0xfffffff804007812 */ /* 0x000fe400078ec0ff */
[----:B------:R-:W-:Y:S01]  /*8550*/  SEL R4, R34, RZ, !P0 ;  /* 0x000000ff22047207 */ /* 0x000fe20004000000 */
[----:B-1----:R-:W-:-:S04]  /*8560*/  IMAD.WIDE.U32 R2, R26, c[0x0][0x1b8], R2 ;  /* 0x00006e001a027a25 */ /* 0x002fc800078e0002 */
[----:B------:R-:W-:Y:S02]  /*8570*/  IMAD.IADD R56, R216, 0x1, -R0 ;  /* 0x00000001d8387824 */ /* 0x000fe400078e0a00 */
[----:B------:R-:W-:Y:S02]  /*8580*/  IMAD R0, R219, c[0x0][0x1b8], RZ ;  /* 0x00006e00db007a24 */ /* 0x000fe400078e02ff */
[----:B------:R-:W-:Y:S02]  /*8590*/  IMAD R5, R56, 0x10, R49 ;  /* 0x0000001038057824 */ /* 0x000fe400078e0231 */
[----:B------:R-:W-:Y:S02]  /*85a0*/  IMAD R0, R26, c[0x0][0x1bc], R0 ;  /* 0x00006f001a007a24 */ /* 0x000fe400078e0200 */
[----:B------:R-:W-:Y:S02]  /*85b0*/  IMAD R5, R214, 0x80, R5 ;  /* 0x00000080d6057824 */ /* 0x000fe400078e0205 */
[----:B------:R-:W-:-:S02]  /*85c0*/  IMAD.IADD R3, R3, 0x1, R0 ;  /* 0x0000000103037824 */ /* 0x000fc400078e0200 */
[----:B------:R-:W-:-:S04]  /*85d0*/  @P1 IMAD.HI.U32 R7, R5, c[0x0][0x2c8], RZ ;  /* 0x0000b20005071a27 */ /* 0x000fc800078e00ff */
[----:B------:R-:W-:Y:S01]  /*85e0*/  IMAD.MOV.U32 R0, RZ, RZ, R5 ;  /* 0x000000ffff007224 */ /* 0x000fe200078e0005 */
[----:B------:R-:W-:Y:S01]  /*85f0*/  @P1 SHF.R.U32.HI R0, RZ, c[0x0][0x2cc], R7 ;  /* 0x0000b300ff001a19 */ /* 0x000fe20000011607 */
[----:B------:R-:W-:Y:S01]  /*8600*/  IMAD R6, R4, c[0x0][0x1c4], R6 ;  /* 0x0000710004067a24 */ /* 0x000fe200078e0206 */
[----:B------:R-:W-:Y:S01]  /*8610*/  ISETP.GE.AND P1, PT, R10, R23, PT ;  /* 0x000000170a00720c */ /* 0x000fe20003f26270 */
[----:B------:R-:W-:Y:S01]  /*8620*/  IMAD.WIDE.U32 R2, R4, c[0x0][0x1c0], R2 ;  /* 0x0000700004027a25 */ /* 0x000fe200078e0002 */
[----:B------:R-:W-:-:S03]  /*8630*/  SHF.R.S32.HI R7, RZ, 0x1f, R0 ;  /* 0x0000001fff077819 */ /* 0x000fc60000011400 */
[----:B------:R-:W-:Y:S02]  /*8640*/  IMAD.MOV R4, RZ, RZ, -R0 ;  /* 0x000000ffff047224 */ /* 0x000fe400078e0a00 */
[----:B------:R-:W-:Y:S02]  /*8650*/  IMAD.IADD R3, R3, 0x1, R6 ;  /* 0x0000000103037824 */ /* 0x000fe400078e0206 */
[----:B------:R-:W-:Y:S02]  /*8660*/  IMAD R4, R4, c[0x0][0x2c4], R5 ;  /* 0x0000b10004047a24 */ /* 0x000fe400078e0205 */
[----:B------:R-:W-:Y:S02]  /*8670*/  IMAD R5, R7, c[0x0][0x1b0], RZ ;  /* 0x00006c0007057a24 */ /* 0x000fe400078e02ff */
[----:B------:R-:W-:-:S04]  /*8680*/  IMAD.WIDE.U32 R2, R0, c[0x0][0x1b0], R2 ;  /* 0x00006c0000027a25 */ /* 0x000fc800078e0002 */
[----:B------:R-:W-:Y:S01]  /*8690*/  IMAD R6, R0, c[0x0][0x1b4], R5 ;  /* 0x00006d0000067a24 */ /* 0x000fe200078e0205 */
[----:B------:R-:W-:Y:S01]  /*86a0*/  SHF.R.S32.HI R5, RZ, 0x1f, R4 ;  /* 0x0000001fff057819 */ /* 0x000fe20000011404 */
[----:B------:R-:W-:Y:S02]  /*86b0*/  IMAD.SHL.U32 R38, R56, 0x8, RZ ;  /* 0x0000000838267824 */ /* 0x000fe400078e00ff */
[----:B------:R-:W-:Y:S02]  /*86c0*/  IMAD.IADD R3, R3, 0x1, R6 ;  /* 0x0000000103037824 */ /* 0x000fe400078e0206 */
[----:B------:R-:W-:Y:S01]  /*86d0*/  IMAD R0, R5, c[0x0][0x1a8], RZ ;  /* 0x00006a0005007a24 */ /* 0x000fe200078e02ff */
[----:B------:R-:W-:Y:S01]  /*86e0*/  ISETP.GE.AND P4, PT, R38, c[0x0][0x198], PT ;  /* 0x0000660026007a0c */ /* 0x000fe20003f86270 */
[----:B------:R-:W-:Y:S01]  /*86f0*/  IMAD.WIDE.U32 R2, R4, c[0x0][0x1a8], R2 ;  /* 0x00006a0004027a25 */ /* 0x000fe200078e0002 */
[----:B------:R-:W-:-:S03]  /*8700*/  SHF.R.S32.HI R39, RZ, 0x1f, R38 ;  /* 0x0000001fff277819 */ /* 0x000fc60000011426 */
[----:B------:R-:W-:Y:S01]  /*8710*/  IMAD R0, R4, c[0x0][0x1ac], R0 ;  /* 0x00006b0004007a24 */ /* 0x000fe200078e0200 */
[----:B------:R-:W-:-:S03]  /*8720*/  LEA R7, P0, R2, c[0x0][0x160], 0x1 ;  /* 0x0000580002077a11 */ /* 0x000fc600078008ff */
[----:B------:R-:W-:Y:S02]  /*8730*/  IMAD.IADD R6, R3, 0x1, R0 ;  /* 0x0000000103067824 */ /* 0x000fe400078e0200 */
[----:B------:R-:W1:Y:S01]  /*8740*/  SHFL.IDX PT, R4, R7, RZ, 0x181f ;  /* 0x00181fff07047589 */ /* 0x000e6200000e0000 */
[----:B------:R-:W-:Y:S02]  /*8750*/  IMAD.SHL.U32 R0, R49, 0x40, RZ ;  /* 0x0000004031007824 */ /* 0x000fe400078e00ff */
[----:B------:R-:W-:Y:S01]  /*8760*/  LEA.HI.X R6, R2, c[0x0][0x164], R6, 0x1, P0 ;  /* 0x0000590002067a11 */ /* 0x000fe200000f0c06 */
[----:B------:R-:W-:Y:S01]  /*8770*/  SHFL.IDX PT, R3, R7, 0x1, 0x181f ;  /* 0x00381f0007037f89 */ /* 0x000fe200000e0000 */
[----:B------:R-:W-:Y:S02]  /*8780*/  ISETP.GE.AND P0, PT, R11, R23, PT ;  /* 0x000000170b00720c */ /* 0x000fe40003f06270 */
[----:B------:R-:W-:Y:S01]  /*8790*/  LOP3.LUT R0, R0, 0x1c0, RZ, 0xc0, !PT ;  /* 0x000001c000007812 */ /* 0x000fe200078ec0ff */
[----:B------:R-:W2:Y:S01]  /*87a0*/  SHFL.IDX PT, R5, R6, RZ, 0x181f ;  /* 0x00181fff06057589 */ /* 0x000ea200000e0000 */
[----:B------:R-:W-:-:S02]  /*87b0*/  IADD3 R11, R19, 0x40, RZ ;  /* 0x00000040130b7810 */ /* 0x000fc40007ffe0ff */
[----:B------:R-:W-:Y:S01]  /*87c0*/  SHF.R.U32.HI R2, RZ, 0x3, R0 ;  /* 0x00000003ff027819 */ /* 0x000fe20000011600 */
[----:B------:R-:W3:Y:S01]  /*87d0*/  SHFL.IDX PT, R9, R6, 0x1, 0x181f ;  /* 0x00381f0006097f89 */ /* 0x000ee200000e0000 */
[----:B------:R-:W-:-:S03]  /*87e0*/  LOP3.LUT R0, R0, 0x38, R38, 0xf8, !PT ;  /* 0x0000003800007812 */ /* 0x000fc600078ef826 */
[----:B------:R-:W3:Y:S01]  /*87f0*/  SHFL.IDX PT, R10, R7, 0x2, 0x181f ;  /* 0x00581f00070a7f89 */ /* 0x000ee200000e0000 */
[----:B------:R-:W-:Y:S01]  /*8800*/  LOP3.LUT R2, R0, R2, RZ, 0x3c, !PT ;  /* 0x0000000200027212 */ /* 0x000fe200078e3cff */
[----:B------:R-:W-:Y:S01]  /*8810*/  IMAD.SHL.U32 R0, R8, 0x8, RZ ;  /* 0x0000000808007824 */ /* 0x000fe200078e00ff */
[----:B------:R-:W-:Y:S01]  /*8820*/  IADD3 R8, R19, 0x30, RZ ;  /* 0x0000003013087810 */ /* 0x000fe20007ffe0ff */
[----:B------:R-:W3:Y:S03]  /*8830*/  SHFL.IDX PT, R12, R6, 0x2, 0x181f ;  /* 0x00581f00060c7f89 */ /* 0x000ee600000e0000 */
[----:B------:R-:W-:Y:S01]  /*8840*/  LOP3.LUT R241, R2, 0xfffffe00, R0, 0xf8, !PT ;  /* 0xfffffe0002f17812 */ /* 0x000fe200078ef800 */
[----:B------:R-:W-:Y:S01]  /*8850*/  SHFL.IDX PT, R17, R6, 0x5, 0x181f ;  /* 0x00b81f0006117f89 */ /* 0x000fe200000e0000 */
[----:B-1----:R-:W-:Y:S02]  /*8860*/  @!P2 LEA R4, P5, R38, R4, 0x1 ;  /* 0x000000042604a211 */ /* 0x002fe400078a08ff */
[----:B------:R-:W-:Y:S01]  /*8870*/  ISETP.GE.AND P3, PT, R8, R23, PT ;  /* 0x000000170800720c */ /* 0x000fe20003f66270 */
[C---:B------:R-:W-:Y:S01]  /*8880*/  @!P2 IMAD.SHL.U32 R8, R241.reuse, 0x2, RZ ;  /* 0x00000002f108a824 */ /* 0x040fe200078e00ff */
[----:B------:R-:W-:Y:S01]  /*8890*/  SHFL.IDX PT, R16, R7, 0x6, 0x181f ;  /* 0x00d81f0007107f89 */ /* 0x000fe200000e0000 */
[----:B------:R-:W-:Y:S01]  /*88a0*/  @!P1 IMAD.SHL.U32 R0, R241, 0x2, RZ ;  /* 0x00000002f1009824 */ /* 0x000fe200078e00ff */
[----:B--2---:R-:W-:-:S02]  /*88b0*/  @!P2 LEA.HI.X R5, R38, R5, R39, 0x1, P5 ;  /* 0x000000052605a211 */ /* 0x004fc400028f0c27 */
[----:B------:R-:W-:Y:S01]  /*88c0*/  SHFL.IDX PT, R15, R6, 0x6, 0x181f ;  /* 0x00d81f00060f7f89 */ /* 0x000fe200000e0000 */
[----:B------:R-:W-:-:S03]  /*88d0*/  @!P1 LEA R2, P5, R38, R3, 0x1 ;  /* 0x0000000326029211 */ /* 0x000fc600078a08ff */
[----:B------:R1:W-:Y:S01]  /*88e0*/  @!P2 LDGSTS.E.BYPASS.LTC128B.128 [R8+0x7100], [R4.64], !P4 ;  /* 0x071000000408afae */ /* 0x0003e2000e101d4a */
[----:B---3--:R-:W-:Y:S02]  /*88f0*/  @!P1 LEA.HI.X R3, R38, R9, R39, 0x1, P5 ;  /* 0x0000000926039211 */ /* 0x008fe400028f0c27 */
[----:B------:R-:W-:Y:S01]  /*8900*/  ISETP.GE.AND P5, PT, R11, R23, PT ;  /* 0x000000170b00720c */ /* 0x000fe20003fa6270 */
[----:B------:R-:W2:Y:S04]  /*8910*/  SHFL.IDX PT, R9, R7, 0x3, 0x181f ;  /* 0x00781f0007097f89 */ /* 0x000ea800000e0000 */
[----:B------:R3:W-:Y:S04]  /*8920*/  @!P1 LDGSTS.E.BYPASS.LTC128B.128 [R0+0x7900], [R2.64], !P4 ;  /* 0x0790000002009fae */ /* 0x0007e8000e101d4a */
[----:B------:R-:W-:Y:S04]  /*8930*/  SHFL.IDX PT, R11, R7, 0x5, 0x181f ;  /* 0x00b81f00070b7f89 */ /* 0x000fe800000e0000 */
[----:B------:R-:W-:Y:S04]  /*8940*/  SHFL.IDX PT, R14, R6, 0x7, 0x181f ;  /* 0x00f81f00060e7f89 */ /* 0x000fe800000e0000 */
[----:B-1----:R-:W1:Y:S01]  /*8950*/  SHFL.IDX PT, R5, R6, 0x3, 0x181f ;  /* 0x00781f0006057f89 */ /* 0x002e6200000e0000 */
[----:B------:R-:W-:-:S02]  /*8960*/  IADD3 R8, R19, 0x50, RZ ;  /* 0x0000005013087810 */ /* 0x000fc40007ffe0ff */
[----:B------:R-:W-:Y:S02]  /*8970*/  IADD3 R4, R19, 0x60, RZ ;  /* 0x0000006013047810 */ /* 0x000fe40007ffe0ff */
[-C--:B------:R-:W-:Y:S02]  /*8980*/  ISETP.GE.AND P2, PT, R8, R23.reuse, PT ;  /* 0x000000170800720c */ /* 0x080fe40003f46270 */
[C---:B---3--:R-:W-:Y:S02]  /*8990*/  @!P0 LEA R2, P1, R38.reuse, R10, 0x1 ;  /* 0x0000000a26028211 */ /* 0x048fe400078208ff */
[----:B------:R-:W3:Y:S01]  /*89a0*/  SHFL.IDX PT, R10, R7, 0x4, 0x181f ;  /* 0x00981f00070a7f89 */ /* 0x000ee200000e0000 */
[----:B------:R-:W-:Y:S02]  /*89b0*/  SHF.R.S32.HI R0, RZ, 0x1f, R13 ;  /* 0x0000001fff007819 */ /* 0x000fe4000001140d */
[----:B------:R-:W-:Y:S01]  /*89c0*/  @!P0 LEA.HI.X R3, R38, R12, R39, 0x1, P1 ;  /* 0x0000000c26038211 */ /* 0x000fe200008f0c27 */
[----:B------:R1:W-:Y:S01]  /*89d0*/  SHFL.IDX PT, R13, R7, 0x7, 0x181f ;  /* 0x00f81f00070d7f89 */ /* 0x0003e200000e0000 */
[----:B------:R-:W-:Y:S01]  /*89e0*/  LEA.HI.X.SX32 R20, R49, R0, 0x1, P6 ;  /* 0x0000000031147211 */ /* 0x000fe200030f0eff */
[----:B------:R-:W-:Y:S01]  /*89f0*/  @!P0 IMAD.SHL.U32 R0, R241, 0x2, RZ ;  /* 0x00000002f1008824 */ /* 0x000fe200078e00ff */
[----:B------:R-:W-:Y:S01]  /*8a00*/  ISETP.GE.AND P6, PT, R4, R23, PT ;  /* 0x000000170400720c */ /* 0x000fe20003fc6270 */
[----:B------:R3:W2:Y:S02]  /*8a10*/  SHFL.IDX PT, R12, R6, 0x4, 0x181f ;  /* 0x00981f00060c7f89 */ /* 0x0006a400000e0000 */
[----:B------:R-:W-:-:S02]  /*8a20*/  IMAD R4, R20, c[0x0][0x1e0], RZ ;  /* 0x0000780014047a24 */ /* 0x000fc400078e02ff */
[----:B------:R2:W-:Y:S02]  /*8a30*/  @!P0 LDGSTS.E.BYPASS.LTC128B.128 [R0+0x8100], [R2.64], !P4 ;  /* 0x0810000002008fae */ /* 0x0005e4000e101d4a */
[----:B------:R-:W-:Y:S01]  /*8a40*/  IMAD R8, R18, c[0x0][0x1e4], R4 ;  /* 0x0000790012087a24 */ /* 0x000fe200078e0204 */
[----:B-1----:R-:W-:-:S04]  /*8a50*/  IADD3 R7, R19, 0x70, RZ ;  /* 0x0000007013077810 */ /* 0x002fc80007ffe0ff */
[----:B------:R-:W-:Y:S02]  /*8a60*/  ISETP.GE.AND P1, PT, R7, R23, PT ;  /* 0x000000170700720c */ /* 0x000fe40003f26270 */
[----:B--2---:R-:W-:Y:S01]  /*8a70*/  @!P3 LEA R2, P0, R38, R9, 0x1 ;  /* 0x000000092602b211 */ /* 0x004fe200078008ff */
[----:B------:R-:W-:-:S03]  /*8a80*/  @!P3 IMAD.SHL.U32 R0, R241, 0x2, RZ ;  /* 0x00000002f100b824 */ /* 0x000fc600078e00ff */
[--C-:B------:R-:W-:Y:S01]  /*8a90*/  @!P3 LEA.HI.X R3, R38, R5, R39.reuse, 0x1, P0 ;  /* 0x000000052603b211 */ /* 0x100fe200000f0c27 */
[----:B------:R-:W-:Y:S01]  /*8aa0*/  IMAD.WIDE.U32 R4, R18, c[0x0][0x1e0], R38 ;  /* 0x0000780012047a25 */ /* 0x000fe200078e0026 */
[----:B---3--:R-:W-:-:S03]  /*8ab0*/  @!P5 LEA R6, P0, R38, R10, 0x1 ;  /* 0x0000000a2606d211 */ /* 0x008fc600078008ff */
[----:B------:R1:W-:Y:S01]  /*8ac0*/  @!P3 LDGSTS.E.BYPASS.LTC128B.128 [R0+0x8900], [R2.64], !P4 ;  /* 0x089000000200bfae */ /* 0x0003e2000e101d4a */
[--C-:B------:R-:W-:Y:S02]  /*8ad0*/  @!P5 LEA.HI.X R7, R38, R12, R39.reuse, 0x1, P0 ;  /* 0x0000000c2607d211 */ /* 0x100fe400000f0c27 */
[----:B------:R-:W-:Y:S01]  /*8ae0*/  ISETP.NE.AND P3, PT, R24, RZ, PT ;  /* 0x000000ff1800720c */ /* 0x000fe20003f65270 */
[----:B-1----:R-:W-:Y:S01]  /*8af0*/  IMAD.IADD R3, R5, 0x1, R8 ;  /* 0x0000000105037824 */ /* 0x002fe200078e0208 */
[C---:B------:R-:W-:Y:S01]  /*8b00*/  @!P2 LEA R8, P0, R38.reuse, R11, 0x1 ;  /* 0x0000000b2608a211 */ /* 0x040fe200078008ff */
[----:B------:R-:W-:Y:S02]  /*8b10*/  IMAD R0, R219, c[0x0][0x1e8], RZ ;  /* 0x00007a00db007a24 */ /* 0x000fe400078e02ff */
[----:B------:R-:W-:Y:S01]  /*8b20*/  IMAD.MOV.U32 R2, RZ, RZ, R4 ;  /* 0x000000ffff027224 */ /* 0x000fe200078e0004 */
[----:B------:R-:W-:Y:S01]  /*8b30*/  @!P2 LEA.HI.X R9, R38, R17, R39, 0x1, P0 ;  /* 0x000000112609a211 */ /* 0x000fe200000f0c27 */
[----:B------:R-:W-:Y:S01]  /*8b40*/  IMAD R4, R26, c[0x0][0x1ec], R0 ;  /* 0x00007b001a047a24 */ /* 0x000fe200078e0200 */
[----:B------:R-:W-:Y:S01]  /*8b50*/  @!P6 LEA R10, P0, R38, R16, 0x1 ;  /* 0x00000010260ae211 */ /* 0x000fe200078008ff */
[----:B------:R-:W-:-:S03]  /*8b60*/  IMAD.WIDE.U32 R2, R26, c[0x0][0x1e8], R2 ;  /* 0x00007a001a027a25 */ /* 0x000fc600078e0002 */
[C---:B------:R-:W-:Y:S01]  /*8b70*/  @!P6 LEA.HI.X R11, R38.reuse, R15, R39, 0x1, P0 ;  /* 0x0000000f260be211 */ /* 0x040fe200000f0c27 */
[----:B------:R-:W-:Y:S01]  /*8b80*/  @!P5 IMAD.SHL.U32 R0, R241, 0x2, RZ ;  /* 0x00000002f100d824 */ /* 0x000fe200078e00ff */
[----:B------:R-:W-:Y:S01]  /*8b90*/  @!P1 LEA R12, P0, R38, R13, 0x1 ;  /* 0x0000000d260c9211 */ /* 0x000fe200078008ff */
[----:B------:R-:W-:Y:S02]  /*8ba0*/  IMAD.IADD R5, R4, 0x1, R3 ;  /* 0x0000000104057824 */ /* 0x000fe400078e0203 */
[----:B------:R-:W-:Y:S01]  /*8bb0*/  IMAD.MOV.U32 R4, RZ, RZ, R2 ;  /* 0x000000ffff047224 */ /* 0x000fe200078e0002 */
[----:B------:R-:W-:Y:S01]  /*8bc0*/  @!P1 LEA.HI.X R13, R38, R14, R39, 0x1, P0 ;  /* 0x0000000e260d9211 */ /* 0x000fe200000f0c27 */
[----:B------:R1:W-:Y:S01]  /*8bd0*/  @!P5 LDGSTS.E.BYPASS.LTC128B.128 [R0+0x9100], [R6.64], !P4 ;  /* 0x091000000600dfae */ /* 0x0003e2000e101d4a */
[----:B------:R-:W-:-:S04]  /*8be0*/  ISETP.NE.U32.AND P0, PT, RZ, c[0x0][0x350], PT ;  /* 0x0000d400ff007a0c */ /* 0x000fc80003f05070 */
[----:B------:R-:W-:Y:S01]  /*8bf0*/  ISETP.NE.AND.EX P0, PT, RZ, c[0x0][0x354], PT, P0 ;  /* 0x0000d500ff007a0c */ /* 0x000fe20003f05300 */
[----:B-1----:R-:W-:Y:S02]  /*8c00*/  IMAD.MOV.U32 R6, RZ, RZ, 0x70 ;  /* 0x00000070ff067424 */ /* 0x002fe400078e00ff */
[----:B------:R-:W-:Y:S02]  /*8c10*/  @!P2 IMAD.SHL.U32 R0, R241, 0x2, RZ ;  /* 0x00000002f100a824 */ /* 0x000fe400078e00ff */
[----:B------:R-:W-:Y:S02]  /*8c20*/  IMAD R189, R198, -0x70, R6 ;  /* 0xffffff90c6bd7824 */ /* 0x000fe400078e0206 */
[----:B------:R-:W-:Y:S01]  /*8c30*/  IMAD.WIDE.U32 R194, R6, c[0x0][0x1e0], RZ ;  /* 0x0000780006c27a25 */ /* 0x000fe200078e00ff */
[----:B------:R1:W-:Y:S02]  /*8c40*/  @!P2 LDGSTS.E.BYPASS.LTC128B.128 [R0+0x9900], [R8.64], !P4 ;  /* 0x099000000800afae */ /* 0x0003e4000e101d4a */
[----:B------:R-:W-:-:S04]  /*8c50*/  IADD3 R47, R189, R208, -R49 ;  /* 0x000000d0bd2f7210 */ /* 0x000fc80007ffe831 */
[C---:B------:R-:W-:Y:S02]  /*8c60*/  ISETP.GE.AND P5, PT, R47.reuse, 0x11, PT ;  /* 0x000000112f00780c */ /* 0x040fe40003fa6270 */
[--C-:B----4-:R-:W-:Y:S01]  /*8c70*/  @P3 SHF.R.S32.HI R3, RZ, 0x1f, R22.reuse ;  /* 0x0000001fff033819 */ /* 0x110fe20000011416 */
[----:B------:R-:W-:Y:S01]  /*8c80*/  @!P3 IMAD.MOV.U32 R3, RZ, RZ, R21 ;  /* 0x000000ffff03b224 */ /* 0x000fe200078e0015 */
[----:B------:R-:W-:Y:S01]  /*8c90*/  ISETP.GE.AND P2, PT, R47, 0x21, PT ;  /* 0x000000212f00780c */ /* 0x000fe20003f46270 */
[----:B------:R-:W-:Y:S02]  /*8ca0*/  @P3 IMAD.MOV.U32 R2, RZ, RZ, R22 ;  /* 0x000000ffff023224 */ /* 0x000fe400078e0016 */
[----:B------:R-:W-:Y:S01]  /*8cb0*/  @!P3 IMAD.MOV.U32 R2, RZ, RZ, R34 ;  /* 0x000000ffff02b224 */ /* 0x000fe200078e0022 */
[----:B------:R-:W-:Y:S01]  /*8cc0*/  SEL R21, R3, RZ, !P0 ;  /* 0x000000ff03157207 */ /* 0x000fe20004000000 */
[----:B------:R-:W-:Y:S01]  /*8cd0*/  IMAD R3, R6, c[0x0][0x1e4], RZ ;  /* 0x0000790006037a24 */ /* 0x000fe200078e02ff */
[----:B------:R-:W-:Y:S01]  /*8ce0*/  ISETP.GE.AND P3, PT, R38, c[0x0][0x1d4], PT ;  /* 0x0000750026007a0c */ /* 0x000fe20003f66270 */
[----:B------:R-:W-:Y:S01]  /*8cf0*/  IMAD.MOV.U32 R22, RZ, RZ, c[0x0][0x1e4] ;  /* 0x00007900ff167624 */ /* 0x000fe200078e00ff */
[----:B------:R-:W-:Y:S01]  /*8d00*/  SEL R19, R2, RZ, !P0 ;  /* 0x000000ff02137207 */ /* 0x000fe20004000000 */
[----:B------:R-:W-:-:S04]  /*8d10*/  IMAD.IADD R192, R195, 0x1, R3 ;  /* 0x00000001c3c07824 */ /* 0x000fc800078e0203 */
[----:B------:R-:W-:-:S04]  /*8d20*/  IMAD.WIDE.U32 R4, R19, c[0x0][0x1f0], R4 ;  /* 0x00007c0013047a25 */ /* 0x000fc800078e0004 */
[----:B-1----:R-:W-:Y:S01]  /*8d30*/  IMAD R0, R21, c[0x0][0x1f0], RZ ;  /* 0x00007c0015007a24 */ /* 0x002fe200078e02ff */
[----:B------:R1:W-:Y:S01]  /*8d40*/  STL.64 [R1+0x40], R4 ;  /* 0x0000400401007387 */ /* 0x0003e20000100a00 */
[----:B------:R-:W-:Y:S02]  /*8d50*/  IMAD R2, R192, R50, RZ ;  /* 0x00000032c0027224 */ /* 0x000fe400078e02ff */
[----:B------:R-:W-:Y:S02]  /*8d60*/  IMAD R3, R19, c[0x0][0x1f4], R0 ;  /* 0x00007d0013037a24 */ /* 0x000fe400078e0200 */
[----:B------:R-:W-:Y:S02]  /*8d70*/  @!P6 IMAD.SHL.U32 R0, R241, 0x2, RZ ;  /* 0x00000002f100e824 */ /* 0x000fe400078e00ff */
[----:B------:R-:W-:Y:S02]  /*8d80*/  IMAD.IADD R197, R5, 0x1, R3 ;  /* 0x0000000105c57824 */ /* 0x000fe400078e0203 */
[----:B------:R-:W-:Y:S01]  /*8d90*/  IMAD.MOV.U32 R196, RZ, RZ, R4 ;  /* 0x000000ffffc47224 */ /* 0x000fe200078e0004 */
[----:B------:R2:W-:Y:S01]  /*8da0*/  @!P6 LDGSTS.E.BYPASS.LTC128B.128 [R0+0xa100], [R10.64], !P4 ;  /* 0x0a1000000a00efae */ /* 0x0005e2000e101d4a */
[----:B------:R-:W-:Y:S01]  /*8db0*/  IMAD.WIDE.U32 R8, R193, 0x20, RZ ;  /* 0x00000020c1087825 */ /* 0x000fe200078e00ff */
[----:B------:R-:W-:-:S02]  /*8dc0*/  ISETP.GE.AND P6, PT, R47, 0x1, PT ;  /* 0x000000012f00780c */ /* 0x000fc40003fc6270 */
[----:B------:R3:W-:Y:S01]  /*8dd0*/  STL.64 [R1+0x38], R196 ;  /* 0x000038c401007387 */ /* 0x0007e20000100a00 */
[----:B-1----:R-:W-:-:S05]  /*8de0*/  @!P1 IMAD.SHL.U32 R4, R241, 0x2, RZ ;  /* 0x00000002f1049824 */ /* 0x002fca00078e00ff */
[----:B------:R1:W-:Y:S04]  /*8df0*/  @!P1 LDGSTS.E.BYPASS.LTC128B.128 [R4+0xa900], [R12.64], !P4 ;  /* 0x0a9000000c049fae */ /* 0x0003e8000e101d4a */
[----:B------:R-:W0:Y:S01]  /*8e00*/  LDGDEPBAR ;  /* 0x00000000000079af */ /* 0x000e220000000000 */
[-C--:B--2---:R-:W-:Y:S02]  /*8e10*/  IMAD R0, R53, R194.reuse, R2 ;  /* 0x000000c235007224 */ /* 0x084fe400078e0202 */
[----:B------:R-:W-:-:S04]  /*8e20*/  IMAD.WIDE.U32 R2, R50, R194, R196 ;  /* 0x000000c232027225 */ /* 0x000fc800078e00c4 */
[----:B------:R-:W-:Y:S01]  /*8e30*/  IMAD.IADD R3, R3, 0x1, R0 ;  /* 0x0000000103037824 */ /* 0x000fe200078e0200 */
[----:B------:R-:W-:Y:S01]  /*8e40*/  BAR.SYNC.DEFER_BLOCKING 0x0 ;  /* 0x0000000000007b1d */ /* 0x000fe20000010000 */
[----:B------:R-:W-:Y:S01]  /*8e50*/  @P5 LEA R5, P0, R193, R2, 0x4 ;  /* 0x00000002c1055211 */ /* 0x000fe200078020ff */
[----:B------:R-:W-:Y:S01]  /*8e60*/  IMAD.SHL.U32 R10, R22, 0x20, RZ ;  /* 0x00000020160a7824 */ /* 0x000fe200078e00ff */
[----:B------:R-:W-:Y:S01]  /*8e70*/  @P2 IADD3 R0, P1, R2, R8, RZ ;  /* 0x0000000802002210 */ /* 0x000fe20007f3e0ff */
[----:B------:R-:W-:Y:S01]  /*8e80*/  @P6 IMAD.SHL.U32 R8, R241, 0x2, RZ ;  /* 0x00000002f1086824 */ /* 0x000fe200078e00ff */
[----:B------:R-:W-:Y:S02]  /*8e90*/  @P5 LEA.HI.X R7, R193, R3, R22, 0x4, P0 ;  /* 0x00000003c1075211 */ /* 0x000fe400000f2416 */
[----:B------:R-:W-:Y:S02]  /*8ea0*/  @P5 LEA R6, P0, R5, c[0x0][0x1c8], 0x1 ;  /* 0x0000720005065a11 */ /* 0x000fe400078008ff */
[----:B------:R-:W-:-:S02]  /*8eb0*/  ISETP.GE.AND P2, PT, R47, 0x31, PT ;  /* 0x000000312f00780c */ /* 0x000fc40003f46270 */
[----:B------:R-:W-:Y:S02]  /*8ec0*/  @P5 LEA.HI.X R7, R5, c[0x0][0x1cc], R7, 0x1, P0 ;  /* 0x0000730005075a11 */ /* 0x000fe400000f0c07 */
[----:B------:R-:W-:Y:S02]  /*8ed0*/  ISETP.GE.AND P0, PT, R47, 0x21, PT ;  /* 0x000000212f00780c */ /* 0x000fe40003f06270 */
[----:B-1----:R-:W-:-:S04]  /*8ee0*/  @P6 LEA R4, P4, R2, c[0x0][0x1c8], 0x1 ;  /* 0x0000720002046a11 */ /* 0x002fc800078808ff */
[----:B------:R-:W-:Y:S02]  /*8ef0*/  @P6 LEA.HI.X R5, R2, c[0x0][0x1cc], R3, 0x1, P4 ;  /* 0x0000730002056a11 */ /* 0x000fe400020f0c03 */
[----:B------:R-:W-:-:S03]  /*8f00*/  ISETP.GE.AND P4, PT, R47, 0x41, PT ;  /* 0x000000412f00780c */ /* 0x000fc60003f86270 */
[----:B------:R-:W-:Y:S01]  /*8f10*/  @!PT LDS RZ, [RZ] ;  /* 0x00000000fffff984 */ /* 0x000fe20000000800 */
[----:B------:R-:W-:Y:S01]  /*8f20*/  @!PT LDS RZ, [RZ] ;  /* 0x00000000fffff984 */ /* 0x000fe20000000800 */
[----:B------:R-:W-:Y:S01]  /*8f30*/  @!PT LDS RZ, [RZ] ;  /* 0x00000000fffff984 */ /* 0x000fe20000000800 */
[----:B------:R1:W-:Y:S01]  /*8f40*/  @P6 LDGSTS.E.BYPASS.LTC128B.128 [R8+0x3900], [R4.64], !P3 ;  /* 0x0390000004086fae */ /* 0x0003e2000d901d4a */
[----:B------:R-:W-:Y:S02]  /*8f50*/  ISETP.GE.AND P6, PT, R47, 0x21, PT ;  /* 0x000000212f00780c */ /* 0x000fe40003fc6270 */
[----:B------:R-:W-:Y:S01]  /*8f60*/  @P0 IADD3.X R9, R3, R9, R10, P1, !PT ;  /* 0x0000000903090210 */ /* 0x000fe20000ffe40a */
[----:B------:R-:W-:Y:S01]  /*8f70*/  IMAD.WIDE.U32 R10, R18, c[0x0][0x208], R38 ;  /* 0x00008200120a7a25 */ /* 0x000fe200078e0026 */
[----:B------:R-:W-:-:S13]  /*8f80*/  ISETP.GE.AND P1, PT, R47, 0x21, PT ;  /* 0x000000212f00780c */ /* 0x000fda0003f26270 */
[----:B------:R-:W-:-:S04]  /*8f90*/  @P1 LEA R16, P0, R0, c[0x0][0x1c8], 0x1 ;  /* 0x0000720000101a11 */ /* 0x000fc800078008ff */
[----:B------:R-:W-:Y:S01]  /*8fa0*/  @P1 LEA.HI.X R17, R0, c[0x0][0x1cc], R9, 0x1, P0 ;  /* 0x0000730000111a11 */ /* 0x000fe200000f0c09 */
[----:B------:R-:W-:Y:S01]  /*8fb0*/  @P5 IMAD.SHL.U32 R0, R241, 0x2, RZ ;  /* 0x00000002f1005824 */ /* 0x000fe200078e00ff */
[C---:B------:R-:W-:Y:S02]  /*8fc0*/  ISETP.GE.AND P1, PT, R47.reuse, 0x51, PT ;  /* 0x000000512f00780c */ /* 0x040fe40003f26270 */
[----:B------:R-:W-:Y:S01]  /*8fd0*/  ISETP.GE.AND P0, PT, R47, 0x61, PT ;  /* 0x000000612f00780c */ /* 0x000fe20003f06270 */
[----:B-1----:R-:W-:Y:S01]  /*8fe0*/  @P2 IMAD R8, R22, 0x30, RZ ;  /* 0x0000003016082824 */ /* 0x002fe200078e02ff */
[----:B------:R1:W-:Y:S01]  /*8ff0*/  @P5 LDGSTS.E.BYPASS.LTC128B.128 [R0+0x4100], [R6.64], !P3 ;  /* 0x0410000006005fae */ /* 0x0003e2000d901d4a */
[----:B------:R-:W-:-:S04]  /*9000*/  @P2 IMAD.WIDE.U32 R4, R193, 0x30, R2 ;  /* 0x00000030c1042825 */ /* 0x000fc800078e0002 */
[----:B------:R-:W-:Y:S01]  /*9010*/  @P2 IMAD.IADD R5, R5, 0x1, R8 ;  /* 0x0000000105052824 */ /* 0x000fe200078e0208 */
[----:B------:R-:W-:-:S03]  /*9020*/  @P2 LEA R14, P5, R4, c[0x0][0x1c8], 0x1 ;  /* 0x00007200040e2a11 */ /* 0x000fc600078a08ff */
[----:B------:R-:W-:Y:S01]  /*9030*/  @P1 IMAD R8, R22, 0x50, RZ ;  /* 0x0000005016081824 */ /* 0x000fe200078e02ff */
[----:B------:R-:W-:Y:S02]  /*9040*/  @P2 LEA.HI.X R15, R4, c[0x0][0x1cc], R5, 0x1, P5 ;  /* 0x00007300040f2a11 */ /* 0x000fe400028f0c05 */
[C---:B------:R-:W-:Y:S01]  /*9050*/  @P4 LEA R4, P5, R193.reuse, R2, 0x6 ;  /* 0x00000002c1044211 */ /* 0x040fe200078a30ff */
[----:B-1----:R-:W-:Y:S02]  /*9060*/  IMAD R0, R20, c[0x0][0x208], RZ ;  /* 0x0000820014007a24 */ /* 0x002fe400078e02ff */
[----:B------:R-:W-:-:S04]  /*9070*/  @P1 IMAD.WIDE.U32 R6, R193, 0x50, R2 ;  /* 0x00000050c1061825 */ /* 0x000fc800078e0002 */
[----:B------:R-:W-:Y:S01]  /*9080*/  IMAD R9, R18, c[0x0][0x20c], R0 ;  /* 0x0000830012097a24 */ /* 0x000fe200078e0200 */
[----:B------:R-:W-:Y:S01]  /*9090*/  @P4 LEA.HI.X R0, R193, R3, R22, 0x6, P5 ;  /* 0x00000003c1004211 */ /* 0x000fe200028f3416 */
[----:B------:R-:W-:Y:S01]  /*90a0*/  @P0 IMAD R18, R22, 0x60, RZ ;  /* 0x0000006016120824 */ /* 0x000fe200078e02ff */
[----:B------:R-:W-:-:S04]  /*90b0*/  @P4 LEA R12, P5, R4, c[0x0][0x1c8], 0x1 ;  /* 0x00007200040c4a11 */ /* 0x000fc800078a08ff */
[----:B------:R-:W-:Y:S01]  /*90c0*/  @P4 LEA.HI.X R13, R4, c[0x0][0x1cc], R0, 0x1, P5 ;  /* 0x00007300040d4a11 */ /* 0x000fe200028f0c00 */
[----:B------:R-:W-:Y:S01]  /*90d0*/  @P1 IMAD.IADD R0, R7, 0x1, R8 ;  /* 0x0000000107001824 */ /* 0x000fe200078e0208 */
[----:B------:R-:W-:Y:S01]  /*90e0*/  @P1 LEA R8, P5, R6, c[0x0][0x1c8], 0x1 ;  /* 0x0000720006081a11 */ /* 0x000fe200078a08ff */
[----:B------:R-:W-:-:S04]  /*90f0*/  @P0 IMAD.WIDE.U32 R4, R193, 0x60, R2 ;  /* 0x00000060c1040825 */ /* 0x000fc800078e0002 */
[----:B------:R-:W-:Y:S01]  /*9100*/  IMAD.IADD R3, R11, 0x1, R9 ;  /* 0x000000010b037824 */ /* 0x000fe200078e0209 */
[----:B------:R-:W-:Y:S01]  /*9110*/  @P1 LEA.HI.X R9, R6, c[0x0][0x1cc], R0, 0x1, P5 ;  /* 0x0000730006091a11 */ /* 0x000fe200028f0c00 */
[----:B------:R-:W-:Y:S01]  /*9120*/  @P0 IMAD.IADD R0, R18, 0x1, R5 ;  /* 0x0000000112000824 */ /* 0x000fe200078e0205 */
[C---:B------:R-:W-:Y:S01]  /*9130*/  @P0 LEA R6, P5, R4.reuse, c[0x0][0x1c8], 0x1 ;  /* 0x0000720004060a11 */ /* 0x040fe200078a08ff */
[----:B------:R-:W-:Y:S02]  /*9140*/  IMAD.MOV.U32 R2, RZ, RZ, R10 ;  /* 0x000000ffff027224 */ /* 0x000fe400078e000a */
[C---:B------:R-:W-:Y:S01]  /*9150*/  @P6 IMAD.SHL.U32 R10, R241.reuse, 0x2, RZ ;  /* 0x00000002f10a6824 */ /* 0x040fe200078e00ff */
[----:B------:R-:W-:Y:S01]  /*9160*/  @P0 LEA.HI.X R7, R4, c[0x0][0x1cc], R0, 0x1, P5 ;  /* 0x0000730004070a11 */ /* 0x000fe200028f0c00 */
[C---:B------:R-:W-:Y:S01]  /*9170*/  @P2 IMAD.SHL.U32 R5, R241.reuse, 0x2, RZ ;  /* 0x00000002f1052824 */ /* 0x040fe200078e00ff */
[----:B------:R-:W-:Y:S01]  /*9180*/  LOP3.LUT R0, R54, 0xfffffff0, RZ, 0xc0, !PT ;  /* 0xfffffff036007812 */ /* 0x000fe200078ec0ff */
[----:B------:R-:W-:Y:S01]  /*9190*/  @P4 IMAD.SHL.U32 R4, R241, 0x2, RZ ;  /* 0x00000002f1044824 */ /* 0x000fe200078e00ff */
[----:B------:R1:W-:Y:S01]  /*91a0*/  @P6 LDGSTS.E.BYPASS.LTC128B.128 [R10+0x4900], [R16.64], !P3 ;  /* 0x04900000100a6fae */ /* 0x0003e2000d901d4a */
[----:B------:R-:W-:-:S02]  /*91b0*/  IMAD R11, R219, c[0x0][0x210], RZ ;  /* 0x00008400db0b7a24 */ /* 0x000fc400078e02ff */
[----:B------:R-:W-:Y:S01]  /*91c0*/  IMAD.IADD R0, R216, 0x1, -R0 ;  /* 0x00000001d8007824 */ /* 0x000fe200078e0a00 */
[----:B------:R2:W-:Y:S01]  /*91d0*/  @P2 LDGSTS.E.BYPASS.LTC128B.128 [R5+0x5100], [R14.64], !P3 ;  /* 0x051000000e052fae */ /* 0x0005e2000d901d4a */
[C---:B------:R-:W-:Y:S02]  /*91e0*/  IMAD R11, R26.reuse, c[0x0][0x214], R11 ;  /* 0x000085001a0b7a24 */ /* 0x040fe400078e020b */
[----:B------:R-:W-:Y:S01]  /*91f0*/  IMAD.WIDE.U32 R2, R26, c[0x0][0x210], R2 ;  /* 0x000084001a027a25 */ /* 0x000fe200078e0002 */
[----:B------:R4:W-:Y:S03]  /*9200*/  @P4 LDGSTS.E.BYPASS.LTC128B.128 [R4+0x5900], [R12.64], !P3 ;  /* 0x059000000c044fae */ /* 0x0009e6000d901d4a */
[----:B------:R-:W-:-:S04]  /*9210*/  IMAD.IADD R3, R11, 0x1, R3 ;  /* 0x000000010b037824 */ /* 0x000fc800078e0203 */
[----:B------:R-:W-:-:S04]  /*9220*/  IMAD.WIDE.U32 R58, R19, c[0x0][0x218], R2 ;  /* 0x00008600133a7a25 */ /* 0x000fc800078e0002 */
[----:B------:R-:W-:Y:S01]  /*9230*/  IMAD.MOV.U32 R3, RZ, RZ, 0x10 ;  /* 0x00000010ff037424 */ /* 0x000fe200078e00ff */
[----:B------:R3:W-:Y:S01]  /*9240*/  STL.64 [R1+0x10], R58 ;  /* 0x0000103a01007387 */ /* 0x0007e20000100a00 */
[C---:B-1----:R-:W-:Y:S01]  /*9250*/  @P0 IMAD.SHL.U32 R10, R241.reuse, 0x2, RZ ;  /* 0x00000002f10a0824 */ /* 0x042fe200078e00ff */
[----:B--2---:R-:W-:Y:S01]  /*9260*/  SHF.R.S32.HI R5, RZ, 0x1f, R0 ;  /* 0x0000001fff057819 */ /* 0x004fe20000011400 */
[----:B----4-:R-:W-:-:S03]  /*9270*/  @P1 IMAD.SHL.U32 R4, R241, 0x2, RZ ;  /* 0x00000002f1041824 */ /* 0x010fc600078e00ff */
[----:B------:R-:W-:-:S04]  /*9280*/  LEA.HI R52, R5, R0, RZ, 0x3 ;  /* 0x0000000005347211 */ /* 0x000fc800078f18ff */
[----:B------:R-:W-:Y:S01]  /*9290*/  LOP3.LUT R5, R52, 0xfffffff8, RZ, 0xc0, !PT ;  /* 0xfffffff834057812 */ /* 0x000fe200078ec0ff */
[----:B------:R1:W-:Y:S04]  /*92a0*/  @P1 LDGSTS.E.BYPASS.LTC128B.128 [R4+0x6100], [R8.64], !P3 ;  /* 0x0610000008041fae */ /* 0x0003e8000d901d4a */
[----:B------:R-:W-:Y:S01]  /*92b0*/  IMAD.IADD R51, R0, 0x1, -R5 ;  /* 0x0000000100337824 */ /* 0x000fe200078e0a05 */
[----:B------:R3:W-:Y:S01]  /*92c0*/  @P0 LDGSTS.E.BYPASS.LTC128B.128 [R10+0x6900], [R6.64], !P3 ;  /* 0x06900000060a0fae */ /* 0x0007e2000d901d4a */
[----:B------:R-:W-:-:S03]  /*92d0*/  ISETP.LT.AND P0, PT, RZ, c[0x0][0x27c], PT ;  /* 0x00009f00ff007a0c */ /* 0x000fc60003f01270 */
[----:B------:R-:W0:Y:S01]  /*92e0*/  LDGDEPBAR ;  /* 0x00000000000079af */ /* 0x000e220000000000 */
[----:B------:R-:W-:-:S05]  /*92f0*/  R2P PR, R51, 0x6 ;  /* 0x0000000633007804 */ /* 0x000fca0000000000 */
[----:B------:R-:W-:Y:S01]  /*9300*/  SEL R3, R3, 0xfffffff0, !P1 ;  /* 0xfffffff003037807 */ /* 0x000fe20004800000 */
[----:B-1----:R-:W-:-:S04]  /*9310*/  IMAD R4, R21, c[0x0][0x218], RZ ;  /* 0x0000860015047a24 */ /* 0x002fc800078e02ff */
[----:B------:R-:W-:Y:S02]  /*9320*/  IMAD R0, R19, c[0x0][0x21c], R4 ;  /* 0x0000870013007a24 */ /* 0x000fe400078e0204 */
[----:B------:R-:W-:Y:S02]  /*9330*/  IMAD.MOV.U32 R4, RZ, RZ, 0x20 ;  /* 0x00000020ff047424 */ /* 0x000fe400078e00ff */
[----:B------:R-:W-:-:S03]  /*9340*/  IMAD.IADD R61, R59, 0x1, R0 ;  /* 0x000000013b3d7824 */ /* 0x000fc600078e0200 */
[----:B------:R-:W-:Y:S02]  /*9350*/  SEL R4, R4, 0xffffffe0, !P2 ;  /* 0xffffffe004047807 */ /* 0x000fe40005000000 */
[----:B------:R3:W-:Y:S01]  /*9360*/  STL [R1+0xc], R61 ;  /* 0x00000c3d01007387 */ /* 0x0007e20000100800 */
[----:B------:R-:W-:Y:S05]  /*9370*/  @P0 BRA `(.L_x_100) ;  /* 0x0000002000000947 */ /* 0x000fea0003800000 */
[----:B------:R-:W-:-:S04]  /*9380*/  DEPBAR.LE SB0, 0x1 ;  /* 0x000080400000791a */ /* 0x000fc80000000000 */
[----:B------:R-:W-:Y:S05]  /*9390*/  BRA `(.L_x_101) ;  /* 0x000035c000007947 */ /* 0x000fea0003800000 */
.L_x_100:
[----:B-----5:R-:W-:Y:S01]  /*93a0*/  SHF.R.S32.HI R0, RZ, 0x1f, R167 ;  /* 0x0000001fff007819 */ /* 0x020fe200000114a7 */
[----:B------:R-:W-:Y:S01]  /*93b0*/  ULDC.U8 UR4, c[0x0][0x298] ;  /* 0x0000a60000047ab9 */ /* 0x000fe20000000000 */
[----:B---3--:R-:W-:Y:S01]  /*93c0*/  LEA.HI R10, R25, R216, RZ, 0x2 ;  /* 0x000000d8190a7211 */ /* 0x008fe200078f10ff */
[C---:B------:R-:W-:Y:S01]  /*93d0*/  IMAD.WIDE.U32 R6, R167.reuse, c[0x0][0x290], RZ ;  /* 0x0000a400a7067a25 */ /* 0x040fe200078e00ff */
[----:B------:R-:W-:Y:S01]  /*93e0*/  ISETP.NE.AND P2, PT, RZ, UR4, PT ;  /* 0x00000004ff007c0c */ /* 0x000fe2000bf45270 */
[----:B------:R-:W-:Y:S01]  /*93f0*/  BSSY B2, `(.L_x_101) ;  /* 0x0000356000027945 */ /* 0x000fe20003800000 */
[----:B------:R-:W-:Y:S01]  /*9400*/  SHF.R.S32.HI R41, RZ, 0x2, R10 ;  /* 0x00000002ff297819 */ /* 0x000fe2000001140a */
[----:B------:R-:W-:Y:S01]  /*9410*/  IMAD R2, R0, c[0x0][0x280], RZ ;  /* 0x0000a00000027a24 */ /* 0x000fe200078e02ff */
[----:B------:R-:W-:Y:S01]  /*9420*/  LEA R16, P0, R6, c[0x0][0x288], 0x1 ;  /* 0x0000a20006107a11 */ /* 0x000fe200078008ff */
[----:B------:R-:W-:Y:S02]  /*9430*/  IMAD R0, R0, c[0x0][0x290], RZ ;  /* 0x0000a40000007a24 */ /* 0x000fe400078e02ff */
[----:B------:R-:W-:-:S02]  /*9440*/  IMAD R5, R167, c[0x0][0x284], R2 ;  /* 0x0000a100a7057a24 */ /* 0x000fc400078e0202 */
[C---:B------:R-:W-:Y:S01]  /*9450*/  IMAD R2, R167.reuse, c[0x0][0x294], R0 ;  /* 0x0000a500a7027a24 */ /* 0x040fe200078e0200 */
[----:B------:R-:W-:Y:S01]  /*9460*/  LOP3.LUT R0, R10, 0xfffffffc, RZ, 0xc0, !PT ;  /* 0xfffffffc0a007812 */ /* 0x000fe200078ec0ff */
[----:B------:R-:W-:-:S03]  /*9470*/  IMAD.WIDE.U32 R8, R167, c[0x0][0x280], RZ ;  /* 0x0000a000a7087a25 */ /* 0x000fc600078e00ff */
[----:B------:R-:W-:Y:S01]  /*9480*/  IADD3 R0, -R0, R216, RZ ;  /* 0x000000d800007210 */ /* 0x000fe20007ffe1ff */
[----:B------:R-:W-:Y:S01]  /*9490*/  IMAD.IADD R2, R2, 0x1, R7 ;  /* 0x0000000102027824 */ /* 0x000fe200078e0207 */
[----:B------:R-:W-:Y:S01]  /*94a0*/  LEA R18, P1, R8, c[0x0][0x270], 0x1 ;  /* 0x00009c0008127a11 */ /* 0x000fe200078208ff */
[----:B------:R-:W-:Y:S01]  /*94b0*/  IMAD.IADD R5, R5, 0x1, R9 ;  /* 0x0000000105057824 */ /* 0x000fe200078e0209 */
[----:B------:R-:W-:Y:S02]  /*94c0*/  SHF.L.U32 R25, R0, 0x3, RZ ;  /* 0x0000000300197819 */ /* 0x000fe400000006ff */
[----:B------:R-:W-:Y:S01]  /*94d0*/  LEA.HI.X R17, R6, c[0x0][0x28c], R2, 0x1, P0 ;  /* 0x0000a30006117a11 */ /* 0x000fe200000f0c02 */
[----:B------:R-:W-:Y:S01]  /*94e0*/  IMAD R2, R214, 0x80, R41 ;  /* 0x00000080d6027824 */ /* 0x000fe200078e0229 */
[----:B------:R-:W-:Y:S01]  /*94f0*/  LEA.HI.X R19, R8, c[0x0][0x274], R5, 0x1, P1 ;  /* 0x00009d0008137a11 */ /* 0x000fe200008f0c05 */
[----:B------:R-:W-:Y:S05]  /*9500*/  @!P2 BRA `(.L_x_102) ;  /* 0x00001a200000a947 */ /* 0x000fea0003800000 */
[----:B------:R-:W-:Y:S01]  /*9510*/  ISETP.GE.AND P0, PT, R2, R23, PT ;  /* 0x000000170200720c */ /* 0x000fe20003f06270 */
[----:B------:R-:W-:Y:S01]  /*9520*/  BSSY B0, `(.L_x_103) ;  /* 0x0000017000007945 */ /* 0x000fe20003800000 */
[----:B------:R-:W-:Y:S01]  /*9530*/  SHF.L.U32 R24, R0, 0x2, RZ ;  /* 0x0000000200187819 */ /* 0x000fe200000006ff */
[----:B------:R-:W-:Y:S01]  /*9540*/  CS2R R8, SRZ ;  /* 0x0000000000087805 */ /* 0x000fe2000001ff00 */
[----:B------:R-:W-:Y:S01]  /*9550*/  CS2R R12, SRZ ;  /* 0x00000000000c7805 */ /* 0x000fe2000001ff00 */
[----:B------:R-:W-:Y:S01]  /*9560*/  CS2R R6, SRZ ;  /* 0x0000000000067805 */ /* 0x000fe2000001ff00 */
[----:B------:R-:W-:-:S07]  /*9570*/  CS2R R10, SRZ ;  /* 0x00000000000a7805 */ /* 0x000fce000001ff00 */
[----:B------:R-:W-:Y:S05]  /*9580*/  @P0 BRA `(.L_x_104) ;  /* 0x0000010000000947 */ /* 0x000fea0003800000 */
[C---:B------:R-:W-:Y:S01]  /*9590*/  IADD3 R2, R24.reuse, 0x10, RZ ;  /* 0x0000001018027810 */ /* 0x040fe20007ffe0ff */
[----:B------:R-:W-:Y:S01]  /*95a0*/  CS2R R8, SRZ ;  /* 0x0000000000087805 */ /* 0x000fe2000001ff00 */
[----:B------:R-:W-:Y:S01]  /*95b0*/  ISETP.GE.AND P1, PT, R24, c[0x0][0x27c], PT ;  /* 0x00009f0018007a0c */ /* 0x000fe20003f26270 */
[----:B------:R-:W-:Y:S01]  /*95c0*/  CS2R R6, SRZ ;  /* 0x0000000000067805 */ /* 0x000fe2000001ff00 */
[----:B------:R-:W-:-:S11]  /*95d0*/  ISETP.GE.AND P0, PT, R2, c[0x0][0x27c], PT ;  /* 0x00009f0002007a0c */ /* 0x000fd60003f06270 */
[----:B------:R-:W-:Y:S02]  /*95e0*/  @!P1 IMAD.WIDE R20, R24, 0x2, R18 ;  /* 0x0000000218149825 */ /* 0x000fe400078e0212 */
[----:B------:R-:W-:-:S03]  /*95f0*/  @!P0 SHF.R.S32.HI R0, RZ, 0x1f, R2 ;  /* 0x0000001fff008819 */ /* 0x000fc60000011402 */
[----:B------:R1:W5:Y:S01]  /*9600*/  @!P1 LD.E.64 R12, [R20.64] ;  /* 0x0000000a140c9980 */ /* 0x000362000c101b00 */
[----:B------:R-:W-:-:S04]  /*9610*/  @!P0 LEA.HI R0, R0, R2, RZ, 0x2 ;  /* 0x0000000200008211 */ /* 0x000fc800078f10ff */
[----:B------:R-:W-:-:S05]  /*9620*/  @!P0 LOP3.LUT R0, R0, 0xfffffffc, RZ, 0xc0, !PT ;  /* 0xfffffffc00008812 */ /* 0x000fca00078ec0ff */
[----:B------:R-:W-:-:S04]  /*9630*/  @!P0 IMAD.WIDE R14, R0, 0x2, R16 ;  /* 0x00000002000e8825 */ /* 0x000fc800078e0210 */
[----:B------:R-:W-:Y:S01]  /*9640*/  @!P0 IMAD.WIDE R18, R0, 0x2, R18 ;  /* 0x0000000200128825 */ /* 0x000fe200078e0212 */
[----:B------:R1:W5:Y:S03]  /*9650*/  @!P0 LD.E.64 R6, [R14.64] ;  /* 0x0000000a0e068980 */ /* 0x000366000c101b00 */
[----:B------:R-:W-:Y:S01]  /*9660*/  @!P1 IMAD.WIDE R16, R24, 0x2, R16 ;  /* 0x0000000218109825 */ /* 0x000fe200078e0210 */
[----:B------:R1:W5:Y:S04]  /*9670*/  @!P0 LD.E.64 R8, [R18.64] ;  /* 0x0000000a12088980 */ /* 0x000368000c101b00 */
[----:B------:R1:W5:Y:S02]  /*9680*/  @!P1 LD.E.64 R10, [R16.64] ;  /* 0x0000000a100a9980 */ /* 0x000364000c101b00 */
.L_x_104:
[----:B------:R-:W-:Y:S05]  /*9690*/  BSYNC B0 ;  /* 0x0000000000007941 */ /* 0x000fea0003800000 */
.L_x_103:
[----:B------:R-:W-:Y:S01]  /*96a0*/  SHF.R.S32.HI R5, RZ, 0x1f, R41 ;  /* 0x0000001fff057819 */ /* 0x000fe20000011429 */
[----:B-----5:R-:W-:Y:S01]  /*96b0*/  IMAD.MOV.U32 R22, RZ, RZ, R12 ;  /* 0x000000ffff167224 */ /* 0x020fe200078e000c */
[--C-:B-1----:R-:W-:Y:S01]  /*96c0*/  SHF.R.U64 R21, R12, 0x10, R13.reuse ;  /* 0x000000100c157819 */ /* 0x102fe2000000120d */
[----:B------:R-:W-:Y:S01]  /*96d0*/  IMAD.MOV.U32 R14, RZ, RZ, R10 ;  /* 0x000000ffff0e7224 */ /* 0x000fe200078e000a */
[----:B------:R-:W-:Y:S01]  /*96e0*/  LEA.HI R5, R5, R41, RZ, 0x3 ;  /* 0x0000002905057211 */ /* 0x000fe200078f18ff */
[----:B------:R-:W-:Y:S01]  /*96f0*/  IMAD.MOV.U32 R20, RZ, RZ, R13 ;  /* 0x000000ffff147224 */ /* 0x000fe200078e000d */
[----:B------:R-:W-:Y:S01]  /*9700*/  SHF.R.U64 R12, R10, 0x10, R11 ;  /* 0x000000100a0c7819 */ /* 0x000fe2000000120b */
[----:B------:R-:W-:Y:S01]  /*9710*/  IMAD R10, R214, -0x80, R23 ;  /* 0xffffff80d60a7824 */ /* 0x000fe200078e0217 */
[----:B------:R-:W-:Y:S01]  /*9720*/  LOP3.LUT R5, R5, 0xfffffff8, RZ, 0xc0, !PT ;  /* 0xfffffff805057812 */ /* 0x000fe200078ec0ff */
[----:B------:R-:W-:Y:S01]  /*9730*/  IMAD.MOV.U32 R19, RZ, RZ, R8 ;  /* 0x000000ffff137224 */ /* 0x000fe200078e0008 */
[----:B------:R-:W-:Y:S01]  /*9740*/  SHF.R.U32.HI R16, RZ, 0x10, R13 ;  /* 0x00000010ff107819 */ /* 0x000fe2000001160d */
[----:B------:R-:W-:Y:S01]  /*9750*/  IMAD.MOV.U32 R18, RZ, RZ, R9 ;  /* 0x000000ffff127224 */ /* 0x000fe200078e0009 */
[----:B------:R-:W-:Y:S01]  /*9760*/  IMNMX R30, R10, 0x80, PT ;  /* 0x000000800a1e7817 */ /* 0x000fe20003800200 */
[C---:B------:R-:W-:Y:S01]  /*9770*/  IMAD.IADD R5, R41.reuse, 0x1, -R5 ;  /* 0x0000000129057824 */ /* 0x040fe200078e0a05 */
[----:B------:R-:W-:Y:S01]  /*9780*/  SHF.R.U64 R17, R8, 0x10, R9 ;  /* 0x0000001008117819 */ /* 0x000fe20000001209 */
[----:B------:R-:W-:Y:S01]  /*9790*/  IMAD.MOV.U32 R13, RZ, RZ, R11 ;  /* 0x000000ffff0d7224 */ /* 0x000fe200078e000b */
[----:B------:R-:W-:Y:S01]  /*97a0*/  ISETP.GE.AND P0, PT, R41, R30, PT ;  /* 0x0000001e2900720c */ /* 0x000fe20003f06270 */
[C---:B------:R-:W-:Y:S01]  /*97b0*/  IMAD.SHL.U32 R0, R5.reuse, 0x40, RZ ;  /* 0x0000004005007824 */ /* 0x040fe200078e00ff */
[----:B------:R-:W-:Y:S01]  /*97c0*/  LOP3.LUT P1, RZ, R5, 0x4, RZ, 0xc0, !PT ;  /* 0x0000000405ff7812 */ /* 0x000fe2000782c0ff */
[----:B------:R-:W-:Y:S01]  /*97d0*/  IMAD.MOV.U32 R8, RZ, RZ, R7 ;  /* 0x000000ffff087224 */ /* 0x000fe200078e0007 */
[----:B------:R-:W-:Y:S01]  /*97e0*/  SHF.R.U32.HI R15, RZ, 0x10, R9 ;  /* 0x00000010ff0f7819 */ /* 0x000fe20000011609 */
[----:B------:R-:W-:Y:S01]  /*97f0*/  IMAD.MOV.U32 R9, RZ, RZ, R6 ;  /* 0x000000ffff097224 */ /* 0x000fe200078e0006 */
[----:B------:R-:W-:Y:S01]  /*9800*/  LOP3.LUT R0, R0, 0x1c0, RZ, 0xc0, !PT ;  /* 0x000001c000007812 */ /* 0x000fe200078ec0ff */
[----:B------:R-:W-:-:S04]  /*9810*/  DEPBAR.LE SB0, 0x1 ;  /* 0x000080400000791a */ /* 0x000fc80000000000 */
[----:B------:R-:W-:Y:S01]  /*9820*/  LOP3.LUT R2, R0, 0x18, R25, 0xf8, !PT ;  /* 0x0000001800027812 */ /* 0x000fe200078ef819 */
[----:B------:R-:W-:Y:S01]  /*9830*/  BSSY B1, `(.L_x_105) ;  /* 0x0000068000017945 */ /* 0x000fe20003800000 */
[----:B------:R-:W-:Y:S02]  /*9840*/  SHF.R.U32.HI R0, RZ, 0x3, R0 ;  /* 0x00000003ff007819 */ /* 0x000fe40000011600 */
[----:B------:R-:W-:Y:S02]  /*9850*/  SHF.R.U32.HI R11, RZ, 0x10, R11 ;  /* 0x00000010ff0b7819 */ /* 0x000fe4000001160b */
[----:B------:R-:W-:Y:S02]  /*9860*/  LOP3.LUT R0, R2, R0, RZ, 0x3c, !PT ;  /* 0x0000000002007212 */ /* 0x000fe400078e3cff */
[--C-:B------:R-:W-:Y:S02]  /*9870*/  SHF.R.U64 R6, R6, 0x10, R7.reuse ;  /* 0x0000001006067819 */ /* 0x100fe40000001207 */
[----:B------:R-:W-:Y:S01]  /*9880*/  SHF.R.U32.HI R5, RZ, 0x10, R7 ;  /* 0x00000010ff057819 */ /* 0x000fe20000011607 */
[----:B------:R-:W-:Y:S01]  /*9890*/  IMAD R0, R55, 0x200, R0 ;  /* 0x0000020037007824 */ /* 0x000fe200078e0200 */
[----:B------:R-:W-:-:S02]  /*98a0*/  PRMT R21, R22, 0x5410, R21 ;  /* 0x0000541016157816 */ /* 0x000fc40000000015 */
[----:B------:R-:W-:Y:S02]  /*98b0*/  PRMT R22, R20, 0x5410, R16 ;  /* 0x0000541014167816 */ /* 0x000fe40000000010 */
[C---:B------:R-:W-:Y:S02]  /*98c0*/  IADD3 R2, R0.reuse, 0x20, RZ ;  /* 0x0000002000027810 */ /* 0x040fe40007ffe0ff */
[----:B------:R-:W-:Y:S02]  /*98d0*/  @P1 IADD3 R2, R0, -0x20, RZ ;  /* 0xffffffe000021810 */ /* 0x000fe40007ffe0ff */
[----:B------:R-:W-:Y:S02]  /*98e0*/  PRMT R25, R19, 0x5410, R17 ;  /* 0x0000541013197816 */ /* 0x000fe40000000011 */
[----:B------:R-:W-:Y:S02]  /*98f0*/  PRMT R28, R18, 0x5410, R15 ;  /* 0x00005410121c7816 */ /* 0x000fe4000000000f */
[----:B------:R-:W-:-:S02]  /*9900*/  PRMT R19, R14, 0x5410, R12 ;  /* 0x000054100e137816 */ /* 0x000fc4000000000c */
[----:B------:R-:W-:Y:S02]  /*9910*/  PRMT R20, R13, 0x5410, R11 ;  /* 0x000054100d147816 */ /* 0x000fe4000000000b */
[----:B------:R-:W-:Y:S02]  /*9920*/  LEA R26, R0, 0x7100, 0x1 ;  /* 0x00007100001a7811 */ /* 0x000fe400078e08ff */
[----:B------:R-:W-:Y:S02]  /*9930*/  LEA R29, R2, 0x7100, 0x1 ;  /* 0x00007100021d7811 */ /* 0x000fe400078e08ff */
[----:B------:R-:W-:Y:S02]  /*9940*/  PRMT R23, R9, 0x5410, R6 ;  /* 0x0000541009177816 */ /* 0x000fe40000000006 */
[----:B------:R-:W-:Y:S01]  /*9950*/  PRMT R27, R8, 0x5410, R5 ;  /* 0x00005410081b7816 */ /* 0x000fe20000000005 */
[----:B------:R-:W-:Y:S06]  /*9960*/  BAR.SYNC.DEFER_BLOCKING 0x0 ;  /* 0x0000000000007b1d */ /* 0x000fec0000010000 */
[----:B------:R-:W-:Y:S05]  /*9970*/  @P0 BRA `(.L_x_106) ;  /* 0x0000053000000947 */ /* 0x000fea0003800000 */
[----:B------:R-:W-:Y:S01]  /*9980*/  ISETP.GE.AND P0, PT, R24, c[0x0][0x27c], PT ;  /* 0x00009f0018007a0c */ /* 0x000fe20003f06270 */
[----:B------:R-:W-:-:S12]  /*9990*/  BSSY B0, `(.L_x_107) ;  /* 0x0000028000007945 */ /* 0x000fd80003800000 */
[----:B------:R-:W-:Y:S05]  /*99a0*/  @P0 BRA `(.L_x_108) ;  /* 0x0000026000000947 */ /* 0x000fea0003800000 */
[----:B------:R-:W1:Y:S01]  /*99b0*/  LDS.128 R8, [R26] ;  /* 0x000000001a087984 */ /* 0x000e620000000c00 */
[----:B------:R-:W-:Y:S01]  /*99c0*/  SHF.L.U32 R5, R21, 0x10, RZ ;  /* 0x0000001015057819 */ /* 0x000fe200000006ff */
[----:B------:R-:W-:Y:S01]  /*99d0*/  IMAD.U32 R0, R19, 0x10000, RZ ;  /* 0x0001000013007824 */ /* 0x000fe200078e00ff */
[----:B------:R-:W-:Y:S02]  /*99e0*/  LOP3.LUT R2, R21, 0xffff0000, RZ, 0xc0, !PT ;  /* 0xffff000015027812 */ /* 0x000fe400078ec0ff */
[C---:B-1----:R-:W-:Y:S01]  /*99f0*/  SHF.L.U32 R7, R8.reuse, 0x10, RZ ;  /* 0x0000001008077819 */ /* 0x042fe200000006ff */
[----:B------:R-:W-:Y:S01]  /*9a00*/  IMAD.U32 R16, R11, 0x10000, RZ ;  /* 0x000100000b107824 */ /* 0x000fe200078e00ff */
[----:B------:R-:W-:Y:S02]  /*9a10*/  LOP3.LUT R6, R8, 0xffff0000, RZ, 0xc0, !PT ;  /* 0xffff000008067812 */ /* 0x000fe400078ec0ff */
[C---:B------:R-:W-:Y:S02]  /*9a20*/  SHF.L.U32 R13, R9.reuse, 0x10, RZ ;  /* 0x00000010090d7819 */ /* 0x040fe400000006ff */
[----:B------:R-:W-:Y:S01]  /*9a30*/  LOP3.LUT R8, R9, 0xffff0000, RZ, 0xc0, !PT ;  /* 0xffff000009087812 */ /* 0x000fe200078ec0ff */
[----:B------:R-:W-:Y:S01]  /*9a40*/  FMUL.FTZ R14, R6, R0 ;  /* 0x00000000060e7220 */ /* 0x000fe20000410000 */
[----:B------:R-:W-:-:S02]  /*9a50*/  LOP3.LUT R9, R19, 0xffff0000, RZ, 0xc0, !PT ;  /* 0xffff000013097812 */ /* 0x000fc400078ec0ff */
[C---:B------:R-:W-:Y:S01]  /*9a60*/  SHF.L.U32 R15, R10.reuse, 0x10, RZ ;  /* 0x000000100a0f7819 */ /* 0x040fe200000006ff */
[-C--:B------:R-:W-:Y:S01]  /*9a70*/  FFMA.FTZ R18, R7, R5.reuse, -R14 ;  /* 0x0000000507127223 */ /* 0x080fe2000001080e */
[----:B------:R-:W-:Y:S01]  /*9a80*/  LOP3.LUT R12, R10, 0xffff0000, RZ, 0xc0, !PT ;  /* 0xffff00000a0c7812 */ /* 0x000fe200078ec0ff */
[----:B------:R-:W-:Y:S01]  /*9a90*/  FMUL.FTZ R10, R6, R5 ;  /* 0x00000005060a7220 */ /* 0x000fe20000410000 */
[----:B------:R-:W-:Y:S01]  /*9aa0*/  LOP3.LUT R11, R11, 0xffff0000, RZ, 0xc0, !PT ;  /* 0xffff00000b0b7812 */ /* 0x000fe200078ec0ff */
[-C--:B------:R-:W-:Y:S01]  /*9ab0*/  FMUL.FTZ R6, R8, R9.reuse ;  /* 0x0000000908067220 */ /* 0x080fe20000410000 */
[----:B------:R-:W-:Y:S01]  /*9ac0*/  LOP3.LUT R5, R22, 0xffff0000, RZ, 0xc0, !PT ;  /* 0xffff000016057812 */ /* 0x000fe200078ec0ff */
[----:B------:R-:W-:Y:S01]  /*9ad0*/  FFMA.FTZ R17, R7, R0, R10 ;  /* 0x0000000007117223 */ /* 0x000fe2000001000a */
[----:B------:R-:W-:Y:S01]  /*9ae0*/  LOP3.LUT R0, R20, 0xffff0000, RZ, 0xc0, !PT ;  /* 0xffff000014007812 */ /* 0x000fe200078ec0ff */
[-C--:B------:R-:W-:Y:S02]  /*9af0*/  FMUL.FTZ R8, R8, R2.reuse ;  /* 0x0000000208087220 */ /* 0x080fe40000410000 */
[C---:B------:R-:W-:Y:S01]  /*9b00*/  FFMA.FTZ R14, R13.reuse, R2, -R6 ;  /* 0x000000020d0e7223 */ /* 0x040fe20000010806 */
[----:B------:R-:W-:Y:S01]  /*9b10*/  SHF.L.U32 R2, R20, 0x10, RZ ;  /* 0x0000001014027819 */ /* 0x000fe200000006ff */
[----:B------:R-:W-:Y:S01]  /*9b20*/  FFMA.FTZ R13, R13, R9, R8 ;  /* 0x000000090d0d7223 */ /* 0x000fe20000010008 */
[----:B------:R-:W-:Y:S01]  /*9b30*/  SHF.L.U32 R6, R22, 0x10, RZ ;  /* 0x0000001016067819 */ /* 0x000fe200000006ff */
[----:B------:R-:W-:-:S02]  /*9b40*/  FMUL.FTZ R7, R11, R0 ;  /* 0x000000000b077220 */ /* 0x000fc40000410000 */
[C---:B------:R-:W-:Y:S02]  /*9b50*/  FMUL.FTZ R9, R12.reuse, R2 ;  /* 0x000000020c097220 */ /* 0x040fe40000410000 */
[-C--:B------:R-:W-:Y:S02]  /*9b60*/  FMUL.FTZ R8, R12, R6.reuse ;  /* 0x000000060c087220 */ /* 0x080fe40000410000 */
[-C--:B------:R-:W-:Y:S02]  /*9b70*/  FMUL.FTZ R11, R11, R5.reuse ;  /* 0x000000050b0b7220 */ /* 0x080fe40000410000 */
[----:B------:R-:W-:Y:S01]  /*9b80*/  FFMA.FTZ R6, R15, R6, -R9 ;  /* 0x000000060f067223 */ /* 0x000fe20000010809 */
[----:B------:R-:W-:Y:S01]  /*9b90*/  F2FP.BF16.PACK_AB R9, R13, R14 ;  /* 0x0000000e0d09723e */ /* 0x000fe200000010ff */
[----:B------:R-:W-:Y:S01]  /*9ba0*/  FFMA.FTZ R10, R15, R2, R8 ;  /* 0x000000020f0a7223 */ /* 0x000fe20000010008 */
[----:B------:R-:W-:Y:S01]  /*9bb0*/  F2FP.BF16.PACK_AB R8, R17, R18 ;  /* 0x000000121108723e */ /* 0x000fe200000010ff */
[----:B------:R-:W-:-:S02]  /*9bc0*/  FFMA.FTZ R7, R16, R5, -R7 ;  /* 0x0000000510077223 */ /* 0x000fc40000010807 */
[----:B------:R-:W-:Y:S01]  /*9bd0*/  FFMA.FTZ R11, R16, R0, R11 ;  /* 0x00000000100b7223 */ /* 0x000fe2000001000b */
[----:B------:R-:W-:-:S04]  /*9be0*/  F2FP.BF16.PACK_AB R10, R10, R6 ;  /* 0x000000060a0a723e */ /* 0x000fc800000010ff */
[----:B------:R-:W-:-:S05]  /*9bf0*/  F2FP.BF16.PACK_AB R11, R11, R7 ;  /* 0x000000070b0b723e */ /* 0x000fca00000010ff */
[----:B------:R1:W-:Y:S02]  /*9c00*/  STS.128 [R26], R8 ;  /* 0x000000081a007388 */ /* 0x0003e40000000c00 */
.L_x_108:
[----:B------:R-:W-:Y:S05]  /*9c10*/  BSYNC B0 ;  /* 0x0000000000007941 */ /* 0x000fea0003800000 */
.L_x_107:
[----:B------:R-:W-:-:S04]  /*9c20*/  IADD3 R0, R24, 0x10, RZ ;  /* 0x0000001018007810 */ /* 0x000fc80007ffe0ff */
[----:B------:R-:W-:-:S13]  /*9c30*/  ISETP.GE.AND P0, PT, R0, c[0x0][0x27c], PT ;  /* 0x00009f0000007a0c */ /* 0x000fda0003f06270 */
[----:B------:R-:W-:Y:S05]  /*9c40*/  @P0 BRA `(.L_x_106) ;  /* 0x0000026000000947 */ /* 0x000fea0003800000 */
[----:B-1----:R-:W1:Y:S01]  /*9c50*/  LDS.128 R8, [R29] ;  /* 0x000000001d087984 */ /* 0x002e620000000c00 */
        /* <DEDUP_REMOVED lines=20> */
[----:B------:R-:W-:Y:S01]  /*9da0*/  FFMA.FTZ R14, R13, R2, -R6 ;  /* 0x000000020d0e7223 */ /* 0x000fe20000010806 */
        /* <DEDUP_REMOVED lines=16> */
.L_x_106:
[----:B------:R-:W-:Y:S05]  /*9eb0*/  BSYNC B1 ;  /* 0x0000000000017941 */ /* 0x000fea0003800000 */
.L_x_105:
[----:B------:R-:W-:Y:S01]  /*9ec0*/  IADD3 R0, R41, 0x20, RZ ;  /* 0x0000002029007810 */ /* 0x000fe20007ffe0ff */
[----:B------:R-:W-:Y:S03]  /*9ed0*/  BSSY B1, `(.L_x_109) ;  /* 0x0000056000017945 */ /* 0x000fe60003800000 */
[----:B------:R-:W-:-:S13]  /*9ee0*/  ISETP.GE.AND P0, PT, R0, R30, PT ;  /* 0x0000001e0000720c */ /* 0x000fda0003f06270 */
[----:B------:R-:W-:Y:S05]  /*9ef0*/  @P0 BRA `(.L_x_110) ;  /* 0x0000053000000947 */ /* 0x000fea0003800000 */
[----:B------:R-:W-:Y:S01]  /*9f00*/  ISETP.GE.AND P0, PT, R24, c[0x0][0x27c], PT ;  /* 0x00009f0018007a0c */ /* 0x000fe20003f06270 */
[----:B------:R-:W-:-:S12]  /*9f10*/  BSSY B0, `(.L_x_111) ;  /* 0x0000028000007945 */ /* 0x000fd80003800000 */
[----:B------:R-:W-:Y:S05]  /*9f20*/  @P0 BRA `(.L_x_112) ;  /* 0x0000026000000947 */ /* 0x000fea0003800000 */
[----:B-1----:R-:W1:Y:S01]  /*9f30*/  LDS.128 R8, [R26+0x1000] ;  /* 0x001000001a087984 */ /* 0x002e620000000c00 */
        /* <DEDUP_REMOVED lines=11> */
[CC--:B------:R-:W-:Y:S01]  /*9ff0*/  FFMA.FTZ R18, R5.reuse, R7.reuse, -R14 ;  /* 0x0000000705127223 */ /* 0x0c0fe2000001080e */
[----:B------:R-:W-:Y:S01]  /*a000*/  LOP3.LUT R12, R10, 0xffff0000, RZ, 0xc0, !PT ;  /* 0xffff00000a0c7812 */ /* 0x000fe200078ec0ff */
[----:B------:R-:W-:Y:S01]  /*a010*/  FMUL.FTZ R10, R5, R6 ;  /* 0x00000006050a7220 */ /* 0x000fe20000410000 */
[----:B------:R-:W-:Y:S01]  /*a020*/  LOP3.LUT R11, R11, 0xffff0000, RZ, 0xc0, !PT ;  /* 0xffff00000b0b7812 */ /* 0x000fe200078ec0ff */
[CC--:B------:R-:W-:Y:S01]  /*a030*/  FMUL.FTZ R6, R9.reuse, R8.reuse ;  /* 0x0000000809067220 */ /* 0x0c0fe20000410000 */
[----:B------:R-:W-:Y:S01]  /*a040*/  LOP3.LUT R5, R22, 0xffff0000, RZ, 0xc0, !PT ;  /* 0xffff000016057812 */ /* 0x000fe200078ec0ff */
[----:B------:R-:W-:Y:S01]  /*a050*/  FFMA.FTZ R17, R0, R7, R10 ;  /* 0x0000000700117223 */ /* 0x000fe2000001000a */
[----:B------:R-:W-:Y:S01]  /*a060*/  LOP3.LUT R0, R20, 0xffff0000, RZ, 0xc0, !PT ;  /* 0xffff000014007812 */ /* 0x000fe200078ec0ff */
[C---:B------:R-:W-:Y:S02]  /*a070*/  FMUL.FTZ R8, R2.reuse, R8 ;  /* 0x0000000802087220 */ /* 0x040fe40000410000 */
[-C--:B------:R-:W-:Y:S01]  /*a080*/  FFMA.FTZ R14, R2, R13.reuse, -R6 ;  /* 0x0000000d020e7223 */ /* 0x080fe20000010806 */
[----:B------:R-:W-:Y:S01]  /*a090*/  SHF.L.U32 R2, R20, 0x10, RZ ;  /* 0x0000001014027819 */ /* 0x000fe200000006ff */
[----:B------:R-:W-:Y:S01]  /*a0a0*/  FFMA.FTZ R13, R9, R13, R8 ;  /* 0x0000000d090d7223 */ /* 0x000fe20000010008 */
[----:B------:R-:W-:Y:S01]  /*a0b0*/  SHF.L.U32 R6, R22, 0x10, RZ ;  /* 0x0000001016067819 */ /* 0x000fe200000006ff */
[----:B------:R-:W-:-:S02]  /*a0c0*/  FMUL.FTZ R7, R0, R11 ;  /* 0x0000000b00077220 */ /* 0x000fc40000410000 */
[-C--:B------:R-:W-:Y:S02]  /*a0d0*/  FMUL.FTZ R9, R2, R12.reuse ;  /* 0x0000000c02097220 */ /* 0x080fe40000410000 */
[C---:B------:R-:W-:Y:S02]  /*a0e0*/  FMUL.FTZ R8, R6.reuse, R12 ;  /* 0x0000000c06087220 */ /* 0x040fe40000410000 */
[----:B------:R-:W-:Y:S02]  /*a0f0*/  FMUL.FTZ R11, R5, R11 ;  /* 0x0000000b050b7220 */ /* 0x000fe40000410000 */
[-C--:B------:R-:W-:Y:S01]  /*a100*/  FFMA.FTZ R6, R6, R15.reuse, -R9 ;  /* 0x0000000f06067223 */ /* 0x080fe20000010809 */
[----:B------:R-:W-:Y:S01]  /*a110*/  F2FP.BF16.PACK_AB R9, R13, R14 ;  /* 0x0000000e0d09723e */ /* 0x000fe200000010ff */
[----:B------:R-:W-:Y:S01]  /*a120*/  FFMA.FTZ R10, R2, R15, R8 ;  /* 0x0000000f020a7223 */ /* 0x000fe20000010008 */
[----:B------:R-:W-:Y:S01]  /*a130*/  F2FP.BF16.PACK_AB R8, R17, R18 ;  /* 0x000000121108723e */ /* 0x000fe200000010ff */
[----:B------:R-:W-:-:S02]  /*a140*/  FFMA.FTZ R7, R5, R16, -R7 ;  /* 0x0000001005077223 */ /* 0x000fc40000010807 */
[----:B------:R-:W-:Y:S01]  /*a150*/  FFMA.FTZ R11, R0, R16, R11 ;  /* 0x00000010000b7223 */ /* 0x000fe2000001000b */
[----:B------:R-:W-:-:S04]  /*a160*/  F2FP.BF16.PACK_AB R10, R10, R6 ;  /* 0x000000060a0a723e */ /* 0x000fc800000010ff */
[----:B------:R-:W-:-:S05]  /*a170*/  F2FP.BF16.PACK_AB R11, R11, R7 ;  /* 0x000000070b0b723e */ /* 0x000fca00000010ff */
[----:B------:R1:W-:Y:S02]  /*a180*/  STS.128 [R26+0x1000], R8 ;  /* 0x001000081a007388 */ /* 0x0003e40000000c00 */
.L_x_112:
[----:B------:R-:W-:Y:S05]  /*a190*/  BSYNC B0 ;  /* 0x0000000000007941 */ /* 0x000fea0003800000 */
.L_x_111:
[----:B------:R-:W-:-:S04]  /*a1a0*/  IADD3 R0, R24, 0x10, RZ ;  /* 0x0000001018007810 */ /* 0x000fc80007ffe0ff */
[----:B------:R-:W-:-:S13]  /*a1b0*/  ISETP.GE.AND P0, PT, R0, c[0x0][0x27c], PT ;  /* 0x00009f0000007a0c */ /* 0x000fda0003f06270 */
        /* <DEDUP_REMOVED lines=17> */
[-C--:B------:R-:W-:Y:S01]  /*a2d0*/  FMUL.FTZ R6, R9, R8.reuse ;  /* 0x0000000809067220 */ /* 0x080fe20000410000 */
[----:B------:R-:W-:Y:S01]  /*a2e0*/  LOP3.LUT R5, R28, 0xffff0000, RZ, 0xc0, !PT ;  /* 0xffff00001c057812 */ /* 0x000fe200078ec0ff */
[----:B------:R-:W-:Y:S01]  /*a2f0*/  FFMA.FTZ R17, R0, R7, R10 ;  /* 0x0000000700117223 */ /* 0x000fe2000001000a */
[C---:B------:R-:W-:Y:S01]  /*a300*/  LOP3.LUT R0, R27.reuse, 0xffff0000, RZ, 0xc0, !PT ;  /* 0xffff00001b007812 */ /* 0x040fe200078ec0ff */
        /* <DEDUP_REMOVED lines=18> */
.L_x_110:
[----:B------:R-:W-:Y:S05]  /*a430*/  BSYNC B1 ;  /* 0x0000000000017941 */ /* 0x000fea0003800000 */
.L_x_109:
        /* <DEDUP_REMOVED lines=45> */
.L_x_116:
[----:B------:R-:W-:Y:S05]  /*a710*/  BSYNC B0 ;  /* 0x0000000000007941 */ /* 0x000fea0003800000 */
.L_x_115:
        /* <DEDUP_REMOVED lines=41> */
.L_x_114:
[----:B------:R-:W-:Y:S05]  /*a9b0*/  BSYNC B1 ;  /* 0x0000000000017941 */ /* 0x000fea0003800000 */
.L_x_113:
[----:B------:R-:W-:-:S04]  /*a9c0*/  IADD3 R0, R41, 0x60, RZ ;  /* 0x0000006029007810 */ /* 0x000fc80007ffe0ff */
        /* <DEDUP_REMOVED lines=43> */
.L_x_119:
[----:B------:R-:W-:Y:S05]  /*ac80*/  BSYNC B0 ;  /* 0x0000000000007941 */ /* 0x000fea0003800000 */
.L_x_118:
        /* <DEDUP_REMOVED lines=40> */
[----:B------:R1:W-:Y:S01]  /*af10*/  STS.128 [R29+0x3000], R8 ;  /* 0x003000081d007388 */ /* 0x0003e20000000c00 */
[----:B------:R-:W-:Y:S05]  /*af20*/  BRA `(.L_x_117) ;  /* 0x00001a2000007947 */ /* 0x000fea0003800000 */
.L_x_102:
[----:B------:R-:W-:Y:S01]  /*af30*/  ISETP.GE.AND P0, PT, R2, R23, PT ;  /* 0x000000170200720c */ /* 0x000fe20003f06270 */
[----:B------:R-:W-:Y:S01]  /*af40*/  BSSY B0, `(.L_x_120) ;  /* 0x000000d000007945 */ /* 0x000fe20003800000 */
[----:B------:R-:W-:Y:S01]  /*af50*/  CS2R R10, SRZ ;  /* 0x00000000000a7805 */ /* 0x000fe2000001ff00 */
[----:B------:R-:W-:Y:S01]  /*af60*/  CS2R R8, SRZ ;  /* 0x0000000000087805 */ /* 0x000fe2000001ff00 */
[----:B------:R-:W-:Y:S01]  /*af70*/  CS2R R14, SRZ ;  /* 0x00000000000e7805 */ /* 0x000fe2000001ff00 */
[----:B------:R-:W-:-:S08]  /*af80*/  CS2R R12, SRZ ;  /* 0x00000000000c7805 */ /* 0x000fd0000001ff00 */
[----:B------:R-:W-:Y:S05]  /*af90*/  @P0 BRA `(.L_x_121) ;  /* 0x0000007000000947 */ /* 0x000fea0003800000 */
[----:B------:R-:W-:Y:S01]  /*afa0*/  ISETP.GE.AND P0, PT, R25, c[0x0][0x27c], PT ;  /* 0x00009f0019007a0c */ /* 0x000fe20003f06270 */
[----:B------:R-:W-:-:S12]  /*afb0*/  CS2R R10, SRZ ;  /* 0x00000000000a7805 */ /* 0x000fd8000001ff00 */
[----:B------:R-:W-:Y:S05]  /*afc0*/  @P0 BRA `(.L_x_121) ;  /* 0x0000004000000947 */ /* 0x000fea0003800000 */
[----:B------:R-:W-:-:S04]  /*afd0*/  IMAD.WIDE R12, R25, 0x2, R18 ;  /* 0x00000002190c7825 */ /* 0x000fc800078e0212 */
[----:B------:R-:W-:Y:S02]  /*afe0*/  IMAD.WIDE R8, R25, 0x2, R16 ;  /* 0x0000000219087825 */ /* 0x000fe400078e0210 */
[----:B------:R-:W5:Y:S04]  /*aff0*/  LD.E.128 R12, [R12.64] ;  /* 0x0000000a0c0c7980 */ /* 0x000f68000c101d00 */
[----:B------:R-:W5:Y:S02]  /*b000*/  LD.E.128 R8, [R8.64] ;  /* 0x0000000a08087980 */ /* 0x000f64000c101d00 */
.L_x_121:
[----:B------:R-:W-:Y:S05]  /*b010*/  BSYNC B0 ;  /* 0x0000000000007941 */ /* 0x000fea0003800000 */
.L_x_120:
[----:B------:R-:W-:Y:S01]  /*b020*/  IMAD R0, R214, -0x80, R23 ;  /* 0xffffff80d6007824 */ /* 0x000fe200078e0217 */
[----:B------:R-:W-:Y:S01]  /*b030*/  ISETP.GE.AND P0, PT, R25, c[0x0][0x27c], PT ;  /* 0x00009f0019007a0c */ /* 0x000fe20003f06270 */
[--C-:B-----5:R-:W-:Y:S01]  /*b040*/  IMAD.MOV.U32 R21, RZ, RZ, R13.reuse ;  /* 0x000000ffff157224 */ /* 0x120fe200078e000d */
[--C-:B------:R-:W-:Y:S01]  /*b050*/  SHF.R.U64 R20, R12, 0x10, R13.reuse ;  /* 0x000000100c147819 */ /* 0x100fe2000000120d */
[----:B------:R-:W-:Y:S01]  /*b060*/  IMAD.MOV.U32 R19, RZ, RZ, R14 ;  /* 0x000000ffff137224 */ /* 0x000fe200078e000e */
[----:B------:R-:W-:Y:S01]  /*b070*/  IMNMX R48, R0, 0x80, PT ;  /* 0x0000008000307817 */ /* 0x000fe20003800200 */
[----:B------:R-:W-:Y:S01]  /*b080*/  IMAD.MOV.U32 R22, RZ, RZ, R12 ;  /* 0x000000ffff167224 */ /* 0x000fe200078e000c */
[----:B------:R-:W-:Y:S01]  /*b090*/  SHF.R.U32.HI R16, RZ, 0x10, R13 ;  /* 0x00000010ff107819 */ /* 0x000fe2000001160d */
[----:B------:R-:W-:Y:S01]  /*b0a0*/  IMAD.MOV.U32 R18, RZ, RZ, R15 ;  /* 0x000000ffff127224 */ /* 0x000fe200078e000f */
[----:B------:R-:W-:Y:S01]  /*b0b0*/  ISETP.GE.OR P1, PT, R41, R48, P0 ;  /* 0x000000302900720c */ /* 0x000fe20000726670 */
[----:B------:R-:W-:Y:S01]  /*b0c0*/  IMAD.MOV.U32 R13, RZ, RZ, R9 ;  /* 0x000000ffff0d7224 */ /* 0x000fe200078e0009 */
[--C-:B------:R-:W-:Y:S01]  /*b0d0*/  SHF.R.U64 R17, R14, 0x10, R15.reuse ;  /* 0x000000100e117819 */ /* 0x100fe2000000120f */
[----:B------:R-:W-:Y:S01]  /*b0e0*/  IMAD.MOV.U32 R14, RZ, RZ, R8 ;  /* 0x000000ffff0e7224 */ /* 0x000fe200078e0008 */
[----:B------:R-:W-:Y:S01]  /*b0f0*/  SHF.R.U32.HI R12, RZ, 0x10, R15 ;  /* 0x00000010ff0c7819 */ /* 0x000fe2000001160f */
[----:B------:R-:W-:Y:S01]  /*b100*/  IMAD.MOV.U32 R7, RZ, RZ, R10 ;  /* 0x000000ffff077224 */ /* 0x000fe200078e000a */
[----:B------:R-:W-:-:S04]  /*b110*/  DEPBAR.LE SB0, 0x1 ;  /* 0x000080400000791a */ /* 0x000fc80000000000 */
[----:B------:R-:W-:Y:S01]  /*b120*/  IMAD.MOV.U32 R5, RZ, RZ, R11 ;  /* 0x000000ffff057224 */ /* 0x000fe200078e000b */
[--C-:B------:R-:W-:Y:S01]  /*b130*/  SHF.R.U64 R8, R8, 0x10, R9.reuse ;  /* 0x0000001008087819 */ /* 0x100fe20000001209 */
[----:B------:R-:W-:Y:S01]  /*b140*/  BSSY B0, `(.L_x_122) ;  /* 0x0000065000007945 */ /* 0x000fe20003800000 */
[----:B------:R-:W-:Y:S02]  /*b150*/  SHF.R.U32.HI R6, RZ, 0x10, R9 ;  /* 0x00000010ff067819 */ /* 0x000fe40000011609 */
[--C-:B------:R-:W-:Y:S02]  /*b160*/  SHF.R.U64 R2, R10, 0x10, R11.reuse ;  /* 0x000000100a027819 */ /* 0x100fe4000000120b */
[----:B------:R-:W-:Y:S02]  /*b170*/  SHF.R.U32.HI R0, RZ, 0x10, R11 ;  /* 0x00000010ff007819 */ /* 0x000fe4000001160b */
[----:B------:R-:W-:Y:S02]  /*b180*/  PRMT R42, R22, 0x5410, R20 ;  /* 0x00005410162a7816 */ /* 0x000fe40000000014 */
[----:B------:R-:W-:-:S02]  /*b190*/  PRMT R46, R21, 0x5410, R16 ;  /* 0x00005410152e7816 */ /* 0x000fc40000000010 */
[----:B------:R-:W-:Y:S02]  /*b1a0*/  PRMT R37, R19, 0x5410, R17 ;  /* 0x0000541013257816 */ /* 0x000fe40000000011 */
[----:B------:R-:W-:Y:S02]  /*b1b0*/  PRMT R45, R18, 0x5410, R12 ;  /* 0x00005410122d7816 */ /* 0x000fe4000000000c */
[----:B------:R-:W-:Y:S02]  /*b1c0*/  PRMT R40, R14, 0x5410, R8 ;  /* 0x000054100e287816 */ /* 0x000fe40000000008 */
[----:B------:R-:W-:Y:S02]  /*b1d0*/  PRMT R43, R13, 0x5410, R6 ;  /* 0x000054100d2b7816 */ /* 0x000fe40000000006 */
[----:B------:R-:W-:Y:S02]  /*b1e0*/  PRMT R36, R7, 0x5410, R2 ;  /* 0x0000541007247816 */ /* 0x000fe40000000002 */
[----:B------:R-:W-:Y:S01]  /*b1f0*/  PRMT R44, R5, 0x5410, R0 ;  /* 0x00005410052c7816 */ /* 0x000fe20000000000 */
[----:B------:R-:W-:Y:S06]  /*b200*/  BAR.SYNC.DEFER_BLOCKING 0x0 ;  /* 0x0000000000007b1d */ /* 0x000fec0000010000 */
[----:B------:R-:W-:Y:S05]  /*b210*/  @P1 BRA `(.L_x_123) ;  /* 0x0000057000001947 */ /* 0x000fea0003800000 */
[----:B------:R-:W-:Y:S01]  /*b220*/  SHF.L.U32 R0, R41, 0x6, RZ ;  /* 0x0000000629007819 */ /* 0x000fe200000006ff */
[----:B------:R-:W-:Y:S01]  /*b230*/  IMAD.SHL.U32 R7, R55, 0x200, RZ ;  /* 0x0000020037077824 */ /* 0x000fe200078e00ff */
[----:B------:R-:W-:-:S02]  /*b240*/  IADD3 R6, R25, c[0x0][0x27c], RZ ;  /* 0x00009f0019067a10 */ /* 0x000fc40007ffe0ff */
[----:B------:R-:W-:-:S04]  /*b250*/  LOP3.LUT R0, R0, 0x1c0, RZ, 0xc0, !PT ;  /* 0x000001c000007812 */ /* 0x000fc800078ec0ff */
[C---:B------:R-:W-:Y:S02]  /*b260*/  LOP3.LUT R2, R0.reuse, 0x38, R25, 0xf8, !PT ;  /* 0x0000003800027812 */ /* 0x040fe400078ef819 */
[----:B------:R-:W-:Y:S02]  /*b270*/  SHF.R.U32.HI R5, RZ, 0x3, R0 ;  /* 0x00000003ff057819 */ /* 0x000fe40000011600 */
[----:B------:R-:W-:Y:S02]  /*b280*/  LOP3.LUT R0, R0, 0x38, R6, 0xf8, !PT ;  /* 0x0000003800007812 */ /* 0x000fe400078ef806 */
[C-C-:B------:R-:W-:Y:S02]  /*b290*/  LOP3.LUT R2, R7.reuse, R2, R5.reuse, 0xf6, !PT ;  /* 0x0000000207027212 */ /* 0x140fe400078ef605 */
[----:B------:R-:W-:Y:S02]  /*b2a0*/  LOP3.LUT R0, R7, R0, R5, 0xf6, !PT ;  /* 0x0000000007007212 */ /* 0x000fe400078ef605 */
[----:B------:R-:W-:-:S02]  /*b2b0*/  SHF.L.U32 R32, R2, 0x1, RZ ;  /* 0x0000000102207819 */ /* 0x000fc400000006ff */
[----:B------:R-:W-:Y:S01]  /*b2c0*/  SHF.L.U32 R6, R40, 0x10, RZ ;  /* 0x0000001028067819 */ /* 0x000fe200000006ff */
[----:B------:R-:W-:Y:S02]  /*b2d0*/  IMAD.SHL.U32 R31, R0, 0x2, RZ ;  /* 0x00000002001f7824 */ /* 0x000fe400078e00ff */
[----:B------:R-:W1:Y:S01]  /*b2e0*/  LDS.128 R12, [R32+0x7100] ;  /* 0x00710000200c7984 */ /* 0x000e620000000c00 */
[----:B------:R-:W-:-:S03]  /*b2f0*/  IMAD.U32 R0, R42, 0x10000, RZ ;  /* 0x000100002a007824 */ /* 0x000fc600078e00ff */
[----:B------:R-:W2:Y:S01]  /*b300*/  LDS.128 R8, [R31+0x7100] ;  /* 0x007100001f087984 */ /* 0x000ea20000000c00 */
[C---:B-1----:R-:W-:Y:S01]  /*b310*/  SHF.L.U32 R16, R12.reuse, 0x10, RZ ;  /* 0x000000100c107819 */ /* 0x042fe200000006ff */
[----:B------:R-:W-:Y:S01]  /*b320*/  IMAD.U32 R21, R13, 0x10000, RZ ;  /* 0x000100000d157824 */ /* 0x000fe200078e00ff */
[----:B------:R-:W-:Y:S01]  /*b330*/  LOP3.LUT R18, R12, 0xffff0000, RZ, 0xc0, !PT ;  /* 0xffff00000c127812 */ /* 0x000fe200078ec0ff */
[----:B------:R-:W-:Y:S01]  /*b340*/  IMAD.U32 R24, R15, 0x10000, RZ ;  /* 0x000100000f187824 */ /* 0x000fe200078e00ff */
[C---:B--2---:R-:W-:Y:S01]  /*b350*/  SHF.L.U32 R2, R8.reuse, 0x10, RZ ;  /* 0x0000001008027819 */ /* 0x044fe200000006ff */
[C---:B------:R-:W-:Y:S01]  /*b360*/  IMAD.U32 R19, R9.reuse, 0x10000, RZ ;  /* 0x0001000009137824 */ /* 0x040fe200078e00ff */
[----:B------:R-:W-:Y:S02]  /*b370*/  LOP3.LUT R23, R9, 0xffff0000, RZ, 0xc0, !PT ;  /* 0xffff000009177812 */ /* 0x000fe400078ec0ff */
[----:B------:R-:W-:Y:S01]  /*b380*/  LOP3.LUT R12, R8, 0xffff0000, RZ, 0xc0, !PT ;  /* 0xffff0000080c7812 */ /* 0x000fe200078ec0ff */
[----:B------:R-:W-:Y:S01]  /*b390*/  FMUL.FTZ R5, R2, R6 ;  /* 0x0000000602057220 */ /* 0x000fe20000410000 */
[----:B------:R-:W-:Y:S01]  /*b3a0*/  LOP3.LUT R9, R40, 0xffff0000, RZ, 0xc0, !PT ;  /* 0xffff000028097812 */ /* 0x000fe200078ec0ff */
[-C--:B------:R-:W-:Y:S01]  /*b3b0*/  FMUL.FTZ R7, R2, R0.reuse ;  /* 0x0000000002077220 */ /* 0x080fe20000410000 */
[----:B------:R-:W-:Y:S01]  /*b3c0*/  LOP3.LUT R2, R42, 0xffff0000, RZ, 0xc0, !PT ;  /* 0xffff00002a027812 */ /* 0x000fe200078ec0ff */
[----:B------:R-:W-:Y:S01]  /*b3d0*/  FFMA.FTZ R34, R16, R0, -R5 ;  /* 0x0000000010227223 */ /* 0x000fe20000010805 */
[----:B------:R-:W-:Y:S01]  /*b3e0*/  LOP3.LUT R27, R13, 0xffff0000, RZ, 0xc0, !PT ;  /* 0xffff00000d1b7812 */ /* 0x000fe200078ec0ff */
[----:B------:R-:W-:Y:S01]  /*b3f0*/  FMUL.FTZ R8, R12, R9 ;  /* 0x000000090c087220 */ /* 0x000fe20000410000 */
[----:B------:R-:W-:Y:S01]  /*b400*/  SHF.L.U32 R13, R10, 0x10, RZ ;  /* 0x000000100a0d7819 */ /* 0x000fe200000006ff */
[----:B------:R-:W-:Y:S01]  /*b410*/  FFMA.FTZ R33, R16, R6, R7 ;  /* 0x0000000610217223 */ /* 0x000fe20000010007 */
[----:B------:R-:W-:Y:S01]  /*b420*/  SHF.L.U32 R5, R36, 0x10, RZ ;  /* 0x0000001024057819 */ /* 0x000fe200000006ff */
[-C--:B------:R-:W-:Y:S01]  /*b430*/  FMUL.FTZ R7, R12, R2.reuse ;  /* 0x000000020c077220 */ /* 0x080fe20000410000 */
[----:B------:R-:W-:Y:S01]  /*b440*/  SHF.L.U32 R17, R14, 0x10, RZ ;  /* 0x000000100e117819 */ /* 0x000fe200000006ff */
[----:B------:R-:W-:Y:S01]  /*b450*/  FFMA.FTZ R12, R18, R2, -R8 ;  /* 0x00000002120c7223 */ /* 0x000fe20000010808 */
[----:B------:R-:W-:Y:S01]  /*b460*/  LOP3.LUT R20, R14, 0xffff0000, RZ, 0xc0, !PT ;  /* 0xffff00000e147812 */ /* 0x000fe200078ec0ff */
[----:B------:R-:W-:Y:S01]  /*b470*/  IMAD.U32 R0, R37, 0x10000, RZ ;  /* 0x0001000025007824 */ /* 0x000fe200078e00ff */
[----:B------:R-:W-:Y:S01]  /*b480*/  LOP3.LUT R14, R10, 0xffff0000, RZ, 0xc0, !PT ;  /* 0xffff00000a0e7812 */ /* 0x000fe200078ec0ff */
[CC--:B------:R-:W-:Y:S01]  /*b490*/  FMUL.FTZ R2, R13.reuse, R5.reuse ;  /* 0x000000050d027220 */ /* 0x0c0fe20000410000 */
[----:B------:R-:W-:Y:S01]  /*b4a0*/  LOP3.LUT R10, R36, 0xffff0000, RZ, 0xc0, !PT ;  /* 0xffff0000240a7812 */ /* 0x000fe200078ec0ff */
[-C--:B------:R-:W-:Y:S01]  /*b4b0*/  FMUL.FTZ R6, R13, R0.reuse ;  /* 0x000000000d067220 */ /* 0x080fe20000410000 */
[----:B------:R-:W-:Y:S01]  /*b4c0*/  LOP3.LUT R26, R15, 0xffff0000, RZ, 0xc0, !PT ;  /* 0xffff00000f1a7812 */ /* 0x000fe200078ec0ff */
[----:B------:R-:W-:Y:S01]  /*b4d0*/  FFMA.FTZ R29, R17, R0, -R2 ;  /* 0x00000000111d7223 */ /* 0x000fe20000010802 */
[----:B------:R-:W-:Y:S01]  /*b4e0*/  LOP3.LUT R0, R37, 0xffff0000, RZ, 0xc0, !PT ;  /* 0xffff000025007812 */ /* 0x000fe200078ec0ff */
[----:B------:R-:W-:Y:S01]  /*b4f0*/  FFMA.FTZ R28, R17, R5, R6 ;  /* 0x00000005111c7223 */ /* 0x000fe20000010006 */
[----:B------:R-:W-:Y:S01]  /*b500*/  SHF.L.U32 R5, R46, 0x10, RZ ;  /* 0x000000102e057819 */ /* 0x000fe200000006ff */
[----:B------:R-:W-:Y:S01]  /*b510*/  FFMA.FTZ R30, R18, R9, R7 ;  /* 0x00000009121e7223 */ /* 0x000fe20000010007 */
[----:B------:R-:W-:Y:S01]  /*b520*/  SHF.L.U32 R8, R44, 0x10, RZ ;  /* 0x000000102c087819 */ /* 0x000fe200000006ff */
[----:B------:R-:W-:Y:S01]  /*b530*/  FMUL.FTZ R6, R14, R10 ;  /* 0x0000000a0e067220 */ /* 0x000fe20000410000 */
[----:B------:R-:W-:Y:S01]  /*b540*/  LOP3.LUT R22, R11, 0xffff0000, RZ, 0xc0, !PT ;  /* 0xffff00000b167812 */ /* 0x000fe200078ec0ff */
[----:B------:R-:W-:Y:S01]  /*b550*/  IMAD.U32 R2, R43, 0x10000, RZ ;  /* 0x000100002b027824 */ /* 0x000fe200078e00ff */
[----:B------:R-:W-:Y:S01]  /*b560*/  F2FP.BF16.PACK_AB R12, R12, R34 ;  /* 0x000000220c0c723e */ /* 0x000fe200000010ff */
[----:B------:R-:W-:-:S02]  /*b570*/  FMUL.FTZ R9, R14, R0 ;  /* 0x000000000e097220 */ /* 0x000fc40000410000 */
[----:B------:R-:W-:Y:S02]  /*b580*/  IMAD.U32 R15, R11, 0x10000, RZ ;  /* 0x000100000b0f7824 */ /* 0x000fe400078e00ff */
[C---:B------:R-:W-:Y:S01]  /*b590*/  FFMA.FTZ R14, R20.reuse, R0, -R6 ;  /* 0x00000000140e7223 */ /* 0x040fe20000010806 */
[----:B------:R-:W-:Y:S01]  /*b5a0*/  SHF.L.U32 R0, R45, 0x10, RZ ;  /* 0x000000102d007819 */ /* 0x000fe200000006ff */
[C---:B------:R-:W-:Y:S02]  /*b5b0*/  FMUL.FTZ R7, R19.reuse, R2 ;  /* 0x0000000213077220 */ /* 0x040fe40000410000 */
[----:B------:R-:W-:Y:S01]  /*b5c0*/  FFMA.FTZ R20, R20, R10, R9 ;  /* 0x0000000a14147223 */ /* 0x000fe20000010009 */
[----:B------:R-:W-:Y:S01]  /*b5d0*/  F2FP.BF16.PACK_AB R14, R14, R29 ;  /* 0x0000001d0e0e723e */ /* 0x000fe200000010ff */
[----:B------:R-:W-:Y:S02]  /*b5e0*/  FMUL.FTZ R6, R19, R5 ;  /* 0x0000000513067220 */ /* 0x000fe40000410000 */
[----:B------:R-:W-:-:S02]  /*b5f0*/  FMUL.FTZ R9, R15, R8 ;  /* 0x000000080f097220 */ /* 0x000fc40000410000 */
[----:B------:R-:W-:Y:S01]  /*b600*/  FFMA.FTZ R18, R21, R5, -R7 ;  /* 0x0000000515127223 */ /* 0x000fe20000010807 */
[----:B------:R-:W-:Y:S01]  /*b610*/  LOP3.LUT R5, R45, 0xffff0000, RZ, 0xc0, !PT ;  /* 0xffff00002d057812 */ /* 0x000fe200078ec0ff */
[----:B------:R-:W-:Y:S01]  /*b620*/  FFMA.FTZ R17, R21, R2, R6 ;  /* 0x0000000215117223 */ /* 0x000fe20000010006 */
[----:B------:R-:W-:Y:S01]  /*b630*/  LOP3.LUT R2, R43, 0xffff0000, RZ, 0xc0, !PT ;  /* 0xffff00002b027812 */ /* 0x000fe200078ec0ff */
[-C--:B------:R-:W-:Y:S01]  /*b640*/  FMUL.FTZ R7, R15, R0.reuse ;  /* 0x000000000f077220 */ /* 0x080fe20000410000 */
[----:B------:R-:W-:Y:S01]  /*b650*/  LOP3.LUT R6, R46, 0xffff0000, RZ, 0xc0, !PT ;  /* 0xffff00002e067812 */ /* 0x000fe200078ec0ff */
[----:B------:R-:W-:Y:S01]  /*b660*/  FFMA.FTZ R16, R24, R0, -R9 ;  /* 0x0000000018107223 */ /* 0x000fe20000010809 */
[----:B------:R-:W-:Y:S01]  /*b670*/  LOP3.LUT R0, R44, 0xffff0000, RZ, 0xc0, !PT ;  /* 0xffff00002c007812 */ /* 0x000fe200078ec0ff */
[----:B------:R-:W-:Y:S02]  /*b680*/  FFMA.FTZ R11, R24, R8, R7 ;  /* 0x00000008180b7223 */ /* 0x000fe40000010007 */
[----:B------:R-:W-:-:S02]  /*b690*/  FMUL.FTZ R10, R23, R2 ;  /* 0x00000002170a7220 */ /* 0x000fc40000410000 */
[C---:B------:R-:W-:Y:S02]  /*b6a0*/  FMUL.FTZ R8, R22.reuse, R0 ;  /* 0x0000000016087220 */ /* 0x040fe40000410000 */
[-C--:B------:R-:W-:Y:S02]  /*b6b0*/  FMUL.FTZ R9, R23, R6.reuse ;  /* 0x0000000617097220 */ /* 0x080fe40000410000 */
[-C--:B------:R-:W-:Y:S02]  /*b6c0*/  FMUL.FTZ R7, R22, R5.reuse ;  /* 0x0000000516077220 */ /* 0x080fe40000410000 */
[C---:B------:R-:W-:Y:S01]  /*b6d0*/  FFMA.FTZ R13, R27.reuse, R6, -R10 ;  /* 0x000000061b0d7223 */ /* 0x040fe2000001080a */
[----:B------:R-:W-:Y:S01]  /*b6e0*/  F2FP.BF16.PACK_AB R10, R20, R28 ;  /* 0x0000001c140a723e */ /* 0x000fe200000010ff */
[----:B------:R-:W-:Y:S01]  /*b6f0*/  FFMA.FTZ R15, R26, R5, -R8 ;  /* 0x000000051a0f7223 */ /* 0x000fe20000010808 */
[----:B------:R-:W-:Y:S01]  /*b700*/  F2FP.BF16.PACK_AB R8, R30, R33 ;  /* 0x000000211e08723e */ /* 0x000fe200000010ff */
[----:B------:R-:W-:Y:S01]  /*b710*/  FFMA.FTZ R9, R27, R2, R9 ;  /* 0x000000021b097223 */ /* 0x000fe20000010009 */
[----:B------:R-:W-:Y:S01]  /*b720*/  F2FP.BF16.PACK_AB R13, R13, R18 ;  /* 0x000000120d0d723e */ /* 0x000fe200000010ff */
[----:B------:R-:W-:Y:S01]  /*b730*/  FFMA.FTZ R7, R26, R0, R7 ;  /* 0x000000001a077223 */ /* 0x000fe20000010007 */
[----:B------:R-:W-:-:S02]  /*b740*/  F2FP.BF16.PACK_AB R15, R15, R16 ;  /* 0x000000100f0f723e */ /* 0x000fc400000010ff */
[----:B------:R-:W-:Y:S02]  /*b750*/  F2FP.BF16.PACK_AB R9, R9, R17 ;  /* 0x000000110909723e */ /* 0x000fe400000010ff */
[----:B------:R-:W-:Y:S01]  /*b760*/  F2FP.BF16.PACK_AB R11, R7, R11 ;  /* 0x0000000b070b723e */ /* 0x000fe200000010ff */
[----:B------:R1:W-:Y:S04]  /*b770*/  STS.128 [R32+0x7100], R12 ;  /* 0x0071000c20007388 */ /* 0x0003e80000000c00 */
[----:B------:R1:W-:Y:S02]  /*b780*/  STS.128 [R31+0x7100], R8 ;  /* 0x007100081f007388 */ /* 0x0003e40000000c00 */
.L_x_123:
[----:B------:R-:W-:Y:S05]  /*b790*/  BSYNC B0 ;  /* 0x0000000000007941 */ /* 0x000fea0003800000 */
.L_x_122:
[----:B------:R-:W-:Y:S01]  /*b7a0*/  IADD3 R0, R41, 0x20, RZ ;  /* 0x0000002029007810 */ /* 0x000fe20007ffe0ff */
[----:B------:R-:W-:Y:S03]  /*b7b0*/  BSSY B0, `(.L_x_124) ;  /* 0x000005d000007945 */ /* 0x000fe60003800000 */
[----:B------:R-:W-:-:S13]  /*b7c0*/  ISETP.GE.OR P1, PT, R0, R48, P0 ;  /* 0x000000300000720c */ /* 0x000fda0000726670 */
[----:B------:R-:W-:Y:S05]  /*b7d0*/  @P1 BRA `(.L_x_125) ;  /* 0x000005a000001947 */ /* 0x000fea0003800000 */
[----:B------:R-:W-:Y:S01]  /*b7e0*/  SHF.R.S32.HI R2, RZ, 0x1f, R0 ;  /* 0x0000001fff027819 */ /* 0x000fe20000011400 */
[----:B------:R-:W-:Y:S01]  /*b7f0*/  IMAD.SHL.U32 R5, R0, 0x40, RZ ;  /* 0x0000004000057824 */ /* 0x000fe200078e00ff */
[----:B------:R-:W-:Y:S02]  /*b800*/  IADD3 R7, R25, c[0x0][0x27c], RZ ;  /* 0x00009f0019077a10 */ /* 0x000fe40007ffe0ff */
[----:B------:R-:W-:Y:S02]  /*b810*/  LEA.HI R2, R2, R0, RZ, 0x3 ;  /* 0x0000000002027211 */ /* 0x000fe400078f18ff */
[----:B------:R-:W-:-:S03]  /*b820*/  LOP3.LUT R0, R5, 0x1c0, RZ, 0xc0, !PT ;  /* 0x000001c005007812 */ /* 0x000fc600078ec0ff */
[----:B------:R-:W-:Y:S01]  /*b830*/  IMAD.SHL.U32 R2, R2, 0x40, RZ ;  /* 0x0000004002027824 */ /* 0x000fe200078e00ff */
[----:B------:R-:W-:Y:S02]  /*b840*/  LOP3.LUT R5, R0, 0x38, R25, 0xf8, !PT ;  /* 0x0000003800057812 */ /* 0x000fe400078ef819 */
[----:B------:R-:W-:Y:S02]  /*b850*/  SHF.R.U32.HI R6, RZ, 0x3, R0 ;  /* 0x00000003ff067819 */ /* 0x000fe40000011600 */
[----:B------:R-:W-:Y:S02]  /*b860*/  LOP3.LUT R2, R2, 0xfffffe00, RZ, 0xc0, !PT ;  /* 0xfffffe0002027812 */ /* 0x000fe400078ec0ff */
[----:B------:R-:W-:Y:S02]  /*b870*/  LOP3.LUT R0, R0, 0x38, R7, 0xf8, !PT ;  /* 0x0000003800007812 */ /* 0x000fe400078ef807 */
[C-C-:B------:R-:W-:Y:S02]  /*b880*/  LOP3.LUT R5, R2.reuse, R5, R6.reuse, 0xf6, !PT ;  /* 0x0000000502057212 */ /* 0x140fe400078ef606 */
[----:B------:R-:W-:-:S02]  /*b890*/  LOP3.LUT R0, R2, R0, R6, 0xf6, !PT ;  /* 0x0000000002007212 */ /* 0x000fc400078ef606 */
[----:B-1----:R-:W-:Y:S02]  /*b8a0*/  SHF.L.U32 R32, R5, 0x1, RZ ;  /* 0x0000000105207819 */ /* 0x002fe400000006ff */
[----:B------:R-:W-:Y:S01]  /*b8b0*/  SHF.L.U32 R2, R37, 0x10, RZ ;  /* 0x0000001025027819 */ /* 0x000fe200000006ff */
[----:B------:R-:W-:Y:S01]  /*b8c0*/  IMAD.SHL.U32 R31, R0, 0x2, RZ ;  /* 0x00000002001f7824 */ /* 0x000fe200078e00ff */
[----:B------:R-:W-:Y:S01]  /*b8d0*/  LOP3.LUT R0, R36, 0xffff0000, RZ, 0xc0, !PT ;  /* 0xffff000024007812 */ /* 0x000fe200078ec0ff */
[----:B------:R-:W1:Y:S04]  /*b8e0*/  LDS.128 R12, [R32+0x7100] ;  /* 0x00710000200c7984 */ /* 0x000e680000000c00 */
[----:B------:R-:W2:Y:S01]  /*b8f0*/  LDS.128 R8, [R31+0x7100] ;  /* 0x007100001f087984 */ /* 0x000ea20000000c00 */
[C---:B-1----:R-:W-:Y:S01]  /*b900*/  SHF.L.U32 R17, R12.reuse, 0x10, RZ ;  /* 0x000000100c117819 */ /* 0x042fe200000006ff */
[----:B------:R-:W-:Y:S01]  /*b910*/  IMAD.U32 R21, R13, 0x10000, RZ ;  /* 0x000100000d157824 */ /* 0x000fe200078e00ff */
[----:B------:R-:W-:Y:S01]  /*b920*/  LOP3.LUT R20, R12, 0xffff0000, RZ, 0xc0, !PT ;  /* 0xffff00000c147812 */ /* 0x000fe200078ec0ff */
[----:B------:R-:W-:Y:S01]  /*b930*/  IMAD.U32 R24, R15, 0x10000, RZ ;  /* 0x000100000f187824 */ /* 0x000fe200078e00ff */
[----:B------:R-:W-:Y:S01]  /*b940*/  SHF.L.U32 R12, R36, 0x10, RZ ;  /* 0x00000010240c7819 */ /* 0x000fe200000006ff */
[----:B--2---:R-:W-:Y:S01]  /*b950*/  IMAD.U32 R5, R10, 0x10000, RZ ;  /* 0x000100000a057824 */ /* 0x004fe200078e00ff */
[----:B------:R-:W-:Y:S01]  /*b960*/  LOP3.LUT R27, R13, 0xffff0000, RZ, 0xc0, !PT ;  /* 0xffff00000d1b7812 */ /* 0x000fe200078ec0ff */
[----:B------:R-:W-:Y:S01]  /*b970*/  IMAD.U32 R19, R9, 0x10000, RZ ;  /* 0x0001000009137824 */ /* 0x000fe200078e00ff */
[----:B------:R-:W-:Y:S01]  /*b980*/  SHF.L.U32 R13, R14, 0x10, RZ ;  /* 0x000000100e0d7819 */ /* 0x000fe200000006ff */
[-C--:B------:R-:W-:Y:S01]  /*b990*/  FMUL.FTZ R6, R12, R5.reuse ;  /* 0x000000050c067220 */ /* 0x080fe20000410000 */
[----:B------:R-:W-:Y:S01]  /*b9a0*/  LOP3.LUT R7, R10, 0xffff0000, RZ, 0xc0, !PT ;  /* 0xffff00000a077812 */ /* 0x000fe200078ec0ff */
[----:B------:R-:W-:Y:S01]  /*b9b0*/  FMUL.FTZ R5, R2, R5 ;  /* 0x0000000502057220 */ /* 0x000fe20000410000 */
[----:B------:R-:W-:Y:S01]  /*b9c0*/  LOP3.LUT R16, R14, 0xffff0000, RZ, 0xc0, !PT ;  /* 0xffff00000e107812 */ /* 0x000fe200078ec0ff */
[-C--:B------:R-:W-:Y:S01]  /*b9d0*/  FFMA.FTZ R35, R2, R13.reuse, -R6 ;  /* 0x0000000d02237223 */ /* 0x080fe20000010806 */
[----:B------:R-:W-:Y:S01]  /*b9e0*/  LOP3.LUT R2, R37, 0xffff0000, RZ, 0xc0, !PT ;  /* 0xffff000025027812 */ /* 0x000fe200078ec0ff */
[----:B------:R-:W-:Y:S01]  /*b9f0*/  FFMA.FTZ R34, R12, R13, R5 ;  /* 0x0000000d0c227223 */ /* 0x000fe20000010005 */
[----:B------:R-:W-:Y:S01]  /*ba00*/  LOP3.LUT R26, R15, 0xffff0000, RZ, 0xc0, !PT ;  /* 0xffff00000f1a7812 */ /* 0x000fe200078ec0ff */
[----:B------:R-:W-:Y:S01]  /*ba10*/  IMAD.U32 R5, R42, 0x10000, RZ ;  /* 0x000100002a057824 */ /* 0x000fe200078e00ff */
[C---:B------:R-:W-:Y:S01]  /*ba20*/  SHF.L.U32 R14, R8.reuse, 0x10, RZ ;  /* 0x00000010080e7819 */ /* 0x040fe200000006ff */
[----:B------:R-:W-:Y:S01]  /*ba30*/  IMAD.U32 R18, R11, 0x10000, RZ ;  /* 0x000100000b127824 */ /* 0x000fe200078e00ff */
[----:B------:R-:W-:Y:S01]  /*ba40*/  LOP3.LUT R15, R8, 0xffff0000, RZ, 0xc0, !PT ;  /* 0xffff0000080f7812 */ /* 0x000fe200078ec0ff */
[-C--:B------:R-:W-:Y:S01]  /*ba50*/  FMUL.FTZ R8, R0, R7.reuse ;  /* 0x0000000700087220 */ /* 0x080fe20000410000 */
[----:B------:R-:W-:Y:S01]  /*ba60*/  SHF.L.U32 R6, R40, 0x10, RZ ;  /* 0x0000001028067819 */ /* 0x000fe200000006ff */
[C---:B------:R-:W-:Y:S01]  /*ba70*/  FMUL.FTZ R7, R2.reuse, R7 ;  /* 0x0000000702077220 */ /* 0x040fe20000410000 */
[----:B------:R-:W-:Y:S01]  /*ba80*/  LOP3.LUT R23, R9, 0xffff0000, RZ, 0xc0, !PT ;  /* 0xffff000009177812 */ /* 0x000fe200078ec0ff */
[----:B------:R-:W-:Y:S01]  /*ba90*/  FFMA.FTZ R33, R2, R16, -R8 ;  /* 0x0000001002217223 */ /* 0x000fe20000010808 */
[----:B------:R-:W-:Y:S01]  /*baa0*/  LOP3.LUT R9, R40, 0xffff0000, RZ, 0xc0, !PT ;  /* 0xffff000028097812 */ /* 0x000fe200078ec0ff */
[----:B------:R-:W-:Y:S01]  /*bab0*/  FMUL.FTZ R8, R5, R14 ;  /* 0x0000000e05087220 */ /* 0x000fe20000410000 */
[----:B------:R-:W-:Y:S01]  /*bac0*/  LOP3.LUT R22, R11, 0xffff0000, RZ, 0xc0, !PT ;  /* 0xffff00000b167812 */ /* 0x000fe200078ec0ff */
[----:B------:R-:W-:Y:S01]  /*bad0*/  FFMA.FTZ R30, R0, R16, R7 ;  /* 0x00000010001e7223 */ /* 0x000fe20000010007 */
[----:B------:R-:W-:Y:S01]  /*bae0*/  LOP3.LUT R0, R42, 0xffff0000, RZ, 0xc0, !PT ;  /* 0xffff00002a007812 */ /* 0x000fe200078ec0ff */
[----:B------:R-:W-:Y:S01]  /*baf0*/  FMUL.FTZ R2, R6, R14 ;  /* 0x0000000e06027220 */ /* 0x000fe20000410000 */
[----:B------:R-:W-:Y:S01]  /*bb00*/  SHF.L.U32 R7, R44, 0x10, RZ ;  /* 0x000000102c077819 */ /* 0x000fe200000006ff */
[----:B------:R-:W-:Y:S01]  /*bb10*/  FFMA.FTZ R28, R6, R17, R8 ;  /* 0x00000011061c7223 */ /* 0x000fe20000010008 */
[----:B------:R-:W-:Y:S01]  /*bb20*/  F2FP.BF16.PACK_AB R14, R33, R35 ;  /* 0x00000023210e723e */ /* 0x000fe200000010ff */
[----:B------:R-:W-:Y:S01]  /*bb30*/  FFMA.FTZ R29, R5, R17, -R2 ;  /* 0x00000011051d7223 */ /* 0x000fe20000010802 */
[----:B------:R-:W-:Y:S01]  /*bb40*/  SHF.L.U32 R5, R46, 0x10, RZ ;  /* 0x000000102e057819 */ /* 0x000fe200000006ff */
[----:B------:R-:W-:-:S02]  /*bb50*/  FMUL.FTZ R6, R9, R15 ;  /* 0x0000000f09067220 */ /* 0x000fc40000410000 */
[----:B------:R-:W-:Y:S02]  /*bb60*/  IMAD.U32 R2, R43, 0x10000, RZ ;  /* 0x000100002b027824 */ /* 0x000fe400078e00ff */
[C---:B------:R-:W-:Y:S02]  /*bb70*/  FMUL.FTZ R10, R0.reuse, R15 ;  /* 0x0000000f000a7220 */ /* 0x040fe40000410000 */
[-C--:B------:R-:W-:Y:S02]  /*bb80*/  FFMA.FTZ R12, R0, R20.reuse, -R6 ;  /* 0x00000014000c7223 */ /* 0x080fe40000010806 */
[----:B------:R-:W-:Y:S02]  /*bb90*/  FMUL.FTZ R8, R2, R19 ;  /* 0x0000001302087220 */ /* 0x000fe40000410000 */
[----:B------:R-:W-:Y:S01]  /*bba0*/  FFMA.FTZ R20, R9, R20, R10 ;  /* 0x0000001409147223 */ /* 0x000fe2000001000a */
[----:B------:R-:W-:Y:S01]  /*bbb0*/  F2FP.BF16.PACK_AB R12, R12, R29 ;  /* 0x0000001d0c0c723e */ /* 0x000fe200000010ff */
[----:B------:R-:W-:-:S02]  /*bbc0*/  IMAD.U32 R0, R45, 0x10000, RZ ;  /* 0x000100002d007824 */ /* 0x000fc400078e00ff */
[----:B------:R-:W-:Y:S02]  /*bbd0*/  FMUL.FTZ R6, R5, R19 ;  /* 0x0000001305067220 */ /* 0x000fe40000410000 */
[-C--:B------:R-:W-:Y:S02]  /*bbe0*/  FMUL.FTZ R9, R7, R18.reuse ;  /* 0x0000001207097220 */ /* 0x080fe40000410000 */
[-C--:B------:R-:W-:Y:S01]  /*bbf0*/  FFMA.FTZ R19, R5, R21.reuse, -R8 ;  /* 0x0000001505137223 */ /* 0x080fe20000010808 */
[----:B------:R-:W-:Y:S01]  /*bc00*/  LOP3.LUT R5, R45, 0xffff0000, RZ, 0xc0, !PT ;  /* 0xffff00002d057812 */ /* 0x000fe200078ec0ff */
[----:B------:R-:W-:Y:S01]  /*bc10*/  FFMA.FTZ R17, R2, R21, R6 ;  /* 0x0000001502117223 */ /* 0x000fe20000010006 */
[----:B------:R-:W-:Y:S01]  /*bc20*/  LOP3.LUT R2, R43, 0xffff0000, RZ, 0xc0, !PT ;  /* 0xffff00002b027812 */ /* 0x000fe200078ec0ff */
[----:B------:R-:W-:Y:S01]  /*bc30*/  FMUL.FTZ R8, R0, R18 ;  /* 0x0000001200087220 */ /* 0x000fe20000410000 */
[----:B------:R-:W-:Y:S01]  /*bc40*/  LOP3.LUT R6, R46, 0xffff0000, RZ, 0xc0, !PT ;  /* 0xffff00002e067812 */ /* 0x000fe200078ec0ff */
[-C--:B------:R-:W-:Y:S01]  /*bc50*/  FFMA.FTZ R16, R0, R24.reuse, -R9 ;  /* 0x0000001800107223 */ /* 0x080fe20000010809 */
[----:B------:R-:W-:Y:S01]  /*bc60*/  LOP3.LUT R0, R44, 0xffff0000, RZ, 0xc0, !PT ;  /* 0xffff00002c007812 */ /* 0x000fe200078ec0ff */
[----:B------:R-:W-:-:S02]  /*bc70*/  FFMA.FTZ R11, R7, R24, R8 ;  /* 0x00000018070b7223 */ /* 0x000fc40000010008 */
[-C--:B------:R-:W-:Y:S02]  /*bc80*/  FMUL.FTZ R10, R2, R23.reuse ;  /* 0x00000017020a7220 */ /* 0x080fe40000410000 */
[-C--:B------:R-:W-:Y:S02]  /*bc90*/  FMUL.FTZ R8, R0, R22.reuse ;  /* 0x0000001600087220 */ /* 0x080fe40000410000 */
[C---:B------:R-:W-:Y:S02]  /*bca0*/  FMUL.FTZ R9, R6.reuse, R23 ;  /* 0x0000001706097220 */ /* 0x040fe40000410000 */
[C---:B------:R-:W-:Y:S02]  /*bcb0*/  FMUL.FTZ R7, R5.reuse, R22 ;  /* 0x0000001605077220 */ /* 0x040fe40000410000 */
[-C--:B------:R-:W-:Y:S01]  /*bcc0*/  FFMA.FTZ R13, R6, R27.reuse, -R10 ;  /* 0x0000001b060d7223 */ /* 0x080fe2000001080a */
        /* <DEDUP_REMOVED lines=11> */
.L_x_125:
[----:B------:R-:W-:Y:S05]  /*bd80*/  BSYNC B0 ;  /* 0x0000000000007941 */ /* 0x000fea0003800000 */
.L_x_124:
        /* <DEDUP_REMOVED lines=94> */
.L_x_127:
[----:B------:R-:W-:Y:S05]  /*c370*/  BSYNC B0 ;  /* 0x0000000000007941 */ /* 0x000fea0003800000 */
.L_x_126:
[----:B------:R-:W-:-:S04]  /*c380*/  IADD3 R0, R41, 0x60, RZ ;  /* 0x0000006029007810 */ /* 0x000fc80007ffe0ff */
        /* <DEDUP_REMOVED lines=53> */
[-C--:B------:R-:W-:Y:S01]  /*c6e0*/  FFMA.FTZ R27, R6, R17.reuse, R8 ;  /* 0x00000011061b7223 */ /* 0x080fe20000010008 */
        /* <DEDUP_REMOVED lines=25> */
[----:B------:R-:W-:Y:S02]  /*c880*/  FMUL.FTZ R7, R5, R22 ;  /* 0x0000001605077220 */ /* 0x000fe40000410000 */
        /* <DEDUP_REMOVED lines=12> */
.L_x_117:
[----:B------:R-:W-:Y:S05]  /*c950*/  BSYNC B2 ;  /* 0x0000000000027941 */ /* 0x000fea0003800000 */
.L_x_101:
[----:B------:R-:W-:Y:S01]  /*c960*/  SHF.L.U32 R0, R56, 0x6, RZ ;  /* 0x0000000638007819 */ /* 0x000fe200000006ff */
[----:B------:R-:W-:Y:S01]  /*c970*/  IMAD R2, R53, c[0x0][0x208], RZ ;  /* 0x0000820035027a24 */ /* 0x000fe200078e02ff */
[----:B-1----:R-:W-:Y:S01]  /*c980*/  SHF.R.S32.HI R11, RZ, 0x4, R54 ;  /* 0x00000004ff0b7819 */ /* 0x002fe20000011436 */
[----:B---3--:R-:W-:Y:S01]  /*c990*/  IMAD.WIDE.U32 R6, R50, c[0x0][0x208], RZ ;  /* 0x0000820032067a25 */ /* 0x008fe200078e00ff */
[----:B------:R-:W-:Y:S01]  /*c9a0*/  SHF.L.U32 R9, R49, 0x3, RZ ;  /* 0x0000000331097819 */ /* 0x000fe200000006ff */
[----:B------:R-:W-:-:S04]  /*c9b0*/  DEPBAR.LE SB0, 0x0 ;  /* 0x000080000000791a */ /* 0x000fc80000000000 */
[----:B------:R-:W-:Y:S01]  /*c9c0*/  LOP3.LUT R0, R0, 0x1c0, RZ, 0xc0, !PT ;  /* 0x000001c000007812 */ /* 0x000fe200078ec0ff */
[----:B------:R-:W-:Y:S01]  /*c9d0*/  IMAD R8, R50, c[0x0][0x20c], R2 ;  /* 0x0000830032087a24 */ /* 0x000fe200078e0202 */
[----:B------:R-:W-:Y:S02]  /*c9e0*/  LEA.HI R5, R54, R11, RZ, 0x1 ;  /* 0x0000000b36057211 */ /* 0x000fe400078f08ff */
[----:B------:R-:W-:Y:S02]  /*c9f0*/  LOP3.LUT R9, R0, 0x8, R9, 0xf8, !PT ;  /* 0x0000000800097812 */ /* 0x000fe400078ef809 */
[----:B------:R-:W-:Y:S02]  /*ca00*/  LOP3.LUT R5, R5, 0xfffffffe, RZ, 0xc0, !PT ;  /* 0xfffffffe05057812 */ /* 0x000fe400078ec0ff */
[----:B------:R-:W-:Y:S02]  /*ca10*/  SHF.R.U32.HI R0, RZ, 0x3, R0 ;  /* 0x00000003ff007819 */ /* 0x000fe40000011600 */
[----:B------:R-:W-:-:S02]  /*ca20*/  IADD3 R2, R11, -R5, RZ ;  /* 0x800000050b027210 */ /* 0x000fc40007ffe0ff */
[----:B------:R-:W-:Y:S02]  /*ca30*/  LOP3.LUT R0, R9, R0, RZ, 0x3c, !PT ;  /* 0x0000000009007212 */ /* 0x000fe400078e3cff */
[----:B------:R-:W-:Y:S02]  /*ca40*/  LOP3.LUT P2, RZ, R56, 0x2, RZ, 0xc0, !PT ;  /* 0x0000000238ff7812 */ /* 0x000fe4000784c0ff */
[----:B------:R-:W-:Y:S02]  /*ca50*/  LEA R0, R2, R0, 0x9 ;  /* 0x0000000002007211 */ /* 0x000fe400078e48ff */
[----:B------:R-:W-:Y:S02]  /*ca60*/  SHF.L.U32 R10, R51, 0x6, RZ ;  /* 0x00000006330a7819 */ /* 0x000fe400000006ff */
[----:B------:R-:W-:Y:S01]  /*ca70*/  SHF.L.U32 R119, R0, 0x1, RZ ;  /* 0x0000000100777819 */ /* 0x000fe200000006ff */
[----:B------:R-:W-:Y:S01]  /*ca80*/  BAR.SYNC.DEFER_BLOCKING 0x0 ;  /* 0x0000000000007b1d */ /* 0x000fe20000010000 */
[----:B------:R-:W-:-:S02]  /*ca90*/  IADD3 R9, R7, R8, RZ ;  /* 0x0000000807097210 */ /* 0x000fc40007ffe0ff */
[----:B------:R-:W-:Y:S02]  /*caa0*/  LOP3.LUT R5, R10, 0x1c0, RZ, 0xc0, !PT ;  /* 0x000001c00a057812 */ /* 0x000fe400078ec0ff */
[----:B------:R-:W-:Y:S01]  /*cab0*/  SHF.L.U32 R8, R2, 0x3, RZ ;  /* 0x0000000302087819 */ /* 0x000fe200000006ff */
[----:B------:R-:W-:Y:S01]  /*cac0*/  IMAD R2, R9, 0x70, RZ ;  /* 0x0000007009027824 */ /* 0x000fe200078e02ff */
[----:B------:R-:W-:Y:S02]  /*cad0*/  IADD3 R0, R119, 0x3900, RZ ;  /* 0x0000390077007810 */ /* 0x000fe40007ffe0ff */
[----:B------:R-:W-:Y:S02]  /*cae0*/  LOP3.LUT R10, R5, 0x8, R8, 0xf8, !PT ;  /* 0x00000008050a7812 */ /* 0x000fe400078ef808 */
[----:B------:R-:W-:Y:S02]  /*caf0*/  IADD3 R234, R119, 0x3920, RZ ;  /* 0x0000392077ea7810 */ /* 0x000fe40007ffe0ff */
[----:B------:R-:W-:-:S02]  /*cb00*/  MOV R16, R60 ;  /* 0x0000003c00107202 */ /* 0x000fc40000000f00 */
[----:B------:R-:W-:Y:S02]  /*cb10*/  SHF.R.U32.HI R5, RZ, 0x3, R5 ;  /* 0x00000003ff057819 */ /* 0x000fe40000011605 */
[----:B------:R-:W-:Y:S02]  /*cb20*/  @P2 IADD3 R234, R0, -0x20, RZ ;  /* 0xffffffe000ea2810 */ /* 0x000fe40007ffe0ff */
[----:B------:R-:W-:Y:S02]  /*cb30*/  MOV R17, R61 ;  /* 0x0000003d00117202 */ /* 0x000fe40000000f00 */
[----:B------:R-:W-:Y:S02]  /*cb40*/  MOV R16, R58 ;  /* 0x0000003a00107202 */ /* 0x000fe40000000f00 */
[----:B------:R-:W-:Y:S01]  /*cb50*/  SHF.L.U32 R0, R52, 0x6, RZ ;  /* 0x0000000634007819 */ /* 0x000fe200000006ff */
[----:B------:R-:W-:Y:S01]  /*cb60*/  LDSM.16.M88.4 R48, [R119+0x3900] ;  /* 0x003900007730783b */ /* 0x000fe20000000200 */
[----:B------:R-:W-:Y:S01]  /*cb70*/  LOP3.LUT R116, R10, R5, RZ, 0x3c, !PT ;  /* 0x000000050a747212 */ /* 0x000fe200078e3cff */
[----:B------:R-:W-:Y:S01]  /*cb80*/  IMAD.WIDE.U32 R6, R6, 0x70, R16 ;  /* 0x0000007006067825 */ /* 0x000fe200078e0010 */
[----:B------:R-:W-:Y:S01]  /*cb90*/  LOP3.LUT R5, R0, 0xfffffe00, RZ, 0xc0, !PT ;  /* 0xfffffe0000057812 */ /* 0x000fe200078ec0ff */
[----:B------:R1:W-:Y:S01]  /*cba0*/  STL.64 [R1+0x8], R16 ;  /* 0x0000081001007387 */ /* 0x0003e20000100a00 */
[----:B------:R-:W-:-:S02]  /*cbb0*/  ISETP.GE.AND P0, PT, R38, c[0x0][0x1d4], PT ;  /* 0x0000750026007a0c */ /* 0x000fc40003f06270 */
[----:B------:R-:W-:Y:S01]  /*cbc0*/  LEA R0, R55, R5, 0xa ;  /* 0x0000000537007211 */ /* 0x000fe200078e50ff */
[----:B------:R-:W-:Y:S01]  /*cbd0*/  LDSM.16.M88.4 R80, [R119+0x4100] ;  /* 0x004100007750783b */ /* 0x000fe20000000200 */
[----:B------:R-:W-:Y:S02]  /*cbe0*/  LEA R8, P1, R6, c[0x0][0x1f8], 0x1 ;  /* 0x00007e0006087a11 */ /* 0x000fe400078208ff */
[----:B------:R-:W-:Y:S01]  /*cbf0*/  IADD3 R2, R7, R2, RZ ;  /* 0x0000000207027210 */ /* 0x000fe20007ffe0ff */
[----:B------:R-:W-:Y:S01]  /*cc00*/  LDSM.16.M88.4 R88, [R119+0x4900] ;  /* 0x004900007758783b */ /* 0x000fe20000000200 */
[----:B------:R-:W-:Y:S02]  /*cc10*/  IADD3 R0, R116, R0, RZ ;  /* 0x0000000074007210 */ /* 0x000fe40007ffe0ff */
[----:B------:R-:W-:Y:S01]  /*cc20*/  LEA.HI.X R9, R6, c[0x0][0x1fc], R2, 0x1, P1 ;  /* 0x00007f0006097a11 */ /* 0x000fe200008f0c02 */
[----:B------:R-:W-:Y:S01]  /*cc30*/  LDSM.16.M88.4 R96, [R119+0x5100] ;  /* 0x005100007760783b */ /* 0x000fe20000000200 */
[----:B------:R-:W-:-:S02]  /*cc40*/  MOV R6, c[0x0][0x208] ;  /* 0x0000820000067a02 */ /* 0x000fc40000000f00 */
[----:B------:R-:W-:Y:S01]  /*cc50*/  SHF.L.U32 R230, R0, 0x1, RZ ;  /* 0x0000000100e67819 */ /* 0x000fe200000006ff */
[----:B------:R-:W-:Y:S01]  /*cc60*/  LDSM.16.M88.4 R104, [R119+0x5900] ;  /* 0x005900007768783b */ /* 0x000fe20000000200 */
[----:B------:R-:W-:Y:S02]  /*cc70*/  MOV R191, 0x5 ;  /* 0x0000000500bf7802 */ /* 0x000fe40000000f00 */
[----:B------:R-:W-:Y:S01]  /*cc80*/  SHF.L.U32 R2, R6, 0x5, RZ ;  /* 0x0000000506027819 */ /* 0x000fe200000006ff */
[----:B------:R-:W2:Y:S01]  /*cc90*/  LDSM.16.M88.4 R36, [R230+0x7100] ;  /* 0x00710000e624783b */ /* 0x000ea20000000200 */
[----:B------:R-:W-:Y:S02]  /*cca0*/  ISETP.LT.OR P4, PT, R47, 0x1, P0 ;  /* 0x000000012f00780c */ /* 0x000fe40000781670 */
[----:B------:R-:W-:Y:S01]  /*ccb0*/  IADD3 R12, P1, R2, R8, RZ ;  /* 0x00000008020c7210 */ /* 0x000fe20007f3e0ff */
[----:B------:R-:W-:Y:S01]  /*ccc0*/  LDSM.16.M88.4 R112, [R119+0x6100] ;  /* 0x006100007770783b */ /* 0x000fe20000000200 */
[----:B------:R-:W-:-:S02]  /*ccd0*/  LEA R233, R3, R230, 0x1 ;  /* 0x000000e603e97211 */ /* 0x000fc400078e08ff */
[----:B-1----:R-:W-:Y:S01]  /*cce0*/  SHF.L.U64.HI R16, R6, R191, c[0x0][0x20c] ;  /* 0x0000830006107619 */ /* 0x002fe200000102bf */
[----:B------:R-:W-:Y:S01]  /*ccf0*/  LDSM.16.M88.4 R124, [R119+0x6900] ;  /* 0x00690000777c783b */ /* 0x000fe20000000200 */
[-C--:B------:R-:W-:Y:S02]  /*cd00*/  IADD3 R10, P2, R12, R2.reuse, RZ ;  /* 0x000000020c0a7210 */ /* 0x080fe40007f5e0ff */
[----:B------:R-:W-:Y:S01]  /*cd10*/  IADD3.X R13, R16, R9, RZ, P1, !PT ;  /* 0x00000009100d7210 */ /* 0x000fe20000ffe4ff */
[----:B------:R-:W-:Y:S01]  /*cd20*/  LDSM.16.M88.4 R52, [R234] ;  /* 0x00000000ea34783b */ /* 0x000fe20000000200 */
[----:B------:R-:W-:Y:S02]  /*cd30*/  SHF.L.U32 R241, R241, 0x1, RZ ;  /* 0x00000001f1f17819 */ /* 0x000fe400000006ff */
[----:B------:R-:W-:Y:S01]  /*cd40*/  IADD3 R6, P1, R10, R2, RZ ;  /* 0x000000020a067210 */ /* 0x000fe20007f3e0ff */
[----:B------:R-:W-:Y:S01]  /*cd50*/  LDSM.16.M88.4 R84, [R234+0x800] ;  /* 0x00080000ea54783b */ /* 0x000fe20000000200 */
[----:B------:R-:W-:-:S02]  /*cd60*/  IADD3.X R11, R13, R16, RZ, P2, !PT ;  /* 0x000000100d0b7210 */ /* 0x000fc400017fe4ff */
[----:B------:R-:W-:Y:S01]  /*cd70*/  P2R R14, PR, RZ, 0x8 ;  /* 0x00000008ff0e7803 */ /* 0x000fe20000000000 */
[----:B------:R-:W-:Y:S01]  /*cd80*/  LDSM.16.M88.4 R92, [R234+0x1000] ;  /* 0x00100000ea5c783b */ /* 0x000fe20000000200 */
[----:B------:R-:W-:Y:S02]  /*cd90*/  ISETP.LT.OR P3, PT, R47, 0x21, P0 ;  /* 0x000000212f00780c */ /* 0x000fe40000761670 */
[----:B------:R-:W-:Y:S01]  /*cda0*/  IADD3.X R7, R11, R16, RZ, P1, !PT ;  /* 0x000000100b077210 */ /* 0x000fe20000ffe4ff */
[----:B------:R-:W-:Y:S01]  /*cdb0*/  LDSM.16.M88.4 R100, [R234+0x1800] ;  /* 0x00180000ea64783b */ /* 0x000fe20000000200 */
[----:B------:R-:W-:Y:S02]  /*cdc0*/  P2R R0, PR, RZ, 0x8 ;  /* 0x00000008ff007803 */ /* 0x000fe40000000000 */
[C---:B------:R-:W-:Y:S01]  /*cdd0*/  ISETP.LT.OR P5, PT, R47.reuse, 0x11, P0 ;  /* 0x000000112f00780c */ /* 0x040fe200007a1670 */
[----:B------:R-:W-:Y:S01]  /*cde0*/  LDSM.16.M88.4 R108, [R234+0x2000] ;  /* 0x00200000ea6c783b */ /* 0x000fe20000000200 */
[----:B------:R-:W-:-:S02]  /*cdf0*/  ISETP.LT.OR P3, PT, R47, 0x31, P0 ;  /* 0x000000312f00780c */ /* 0x000fc40000761670 */
[C---:B------:R-:W-:Y:S01]  /*ce00*/  ISETP.LT.OR P6, PT, R47.reuse, 0x41, P0 ;  /* 0x000000412f00780c */ /* 0x040fe200007c1670 */
[----:B------:R-:W-:Y:S01]  /*ce10*/  LDSM.16.M88.4 R120, [R234+0x2800] ;  /* 0x00280000ea78783b */ /* 0x000fe20000000200 */
[----:B------:R-:W-:Y:S02]  /*ce20*/  ISETP.LT.OR P2, PT, R47, 0x61, P0 ;  /* 0x000000612f00780c */ /* 0x000fe40000741670 */
[----:B------:R-:W-:Y:S01]  /*ce30*/  LEA R231, R4, R230, 0x1 ;  /* 0x000000e604e77211 */ /* 0x000fe200078e08ff */
[----:B------:R-:W-:Y:S01]  /*ce40*/  LDSM.16.M88.4 R128, [R234+0x3000] ;  /* 0x00300000ea80783b */ /* 0x000fe20000000200 */
[C---:B------:R-:W-:Y:S02]  /*ce50*/  IADD3 R240, R234.reuse, 0x800, RZ ;  /* 0x00000800eaf07810 */ /* 0x040fe40007ffe0ff */
[----:B------:R-:W-:Y:S01]  /*ce60*/  LEA R232, R3, R231, 0x1 ;  /* 0x000000e703e87211 */ /* 0x000fe200078e08ff */
[----:B------:R-:W1:Y:S01]  /*ce70*/  LDSM.16.M88.4 R32, [R230+0x9100] ;  /* 0x00910000e620783b */ /* 0x000e620000000200 */
[----:B--2---:R-:W-:Y:S01]  /*ce80*/  HMMA.16816.F32.BF16 R68, R36, R50, RZ ;  /* 0x000000322444723c */ /* 0x004fe200000418ff */
[----:B------:R-:W-:-:S02]  /*ce90*/  IADD3 R239, R234, 0x1000, RZ ;  /* 0x00001000eaef7810 */ /* 0x000fc40007ffe0ff */
[----:B------:R-:W-:Y:S01]  /*cea0*/  LDSM.16.M88.4 R28, [R233+0x7100] ;  /* 0x00710000e91c783b */ /* 0x000fe20000000200 */
[C---:B------:R-:W-:Y:S02]  /*ceb0*/  IADD3 R238, R234.reuse, 0x1800, RZ ;  /* 0x00001800eaee7810 */ /* 0x040fe40007ffe0ff */
[C---:B------:R-:W-:Y:S01]  /*cec0*/  IADD3 R237, R234.reuse, 0x2000, RZ ;  /* 0x00002000eaed7810 */ /* 0x040fe20007ffe0ff */
[----:B------:R-:W2:Y:S01]  /*ced0*/  LDSM.16.M88.4 R24, [R233+0x9100] ;  /* 0x00910000e918783b */ /* 0x000ea20000000200 */
[C---:B------:R-:W-:Y:S02]  /*cee0*/  IADD3 R236, R234.reuse, 0x2800, RZ ;  /* 0x00002800eaec7810 */ /* 0x040fe40007ffe0ff */
[----:B------:R-:W-:Y:S01]  /*cef0*/  IADD3 R235, R234, 0x3000, RZ ;  /* 0x00003000eaeb7810 */ /* 0x000fe20007ffe0ff */
[----:B------:R-:W-:Y:S01]  /*cf00*/  @!PT LDS RZ, [RZ] ;  /* 0x00000000fffff984 */ /* 0x000fe20000000800 */
[----:B------:R-:W-:Y:S01]  /*cf10*/  @!PT LDS RZ, [RZ] ;  /* 0x00000000fffff984 */ /* 0x000fe20000000800 */
[----:B------:R-:W-:Y:S01]  /*cf20*/  @!PT LDS RZ, [RZ] ;  /* 0x00000000fffff984 */ /* 0x000fe20000000800 */
[----:B------:R3:W-:Y:S01]  /*cf30*/  LDGSTS.E.BYPASS.LTC128B.128 [R241+0x100], [R8.64], !P4 ;  /* 0x0010000008f17fae */ /* 0x0007e2000e101d4a */
[----:B------:R-:W-:-:S03]  /*cf40*/  LOP3.LUT P4, RZ, R56, 0x4, RZ, 0xc0, !PT ;  /* 0x0000000438ff7812 */ /* 0x000fc6000788c0ff */
[----:B------:R4:W-:Y:S01]  /*cf50*/  LDGSTS.E.BYPASS.LTC128B.128 [R241+0x900], [R12.64], !P5 ;  /* 0x009000000cf17fae */ /* 0x0009e2000e901d4a */
[----:B------:R-:W-:Y:S02]  /*cf60*/  ISETP.LT.OR P5, PT, R47, 0x51, P0 ;  /* 0x000000512f00780c */ /* 0x000fe400007a1670 */
[----:B---3--:R-:W-:Y:S01]  /*cf70*/  IADD3 R8, P1, R6, R2, RZ ;  /* 0x0000000206087210 */ /* 0x008fe20007f3e0ff */
[----:B-1----:R-:W-:Y:S03]  /*cf80*/  HMMA.16816.F32.BF16 R56, R32, R48, RZ ;  /* 0x000000302038723c */ /* 0x002fe600000418ff */
[----:B------:R-:W-:Y:S02]  /*cf90*/  IADD3.X R9, R7, R16, RZ, P1, !PT ;  /* 0x0000001007097210 */ /* 0x000fe40000ffe4ff */
[----:B------:R-:W-:Y:S02]  /*cfa0*/  ISETP.NE.AND P1, PT, R0, RZ, PT ;  /* 0x000000ff0000720c */ /* 0x000fe40003f25270 */
[----:B------:R-:W-:-:S04]  /*cfb0*/  MOV R0, 0x40 ;  /* 0x0000004000007802 */ /* 0x000fc80000000f00 */
[----:B------:R-:W-:Y:S02]  /*cfc0*/  SEL R0, R0, 0xffffffc0, !P4 ;  /* 0xffffffc000007807 */ /* 0x000fe40006000000 */
[----:B------:R-:W-:Y:S02]  /*cfd0*/  ISETP.GE.AND P4, PT, R208, 0x71, PT ;  /* 0x00000071d000780c */ /* 0x000fe40003f86270 */
[----:B------:R-:W-:Y:S02]  /*cfe0*/  IADD3 R229, R119, R0, RZ ;  /* 0x0000000077e57210 */ /* 0x000fe40007ffe0ff */
[----:B------:R-:W-:Y:S01]  /*cff0*/  IADD3 R228, R0, R234, RZ ;  /* 0x000000ea00e47210 */ /* 0x000fe20007ffe0ff */
[----:B------:R1:W-:Y:S04]  /*d000*/  LDGSTS.E.BYPASS.LTC128B.128 [R241+0x1100], [R10.64], !P1 ;  /* 0x011000000af17fae */ /* 0x0003e8000c901d4a */
[----:B------:R3:W-:Y:S01]  /*d010*/  LDGSTS.E.BYPASS.LTC128B.128 [R241+0x1900], [R6.64], !P3 ;  /* 0x0190000006f17fae */ /* 0x0007e2000d901d4a */
[----:B------:R-:W-:Y:S01]  /*d020*/  ISETP.NE.AND P3, PT, R14, RZ, PT ;  /* 0x000000ff0e00720c */ /* 0x000fe20003f65270 */
[----:B--2---:R-:W-:Y:S02]  /*d030*/  HMMA.16816.F32.BF16 R56, R24, R52, R56 ;  /* 0x000000341838723c */ /* 0x004fe40000041838 */
[----:B------:R2:W-:Y:S06]  /*d040*/  LDGSTS.E.BYPASS.LTC128B.128 [R241+0x2100], [R8.64], !P6 ;  /* 0x0210000008f17fae */ /* 0x0005ec000f101d4a */
[----:B----4-:R-:W-:Y:S01]  /*d050*/  HMMA.16816.F32.BF16 R12, R36, R48, RZ ;  /* 0x00000030240c723c */ /* 0x010fe200000418ff */
[----:B-1----:R-:W-:-:S04]  /*d060*/  IADD3 R10, P1, R8, R2, RZ ;  /* 0x00000002080a7210 */ /* 0x002fc80007f3e0ff */
[----:B---3--:R-:W-:Y:S02]  /*d070*/  IADD3 R6, P0, R10, R2, RZ ;  /* 0x000000020a067210 */ /* 0x008fe40007f1e0ff */
[----:B------:R-:W-:-:S04]  /*d080*/  IADD3.X R11, R9, R16, RZ, P1, !PT ;  /* 0x00000010090b7210 */ /* 0x000fc80000ffe4ff */
[----:B------:R-:W-:Y:S01]  /*d090*/  IADD3.X R7, R11, R16, RZ, P0, !PT ;  /* 0x000000100b077210 */ /* 0x000fe200007fe4ff */
[----:B------:R2:W-:Y:S11]  /*d0a0*/  LDGSTS.E.BYPASS.LTC128B.128 [R241+0x2900], [R10.64], !P5 ;  /* 0x029000000af17fae */ /* 0x0005f6000e901d4a */
[----:B------:R-:W-:Y:S01]  /*d0b0*/  @!UPT UIADD3 URZ, URZ, URZ, URZ ;  /* 0x0000003f3f3ff290 */ /* 0x000fe2000fffe03f */
[----:B------:R-:W-:Y:S01]  /*d0c0*/  HMMA.16816.F32.BF16 R60, R28, R52, R12 ;  /* 0x000000341c3c723c */ /* 0x000fe2000004180c */
[----:B------:R1:W-:Y:S04]  /*d0d0*/  LDGSTS.E.BYPASS.LTC128B.128 [R241+0x3100], [R6.64], !P2 ;  /* 0x0310000006f17fae */ /* 0x0003e8000d101d4a */
[----:B------:R-:W-:Y:S04]  /*d0e0*/  LDSM.16.M88.4 R40, [R229+0x3900] ;  /* 0x00390000e528783b */ /* 0x000fe80000000200 */
[----:B------:R-:W3:Y:S04]  /*d0f0*/  LDSM.16.M88.4 R20, [R231+0x7100] ;  /* 0x00710000e714783b */ /* 0x000ee80000000200 */
[----:B------:R-:W4:Y:S04]  /*d100*/  LDSM.16.M88.4 R16, [R231+0x9100] ;  /* 0x00910000e710783b */ /* 0x000f280000000200 */
[----:B------:R-:W-:Y:S04]  /*d110*/  LDSM.16.M88.4 R44, [R228] ;  /* 0x00000000e42c783b */ /* 0x000fe80000000200 */
[----:B------:R-:W1:Y:S04]  /*d120*/  LDSM.16.M88.4 R12, [R232+0x7100] ;  /* 0x00710000e80c783b */ /* 0x000e680000000200 */
[----:B--2---:R-:W2:Y:S04]  /*d130*/  LDSM.16.M88.4 R8, [R232+0x9100] ;  /* 0x00910000e808783b */ /* 0x004ea80000000200 */
[----:B------:R-:W0:Y:S01]  /*d140*/  LDGDEPBAR ;  /* 0x00000000000079af */ /* 0x000e220000000000 */
[----:B---3--:R-:W-:Y:S08]  /*d150*/  HMMA.16816.F32.BF16 R64, R20, R40, R60 ;  /* 0x000000281440723c */ /* 0x008ff0000004183c */
[----:B------:R-:W-:Y:S08]  /*d160*/  HMMA.16816.F32.BF16 R60, R32, R50, RZ ;  /* 0x00000032203c723c */ /* 0x000ff000000418ff */
[----:B----4-:R-:W-:Y:S08]  /*d170*/  HMMA.16816.F32.BF16 R48, R16, R40, R56 ;  /* 0x000000281030723c */ /* 0x010ff00000041838 */
[----:B------:R-:W-:Y:S08]  /*d180*/  HMMA.16816.F32.BF16 R56, R28, R54, R68 ;  /* 0x000000361c38723c */ /* 0x000ff00000041844 */
[----:B-1----:R-:W-:Y:S08]  /*d190*/  HMMA.16816.F32.BF16 R68, R12, R44, R64 ;  /* 0x0000002c0c44723c */ /* 0x002ff00000041840 */
[----:B------:R-:W-:Y:S08]  /*d1a0*/  HMMA.16816.F32.BF16 R64, R24, R54, R60 ;  /* 0x000000361840723c */ /* 0x000ff0000004183c */
[----:B------:R-:W-:Y:S08]  /*d1b0*/  HMMA.16816.F32.BF16 R60, R36, R80, RZ ;  /* 0x00000050243c723c */ /* 0x000ff000000418ff */
[----:B--2---:R-:W-:Y:S01]  /*d1c0*/  HMMA.16816.F32.BF16 R76, R8, R44, R48 ;  /* 0x0000002c084c723c */ /* 0x004fe20000041830 */
        /* <DEDUP_REMOVED lines=9> */
[----:B------:R-:W3:Y:S01]  /*d260*/  LDSM.16.M88.4 R40, [R228+0x800] ;  /* 0x00080000e428783b */ /* 0x000ee20000000200 */
        /* <DEDUP_REMOVED lines=24> */
[----:B---3--:R-:W-:Y:S01]  /*d3f0*/  HMMA.16816.F32.BF16 R76, R8, R40, R44 ;  /* 0x00000028084c723c */ /* 0x008fe2000004182c */
[----:B------:R-:W1:Y:S01]  /*d400*/  LDSM.16.M88.4 R44, [R229+0x4900] ;  /* 0x00490000e52c783b */ /* 0x000e620000000200 */
[----:B------:R3:W1:Y:S02]  /*d410*/  MUFU.TANH R180, R0 ;  /* 0x0000000000b47308 */ /* 0x0006640000002400 */
[----:B---3--:R-:W-:-:S06]  /*d420*/  FMUL.FTZ R0, R68, c[0x0][0x320] ;  /* 0x0000c80044007a20 */ /* 0x008fcc0000410000 */
[----:B------:R3:W1:Y:S02]  /*d430*/  MUFU.TANH R182, R0 ;  /* 0x0000000000b67308 */ /* 0x0006640000002400 */
[----:B---3--:R-:W-:-:S06]  /*d440*/  FMUL.FTZ R0, R69, c[0x0][0x320] ;  /* 0x0000c80045007a20 */ /* 0x008fcc0000410000 */
[----:B------:R3:W1:Y:S02]  /*d450*/  MUFU.TANH R181, R0 ;  /* 0x0000000000b57308 */ /* 0x0006640000002400 */
[----:B---3--:R-:W-:-:S06]  /*d460*/  FMUL.FTZ R0, R70, c[0x0][0x320] ;  /* 0x0000c80046007a20 */ /* 0x008fcc0000410000 */
[----:B------:R3:W1:Y:S02]  /*d470*/  MUFU.TANH R178, R0 ;  /* 0x0000000000b27308 */ /* 0x0006640000002400 */
[----:B---3--:R-:W-:Y:S02]  /*d480*/  FMUL.FTZ R0, R71, c[0x0][0x320] ;  /* 0x0000c80047007a20 */ /* 0x008fe40000410000 */
[----:B------:R-:W-:Y:S04]  /*d490*/  HMMA.16816.F32.BF16 R68, R12, R40, R60 ;  /* 0x000000280c44723c */ /* 0x000fe8000004183c */
[----:B------:R3:W1:Y:S04]  /*d4a0*/  MUFU.TANH R177, R0 ;  /* 0x0000000000b17308 */ /* 0x0006680000002400 */
[----:B------:R-:W-:Y:S01]  /*d4b0*/  HMMA.16816.F32.BF16 R60, R36, R88, RZ ;  /* 0x00000058243c723c */ /* 0x000fe200000418ff */
[----:B---3--:R-:W-:-:S04]  /*d4c0*/  FMUL.FTZ R0, R72, c[0x0][0x320] ;  /* 0x0000c80048007a20 */ /* 0x008fc80000410000 */
[----:B------:R3:W1:Y:S11]  /*d4d0*/  MUFU.TANH R176, R0 ;  /* 0x0000000000b07308 */ /* 0x0006760000002400 */
[----:B------:R-:W-:Y:S08]  /*d4e0*/  @!UPT UIADD3 URZ, URZ, URZ, URZ ;  /* 0x0000003f3f3ff290 */ /* 0x000ff0000fffe03f */
[----:B------:R-:W-:Y:S01]  /*d4f0*/  HMMA.16816.F32.BF16 R60, R28, R92, R60 ;  /* 0x0000005c1c3c723c */ /* 0x000fe2000004183c */
[----:B---3--:R-:W-:-:S04]  /*d500*/  FMUL.FTZ R0, R73, c[0x0][0x320] ;  /* 0x0000c80049007a20 */ /* 0x008fc80000410000 */
[----:B------:R3:W2:Y:S11]  /*d510*/  MUFU.TANH R175, R0 ;  /* 0x0000000000af7308 */ /* 0x0006b60000002400 */
[----:B------:R-:W-:Y:S08]  /*d520*/  @!UPT UIADD3 URZ, URZ, URZ, URZ ;  /* 0x0000003f3f3ff290 */ /* 0x000ff0000fffe03f */
[----:B-1----:R-:W-:Y:S01]  /*d530*/  HMMA.16816.F32.BF16 R60, R20, R44, R60 ;  /* 0x0000002c143c723c */ /* 0x002fe2000004183c */
[----:B---3--:R-:W-:-:S04]  /*d540*/  FMUL.FTZ R0, R74, c[0x0][0x320] ;  /* 0x0000c8004a007a20 */ /* 0x008fc80000410000 */
[----:B------:R1:W3:Y:S02]  /*d550*/  MUFU.TANH R171, R0 ;  /* 0x0000000000ab7308 */ /* 0x0002e40000002400 */
        /* <DEDUP_REMOVED lines=24> */
[----:B-----5:R1:W1:Y:S07]  /*d6e0*/  MUFU.TANH R167, R0 ;  /* 0x0000000000a77308 */ /* 0x02026e0000002400 */
[----:B------:R-:W-:Y:S01]  /*d6f0*/  HMMA.16816.F32.BF16 R56, R32, R96, RZ ;  /* 0x000000602038723c */ /* 0x000fe200000418ff */
[----:B-1----:R-:W-:-:S04]  /*d700*/  FMUL.FTZ R0, R78, c[0x0][0x320] ;  /* 0x0000c8004e007a20 */ /* 0x002fc80000410000 */
[----:B------:R1:W1:Y:S02]  /*d710*/  MUFU.TANH R163, R0 ;  /* 0x0000000000a37308 */ /* 0x0002640000002400 */
[----:B-1----:R-:W-:Y:S02]  /*d720*/  FMUL.FTZ R0, R79, c[0x0][0x320] ;  /* 0x0000c8004f007a20 */ /* 0x002fe40000410000 */
[----:B------:R-:W-:Y:S04]  /*d730*/  HMMA.16816.F32.BF16 R76, R8, R48, R40 ;  /* 0x00000030084c723c */ /* 0x000fe80000041828 */
[----:B------:R1:W1:Y:S04]  /*d740*/  MUFU.TANH R164, R0 ;  /* 0x0000000000a47308 */ /* 0x0002680000002400 */
[----:B------:R-:W-:Y:S01]  /*d750*/  HMMA.16816.F32.BF16 R40, R20, R46, R52 ;  /* 0x0000002e1428723c */ /* 0x000fe20000041834 */
[----:B------:R-:W2:Y:S07]  /*d760*/  LDSM.16.M88.4 R52, [R229+0x5100] ;  /* 0x00510000e534783b */ /* 0x000eae0000000200 */
[----:B------:R-:W-:Y:S01]  /*d770*/  HMMA.16816.F32.BF16 R44, R24, R100, R56 ;  /* 0x00000064182c723c */ /* 0x000fe20000041838 */
[----:B-1----:R-:W-:-:S04]  /*d780*/  FMUL.FTZ R0, R68, c[0x0][0x320] ;  /* 0x0000c80044007a20 */ /* 0x002fc80000410000 */
[----:B------:R1:W1:Y:S02]  /*d790*/  MUFU.TANH R166, R0 ;  /* 0x0000000000a67308 */ /* 0x0002640000002400 */
[----:B-1----:R-:W-:-:S06]  /*d7a0*/  FMUL.FTZ R0, R69, c[0x0][0x320] ;  /* 0x0000c80045007a20 */ /* 0x002fcc0000410000 */
[----:B------:R1:W1:Y:S11]  /*d7b0*/  MUFU.TANH R165, R0 ;  /* 0x0000000000a57308 */ /* 0x0002760000002400 */
[----:B--2---:R-:W-:Y:S01]  /*d7c0*/  HMMA.16816.F32.BF16 R44, R16, R52, R44 ;  /* 0x00000034102c723c */ /* 0x004fe2000004182c */
[----:B-1----:R-:W-:-:S04]  /*d7d0*/  FMUL.FTZ R0, R70, c[0x0][0x320] ;  /* 0x0000c80046007a20 */ /* 0x002fc80000410000 */
[----:B------:R1:W2:Y:S02]  /*d7e0*/  MUFU.TANH R162, R0 ;  /* 0x0000000000a27308 */ /* 0x0002a40000002400 */
        /* <DEDUP_REMOVED lines=34> */
[----:B--2---:R-:W-:-:S04]  /*da10*/  FMUL.FTZ R0, R76, c[0x0][0x320] ;  /* 0x0000c8004c007a20 */ /* 0x004fc80000410000 */
[----:B------:R2:W1:Y:S11]  /*da20*/  MUFU.TANH R137, R0 ;  /* 0x0000000000897308 */ /* 0x0004760000002400 */
[----:B------:R-:W-:Y:S08]  /*da30*/  @!UPT UIADD3 URZ, URZ, URZ, URZ ;  /* 0x0000003f3f3ff290 */ /* 0x000ff0000fffe03f */
[----:B------:R-:W-:Y:S01]  /*da40*/  HMMA.16816.F32.BF16 R48, R28, R102, R48 ;  /* 0x000000661c30723c */ /* 0x000fe20000041830 */
[----:B--2---:R-:W-:-:S04]  /*da50*/  FMUL.FTZ R0, R77, c[0x0][0x320] ;  /* 0x0000c8004d007a20 */ /* 0x004fc80000410000 */
[----:B------:R2:W1:Y:S11]  /*da60*/  MUFU.TANH R138, R0 ;  /* 0x00000000008a7308 */ /* 0x0004760000002400 */
[----:B------:R-:W-:Y:S08]  /*da70*/  @!UPT UIADD3 URZ, URZ, URZ, URZ ;  /* 0x0000003f3f3ff290 */ /* 0x000ff0000fffe03f */
[----:B------:R-:W-:Y:S01]  /*da80*/  HMMA.16816.F32.BF16 R48, R20, R54, R48 ;  /* 0x000000361430723c */ /* 0x000fe20000041830 */
[----:B--2---:R-:W-:-:S04]  /*da90*/  FMUL.FTZ R0, R78, c[0x0][0x320] ;  /* 0x0000c8004e007a20 */ /* 0x004fc80000410000 */
[----:B------:R2:W1:Y:S02]  /*daa0*/  MUFU.TANH R133, R0 ;  /* 0x0000000000857308 */ /* 0x0004640000002400 */
[----:B--2---:R-:W-:Y:S02]  /*dab0*/  FMUL.FTZ R0, R79, c[0x0][0x320] ;  /* 0x0000c8004f007a20 */ /* 0x004fe40000410000 */
[----:B-1----:R-:W-:Y:S01]  /*dac0*/  HMMA.16816.F32.BF16 R76, R8, R40, R44 ;  /* 0x00000028084c723c */ /* 0x002fe2000004182c */
[----:B------:R-:W1:Y:S03]  /*dad0*/  LDSM.16.M88.4 R44, [R229+0x5900] ;  /* 0x00590000e52c783b */ /* 0x000e660000000200 */
[----:B------:R2:W1:Y:S02]  /*dae0*/  MUFU.TANH R134, R0 ;  /* 0x0000000000867308 */ /* 0x0004640000002400 */
[----:B--2---:R-:W-:-:S06]  /*daf0*/  FMUL.FTZ R0, R68, c[0x0][0x320] ;  /* 0x0000c80044007a20 */ /* 0x004fcc0000410000 */
[----:B------:R2:W1:Y:S02]  /*db00*/  MUFU.TANH R147, R0 ;  /* 0x0000000000937308 */ /* 0x0004640000002400 */
[----:B--2---:R-:W-:Y:S01]  /*db10*/  FMUL.FTZ R0, R69, c[0x0][0x320] ;  /* 0x0000c80045007a20 */ /* 0x004fe20000410000 */
[----:B-1----:R-:W-:Y:S05]  /*db20*/  HMMA.16816.F32.BF16 R60, R20, R44, R60 ;  /* 0x0000002c143c723c */ /* 0x002fea000004183c */
[----:B------:R1:W2:Y:S02]  /*db30*/  MUFU.TANH R144, R0 ;  /* 0x0000000000907308 */ /* 0x0002a40000002400 */
        /* <DEDUP_REMOVED lines=35> */
[----:B--2---:R-:W-:-:S04]  /*dd70*/  FMUL.FTZ R0, R76, c[0x0][0x320] ;  /* 0x0000c8004c007a20 */ /* 0x004fc80000410000 */
[----:B------:R2:W1:Y:S03]  /*dd80*/  MUFU.TANH R141, R0 ;  /* 0x00000000008d7308 */ /* 0x0004660000002400 */
[----:B------:R-:W-:Y:S01]  /*dd90*/  HMMA.16816.F32.BF16 R56, R32, R112, RZ ;  /* 0x000000702038723c */ /* 0x000fe200000418ff */
[----:B--2---:R-:W-:-:S04]  /*dda0*/  FMUL.FTZ R0, R77, c[0x0][0x320] ;  /* 0x0000c8004d007a20 */ /* 0x004fc80000410000 */
[----:B------:R2:W1:Y:S02]  /*ddb0*/  MUFU.TANH R142, R0 ;  /* 0x00000000008e7308 */ /* 0x0004640000002400 */
[----:B--2---:R-:W-:-:S06]  /*ddc0*/  FMUL.FTZ R0, R78, c[0x0][0x320] ;  /* 0x0000c8004e007a20 */ /* 0x004fcc0000410000 */
[----:B------:R2:W1:Y:S02]  /*ddd0*/  MUFU.TANH R145, R0 ;  /* 0x0000000000917308 */ /* 0x0004640000002400 */
[----:B--2---:R-:W-:Y:S02]  /*dde0*/  FMUL.FTZ R0, R79, c[0x0][0x320] ;  /* 0x0000c8004f007a20 */ /* 0x004fe40000410000 */
[----:B-1----:R-:W-:Y:S04]  /*ddf0*/  HMMA.16816.F32.BF16 R76, R8, R48, R40 ;  /* 0x00000030084c723c */ /* 0x002fe80000041828 */
[----:B------:R1:W2:Y:S04]  /*de00*/  MUFU.TANH R146, R0 ;  /* 0x0000000000927308 */ /* 0x0002a80000002400 */
        /* <DEDUP_REMOVED lines=45> */
[----:B--2---:R-:W-:-:S04]  /*e0e0*/  FMUL.FTZ R0, R76, c[0x0][0x320] ;  /* 0x0000c8004c007a20 */ /* 0x004fc80000410000 */
[----:B------:R2:W1:Y:S11]  /*e0f0*/  MUFU.TANH R92, R0 ;  /* 0x00000000005c7308 */ /* 0x0004760000002400 */
[----:B------:R-:W-:Y:S01]  /*e100*/  HMMA.16816.F32.BF16 R48, R28, R122, R48 ;  /* 0x0000007a1c30723c */ /* 0x000fe20000041830 */
[----:B--2---:R-:W-:-:S07]  /*e110*/  FMUL.FTZ R0, R77, c[0x0][0x320] ;  /* 0x0000c8004d007a20 */ /* 0x004fce0000410000 */
[----:B------:R-:W-:Y:S01]  /*e120*/  HMMA.16816.F32.BF16 R28, R28, R130, R36 ;  /* 0x000000821c1c723c */ /* 0x000fe20000041824 */
[----:B------:R2:W1:Y:S11]  /*e130*/  MUFU.TANH R91, R0 ;  /* 0x00000000005b7308 */ /* 0x0004760000002400 */
[----:B------:R-:W-:Y:S04]  /*e140*/  @!UPT UIADD3 URZ, URZ, URZ, URZ ;  /* 0x0000003f3f3ff290 */ /* 0x000fe8000fffe03f */
[----:B------:R-:W-:Y:S01]  /*e150*/  HMMA.16816.F32.BF16 R48, R20, R54, R48 ;  /* 0x000000361430723c */ /* 0x000fe20000041830 */
[----:B--2---:R-:W-:-:S04]  /*e160*/  FMUL.FTZ R0, R78, c[0x0][0x320] ;  /* 0x0000c8004e007a20 */ /* 0x004fc80000410000 */
[----:B------:R2:W1:Y:S03]  /*e170*/  MUFU.TANH R90, R0 ;  /* 0x00000000005a7308 */ /* 0x0004660000002400 */
[----:B------:R-:W-:Y:S01]  /*e180*/  HMMA.16816.F32.BF16 R52, R16, R54, R64 ;  /* 0x000000361034723c */ /* 0x000fe20000041840 */
[----:B--2---:R-:W-:-:S07]  /*e190*/  FMUL.FTZ R0, R79, c[0x0][0x320] ;  /* 0x0000c8004f007a20 */ /* 0x004fce0000410000 */
[C---:B-1----:R-:W-:Y:S01]  /*e1a0*/  HMMA.16816.F32.BF16 R76, R8.reuse, R40, R44 ;  /* 0x00000028084c723c */ /* 0x042fe2000004182c */
[----:B------:R-:W1:Y:S01]  /*e1b0*/  LDSM.16.M88.4 R44, [R229+0x6900] ;  /* 0x00690000e52c783b */ /* 0x000e620000000200 */
[----:B------:R2:W1:Y:S11]  /*e1c0*/  MUFU.TANH R89, R0 ;  /* 0x0000000000597308 */ /* 0x0004760000002400 */
[----:B------:R-:W-:Y:S03]  /*e1d0*/  @!UPT UIADD3 URZ, URZ, URZ, URZ ;  /* 0x0000003f3f3ff290 */ /* 0x000fe6000fffe03f */
[----:B------:R-:W-:Y:S08]  /*e1e0*/  HMMA.16816.F32.BF16 R64, R8, R42, R52 ;  /* 0x0000002a0840723c */ /* 0x000ff00000041834 */
[----:B------:R-:W-:Y:S01]  /*e1f0*/  HMMA.16816.F32.BF16 R52, R32, R126, RZ ;  /* 0x0000007e2034723c */ /* 0x000fe200000418ff */
[----:B--2---:R-:W-:-:S04]  /*e200*/  FMUL.FTZ R0, R68, c[0x0][0x320] ;  /* 0x0000c80044007a20 */ /* 0x004fc80000410000 */
        /* <DEDUP_REMOVED lines=8> */
[----:B--2---:R-:W-:Y:S01]  /*e290*/  FMUL.FTZ R0, R69, c[0x0][0x320] ;  /* 0x0000c80045007a20 */ /* 0x004fe20000410000 */
[----:B------:R-:W2:Y:S01]  /*e2a0*/  MUFU.TANH R78, R78 ;  /* 0x0000004e004e7308 */ /* 0x000ea20000002400 */
[----:B------:R-:W-:Y:S07]  /*e2b0*/  HMMA.16816.F32.BF16 R36, R24, R130, R52 ;  /* 0x000000821824723c */ /* 0x000fee0000041834 */
[----:B------:R1:W1:Y:S08]  /*e2c0*/  MUFU.TANH R87, R0 ;  /* 0x0000000000577308 */ /* 0x0002700000002400 */
[----:B------:R-:W2:Y:S01]  /*e2d0*/  MUFU.TANH R79, R79 ;  /* 0x0000004f004f7308 */ /* 0x000ea20000002400 */
[----:B-1----:R-:W-:-:S07]  /*e2e0*/  FMUL.FTZ R0, R70, c[0x0][0x320] ;  /* 0x0000c80046007a20 */ /* 0x002fce0000410000 */
[----:B------:R-:W1:Y:S08]  /*e2f0*/  MUFU.TANH R64, R64 ;  /* 0x0000004000407308 */ /* 0x000e700000002400 */
[----:B------:R1:W1:Y:S08]  /*e300*/  MUFU.TANH R86, R0 ;  /* 0x0000000000567308 */ /* 0x0002700000002400 */
[----:B------:R-:W2:Y:S01]  /*e310*/  MUFU.TANH R65, R65 ;  /* 0x0000004100417308 */ /* 0x000ea20000002400 */
[----:B-1----:R-:W-:-:S07]  /*e320*/  FMUL.FTZ R0, R71, c[0x0][0x320] ;  /* 0x0000c80047007a20 */ /* 0x002fce0000410000 */
[----:B------:R-:W1:Y:S01]  /*e330*/  MUFU.TANH R66, R66 ;  /* 0x0000004200427308 */ /* 0x000e620000002400 */
[----:B------:R-:W-:Y:S07]  /*e340*/  HMMA.16816.F32.BF16 R68, R12, R40, R56 ;  /* 0x000000280c44723c */ /* 0x000fee0000041838 */
[----:B------:R1:W1:Y:S01]  /*e350*/  MUFU.TANH R85, R0 ;  /* 0x0000000000557308 */ /* 0x0002620000002400 */
[----:B------:R-:W-:Y:S01]  /*e360*/  HMMA.16816.F32.BF16 R56, R32, R124, RZ ;  /* 0x0000007c2038723c */ /* 0x000fe200000418ff */
[----:B-1----:R-:W-:-:S06]  /*e370*/  FMUL.FTZ R0, R72, c[0x0][0x320] ;  /* 0x0000c80048007a20 */ /* 0x002fcc0000410000 */
[----:B------:R1:W1:Y:S11]  /*e380*/  MUFU.TANH R84, R0 ;  /* 0x0000000000547308 */ /* 0x0002760000002400 */
[----:B------:R-:W-:Y:S06]  /*e390*/  @!UPT UIADD3 URZ, URZ, URZ, URZ ;  /* 0x0000003f3f3ff290 */ /* 0x000fec000fffe03f */
[----:B------:R-:W-:Y:S01]  /*e3a0*/  HMMA.16816.F32.BF16 R56, R24, R128, R56 ;  /* 0x000000801838723c */ /* 0x000fe20000041838 */
[----:B-1----:R-:W-:-:S04]  /*e3b0*/  FMUL.FTZ R0, R73, c[0x0][0x320] ;  /* 0x0000c80049007a20 */ /* 0x002fc80000410000 */
[----:B------:R1:W1:Y:S11]  /*e3c0*/  MUFU.TANH R83, R0 ;  /* 0x0000000000537308 */ /* 0x0002760000002400 */
[----:B------:R-:W-:Y:S08]  /*e3d0*/  @!UPT UIADD3 URZ, URZ, URZ, URZ ;  /* 0x0000003f3f3ff290 */ /* 0x000ff0000fffe03f */
[----:B------:R-:W-:Y:S01]  /*e3e0*/  HMMA.16816.F32.BF16 R32, R16, R44, R56 ;  /* 0x0000002c1020723c */ /* 0x000fe20000041838 */
[----:B-1----:R-:W-:-:S07]  /*e3f0*/  FMUL.FTZ R0, R74, c[0x0][0x320] ;  /* 0x0000c8004a007a20 */ /* 0x002fce0000410000 */
        /* <DEDUP_REMOVED lines=17> */
[----:B--2---:R-:W-:-:S04]  /*e510*/  FMUL.FTZ R0, R76, c[0x0][0x320] ;  /* 0x0000c8004c007a20 */ /* 0x004fc80000410000 */
[----:B------:R2:W1:Y:S02]  /*e520*/  MUFU.TANH R72, R0 ;  /* 0x0000000000487308 */ /* 0x0004640000002400 */
[----:B------:R-:W-:Y:S02]  /*e530*/  FMUL.FTZ R70, R70, c[0x0][0x320] ;  /* 0x0000c80046467a20 */ /* 0x000fe40000410000 */
[----:B------:R-:W-:Y:S02]  /*e540*/  FMUL.FTZ R68, R68, c[0x0][0x320] ;  /* 0x0000c80044447a20 */ /* 0x000fe40000410000 */
[----:B------:R-:W-:Y:S02]  /*e550*/  FMUL.FTZ R69, R69, c[0x0][0x320] ;  /* 0x0000c80045457a20 */ /* 0x000fe40000410000 */
[----:B------:R-:W-:Y:S01]  /*e560*/  FMUL.FTZ R71, R71, c[0x0][0x320] ;  /* 0x0000c80047477a20 */ /* 0x000fe20000410000 */
[----:B------:R-:W3:Y:S01]  /*e570*/  MUFU.TANH R60, R68 ;  /* 0x00000044003c7308 */ /* 0x000ee20000002400 */
[----:B--2---:R-:W-:-:S07]  /*e580*/  FMUL.FTZ R0, R67, c[0x0][0x320] ;  /* 0x0000c80043007a20 */ /* 0x004fce0000410000 */
[----:B------:R-:W2:Y:S01]  /*e590*/  MUFU.TANH R61, R69 ;  /* 0x00000045003d7308 */ /* 0x000ea20000002400 */
[-C--:B-1----:R-:W-:Y:S07]  /*e5a0*/  HMMA.16816.F32.BF16 R40, R12, R48.reuse, R40 ;  /* 0x000000300c28723c */ /* 0x082fee0000041828 */
[----:B------:R1:W1:Y:S01]  /*e5b0*/  MUFU.TANH R52, R0 ;  /* 0x0000000000347308 */ /* 0x0002620000002400 */
[----:B------:R-:W-:Y:S07]  /*e5c0*/  HMMA.16816.F32.BF16 R24, R8, R48, R32 ;  /* 0x000000300818723c */ /* 0x000fee0000041820 */
[----:B------:R-:W1:Y:S01]  /*e5d0*/  MUFU.TANH R70, R70 ;  /* 0x0000004600467308 */ /* 0x000e620000002400 */
[-C--:B------:R-:W-:Y:S07]  /*e5e0*/  HMMA.16816.F32.BF16 R12, R12, R50.reuse, R20 ;  /* 0x000000320c0c723c */ /* 0x080fee0000041814 */
[----:B------:R-:W2:Y:S01]  /*e5f0*/  MUFU.TANH R56, R71 ;  /* 0x0000004700387308 */ /* 0x000ea20000002400 */
[----:B------:R-:W-:Y:S01]  /*e600*/  HMMA.16816.F32.BF16 R8, R8, R50, R16 ;  /* 0x000000320808723c */ /* 0x000fe20000041810 */
[----:B------:R-:W-:-:S02]  /*e610*/  FMUL.FTZ R40, R40, c[0x0][0x320] ;  /* 0x0000c80028287a20 */ /* 0x000fc40000410000 */
[----:B------:R-:W-:Y:S02]  /*e620*/  FMUL.FTZ R41, R41, c[0x0][0x320] ;  /* 0x0000c80029297a20 */ /* 0x000fe40000410000 */
[----:B------:R-:W-:Y:S02]  /*e630*/  FMUL.FTZ R42, R42, c[0x0][0x320] ;  /* 0x0000c8002a2a7a20 */ /* 0x000fe40000410000 */
[----:B-1----:R-:W-:Y:S01]  /*e640*/  FMUL.FTZ R0, R43, c[0x0][0x320] ;  /* 0x0000c8002b007a20 */ /* 0x002fe20000410000 */
[----:B------:R-:W1:Y:S01]  /*e650*/  MUFU.TANH R40, R40 ;  /* 0x0000002800287308 */ /* 0x000e620000002400 */
[----:B------:R-:W-:Y:S01]  /*e660*/  FMUL.FTZ R24, R24, c[0x0][0x320] ;  /* 0x0000c80018187a20 */ /* 0x000fe20000410000 */
[----:B------:R-:W-:Y:S01]  /*e670*/  P2R R16, PR, RZ, 0x10 ;  /* 0x00000010ff107803 */ /* 0x000fe20000000000 */
[----:B------:R-:W-:Y:S02]  /*e680*/  FMUL.FTZ R25, R25, c[0x0][0x320] ;  /* 0x0000c80019197a20 */ /* 0x000fe40000410000 */
[----:B------:R-:W-:-:S02]  /*e690*/  FMUL.FTZ R26, R26, c[0x0][0x320] ;  /* 0x0000c8001a1a7a20 */ /* 0x000fc40000410000 */
[----:B------:R-:W-:Y:S01]  /*e6a0*/  FMUL.FTZ R27, R27, c[0x0][0x320] ;  /* 0x0000c8001b1b7a20 */ /* 0x000fe20000410000 */
[----:B------:R-:W1:Y:S01]  /*e6b0*/  MUFU.TANH R53, R42 ;  /* 0x0000002a00357308 */ /* 0x000e620000002400 */
[----:B------:R-:W-:Y:S02]  /*e6c0*/  FMUL.FTZ R12, R12, c[0x0][0x320] ;  /* 0x0000c8000c0c7a20 */ /* 0x000fe40000410000 */
[----:B------:R-:W-:Y:S02]  /*e6d0*/  FMUL.FTZ R13, R13, c[0x0][0x320] ;  /* 0x0000c8000d0d7a20 */ /* 0x000fe40000410000 */
[----:B------:R-:W-:Y:S02]  /*e6e0*/  FMUL.FTZ R14, R14, c[0x0][0x320] ;  /* 0x0000c8000e0e7a20 */ /* 0x000fe40000410000 */
[----:B------:R-:W-:Y:S01]  /*e6f0*/  FMUL.FTZ R15, R15, c[0x0][0x320] ;  /* 0x0000c8000f0f7a20 */ /* 0x000fe20000410000 */
[----:B------:R-:W1:Y:S01]  /*e700*/  MUFU.TANH R41, R41 ;  /* 0x0000002900297308 */ /* 0x000e620000002400 */
[----:B------:R-:W-:-:S02]  /*e710*/  FMUL.FTZ R8, R8, c[0x0][0x320] ;  /* 0x0000c80008087a20 */ /* 0x000fc40000410000 */
[----:B------:R-:W-:Y:S02]  /*e720*/  FMUL.FTZ R9, R9, c[0x0][0x320] ;  /* 0x0000c80009097a20 */ /* 0x000fe40000410000 */
[----:B------:R-:W-:Y:S02]  /*e730*/  FMUL.FTZ R10, R10, c[0x0][0x320] ;  /* 0x0000c8000a0a7a20 */ /* 0x000fe40000410000 */
[----:B------:R-:W-:Y:S01]  /*e740*/  FMUL.FTZ R11, R11, c[0x0][0x320] ;  /* 0x0000c8000b0b7a20 */ /* 0x000fe20000410000 */
        /* <DEDUP_REMOVED lines=13> */
[----:B-1----:R-:W-:Y:S01]  /*e820*/  LOP3.LUT R0, R116, R5, RZ, 0xfc, !PT ;  /* 0x0000000574007212 */ /* 0x002fe200078efcff */
[----:B------:R-:W-:Y:S06]  /*e830*/  BAR.SYNC.DEFER_BLOCKING 0x0 ;  /* 0x0000000000007b1d */ /* 0x000fec0000010000 */
[----:B------:R-:W-:Y:S05]  /*e840*/  @!P4 BRA `(.L_x_128) ;  /* 0x000002000000c947 */ /* 0x000fea0003800000 */
[----:B--234-:R-:W-:Y:S01]  /*e850*/  IADD3 R8, R198, -0x2, RZ ;  /* 0xfffffffec6087810 */ /* 0x01cfe20007ffe0ff */
[----:B------:R-:W-:-:S03]  /*e860*/  IMAD.SHL.U32 R18, R193, 0x20, RZ ;  /* 0x00000020c1127824 */ /* 0x000fc600078e00ff */
[----:B------:R-:W-:Y:S01]  /*e870*/  SHF.R.S32.HI R5, RZ, 0x1f, R8 ;  /* 0x0000001fff057819 */ /* 0x000fe20000011408 */
[----:B------:R-:W-:Y:S02]  /*e880*/  IMAD R2, R192, R8, RZ ;  /* 0x00000008c0027224 */ /* 0x000fe400078e02ff */
[----:B------:R-:W-:-:S04]  /*e890*/  IMAD.WIDE.U32 R8, R8, R194, R196 ;  /* 0x000000c208087225 */ /* 0x000fc800078e00c4 */
[----:B------:R-:W-:Y:S01]  /*e8a0*/  IMAD R2, R5, R194, R2 ;  /* 0x000000c205027224 */ /* 0x000fe200078e0202 */
[----:B------:R-:W-:Y:S02]  /*e8b0*/  LEA R6, P0, R8, c[0x0][0x1c8], 0x1 ;  /* 0x0000720008067a11 */ /* 0x000fe400078008ff */
[----:B------:R-:W-:Y:S01]  /*e8c0*/  SHF.L.U64.HI R5, R193, R191, c[0x0][0x1e4] ;  /* 0x00007900c1057619 */ /* 0x000fe200000102bf */
[----:B------:R-:W-:Y:S01]  /*e8d0*/  IMAD.IADD R2, R9, 0x1, R2 ;  /* 0x0000000109027824 */ /* 0x000fe200078e0202 */
[----:B------:R-:W-:-:S04]  /*e8e0*/  IADD3 R14, P1, R18, R6, RZ ;  /* 0x00000006120e7210 */ /* 0x000fc80007f3e0ff */
[----:B------:R-:W-:Y:S02]  /*e8f0*/  LEA.HI.X R7, R8, c[0x0][0x1cc], R2, 0x1, P0 ;  /* 0x0000730008077a11 */ /* 0x000fe400000f0c02 */
[----:B------:R-:W-:-:S03]  /*e900*/  IADD3 R12, P0, R18, R14, RZ ;  /* 0x0000000e120c7210 */ /* 0x000fc60007f1e0ff */
[C---:B------:R-:W-:Y:S01]  /*e910*/  IMAD.X R15, R5.reuse, 0x1, R7, P1 ;  /* 0x00000001050f7824 */ /* 0x040fe200008e0607 */
[C---:B------:R-:W-:Y:S01]  /*e920*/  IADD3 R10, P1, R18.reuse, R12, RZ ;  /* 0x0000000c120a7210 */ /* 0x040fe20007f3e0ff */
[----:B------:R-:W-:Y:S01]  /*e930*/  @!PT LDS RZ, [RZ] ;  /* 0x00000000fffff984 */ /* 0x000fe20000000800 */
[----:B------:R-:W-:Y:S01]  /*e940*/  @!PT LDS RZ, [RZ] ;  /* 0x00000000fffff984 */ /* 0x000fe20000000800 */
[----:B------:R-:W-:Y:S01]  /*e950*/  @!PT LDS RZ, [RZ] ;  /* 0x00000000fffff984 */ /* 0x000fe20000000800 */
[----:B------:R1:W-:Y:S02]  /*e960*/  LDGSTS.E.BYPASS.LTC128B.128 [R241+0x3900], [R6.64], !P3 ;  /* 0x0390000006f17fae */ /* 0x0003e4000d901d4a */
[C---:B------:R-:W-:Y:S01]  /*e970*/  IMAD.X R13, R5.reuse, 0x1, R15, P0 ;  /* 0x00000001050d7824 */ /* 0x040fe200000e060f */
[----:B------:R-:W-:Y:S01]  /*e980*/  IADD3 R8, P0, R18, R10, RZ ;  /* 0x0000000a12087210 */ /* 0x000fe20007f1e0ff */
[----:B------:R2:W-:Y:S02]  /*e990*/  LDGSTS.E.BYPASS.LTC128B.128 [R241+0x4100], [R14.64], !P3 ;  /* 0x041000000ef17fae */ /* 0x0005e4000d901d4a */
[C---:B------:R-:W-:Y:S02]  /*e9a0*/  IMAD.X R11, R5.reuse, 0x1, R13, P1 ;  /* 0x00000001050b7824 */ /* 0x040fe400008e060d */
        /* <DEDUP_REMOVED lines=10> */
.L_x_128:
[----:B--234-:R-:W-:Y:S01]  /*ea50*/  LOP3.LUT R2, R190, 0xffffffe0, RZ, 0xc0, !PT ;  /* 0xffffffe0be027812 */ /* 0x01cfe200078ec0ff */
[----:B------:R-:W-:Y:S01]  /*ea60*/  IMAD.IADD R6, R208, 0x1, R189 ;  /* 0x00000001d0067824 */ /* 0x000fe200078e02bd */
[----:B------:R-:W-:Y:S01]  /*ea70*/  STL [R1+0x80], R241 ;  /* 0x000080f101007387 */ /* 0x000fe20000100800 */
[----:B------:R-:W-:Y:S02]  /*ea80*/  SHF.L.U32 R224, R0, 0x1, RZ ;  /* 0x0000000100e07819 */ /* 0x000fe400000006ff */
[----:B------:R-:W-:Y:S01]  /*ea90*/  IMAD.IADD R2, R216, 0x1, -R2 ;  /* 0x00000001d8027824 */ /* 0x000fe200078e0a02 */
[----:B------:R-:W-:Y:S02]  /*eaa0*/  STL [R1+0x7c], R240 ;  /* 0x00007cf001007387 */ /* 0x000fe40000100800 */
[----:B------:R-:W-:-:S02]  /*eab0*/  IMAD R225, R4, 0x2, R224 ;  /* 0x0000000204e17824 */ /* 0x000fc400078e02e0 */
[----:B------:R-:W-:Y:S01]  /*eac0*/  SHF.R.S32.HI R5, RZ, 0x1f, R2 ;  /* 0x0000001fff057819 */ /* 0x000fe20000011402 */
[----:B------:R-:W-:Y:S01]  /*ead0*/  STL [R1+0x78], R239 ;  /* 0x000078ef01007387 */ /* 0x000fe20000100800 */
[----:B------:R-:W-:Y:S02]  /*eae0*/  IMAD R227, R3, 0x2, R224 ;  /* 0x0000000203e37824 */ /* 0x000fe400078e02e0 */
[----:B------:R-:W-:Y:S01]  /*eaf0*/  LEA.HI R5, R5, R2, RZ, 0x2 ;  /* 0x0000000205057211 */ /* 0x000fe200078f10ff */
[----:B------:R-:W-:Y:S01]  /*eb00*/  STL [R1+0x74], R238 ;  /* 0x000074ee01007387 */ /* 0x000fe20000100800 */
[----:B------:R-:W-:Y:S02]  /*eb10*/  IMAD R226, R3, 0x2, R225 ;  /* 0x0000000203e27824 */ /* 0x000fe400078e02e1 */
[----:B------:R-:W-:Y:S01]  /*eb20*/  LOP3.LUT R5, R5, 0x7ffffffc, RZ, 0xc0, !PT ;  /* 0x7ffffffc05057812 */ /* 0x000fe200078ec0ff */
[----:B------:R-:W-:Y:S04]  /*eb30*/  STL [R1+0x70], R237 ;  /* 0x000070ed01007387 */ /* 0x000fe80000100800 */
[----:B------:R-:W-:Y:S01]  /*eb40*/  IMAD.IADD R2, R2, 0x1, -R5 ;  /* 0x0000000102027824 */ /* 0x000fe200078e0a05 */
[----:B------:R-:W-:Y:S03]  /*eb50*/  STL [R1+0x6c], R236 ;  /* 0x00006cec01007387 */ /* 0x000fe60000100800 */
[----:B------:R-:W-:Y:S01]  /*eb60*/  IMAD R2, R2, -0x2, R6 ;  /* 0xfffffffe02027824 */ /* 0x000fe200078e0206 */
[----:B------:R-:W-:Y:S04]  /*eb70*/  STL [R1+0x68], R235 ;  /* 0x000068eb01007387 */ /* 0x000fe80000100800 */
[C---:B------:R-:W-:Y:S01]  /*eb80*/  ISETP.GT.AND P0, PT, R2.reuse, RZ, PT ;  /* 0x000000ff0200720c */ /* 0x040fe20003f04270 */
[----:B------:R-:W-:Y:S01]  /*eb90*/  STL [R1+0x64], R234 ;  /* 0x000064ea01007387 */ /* 0x000fe20000100800 */
[----:B------:R-:W-:-:S02]  /*eba0*/  ISETP.GT.AND P2, PT, R2, 0x1, PT ;  /* 0x000000010200780c */ /* 0x000fc40003f44270 */
[----:B------:R-:W-:Y:S01]  /*ebb0*/  ISETP.GT.AND P4, PT, R2, 0x8, PT ;  /* 0x000000080200780c */ /* 0x000fe20003f84270 */
[----:B------:R-:W-:Y:S01]  /*ebc0*/  STL [R1+0x60], R233 ;  /* 0x000060e901007387 */ /* 0x000fe20000100800 */
[----:B------:R-:W-:Y:S02]  /*ebd0*/  FSEL R9, R188, -INF , P0 ;  /* 0xff800000bc097808 */ /* 0x000fe40000000000 */
[----:B------:R-:W-:Y:S01]  /*ebe0*/  FSEL R10, R187, -INF , P2 ;  /* 0xff800000bb0a7808 */ /* 0x000fe20001000000 */
[----:B------:R-:W-:Y:S01]  /*ebf0*/  STL [R1+0x5c], R232 ;  /* 0x00005ce801007387 */ /* 0x000fe20000100800 */
[----:B------:R-:W-:Y:S02]  /*ec00*/  ISETP.GT.AND P5, PT, R2, 0x9, PT ;  /* 0x000000090200780c */ /* 0x000fe40003fa4270 */
[----:B------:R-:W-:Y:S01]  /*ec10*/  FSEL R26, R182, -INF , P4 ;  /* 0xff800000b61a7808 */ /* 0x000fe20002000000 */
[----:B------:R-:W-:Y:S01]  /*ec20*/  STL [R1+0x58], R231 ;  /* 0x000058e701007387 */ /* 0x000fe20000100800 */
[----:B------:R-:W-:-:S02]  /*ec30*/  FMNMX.FTZ R71, R9, R10, !PT ;  /* 0x0000000a09477209 */ /* 0x000fc40007810000 */
[----:B------:R-:W-:Y:S01]  /*ec40*/  ISETP.GT.AND P6, PT, R2, 0x10, PT ;  /* 0x000000100200780c */ /* 0x000fe20003fc4270 */
[----:B------:R-:W-:Y:S01]  /*ec50*/  STL [R1+0x54], R230 ;  /* 0x000054e601007387 */ /* 0x000fe20000100800 */
[----:B------:R-:W-:Y:S02]  /*ec60*/  FSEL R27, R181, -INF , P5 ;  /* 0xff800000b51b7808 */ /* 0x000fe40002800000 */
[----:B------:R-:W-:Y:S01]  /*ec70*/  FMNMX.FTZ R71, R26, R71, !PT ;  /* 0x000000471a477209 */ /* 0x000fe20007810000 */
[----:B------:R-:W-:Y:S01]  /*ec80*/  STL [R1+0x50], R229 ;  /* 0x000050e501007387 */ /* 0x000fe20000100800 */
[----:B------:R-:W-:Y:S02]  /*ec90*/  FSEL R12, R184, -INF , P0 ;  /* 0xff800000b80c7808 */ /* 0x000fe40000000000 */
[----:B------:R-:W-:Y:S01]  /*eca0*/  FSEL R13, R183, -INF , P2 ;  /* 0xff800000b70d7808 */ /* 0x000fe20001000000 */
[----:B------:R1:W-:Y:S01]  /*ecb0*/  STL [R1+0x4c], R228 ;  /* 0x00004ce401007387 */ /* 0x0003e20000100800 */
[----:B------:R-:W-:-:S02]  /*ecc0*/  ISETP.GT.AND P1, PT, R2, 0x11, PT ;  /* 0x000000110200780c */ /* 0x000fc40003f24270 */
[----:B------:R-:W-:Y:S01]  /*ecd0*/  FSEL R28, R174, -INF , P6 ;  /* 0xff800000ae1c7808 */ /* 0x000fe20003000000 */
[----:B------:R2:W-:Y:S01]  /*ece0*/  STL [R1+0x48], R119 ;  /* 0x0000487701007387 */ /* 0x0005e20000100800 */
[----:B------:R-:W-:Y:S02]  /*ecf0*/  FMNMX.FTZ R71, R27, R71, !PT ;  /* 0x000000471b477209 */ /* 0x000fe40007810000 */
[----:B------:R-:W-:Y:S01]  /*ed00*/  FSEL R18, R179, -INF , P0 ;  /* 0xff800000b3127808 */ /* 0x000fe20000000000 */
[----:B------:R-:W0:Y:S01]  /*ed10*/  LDGDEPBAR ;  /* 0x00000000000079af */ /* 0x000e220000000000 */
[----:B------:R-:W-:Y:S02]  /*ed20*/  FSEL R29, R186, -INF , P0 ;  /* 0xff800000ba1d7808 */ /* 0x000fe40000000000 */
[----:B------:R-:W-:Y:S02]  /*ed30*/  FSEL R14, R176, -INF , P4 ;  /* 0xff800000b00e7808 */ /* 0x000fe40002000000 */
[----:B------:R-:W-:-:S02]  /*ed40*/  FMNMX.FTZ R68, R12, R13, !PT ;  /* 0x0000000d0c447209 */ /* 0x000fc40007810000 */
[----:B------:R-:W-:Y:S02]  /*ed50*/  ISETP.GT.AND P0, PT, R2, 0x18, PT ;  /* 0x000000180200780c */ /* 0x000fe40003f04270 */
[----:B------:R-:W-:Y:S02]  /*ed60*/  FSEL R104, R173, -INF , P1 ;  /* 0xff800000ad687808 */ /* 0x000fe40000800000 */
[----:B------:R-:W-:Y:S02]  /*ed70*/  FMNMX.FTZ R71, R28, R71, !PT ;  /* 0x000000471c477209 */ /* 0x000fe40007810000 */
[----:B------:R-:W-:Y:S02]  /*ed80*/  FSEL R20, R171, -INF , P4 ;  /* 0xff800000ab147808 */ /* 0x000fe40002000000 */
[----:B------:R-:W-:Y:S02]  /*ed90*/  FSEL R31, R178, -INF , P4 ;  /* 0xff800000b21f7808 */ /* 0x000fe40002000000 */
[----:B------:R-:W-:-:S02]  /*eda0*/  FSEL R15, R175, -INF , P5 ;  /* 0xff800000af0f7808 */ /* 0x000fc40002800000 */
[----:B------:R-:W-:Y:S02]  /*edb0*/  FMNMX.FTZ R68, R14, R68, !PT ;  /* 0x000000440e447209 */ /* 0x000fe40007810000 */
[----:B------:R-:W-:Y:S02]  /*edc0*/  ISETP.GT.AND P4, PT, R2, 0x19, PT ;  /* 0x000000190200780c */ /* 0x000fe40003f84270 */
[----:B------:R-:W-:Y:S02]  /*edd0*/  FSEL R105, R166, -INF , P0 ;  /* 0xff800000a6697808 */ /* 0x000fe40000000000 */
[----:B------:R-:W-:Y:S02]  /*ede0*/  FMNMX.FTZ R71, R104, R71, !PT ;  /* 0x0000004768477209 */ /* 0x000fe40007810000 */
[----:B------:R-:W-:Y:S02]  /*edf0*/  FSEL R25, R172, -INF , P5 ;  /* 0xff800000ac197808 */ /* 0x000fe40002800000 */
[----:B------:R-:W-:-:S02]  /*ee00*/  FSEL R36, R177, -INF , P5 ;  /* 0xff800000b1247808 */ /* 0x000fc40002800000 */
        /* <DEDUP_REMOVED lines=8> */
[----:B------:R-:W-:Y:S02]  /*ee90*/  FSEL R38, R167, -INF , P1 ;  /* 0xff800000a7267808 */ /* 0x000fe40000800000 */
[----:B------:R-:W-:Y:S02]  /*eea0*/  FSEL R116, R169, -INF , P1 ;  /* 0xff800000a9747808 */ /* 0x000fe40000800000 */
[----:B------:R-:W-:Y:S02]  /*eeb0*/  ISETP.GT.AND P2, PT, R2, 0x28, PT ;  /* 0x000000280200780c */ /* 0x000fe40003f44270 */
[----:B------:R-:W-:-:S02]  /*eec0*/  FSEL R45, R163, -INF , P6 ;  /* 0xff800000a32d7808 */ /* 0x000fc40003000000 */
[----:B------:R-:W-:Y:S02]  /*eed0*/  FSEL R108, R170, -INF , P6 ;  /* 0xff800000aa6c7808 */ /* 0x000fe40003000000 */
[C---:B------:R-:W-:Y:S02]  /*eee0*/  ISETP.GT.AND P1, PT, R2.reuse, 0x29, PT ;  /* 0x000000290200780c */ /* 0x040fe40003f24270 */
[----:B------:R-:W-:Y:S02]  /*eef0*/  FMNMX.FTZ R68, R37, R68, !PT ;  /* 0x0000004425447209 */ /* 0x000fe40007810000 */
[----:B------:R-:W-:Y:S02]  /*ef00*/  ISETP.GT.AND P6, PT, R2, 0x21, PT ;  /* 0x000000210200780c */ /* 0x000fe40003fc4270 */
[----:B------:R-:W-:Y:S02]  /*ef10*/  FSEL R107, R158, -INF , P5 ;  /* 0xff8000009e6b7808 */ /* 0x000fe40002800000 */
[----:B------:R-:W-:-:S02]  /*ef20*/  FMNMX.FTZ R71, R106, R71, !PT ;  /* 0x000000476a477209 */ /* 0x000fc40007810000 */
        /* <DEDUP_REMOVED lines=14> */
[----:B------:R-:W-:Y:S02]  /*f010*/  FMNMX.FTZ R68, R38, R68, !PT ;  /* 0x0000004426447209 */ /* 0x000fe40007810000 */
[C---:B------:R-:W-:Y:S02]  /*f020*/  ISETP.GT.AND P0, PT, R2.reuse, 0x30, PT ;  /* 0x000000300200780c */ /* 0x040fe40003f04270 */
[----:B------:R-:W-:Y:S02]  /*f030*/  ISETP.GT.AND P5, PT, R2, 0x31, PT ;  /* 0x000000310200780c */ /* 0x000fe40003fa4270 */
[----:B------:R-:W-:-:S02]  /*f040*/  FSEL R124, R157, -INF , P6 ;  /* 0xff8000009d7c7808 */ /* 0x000fc40003000000 */
[C---:B------:R-:W-:Y:S02]  /*f050*/  ISETP.GT.AND P2, PT, R2.reuse, 0x40, PT ;  /* 0x000000400200780c */ /* 0x040fe40003f44270 */
[----:B------:R-:W-:Y:S02]  /*f060*/  ISETP.GT.AND P1, PT, R2, 0x41, PT ;  /* 0x000000410200780c */ /* 0x000fe40003f24270 */
[----:B------:R-:W-:Y:S02]  /*f070*/  FMNMX.FTZ R71, R107, R71, !PT ;  /* 0x000000476b477209 */ /* 0x000fe40007810000 */
[----:B------:R-:W-:Y:S02]  /*f080*/  FSEL R69, R118, -INF , P4 ;  /* 0xff80000076457808 */ /* 0x000fe40002000000 */
[----:B------:R-:W-:Y:S02]  /*f090*/  FSEL R44, R159, -INF , P4 ;  /* 0xff8000009f2c7808 */ /* 0x000fe40002000000 */
[----:B------:R-:W-:-:S02]  /*f0a0*/  FSEL R128, R138, -INF , P6 ;  /* 0xff8000008a807808 */ /* 0x000fc40003000000 */
[----:B------:R-:W-:Y:S02]  /*f0b0*/  FMNMX.FTZ R68, R39, R68, !PT ;  /* 0x0000004427447209 */ /* 0x000fe40007810000 */
[----:B------:R-:W-:Y:S02]  /*f0c0*/  FMNMX.FTZ R5, R18, R19, !PT ;  /* 0x0000001312057209 */ /* 0x000fe40007810000 */
        /* <DEDUP_REMOVED lines=19> */
[----:B------:R-:W-:Y:S02]  /*f200*/  FMNMX.FTZ R71, R124, R71, !PT ;  /* 0x000000477c477209 */ /* 0x000fe40007810000 */
[C---:B------:R-:W-:Y:S02]  /*f210*/  ISETP.GT.AND P6, PT, R2.reuse, 0x38, PT ;  /* 0x000000380200780c */ /* 0x040fe40003fc4270 */
[----:B------:R-:W-:-:S02]  /*f220*/  ISETP.GT.AND P4, PT, R2, 0x39, PT ;  /* 0x000000390200780c */ /* 0x000fc40003f84270 */
[C---:B------:R-:W-:Y:S02]  /*f230*/  ISETP.GT.AND P0, PT, R2.reuse, 0x48, PT ;  /* 0x000000480200780c */ /* 0x040fe40003f04270 */
[C---:B------:R-:W-:Y:S02]  /*f240*/  ISETP.GT.AND P5, PT, R2.reuse, 0x58, PT ;  /* 0x000000580200780c */ /* 0x040fe40003fa4270 */
[C---:B------:R-:W-:Y:S02]  /*f250*/  ISETP.GT.AND P2, PT, R2.reuse, 0x49, PT ;  /* 0x000000490200780c */ /* 0x040fe40003f44270 */
[----:B------:R-:W-:Y:S02]  /*f260*/  ISETP.GT.AND P1, PT, R2, 0x50, PT ;  /* 0x000000500200780c */ /* 0x000fe40003f24270 */
[----:B------:R-:W-:Y:S02]  /*f270*/  FMNMX.FTZ R68, R44, R68, !PT ;  /* 0x000000442c447209 */ /* 0x000fe40007810000 */
[----:B------:R-:W-:-:S02]  /*f280*/  FMNMX.FTZ R5, R20, R5, !PT ;  /* 0x0000000514057209 */ /* 0x000fc40007810000 */
        /* <DEDUP_REMOVED lines=25> */
[C---:B------:R-:W-:Y:S02]  /*f420*/  ISETP.GT.AND P6, PT, R2.reuse, 0x51, PT ;  /* 0x000000510200780c */ /* 0x040fe40003fc4270 */
        /* <DEDUP_REMOVED lines=34> */
[----:B------:R-:W-:Y:S02]  /*f650*/  FSEL R174, R81, -INF , P6 ;  /* 0xff80000051ae7808 */ /* 0x000fe40003000000 */
        /* <DEDUP_REMOVED lines=8> */
[----:B------:R-:W-:Y:S02]  /*f6e0*/  FSEL R172, R61, -INF , P4 ;  /* 0xff8000003dac7808 */ /* 0x000fe40002000000 */
[----:B------:R-:W-:Y:S02]  /*f6f0*/  FMNMX.FTZ R71, R173, R71, !PT ;  /* 0x00000047ad477209 */ /* 0x000fe40007810000 */
[----:B------:R-:W-:-:S02]  /*f700*/  FMNMX.FTZ R5, R36, R5, !PT ;  /* 0x0000000524057209 */ /* 0x000fc40007810000 */
[----:B------:R-:W-:Y:S02]  /*f710*/  FSEL R183, R77, -INF , P6 ;  /* 0xff8000004db77808 */ /* 0x000fe40003000000 */
[----:B------:R-:W-:Y:S02]  /*f720*/  FMNMX.FTZ R68, R243, R68, !PT ;  /* 0x00000044f3447209 */ /* 0x000fe40007810000 */
[----:B------:R-:W-:Y:S02]  /*f730*/  FMNMX.FTZ R2, R148, R2, !PT ;  /* 0x0000000294027209 */ /* 0x000fe40007810000 */
[----:B------:R-:W-:Y:S02]  /*f740*/  FSEL R203, R40, -INF , P2 ;  /* 0xff80000028cb7808 */ /* 0x000fe40001000000 */
[----:B------:R-:W-:Y:S02]  /*f750*/  FMNMX.FTZ R71, R172, R71, !PT ;  /* 0x00000047ac477209 */ /* 0x000fe40007810000 */
[----:B------:R-:W-:Y:S01]  /*f760*/  FMNMX.FTZ R5, R108, R5, !PT ;  /* 0x000000056c057209 */ /* 0x000fe20007810000 */
[----:B------:R-:W-:Y:S01]  /*f770*/  IMAD.MOV.U32 R4, RZ, RZ, R203 ;  /* 0x000000ffff047224 */ /* 0x000fe200078e00cb */
[----:B------:R-:W-:-:S02]  /*f780*/  FMNMX.FTZ R68, R183, R68, !PT ;  /* 0x00000044b7447209 */ /* 0x000fc40007810000 */
[----:B------:R-:W-:Y:S02]  /*f790*/  FMNMX.FTZ R2, R162, R2, !PT ;  /* 0x00000002a2027209 */ /* 0x000fe40007810000 */
[----:B-1----:R-:W-:Y:S02]  /*f7a0*/  FSEL R228, R41, -INF , P1 ;  /* 0xff80000029e47808 */ /* 0x002fe40000800000 */
[----:B------:R-:W-:Y:S02]  /*f7b0*/  FMNMX.FTZ R71, R203, R71, !PT ;  /* 0x00000047cb477209 */ /* 0x000fe40007810000 */
[----:B------:R-:W-:Y:S02]  /*f7c0*/  FMNMX.FTZ R5, R116, R5, !PT ;  /* 0x0000000574057209 */ /* 0x000fe40007810000 */
[----:B------:R-:W-:Y:S02]  /*f7d0*/  FSEL R179, R65, -INF , P4 ;  /* 0xff80000041b37808 */ /* 0x000fe40002000000 */
[----:B------:R-:W-:-:S02]  /*f7e0*/  FMNMX.FTZ R68, R182, R68, !PT ;  /* 0x00000044b6447209 */ /* 0x000fc40007810000 */
[----:B------:R-:W-:Y:S02]  /*f7f0*/  FMNMX.FTZ R2, R164, R2, !PT ;  /* 0x00000002a4027209 */ /* 0x000fe40007810000 */
[----:B--2---:R-:W-:Y:S02]  /*f800*/  FSEL R119, R21, -INF , P0 ;  /* 0xff80000015777808 */ /* 0x004fe40000000000 */
        /* <DEDUP_REMOVED lines=8> */
[----:B------:R-:W-:Y:S02]  /*f890*/  FSEL R187, R23, -INF , P1 ;  /* 0xff80000017bb7808 */ /* 0x000fe40000800000 */
[----:B------:R-:W-:-:S02]  /*f8a0*/  FMNMX.FTZ R68, R239, R68, !PT ;  /* 0x00000044ef447209 */ /* 0x000fc40007810000 */
[----:B------:R-:W-:Y:S02]  /*f8b0*/  FMNMX.FTZ R2, R165, R2, !PT ;  /* 0x00000002a5027209 */ /* 0x000fe40007810000 */
[----:B------:R-:W-:Y:S02]  /*f8c0*/  FMNMX.FTZ R71, R204, R71, !PT ;  /* 0x00000047cc477209 */ /* 0x000fe40007810000 */
[----:B------:R-:W-:Y:S02]  /*f8d0*/  FMNMX.FTZ R5, R137, R5, !PT ;  /* 0x0000000589057209 */ /* 0x000fe40007810000 */
[----:B------:R-:W-:Y:S01]  /*f8e0*/  FSEL R195, R79, -INF , P6 ;  /* 0xff8000004fc37808 */ /* 0x000fe20003000000 */
[----:B------:R-:W1:Y:S01]  /*f8f0*/  SHFL.BFLY PT, R6, R71, 0x2, 0x1f ;  /* 0x0c401f0047067f89 */ /* 0x000e6200000e0000 */
[----:B------:R-:W-:Y:S02]  /*f900*/  FSEL R186, R17, -INF , P0 ;  /* 0xff80000011ba7808 */ /* 0x000fe40000000000 */
[----:B------:R-:W-:-:S02]  /*f910*/  FMNMX.FTZ R68, R187, R68, !PT ;  /* 0x00000044bb447209 */ /* 0x000fc40007810000 */
[----:B------:R-:W-:Y:S02]  /*f920*/  FMNMX.FTZ R2, R191, R2, !PT ;  /* 0x00000002bf027209 */ /* 0x000fe40007810000 */
[----:B------:R-:W-:Y:S02]  /*f930*/  FMNMX.FTZ R5, R138, R5, !PT ;  /* 0x000000058a057209 */ /* 0x000fe40007810000 */
[----:B------:R-:W-:Y:S02]  /*f940*/  FSEL R238, R32, -INF , P5 ;  /* 0xff80000020ee7808 */ /* 0x000fe40002800000 */
[----:B------:R-:W-:Y:S02]  /*f950*/  FMNMX.FTZ R68, R186, R68, !PT ;  /* 0x00000044ba447209 */ /* 0x000fe40007810000 */
[----:B------:R-:W-:Y:S02]  /*f960*/  FMNMX.FTZ R2, R195, R2, !PT ;  /* 0x00000002c3027209 */ /* 0x000fe40007810000 */
[----:B------:R-:W-:-:S02]  /*f970*/  FMNMX.FTZ R5, R139, R5, !PT ;  /* 0x000000058b057209 */ /* 0x000fc40007810000 */
[----:B------:R-:W-:Y:S02]  /*f980*/  FMNMX.FTZ R68, R238, R68, !PT ;  /* 0x00000044ee447209 */ /* 0x000fe40007810000 */
[----:B------:R-:W-:Y:S02]  /*f990*/  FSEL R169, R52, -INF , P4 ;  /* 0xff80000034a97808 */ /* 0x000fe40002000000 */
[----:B------:R-:W-:Y:S01]  /*f9a0*/  FMNMX.FTZ R2, R189, R2, !PT ;  /* 0x00000002bd027209 */ /* 0x000fe20007810000 */
[----:B------:R-:W2:Y:S01]  /*f9b0*/  SHFL.BFLY PT, R8, R68, 0x2, 0x1f ;  /* 0x0c401f0044087f89 */ /* 0x000ea200000e0000 */
        /* <DEDUP_REMOVED lines=11> */
[----:B------:R-:W-:Y:S01]  /*fa70*/  FMNMX.FTZ R2, R192, R2, !PT ;  /* 0x00000002c0027209 */ /* 0x000fe20007810000 */
[----:B------:R-:W-:Y:S01]  /*fa80*/  LDSM.16.MT88.4 R32, [R225+0x100] ;  /* 0x00010000e120783b */ /* 0x000fe20000004200 */
[----:B------:R-:W-:Y:S02]  /*fa90*/  FMNMX.FTZ R5, R156, R5, !PT ;  /* 0x000000059c057209 */ /* 0x000fe40007810000 */
[----:B-1----:R-:W-:Y:S02]  /*faa0*/  FMNMX.FTZ R71, R71, R6, !PT ;  /* 0x0000000647477209 */ /* 0x002fe40007810000 */
[----:B------:R-:W-:-:S02]  /*fab0*/  FMNMX.FTZ R2, R199, R2, !PT ;  /* 0x00000002c7027209 */ /* 0x000fc40007810000 */
[----:B------:R-:W-:Y:S01]  /*fac0*/  FMNMX.FTZ R5, R175, R5, !PT ;  /* 0x00000005af057209 */ /* 0x000fe20007810000 */
[----:B------:R-:W1:Y:S01]  /*fad0*/  SHFL.BFLY PT, R7, R71, 0x1, 0x1f ;  /* 0x0c201f0047077f89 */ /* 0x000e6200000e0000 */
[----:B--2---:R-:W-:Y:S02]  /*fae0*/  FMNMX.FTZ R68, R68, R8, !PT ;  /* 0x0000000844447209 */ /* 0x004fe40007810000 */
[----:B------:R-:W-:Y:S01]  /*faf0*/  FMNMX.FTZ R5, R176, R5, !PT ;  /* 0x00000005b0057209 */ /* 0x000fe20007810000 */
[----:B------:R-:W2:Y:S01]  /*fb00*/  SHFL.BFLY PT, R6, R2, 0x2, 0x1f ;  /* 0x0c401f0002067f89 */ /* 0x000ea200000e0000 */
[----:B------:R-:W-:Y:S02]  /*fb10*/  FSEL R212, R73, -INF , P6 ;  /* 0xff80000049d47808 */ /* 0x000fe40003000000 */
[----:B------:R-:W-:Y:S01]  /*fb20*/  FMNMX.FTZ R5, R177, R5, !PT ;  /* 0x00000005b1057209 */ /* 0x000fe20007810000 */
[----:B------:R-:W3:Y:S01]  /*fb30*/  SHFL.BFLY PT, R8, R68, 0x1, 0x1f ;  /* 0x0c201f0044087f89 */ /* 0x000ee200000e0000 */
[----:B------:R-:W-:-:S02]  /*fb40*/  FSEL R168, R56, -INF , P4 ;  /* 0xff80000038a87808 */ /* 0x000fc40002000000 */
[----:B------:R-:W-:Y:S02]  /*fb50*/  FMNMX.FTZ R5, R178, R5, !PT ;  /* 0x00000005b2057209 */ /* 0x000fe40007810000 */
[----:B------:R-:W-:Y:S02]  /*fb60*/  FSEL R205, R53, -INF , P2 ;  /* 0xff80000035cd7808 */ /* 0x000fe40001000000 */
[----:B------:R-:W-:Y:S02]  /*fb70*/  FMNMX.FTZ R5, R130, R5, !PT ;  /* 0x0000000582057209 */ /* 0x000fe40007810000 */
[----:B------:R-:W-:Y:S02]  /*fb80*/  FSEL R198, R49, -INF , P1 ;  /* 0xff80000031c67808 */ /* 0x000fe40000800000 */
[----:B------:R-:W-:Y:S02]  /*fb90*/  FMNMX.FTZ R5, R212, R5, !PT ;  /* 0x00000005d4057209 */ /* 0x000fe40007810000 */
[----:B------:R-:W-:-:S02]  /*fba0*/  FSEL R213, R48, -INF , P0 ;  /* 0xff80000030d57808 */ /* 0x000fc40000000000 */
[----:B------:R-:W-:Y:S02]  /*fbb0*/  FMNMX.FTZ R5, R206, R5, !PT ;  /* 0x00000005ce057209 */ /* 0x000fe40007810000 */
[----:B-1----:R-:W-:Y:S02]  /*fbc0*/  FMNMX.FTZ R71, R71, R7, !PT ;  /* 0x0000000747477209 */ /* 0x002fe40007810000 */
[----:B------:R-:W-:Y:S02]  /*fbd0*/  FMNMX.FTZ R5, R168, R5, !PT ;  /* 0x00000005a8057209 */ /* 0x000fe40007810000 */
[----:B--2---:R-:W-:Y:S01]  /*fbe0*/  FMNMX.FTZ R2, R2, R6, !PT ;  /* 0x0000000602027209 */ /* 0x004fe20007810000 */
[C---:B------:R-:W-:Y:S01]  /*fbf0*/  FMUL.FTZ R7, R71.reuse, c[0x0][0x2d0] ;  /* 0x0000b40047077a20 */ /* 0x040fe20000410000 */
[----:B------:R-:W-:Y:S02]  /*fc00*/  FSETP.NEU.FTZ.AND P4, PT, R71, -INF , PT ;  /* 0xff8000004700780b */ /* 0x000fe40003f9d000 */
[----:B------:R-:W-:Y:S01]  /*fc10*/  FMNMX.FTZ R5, R205, R5, !PT ;  /* 0x00000005cd057209 */ /* 0x000fe20007810000 */
[----:B------:R-:W1:Y:S01]  /*fc20*/  SHFL.BFLY PT, R11, R2, 0x1, 0x1f ;  /* 0x0c201f00020b7f89 */ /* 0x000e6200000e0000 */
[----:B------:R-:W-:-:S02]  /*fc30*/  FSEL R7, R7, RZ, P4 ;  /* 0x000000ff07077208 */ /* 0x000fc40002000000 */
[----:B------:R-:W-:Y:S02]  /*fc40*/  FMNMX.FTZ R5, R198, R5, !PT ;  /* 0x00000005c6057209 */ /* 0x000fe40007810000 */
[----:B---3--:R-:W-:Y:S01]  /*fc50*/  FMNMX.FTZ R68, R68, R8, !PT ;  /* 0x0000000844447209 */ /* 0x008fe20007810000 */
[--C-:B------:R-:W-:Y:S01]  /*fc60*/  FFMA.FTZ R6, R9, c[0x0][0x2d0], -R7.reuse ;  /* 0x0000b40009067a23 */ /* 0x100fe20000010807 */
[----:B------:R-:W-:Y:S02]  /*fc70*/  FSEL R131, R43, -INF , P5 ;  /* 0xff8000002b837808 */ /* 0x000fe40002800000 */
[----:B------:R-:W-:Y:S01]  /*fc80*/  FMNMX.FTZ R8, R213, R5, !PT ;  /* 0x00000005d5087209 */ /* 0x000fe20007810000 */
[C---:B------:R-:W-:Y:S01]  /*fc90*/  FMUL.FTZ R9, R68.reuse, c[0x0][0x2d0] ;  /* 0x0000b40044097a20 */ /* 0x040fe20000410000 */
[----:B------:R-:W-:Y:S01]  /*fca0*/  FSETP.NEU.FTZ.AND P0, PT, R68, -INF , PT ;  /* 0xff8000004400780b */ /* 0x000fe20003f1d000 */
[----:B------:R2:W-:Y:S01]  /*fcb0*/  MUFU.EX2 R236, R6 ;  /* 0x0000000600ec7308 */ /* 0x0005e20000000800 */
[----:B------:R-:W-:Y:S01]  /*fcc0*/  FMNMX.FTZ R8, R131, R8, !PT ;  /* 0x0000000883087209 */ /* 0x000fe20007810000 */
[----:B------:R-:W-:Y:S01]  /*fcd0*/  FFMA.FTZ R5, R10, c[0x0][0x2d0], -R7 ;  /* 0x0000b4000a057a23 */ /* 0x000fe20000010807 */
[----:B------:R-:W-:Y:S01]  /*fce0*/  ISETP.NE.AND P6, PT, R16, RZ, PT ;  /* 0x000000ff1000720c */ /* 0x000fe20003fc5270 */
[----:B------:R-:W-:Y:S04]  /*fcf0*/  LDSM.16.MT88.4 R40, [R226+0x100] ;  /* 0x00010000e228783b */ /* 0x000fe80000004200 */
[----:B------:R-:W3:Y:S01]  /*fd00*/  SHFL.BFLY PT, R10, R8, 0x2, 0x1f ;  /* 0x0c401f00080a7f89 */ /* 0x000ee200000e0000 */
[----:B------:R4:W4:Y:S01]  /*fd10*/  MUFU.EX2 R235, R5 ;  /* 0x0000000500eb7308 */ /* 0x0009220000000800 */
[----:B-1----:R-:W-:-:S02]  /*fd20*/  FMNMX.FTZ R2, R2, R11, !PT ;  /* 0x0000000b02027209 */ /* 0x002fc40007810000 */
[----:B--2---:R-:W-:Y:S02]  /*fd30*/  FSEL R6, R9, RZ, P0 ;  /* 0x000000ff09067208 */ /* 0x004fe40000000000 */
[----:B------:R-:W-:-:S03]  /*fd40*/  FSETP.NEU.FTZ.AND P0, PT, R2, -INF , PT ;  /* 0xff8000000200780b */ /* 0x000fc60003f1d000 */
[--C-:B------:R-:W-:Y:S02]  /*fd50*/  FFMA.FTZ R9, R14, c[0x0][0x2d0], -R6.reuse ;  /* 0x0000b4000e097a23 */ /* 0x100fe40000010806 */
[----:B----4-:R-:W-:Y:S02]  /*fd60*/  FFMA.FTZ R5, R12, c[0x0][0x2d0], -R6 ;  /* 0x0000b4000c057a23 */ /* 0x010fe40000010806 */
[----:B------:R1:W-:Y:S01]  /*fd70*/  MUFU.EX2 R193, R9 ;  /* 0x0000000900c17308 */ /* 0x0003e20000000800 */
[----:B------:R-:W-:Y:S02]  /*fd80*/  F2FP.BF16.PACK_AB R12, R235, R236 ;  /* 0x000000eceb0c723e */ /* 0x000fe400000010ff */
[----:B---3--:R-:W-:-:S05]  /*fd90*/  FMNMX.FTZ R8, R8, R10, !PT ;  /* 0x0000000a08087209 */ /* 0x008fca0007810000 */
        /* <DEDUP_REMOVED lines=80> */
[----:B-1----:R-:W-:-:S04]  /*102a0*/  FFMA.FTZ R3, R69, c[0x0][0x2d0], -R5 ;  /* 0x0000b40045037a23 */ /* 0x002fc80000010805 */
        /* <DEDUP_REMOVED lines=22> */
[----:B-1----:R-:W-:Y:S01]  /*10410*/  FFMA.FTZ R3, R116, c[0x0][0x2d0], -R0 ;  /* 0x0000b40074037a23 */ /* 0x002fe20000010800 */
[----:B------:R-:W-:-:S03]  /*10420*/  MOV R116, R213 ;  /* 0x000000d500747202 */ /* 0x000fc60000000f00 */
[----:B------:R1:W2:Y:S02]  /*10430*/  MUFU.EX2 R247, R3 ;  /* 0x0000000300f77308 */ /* 0x0002a40000000800 */
[----:B-1----:R-:W-:Y:S01]  /*10440*/  FFMA.FTZ R3, R117, c[0x0][0x2d0], -R0 ;  /* 0x0000b40075037a23 */ /* 0x002fe20000010800 */
[----:B--2---:R-:W-:Y:S01]  /*10450*/  F2FP.BF16.PACK_AB R9, R247, R244 ;  /* 0x000000f4f709723e */ /* 0x004fe200000010ff */
[----:B------:R-:W-:-:S04]  /*10460*/  IMAD.MOV.U32 R117, RZ, RZ, R131 ;  /* 0x000000ffff757224 */ /* 0x000fc800078e0083 */
[----:B------:R1:W-:Y:S02]  /*10470*/  MUFU.EX2 R250, R3 ;  /* 0x0000000300fa7308 */ /* 0x0003e40000000800 */
[----:B-1----:R-:W-:Y:S02]  /*10480*/  FFMA.FTZ R3, R118, c[0x0][0x2d0], -R0 ;  /* 0x0000b40076037a23 */ /* 0x002fe40000010800 */
        /* <DEDUP_REMOVED lines=28> */
[----:B---3--:R-:W-:Y:S01]  /*10650*/  FFMA.FTZ R3, R132, c[0x0][0x2d0], -R6 ;  /* 0x0000b40084037a23 */ /* 0x008fe20000010806 */
[----:B------:R-:W-:-:S03]  /*10660*/  MOV R132, R211 ;  /* 0x000000d300847202 */ /* 0x000fc60000000f00 */
        /* <DEDUP_REMOVED lines=16> */
[----:B---3--:R-:W-:Y:S02]  /*10770*/  F2FP.BF16.PACK_AB R11, R217, R218 ;  /* 0x000000dad90b723e */ /* 0x008fe400000010ff */
[----:B------:R-:W-:-:S03]  /*10780*/  MOV R137, R206 ;  /* 0x000000ce00897202 */ /* 0x000fc60000000f00 */
[----:B------:R2:W-:Y:S02]  /*10790*/  MUFU.EX2 R215, R3 ;  /* 0x0000000300d77308 */ /* 0x0005e40000000800 */
[C---:B-1----:R-:W-:Y:S08]  /*107a0*/  HMMA.16816.F32.BF16 R48, R8.reuse, R20, R120 ;  /* 0x000000140830723c */ /* 0x042ff00000041878 */
[----:B------:R-:W-:Y:S01]  /*107b0*/  HMMA.16816.F32.BF16 R56, R8, R18, R84 ;  /* 0x000000120838723c */ /* 0x000fe20000041854 */
[----:B--2---:R-:W-:-:S02]  /*107c0*/  FFMA.FTZ R3, R138, c[0x0][0x2d0], -R0 ;  /* 0x0000b4008a037a23 */ /* 0x004fc40000010800 */
[----:B------:R-:W-:Y:S02]  /*107d0*/  IMAD.MOV.U32 R138, RZ, RZ, R205 ;  /* 0x000000ffff8a7224 */ /* 0x000fe400078e00cd */
        /* <DEDUP_REMOVED lines=16> */
[--C-:B-1----:R-:W-:Y:S01]  /*108e0*/  FFMA.FTZ R3, R141, c[0x0][0x2d0], -R6.reuse ;  /* 0x0000b4008d037a23 */ /* 0x102fe20000010806 */
        /* <DEDUP_REMOVED lines=16> */
[----:B------:R-:W-:Y:S01]  /*109f0*/  MOV R131, R133 ;  /* 0x0000008500837202 */ /* 0x000fe20000000f00 */
[----:B------:R-:W-:Y:S02]  /*10a00*/  IMAD.MOV.U32 R133, RZ, RZ, R197 ;  /* 0x000000ffff857224 */ /* 0x000fe400078e00c5 */
[----:B------:R-:W-:Y:S01]  /*10a10*/  IMAD.MOV.U32 R128, RZ, RZ, R187 ;  /* 0x000000ffff807224 */ /* 0x000fe200078e00bb */
[----:B------:R-:W-:Y:S01]  /*10a20*/  HMMA.16816.F32.BF16 R104, R8, R20, R72 ;  /* 0x000000140868723c */ /* 0x000fe20000041848 */
[----:B------:R-:W-:Y:S01]  /*10a30*/  LDSM.16.MT88.4 R20, [R225+0x1900] ;  /* 0x00190000e114783b */ /* 0x000fe20000004200 */
[----:B------:R-:W-:-:S02]  /*10a40*/  IMAD.MOV.U32 R129, RZ, RZ, R186 ;  /* 0x000000ffff817224 */ /* 0x000fc400078e00ba */
[----:B------:R-:W-:-:S04]  /*10a50*/  IMAD.MOV.U32 R130, RZ, RZ, R184 ;  /* 0x000000ffff827224 */ /* 0x000fc800078e00b8 */
        /* <DEDUP_REMOVED lines=30> */
[----:B------:R-:W-:-:S02]  /*10c40*/  IMAD.MOV.U32 R136, RZ, RZ, R185 ;  /* 0x000000ffff887224 */ /* 0x000fc400078e00b9 */
[----:B------:R-:W-:Y:S01]  /*10c50*/  IMAD.MOV.U32 R126, RZ, RZ, R118 ;  /* 0x000000ffff7e7224 */ /* 0x000fe200078e0076 */
[----:B------:R-:W-:Y:S01]  /*10c60*/  HMMA.16816.F32.BF16 R108, R8, R18, R44 ;  /* 0x00000012086c723c */ /* 0x000fe2000004182c */
[----:B-1----:R-:W-:Y:S01]  /*10c70*/  FFMA.FTZ R3, R151, c[0x0][0x2d0], -R7 ;  /* 0x0000b40097037a23 */ /* 0x002fe20000010807 */
[----:B------:R-:W-:-:S06]  /*10c80*/  MOV R151, R193 ;  /* 0x000000c100977202 */ /* 0x000fcc0000000f00 */
[C---:B------:R-:W-:Y:S01]  /*10c90*/  HMMA.16816.F32.BF16 R92, R8.reuse, R12, R60 ;  /* 0x0000000c085c723c */ /* 0x040fe2000004183c */
[----:B------:R1:W-:Y:S07]  /*10ca0*/  MUFU.EX2 R202, R3 ;  /* 0x0000000300ca7308 */ /* 0x0003ee0000000800 */
[C---:B------:R-:W-:Y:S07]  /*10cb0*/  HMMA.16816.F32.BF16 R56, R8.reuse, R20, R120 ;  /* 0x000000140838723c */ /* 0x040fee0000041878 */
[----:B------:R-:W-:Y:S01]  /*10cc0*/  MOV R123, R143 ;  /* 0x0000008f007b7202 */ /* 0x000fe20000000f00 */
[----:B------:R-:W-:Y:S01]  /*10cd0*/  HMMA.16816.F32.BF16 R52, R8, R22, R80 ;  /* 0x000000160834723c */ /* 0x000fe20000041850 */
[----:B------:R-:W-:-:S02]  /*10ce0*/  IMAD.MOV.U32 R122, RZ, RZ, R142 ;  /* 0x000000ffff7a7224 */ /* 0x000fc400078e008e */
[----:B-1----:R-:W-:Y:S02]  /*10cf0*/  FFMA.FTZ R3, R152, c[0x0][0x2d0], -R7 ;  /* 0x0000b40098037a23 */ /* 0x002fe40000010807 */
[----:B------:R-:W-:Y:S02]  /*10d00*/  IMAD.MOV.U32 R152, RZ, RZ, R198 ;  /* 0x000000ffff987224 */ /* 0x000fe400078e00c6 */
[----:B------:R1:W3:Y:S01]  /*10d10*/  MUFU.EX2 R201, R3 ;  /* 0x0000000300c97308 */ /* 0x0002e20000000800 */
[----:B------:R-:W-:Y:S01]  /*10d20*/  HMMA.16816.F32.BF16 R40, R8, R26, R84 ;  /* 0x0000001a0828723c */ /* 0x000fe20000041854 */
[----:B------:R-:W-:Y:S02]  /*10d30*/  IMAD.MOV.U32 R121, RZ, RZ, R141 ;  /* 0x000000ffff797224 */ /* 0x000fe400078e008d */
[----:B------:R-:W-:-:S04]  /*10d40*/  IMAD.MOV.U32 R120, RZ, RZ, R140 ;  /* 0x000000ffff787224 */ /* 0x000fc800078e008c */
[----:B--2---:R-:W-:Y:S01]  /*10d50*/  F2FP.BF16.PACK_AB R8, R203, R204 ;  /* 0x000000cccb08723e */ /* 0x004fe200000010ff */
[----:B-1----:R-:W-:Y:S01]  /*10d60*/  FFMA.FTZ R3, R153, c[0x0][0x2d0], -R0 ;  /* 0x0000b40099037a23 */ /* 0x002fe20000010800 */
[----:B---3--:R-:W-:Y:S01]  /*10d70*/  F2FP.BF16.PACK_AB R10, R201, R202 ;  /* 0x000000cac90a723e */ /* 0x008fe200000010ff */
[----:B------:R-:W-:Y:S02]  /*10d80*/  IMAD.MOV.U32 R153, RZ, RZ, R194 ;  /* 0x000000ffff997224 */ /* 0x000fe400078e00c2 */
[----:B------:R1:W-:Y:S02]  /*10d90*/  MUFU.EX2 R200, R3 ;  /* 0x0000000300c87308 */ /* 0x0003e40000000800 */
[----:B-1----:R-:W-:Y:S02]  /*10da0*/  FFMA.FTZ R3, R154, c[0x0][0x2d0], -R0 ;  /* 0x0000b4009a037a23 */ /* 0x002fe40000010800 */
[----:B------:R-:W-:Y:S01]  /*10db0*/  IMAD.MOV.U32 R154, RZ, RZ, R138 ;  /* 0x000000ffff9a7224 */ /* 0x000fe200078e008a */
[----:B------:R-:W-:-:S03]  /*10dc0*/  MOV R138, R117 ;  /* 0x00000075008a7202 */ /* 0x000fc60000000f00 */
[----:B------:R1:W2:Y:S02]  /*10dd0*/  MUFU.EX2 R199, R3 ;  /* 0x0000000300c77308 */ /* 0x0002a40000000800 */
[----:B-1----:R-:W-:Y:S01]  /*10de0*/  FFMA.FTZ R3, R155, c[0x0][0x2d0], -R0 ;  /* 0x0000b4009b037a23 */ /* 0x002fe20000010800 */
[----:B--2---:R-:W-:Y:S02]  /*10df0*/  F2FP.BF16.PACK_AB R9, R199, R200 ;  /* 0x000000c8c709723e */ /* 0x004fe400000010ff */
[----:B------:R-:W-:-:S03]  /*10e00*/  MOV R155, R139 ;  /* 0x0000008b009b7202 */ /* 0x000fc60000000f00 */
[----:B------:R1:W-:Y:S01]  /*10e10*/  MUFU.EX2 R198, R3 ;  /* 0x0000000300c67308 */ /* 0x0003e20000000800 */
[----:B------:R-:W-:Y:S02]  /*10e20*/  IMAD.MOV.U32 R139, RZ, RZ, R116 ;  /* 0x000000ffff8b7224 */ /* 0x000fe400078e0074 */
[----:B-1----:R-:W-:Y:S02]  /*10e30*/  FFMA.FTZ R3, R156, c[0x0][0x2d0], -R0 ;  /* 0x0000b4009c037a23 */ /* 0x002fe40000010800 */
[----:B------:R-:W-:Y:S01]  /*10e40*/  IMAD.MOV.U32 R156, RZ, RZ, R137 ;  /* 0x000000ffff9c7224 */ /* 0x000fe200078e0089 */
[----:B------:R-:W-:Y:S02]  /*10e50*/  MOV R137, R188 ;  /* 0x000000bc00897202 */ /* 0x000fe40000000f00 */
[----:B------:R1:W2:Y:S02]  /*10e60*/  MUFU.EX2 R197, R3 ;  /* 0x0000000300c57308 */ /* 0x0002a40000000800 */
[----:B-1----:R-:W-:Y:S01]  /*10e70*/  FFMA.FTZ R3, R157, c[0x0][0x2d0], -R7 ;  /* 0x0000b4009d037a23 */ /* 0x002fe20000010807 */
[----:B--2---:R-:W-:Y:S01]  /*10e80*/  F2FP.BF16.PACK_AB R11, R197, R198 ;  /* 0x000000c6c50b723e */ /* 0x004fe200000010ff */
[----:B------:R-:W-:-:S04]  /*10e90*/  IMAD.MOV.U32 R157, RZ, RZ, R191 ;  /* 0x000000ffff9d7224 */ /* 0x000fc800078e00bf */
        /* <DEDUP_REMOVED lines=11> */
[C---:B------:R-:W-:Y:S01]  /*10f50*/  HMMA.16816.F32.BF16 R72, R8.reuse, R20, R72 ;  /* 0x000000140848723c */ /* 0x040fe20000041848 */
[----:B------:R1:W4:Y:S07]  /*10f60*/  MUFU.EX2 R194, R3 ;  /* 0x0000000300c27308 */ /* 0x00032e0000000800 */
[C---:B------:R-:W-:Y:S01]  /*10f70*/  HMMA.16816.F32.BF16 R76, R8.reuse, R22, R76 ;  /* 0x00000016084c723c */ /* 0x040fe2000004184c */
[----:B------:R-:W2:Y:S07]  /*10f80*/  LDSM.16.MT88.4 R20, [R225+0x2100] ;  /* 0x00210000e114783b */ /* 0x000eae0000004200 */
[----:B------:R-:W-:Y:S01]  /*10f90*/  HMMA.16816.F32.BF16 R80, R8, R24, R100 ;  /* 0x000000180850723c */ /* 0x000fe20000041864 */
[----:B-1----:R-:W-:-:S04]  /*10fa0*/  FFMA.FTZ R3, R160, c[0x0][0x2d0], -R6 ;  /* 0x0000b400a0037a23 */ /* 0x002fc80000010806 */
[----:B------:R1:W-:Y:S03]  /*10fb0*/  MUFU.EX2 R193, R3 ;  /* 0x0000000300c17308 */ /* 0x0003e60000000800 */
[----:B------:R-:W-:Y:S01]  /*10fc0*/  HMMA.16816.F32.BF16 R84, R8, R26, R96 ;  /* 0x0000001a0854723c */ /* 0x000fe20000041860 */
[----:B------:R-:W-:Y:S06]  /*10fd0*/  LDSM.16.MT88.4 R24, [R224+0x2900] ;  /* 0x00290000e018783b */ /* 0x000fec0000004200 */
[----:B----4-:R-:W-:Y:S01]  /*10fe0*/  F2FP.BF16.PACK_AB R8, R194, R196 ;  /* 0x000000c4c208723e */ /* 0x010fe200000010ff */
[----:B-1----:R-:W-:-:S04]  /*10ff0*/  FFMA.FTZ R3, R161, c[0x0][0x2d0], -R6 ;  /* 0x0000b400a1037a23 */ /* 0x002fc80000010806 */
[----:B------:R1:W4:Y:S02]  /*11000*/  MUFU.EX2 R192, R3 ;  /* 0x0000000300c07308 */ /* 0x0003240000000800 */
[----:B-1----:R-:W-:Y:S01]  /*11010*/  FFMA.FTZ R3, R162, c[0x0][0x2d0], -R5 ;  /* 0x0000b400a2037a23 */ /* 0x002fe20000010805 */
[----:B----4-:R-:W-:-:S05]  /*11020*/  F2FP.BF16.PACK_AB R10, R192, R193 ;  /* 0x000000c1c00a723e */ /* 0x010fca00000010ff */
[----:B------:R1:W-:Y:S02]  /*11030*/  MUFU.EX2 R191, R3 ;  /* 0x0000000300bf7308 */ /* 0x0003e40000000800 */
[----:B-1----:R-:W-:-:S06]  /*11040*/  FFMA.FTZ R3, R164, c[0x0][0x2d0], -R5 ;  /* 0x0000b400a4037a23 */ /* 0x002fcc0000010805 */
        /* <DEDUP_REMOVED lines=8> */
[----:B------:R1:W4:Y:S02]  /*110d0*/  MUFU.EX2 R187, R3 ;  /* 0x0000000300bb7308 */ /* 0x0003240000000800 */
[C---:B--2---:R-:W-:Y:S08]  /*110e0*/  HMMA.16816.F32.BF16 R140, R8.reuse, R12, R92 ;  /* 0x0000000c088c723c */ /* 0x044ff0000004185c */
[----:B------:R-:W-:Y:S01]  /*110f0*/  HMMA.16816.F32.BF16 R144, R8, R14, R64 ;  /* 0x0000000e0890723c */ /* 0x000fe20000041840 */
[----:B-1----:R-:W-:-:S04]  /*11100*/  FFMA.FTZ R3, R166, c[0x0][0x2d0], -R7 ;  /* 0x0000b400a6037a23 */ /* 0x002fc80000010807 */
[----:B------:R1:W-:Y:S03]  /*11110*/  MUFU.EX2 R186, R3 ;  /* 0x0000000300ba7308 */ /* 0x0003e60000000800 */
[C---:B---3--:R-:W-:Y:S08]  /*11120*/  HMMA.16816.F32.BF16 R112, R8.reuse, R16, R112 ;  /* 0x000000100870723c */ /* 0x048ff00000041870 */
[----:B------:R-:W-:Y:S01]  /*11130*/  HMMA.16816.F32.BF16 R108, R8, R18, R108 ;  /* 0x00000012086c723c */ /* 0x000fe2000004186c */
[----:B-1----:R-:W-:-:S07]  /*11140*/  FFMA.FTZ R3, R171, c[0x0][0x2d0], -R7 ;  /* 0x0000b400ab037a23 */ /* 0x002fce0000010807 */
        /* <DEDUP_REMOVED lines=40> */
[----:B-1----:R-:W-:Y:S02]  /*113d0*/  FFMA.FTZ R3, R157, c[0x0][0x2d0], -R5 ;  /* 0x0000b4009d037a23 */ /* 0x002fe40000010805 */
[----:B------:R-:W-:Y:S01]  /*113e0*/  IMAD.MOV.U32 R157, RZ, RZ, R124 ;  /* 0x000000ffff9d7224 */ /* 0x000fe200078e007c */
[----:B------:R-:W-:Y:S01]  /*113f0*/  MOV R124, R125 ;  /* 0x0000007d007c7202 */ /* 0x000fe20000000f00 */
[----:B------:R-:W-:Y:S02]  /*11400*/  IMAD.MOV.U32 R125, RZ, RZ, R126 ;  /* 0x000000ffff7d7224 */ /* 0x000fe400078e007e */
[----:B------:R1:W-:Y:S01]  /*11410*/  MUFU.EX2 R75, R3 ;  /* 0x00000003004b7308 */ /* 0x0003e20000000800 */
[----:B------:R-:W-:Y:S02]  /*11420*/  IMAD.MOV.U32 R126, RZ, RZ, R127 ;  /* 0x000000ffff7e7224 */ /* 0x000fe400078e007f */
[----:B------:R-:W-:Y:S01]  /*11430*/  IMAD.MOV.U32 R127, RZ, RZ, R156 ;  /* 0x000000ffff7f7224 */ /* 0x000fe200078e009c */
[----:B------:R-:W-:Y:S01]  /*11440*/  MOV R156, R120 ;  /* 0x00000078009c7202 */ /* 0x000fe20000000f00 */
[----:B------:R-:W-:-:S02]  /*11450*/  IMAD.MOV.U32 R120, RZ, RZ, R121 ;  /* 0x000000ffff787224 */ /* 0x000fc400078e0079 */
[----:B------:R-:W-:Y:S01]  /*11460*/  IMAD.MOV.U32 R121, RZ, RZ, R122 ;  /* 0x000000ffff797224 */ /* 0x000fe200078e007a */
[----:B------:R-:W-:Y:S01]  /*11470*/  MOV R122, R123 ;  /* 0x0000007b007a7202 */ /* 0x000fe20000000f00 */
[----:B------:R-:W-:Y:S01]  /*11480*/  IMAD.MOV.U32 R123, RZ, RZ, R241 ;  /* 0x000000ffff7b7224 */ /* 0x000fe200078e00f1 */
[----:B------:R-:W-:Y:S01]  /*11490*/  HMMA.16816.F32.BF16 R36, R8, R22, R76 ;  /* 0x000000160824723c */ /* 0x000fe2000004184c */
[----:B------:R-:W3:Y:S01]  /*114a0*/  LDSM.16.MT88.4 R20, [R227+0x2900] ;  /* 0x00290000e314783b */ /* 0x000ee20000004200 */
[----:B------:R-:W-:Y:S01]  /*114b0*/  IMAD.MOV.U32 R161, RZ, RZ, R131 ;  /* 0x000000ffffa17224 */ /* 0x000fe200078e0083 */
[----:B------:R-:W-:Y:S01]  /*114c0*/  MOV R160, R237 ;  /* 0x000000ed00a07202 */ /* 0x000fe20000000f00 */
[----:B------:R-:W-:Y:S01]  /*114d0*/  FFMA.FTZ R4, R4, c[0x0][0x2d0], -R7 ;  /* 0x0000b40004047a23 */ /* 0x000fe20000010807 */
[----:B------:R4:W5:Y:S01]  /*114e0*/  LDL.LU R241, [R1+0x80] ;  /* 0x0000800001f17983 */ /* 0x0009620000300800 */
[----:B-1----:R-:W-:Y:S02]  /*114f0*/  FFMA.FTZ R3, R157, c[0x0][0x2d0], -R5 ;  /* 0x0000b4009d037a23 */ /* 0x002fe40000010805 */
[----:B------:R-:W-:Y:S01]  /*11500*/  IMAD.MOV.U32 R157, RZ, RZ, R124 ;  /* 0x000000ffff9d7224 */ /* 0x000fe200078e007c */
[----:B------:R-:W-:Y:S01]  /*11510*/  MOV R124, R125 ;  /* 0x0000007d007c7202 */ /* 0x000fe20000000f00 */
[----:B------:R-:W-:Y:S01]  /*11520*/  IMAD.MOV.U32 R125, RZ, RZ, R126 ;  /* 0x000000ffff7d7224 */ /* 0x000fe200078e007e */
[----:B------:R1:W1:Y:S01]  /*11530*/  MUFU.EX2 R74, R3 ;  /* 0x00000003004a7308 */ /* 0x0002620000000800 */
        /* <DEDUP_REMOVED lines=9> */
[----:B------:R-:W-:Y:S01]  /*115d0*/  HMMA.16816.F32.BF16 R48, R8, R28, R80 ;  /* 0x0000001c0830723c */ /* 0x000fe20000041850 */
[----:B------:R-:W-:Y:S02]  /*115e0*/  IMAD.MOV.U32 R167, RZ, RZ, R161 ;  /* 0x000000ffffa77224 */ /* 0x000fe400078e00a1 */
        /* <DEDUP_REMOVED lines=9> */
[----:B------:R4:W5:Y:S01]  /*11680*/  LDL.LU R240, [R1+0x7c] ;  /* 0x00007c0001f07983 */ /* 0x0009620000300800 */
[----:B------:R-:W-:Y:S01]  /*11690*/  IMAD.MOV.U32 R120, RZ, RZ, R121 ;  /* 0x000000ffff787224 */ /* 0x000fe200078e0079 */
[----:B------:R-:W-:Y:S01]  /*116a0*/  MOV R121, R122 ;  /* 0x0000007a00797202 */ /* 0x000fe20000000f00 */
[----:B------:R-:W-:-:S02]  /*116b0*/  IMAD.MOV.U32 R122, RZ, RZ, R123 ;  /* 0x000000ffff7a7224 */ /* 0x000fc400078e007b */
[----:B------:R-:W-:Y:S01]  /*116c0*/  IMAD.MOV.U32 R123, RZ, RZ, R153 ;  /* 0x000000ffff7b7224 */ /* 0x000fe200078e0099 */
[----:B------:R-:W-:Y:S01]  /*116d0*/  MOV R153, R151 ;  /* 0x0000009700997202 */ /* 0x000fe20000000f00 */
[----:B------:R-:W-:Y:S01]  /*116e0*/  IMAD.MOV.U32 R151, RZ, RZ, R239 ;  /* 0x000000ffff977224 */ /* 0x000fe200078e00ef */
[----:B--2---:R-:W-:Y:S01]  /*116f0*/  F2FP.BF16.PACK_AB R8, R102, R103 ;  /* 0x000000676608723e */ /* 0x004fe200000010ff */
[----:B------:R4:W5:Y:S01]  /*11700*/  LDL.LU R239, [R1+0x78] ;  /* 0x0000780001ef7983 */ /* 0x0009620000300800 */
[----:B-1----:R-:W-:-:S04]  /*11710*/  FFMA.FTZ R3, R169, c[0x0][0x2d0], -R5 ;  /* 0x0000b400a9037a23 */ /* 0x002fc80000010805 */
[----:B------:R1:W2:Y:S02]  /*11720*/  MUFU.EX2 R72, R3 ;  /* 0x0000000300487308 */ /* 0x0002a40000000800 */
[----:B-1----:R-:W-:Y:S02]  /*11730*/  FFMA.FTZ R3, R157, c[0x0][0x2d0], -R0 ;  /* 0x0000b4009d037a23 */ /* 0x002fe40000010800 */
[----:B------:R-:W-:Y:S01]  /*11740*/  IMAD.MOV.U32 R157, RZ, RZ, R125 ;  /* 0x000000ffff9d7224 */ /* 0x000fe200078e007d */
[----:B------:R-:W-:-:S03]  /*11750*/  MOV R125, R120 ;  /* 0x00000078007d7202 */ /* 0x000fc60000000f00 */
[----:B------:R1:W-:Y:S01]  /*11760*/  MUFU.EX2 R61, R3 ;  /* 0x00000003003d7308 */ /* 0x0003e20000000800 */
[----:B------:R-:W-:Y:S02]  /*11770*/  IMAD.MOV.U32 R120, RZ, RZ, R122 ;  /* 0x000000ffff787224 */ /* 0x000fe400078e007a */
[----:B------:R-:W-:Y:S01]  /*11780*/  IMAD.MOV.U32 R122, RZ, RZ, R153 ;  /* 0x000000ffff7a7224 */ /* 0x000fe200078e0099 */
[----:B------:R-:W-:Y:S01]  /*11790*/  MOV R153, R128 ;  /* 0x0000008000997202 */ /* 0x000fe20000000f00 */
[----:B------:R-:W-:Y:S02]  /*117a0*/  IMAD.MOV.U32 R128, RZ, RZ, R130 ;  /* 0x000000ffff807224 */ /* 0x000fe400078e0082 */
[----:B------:R-:W-:Y:S02]  /*117b0*/  IMAD.MOV.U32 R130, RZ, RZ, R238 ;  /* 0x000000ffff827224 */ /* 0x000fe400078e00ee */
[----:B-1----:R-:W-:Y:S01]  /*117c0*/  FFMA.FTZ R3, R124, c[0x0][0x2d0], -R0 ;  /* 0x0000b4007c037a23 */ /* 0x002fe20000010800 */
[----:B------:R-:W-:Y:S01]  /*117d0*/  F2FP.BF16.PACK_AB R9, R74, R75 ;  /* 0x0000004b4a09723e */ /* 0x000fe200000010ff */
[----:B------:R-:W-:Y:S01]  /*117e0*/  IMAD.MOV.U32 R124, RZ, RZ, R121 ;  /* 0x000000ffff7c7224 */ /* 0x000fe200078e0079 */
[----:B------:R-:W-:Y:S01]  /*117f0*/  MOV R121, R123 ;  /* 0x0000007b00797202 */ /* 0x000fe20000000f00 */
[----:B------:R-:W-:Y:S01]  /*11800*/  IMAD.MOV.U32 R123, RZ, RZ, R151 ;  /* 0x000000ffff7b7224 */ /* 0x000fe200078e0097 */
[----:B------:R-:W-:Y:S01]  /*11810*/  F2FP.BF16.PACK_AB R10, R100, R101 ;  /* 0x00000065640a723e */ /* 0x000fe200000010ff */
[----:B------:R-:W-:Y:S01]  /*11820*/  IMAD.MOV.U32 R151, RZ, RZ, R129 ;  /* 0x000000ffff977224 */ /* 0x000fe200078e0081 */
[----:B------:R-:W-:-:S02]  /*11830*/  MOV R129, R69 ;  /* 0x0000004500817202 */ /* 0x000fc40000000f00 */
[----:B--2---:R-:W-:Y:S01]  /*11840*/  F2FP.BF16.PACK_AB R11, R72, R73 ;  /* 0x00000049480b723e */ /* 0x004fe200000010ff */
[----:B------:R1:W2:Y:S01]  /*11850*/  MUFU.EX2 R69, R3 ;  /* 0x0000000300457308 */ /* 0x0002a20000000800 */
[----:B------:R-:W-:Y:S01]  /*11860*/  MOV R163, R153 ;  /* 0x0000009900a37202 */ /* 0x000fe20000000f00 */
[----:B------:R-:W-:Y:S01]  /*11870*/  IMAD.MOV.U32 R159, RZ, RZ, R122 ;  /* 0x000000ffff9f7224 */ /* 0x000fe200078e007a */
[----:B------:R4:W5:Y:S01]  /*11880*/  LDL.LU R238, [R1+0x74] ;  /* 0x0000740001ee7983 */ /* 0x0009620000300800 */
[----:B------:R-:W-:Y:S01]  /*11890*/  IMAD.MOV.U32 R165, RZ, RZ, R123 ;  /* 0x000000ffffa57224 */ /* 0x000fe200078e007b */
[----:B------:R-:W-:Y:S01]  /*118a0*/  MOV R158, R121 ;  /* 0x00000079009e7202 */ /* 0x000fe20000000f00 */
[----:B------:R-:W-:Y:S01]  /*118b0*/  IMAD.MOV.U32 R164, RZ, RZ, R151 ;  /* 0x000000ffffa47224 */ /* 0x000fe200078e0097 */
[----:B------:R-:W-:Y:S01]  /*118c0*/  MOV R153, R129 ;  /* 0x0000008100997202 */ /* 0x000fe20000000f00 */
[----:B------:R-:W-:Y:S01]  /*118d0*/  IMAD.MOV.U32 R162, RZ, RZ, R130 ;  /* 0x000000ffffa27224 */ /* 0x000fe200078e0082 */
[----:B---3--:R-:W-:Y:S01]  /*118e0*/  HMMA.16816.F32.BF16 R140, R8, R20, R140 ;  /* 0x00000014088c723c */ /* 0x008fe2000004188c */
[----:B-1----:R-:W-:-:S02]  /*118f0*/  FFMA.FTZ R3, R157, c[0x0][0x2d0], -R0 ;  /* 0x0000b4009d037a23 */ /* 0x002fc40000010800 */
[----:B------:R-:W-:-:S05]  /*11900*/  IMAD.MOV.U32 R170, RZ, RZ, R163 ;  /* 0x000000ffffaa7224 */ /* 0x000fca00078e00a3 */
[C---:B------:R-:W-:Y:S01]  /*11910*/  HMMA.16816.F32.BF16 R144, R8.reuse, R22, R144 ;  /* 0x000000160890723c */ /* 0x040fe20000041890 */
[----:B------:R1:W-:Y:S01]  /*11920*/  MUFU.EX2 R63, R3 ;  /* 0x00000003003f7308 */ /* 0x0003e20000000800 */
[----:B------:R-:W-:Y:S01]  /*11930*/  IMAD.MOV.U32 R157, RZ, RZ, R120 ;  /* 0x000000ffff9d7224 */ /* 0x000fe200078e0078 */
[----:B------:R-:W-:Y:S01]  /*11940*/  MOV R161, R124 ;  /* 0x0000007c00a17202 */ /* 0x000fe20000000f00 */
[----:B------:R-:W-:Y:S01]  /*11950*/  IMAD.MOV.U32 R151, RZ, RZ, R128 ;  /* 0x000000ffff977224 */ /* 0x000fe200078e0080 */
[----:B------:R4:W5:Y:S01]  /*11960*/  LDL.LU R237, [R1+0x70] ;  /* 0x0000700001ed7983 */ /* 0x0009620000300800 */
[----:B------:R-:W-:Y:S01]  /*11970*/  IMAD.MOV.U32 R171, RZ, RZ, R164 ;  /* 0x000000ffffab7224 */ /* 0x000fe200078e00a4 */
[----:B------:R-:W-:Y:S01]  /*11980*/  MOV R166, R162 ;  /* 0x000000a200a67202 */ /* 0x000fe20000000f00 */
[----:B------:R-:W-:Y:S01]  /*11990*/  HMMA.16816.F32.BF16 R120, R8, R24, R112 ;  /* 0x000000180878723c */ /* 0x000fe20000041870 */
[----:B------:R-:W-:Y:S01]  /*119a0*/  MOV R163, R159 ;  /* 0x0000009f00a37202 */ /* 0x000fe20000000f00 */
[----:B------:R-:W-:-:S02]  /*119b0*/  IMAD.MOV.U32 R164, RZ, RZ, R125 ;  /* 0x000000ffffa47224 */ /* 0x000fc400078e007d */
[----:B------:R-:W-:Y:S02]  /*119c0*/  IMAD.MOV.U32 R162, RZ, RZ, R155 ;  /* 0x000000ffffa27224 */ /* 0x000fe400078e009b */
[----:B------:R-:W-:Y:S01]  /*119d0*/  IMAD.MOV.U32 R155, RZ, RZ, R154 ;  /* 0x000000ffff9b7224 */ /* 0x000fe200078e009a */
[----:B------:R-:W-:Y:S01]  /*119e0*/  MOV R154, R152 ;  /* 0x00000098009a7202 */ /* 0x000fe20000000f00 */
[----:B------:R-:W-:Y:S01]  /*119f0*/  HMMA.16816.F32.BF16 R128, R8, R26, R108 ;  /* 0x0000001a0880723c */ /* 0x000fe2000004186c */
[----:B-1----:R-:W-:Y:S02]  /*11a00*/  FFMA.FTZ R3, R168, c[0x0][0x2d0], -R0 ;  /* 0x0000b400a8037a23 */ /* 0x002fe40000010800 */
[----:B------:R-:W-:Y:S01]  /*11a10*/  IMAD.MOV.U32 R159, RZ, RZ, R158 ;  /* 0x000000ffff9f7224 */ /* 0x000fe200078e009e */
[----:B------:R-:W-:Y:S01]  /*11a20*/  MOV R158, R127 ;  /* 0x0000007f009e7202 */ /* 0x000fe20000000f00 */
[----:B------:R1:W3:Y:S01]  /*11a30*/  MUFU.EX2 R62, R3 ;  /* 0x00000003003e7308 */ /* 0x0002e20000000800 */
[----:B------:R-:W-:-:S02]  /*11a40*/  IMAD.MOV.U32 R152, RZ, RZ, R236 ;  /* 0x000000ffff987224 */ /* 0x000fc400078e00ec */
[C---:B------:R-:W-:Y:S01]  /*11a50*/  HMMA.16816.F32.BF16 R96, R8.reuse, R16, R96 ;  /* 0x000000100860723c */ /* 0x040fe20000041860 */
[----:B------:R4:W5:Y:S07]  /*11a60*/  LDL.LU R236, [R1+0x6c] ;  /* 0x00006c0001ec7983 */ /* 0x00096e0000300800 */
[----:B------:R-:W-:Y:S01]  /*11a70*/  HMMA.16816.F32.BF16 R92, R8, R18, R92 ;  /* 0x00000012085c723c */ /* 0x000fe2000004185c */
[----:B-1----:R-:W-:Y:S02]  /*11a80*/  FFMA.FTZ R3, R165, c[0x0][0x2d0], -R6 ;  /* 0x0000b400a5037a23 */ /* 0x002fe40000010806 */
[----:B------:R-:W-:-:S05]  /*11a90*/  IMAD.MOV.U32 R165, RZ, RZ, R160 ;  /* 0x000000ffffa57224 */ /* 0x000fca00078e00a0 */
[----:B------:R-:W-:Y:S01]  /*11aa0*/  HMMA.16816.F32.BF16 R88, R8, R12, R88 ;  /* 0x0000000c0858723c */ /* 0x000fe20000041858 */
[----:B------:R1:W-:Y:S01]  /*11ab0*/  MUFU.EX2 R60, R3 ;  /* 0x00000003003c7308 */ /* 0x0003e20000000800 */
[----:B------:R-:W-:Y:S02]  /*11ac0*/  IMAD.MOV.U32 R160, RZ, RZ, R157 ;  /* 0x000000ffffa07224 */ /* 0x000fe400078e009d */
[----:B------:R-:W-:-:S04]  /*11ad0*/  IMAD.MOV.U32 R157, RZ, RZ, R126 ;  /* 0x000000ffff9d7224 */ /* 0x000fc800078e007e */
[----:B------:R-:W-:Y:S07]  /*11ae0*/  HMMA.16816.F32.BF16 R64, R8, R14, R64 ;  /* 0x0000000e0840723c */ /* 0x000fee0000041840 */
[----:B------:R-:W-:Y:S02]  /*11af0*/  F2FP.BF16.PACK_AB R8, R117, R184 ;  /* 0x000000b87508723e */ /* 0x000fe400000010ff */
[----:B--2---:R-:W-:Y:S01]  /*11b00*/  F2FP.BF16.PACK_AB R9, R69, R61 ;  /* 0x0000003d4509723e */ /* 0x004fe200000010ff */
[----:B-1----:R-:W-:Y:S01]  /*11b10*/  FFMA.FTZ R3, R170, c[0x0][0x2d0], -R6 ;  /* 0x0000b400aa037a23 */ /* 0x002fe20000010806 */
[----:B------:R-:W-:-:S02]  /*11b20*/  F2FP.BF16.PACK_AB R10, R106, R104 ;  /* 0x000000686a0a723e */ /* 0x000fc400000010ff */
[----:B---3--:R-:W-:Y:S01]  /*11b30*/  F2FP.BF16.PACK_AB R11, R62, R63 ;  /* 0x0000003f3e0b723e */ /* 0x008fe200000010ff */
[----:B------:R-:W-:Y:S01]  /*11b40*/  IMAD.MOV.U32 R170, RZ, RZ, R171 ;  /* 0x000000ffffaa7224 */ /* 0x000fe200078e00ab */
[----:B------:R-:W-:Y:S01]  /*11b50*/  MOV R171, R166 ;  /* 0x000000a600ab7202 */ /* 0x000fe20000000f00 */
[----:B------:R-:W-:Y:S02]  /*11b60*/  IMAD.MOV.U32 R166, RZ, RZ, R167 ;  /* 0x000000ffffa67224 */ /* 0x000fe400078e00a7 */
[----:B------:R-:W-:Y:S01]  /*11b70*/  IMAD.MOV.U32 R167, RZ, RZ, R165 ;  /* 0x000000ffffa77224 */ /* 0x000fe200078e00a5 */
[----:B------:R-:W-:Y:S01]  /*11b80*/  MOV R165, R163 ;  /* 0x000000a300a57202 */ /* 0x000fe20000000f00 */
[----:B------:R-:W-:Y:S01]  /*11b90*/  HMMA.16816.F32.BF16 R124, R8, R24, R56 ;  /* 0x00000018087c723c */ /* 0x000fe20000041838 */
[----:B------:R-:W-:Y:S01]  /*11ba0*/  IMAD.MOV.U32 R163, RZ, RZ, R164 ;  /* 0x000000ffffa37224 */ /* 0x000fe200078e00a4 */
[----:B------:R1:W-:Y:S01]  /*11bb0*/  MUFU.EX2 R57, R3 ;  /* 0x0000000300397308 */ /* 0x0003e20000000800 */
[----:B------:R-:W-:Y:S01]  /*11bc0*/  IMAD.MOV.U32 R164, RZ, RZ, R162 ;  /* 0x000000ffffa47224 */ /* 0x000fe200078e00a2 */
[----:B------:R-:W-:Y:S01]  /*11bd0*/  MOV R162, R155 ;  /* 0x0000009b00a27202 */ /* 0x000fe20000000f00 */
        /* <DEDUP_REMOVED lines=8> */
[----:B-1----:R-:W-:Y:S02]  /*11c60*/  FFMA.FTZ R3, R170, c[0x0][0x2d0], -R6 ;  /* 0x0000b400aa037a23 */ /* 0x002fe40000010806 */
[----:B------:R-:W-:Y:S02]  /*11c70*/  IMAD.MOV.U32 R170, RZ, RZ, R163 ;  /* 0x000000ffffaa7224 */ /* 0x000fe400078e00a3 */
[----:B------:R1:W-:Y:S01]  /*11c80*/  MUFU.EX2 R56, R3 ;  /* 0x0000000300387308 */ /* 0x0003e20000000800 */
        /* <DEDUP_REMOVED lines=8> */
[----:B------:R-:W-:Y:S01]  /*11d10*/  HMMA.16816.F32.BF16 R52, R8, R26, R52 ;  /* 0x0000001a0834723c */ /* 0x000fe20000041834 */
[----:B------:R-:W-:Y:S01]  /*11d20*/  IMAD.MOV.U32 R162, RZ, RZ, R138 ;  /* 0x000000ffffa27224 */ /* 0x000fe200078e008a */
[----:B------:R-:W2:Y:S01]  /*11d30*/  MUFU.EX2 R24, R4 ;  /* 0x0000000400187308 */ /* 0x000ea20000000800 */
[----:B-1----:R-:W-:Y:S01]  /*11d40*/  FFMA.FTZ R3, R178, c[0x0][0x2d0], -R6 ;  /* 0x0000b400b2037a23 */ /* 0x002fe20000010806 */
[----:B------:R-:W-:Y:S01]  /*11d50*/  MOV R178, R177 ;  /* 0x000000b100b27202 */ /* 0x000fe20000000f00 */
[----:B------:R-:W-:-:S03]  /*11d60*/  IMAD.MOV.U32 R177, RZ, RZ, R176 ;  /* 0x000000ffffb17224 */ /* 0x000fc600078e00b0 */
[C---:B------:R-:W-:Y:S01]  /*11d70*/  HMMA.16816.F32.BF16 R48, R8.reuse, R12, R48 ;  /* 0x0000000c0830723c */ /* 0x040fe20000041830 */
[----:B------:R-:W-:Y:S01]  /*11d80*/  IMAD.MOV.U32 R176, RZ, RZ, R175 ;  /* 0x000000ffffb07224 */ /* 0x000fe200078e00af */
[----:B------:R-:W-:Y:S01]  /*11d90*/  MOV R175, R170 ;  /* 0x000000aa00af7202 */ /* 0x000fe20000000f00 */
[----:B------:R-:W-:Y:S01]  /*11da0*/  IMAD.MOV.U32 R154, RZ, RZ, R136 ;  /* 0x000000ffff9a7224 */ /* 0x000fe200078e0088 */
[----:B------:R4:W5:Y:S01]  /*11db0*/  LDL.LU R235, [R1+0x68] ;  /* 0x0000680001eb7983 */ /* 0x0009620000300800 */
[----:B------:R-:W-:Y:S02]  /*11dc0*/  IMAD.MOV.U32 R170, RZ, RZ, R171 ;  /* 0x000000ffffaa7224 */ /* 0x000fe400078e00ab */
[----:B------:R-:W-:Y:S01]  /*11dd0*/  IMAD.MOV.U32 R171, RZ, RZ, R166 ;  /* 0x000000ffffab7224 */ /* 0x000fe200078e00a6 */
[----:B------:R-:W-:Y:S01]  /*11de0*/  HMMA.16816.F32.BF16 R136, R8, R20, R44 ;  /* 0x000000140888723c */ /* 0x000fe2000004182c */
[----:B------:R1:W-:Y:S01]  /*11df0*/  MUFU.EX2 R45, R3 ;  /* 0x00000003002d7308 */ /* 0x0003e20000000800 */
[----:B------:R-:W-:Y:S01]  /*11e00*/  MOV R166, R167 ;  /* 0x000000a700a67202 */ /* 0x000fe20000000f00 */
[----:B------:R-:W-:-:S02]  /*11e10*/  IMAD.MOV.U32 R167, RZ, RZ, R165 ;  /* 0x000000ffffa77224 */ /* 0x000fc400078e00a5 */
[----:B------:R-:W-:Y:S01]  /*11e20*/  IMAD.MOV.U32 R165, RZ, RZ, R163 ;  /* 0x000000ffffa57224 */ /* 0x000fe200078e00a3 */
[----:B------:R-:W-:Y:S01]  /*11e30*/  MOV R163, R164 ;  /* 0x000000a400a37202 */ /* 0x000fe20000000f00 */
[----:B------:R-:W-:Y:S02]  /*11e40*/  IMAD.MOV.U32 R164, RZ, RZ, R162 ;  /* 0x000000ffffa47224 */ /* 0x000fe400078e00a2 */
[----:B------:R-:W-:Y:S01]  /*11e50*/  IMAD.MOV.U32 R162, RZ, RZ, R155 ;  /* 0x000000ffffa27224 */ /* 0x000fe200078e009b */
[----:B------:R-:W-:Y:S01]  /*11e60*/  MOV R155, R154 ;  /* 0x0000009a009b7202 */ /* 0x000fe20000000f00 */
[----:B-1----:R-:W-:Y:S01]  /*11e70*/  FFMA.FTZ R3, R178, c[0x0][0x2d0], -R5 ;  /* 0x0000b400b2037a23 */ /* 0x002fe20000010805 */
[----:B------:R-:W-:Y:S01]  /*11e80*/  MOV R178, R177 ;  /* 0x000000b100b27202 */ /* 0x000fe20000000f00 */
[----:B------:R-:W-:Y:S02]  /*11e90*/  IMAD.MOV.U32 R177, RZ, RZ, R176 ;  /* 0x000000ffffb17224 */ /* 0x000fe400078e00b0 */
[----:B------:R-:W-:Y:S01]  /*11ea0*/  IMAD.MOV.U32 R176, RZ, RZ, R175 ;  /* 0x000000ffffb07224 */ /* 0x000fe200078e00af */
[----:B------:R-:W-:Y:S01]  /*11eb0*/  MOV R175, R170 ;  /* 0x000000aa00af7202 */ /* 0x000fe20000000f00 */
[----:B------:R-:W-:-:S02]  /*11ec0*/  IMAD.MOV.U32 R170, RZ, RZ, R171 ;  /* 0x000000ffffaa7224 */ /* 0x000fc400078e00ab */
[----:B------:R-:W-:Y:S01]  /*11ed0*/  IMAD.MOV.U32 R171, RZ, RZ, R166 ;  /* 0x000000ffffab7224 */ /* 0x000fe200078e00a6 */
[----:B------:R-:W-:Y:S01]  /*11ee0*/  MOV R166, R167 ;  /* 0x000000a700a67202 */ /* 0x000fe20000000f00 */
[----:B------:R-:W-:Y:S02]  /*11ef0*/  IMAD.MOV.U32 R154, RZ, RZ, R151 ;  /* 0x000000ffff9a7224 */ /* 0x000fe400078e0097 */
[----:B------:R-:W-:Y:S02]  /*11f00*/  IMAD.MOV.U32 R151, RZ, RZ, R233 ;  /* 0x000000ffff977224 */ /* 0x000fe400078e00e9 */
[----:B------:R-:W-:Y:S01]  /*11f10*/  IMAD.MOV.U32 R167, RZ, RZ, R165 ;  /* 0x000000ffffa77224 */ /* 0x000fe200078e00a5 */
[----:B------:R1:W-:Y:S01]  /*11f20*/  MUFU.EX2 R44, R3 ;  /* 0x00000003002c7308 */ /* 0x0003e20000000800 */
[----:B------:R-:W-:Y:S01]  /*11f30*/  IMAD.MOV.U32 R165, RZ, RZ, R163 ;  /* 0x000000ffffa57224 */ /* 0x000fe200078e00a3 */
[----:B------:R-:W-:Y:S01]  /*11f40*/  MOV R163, R164 ;  /* 0x000000a400a37202 */ /* 0x000fe20000000f00 */
[----:B------:R-:W-:-:S02]  /*11f50*/  IMAD.MOV.U32 R164, RZ, RZ, R162 ;  /* 0x000000ffffa47224 */ /* 0x000fc400078e00a2 */
[----:B------:R-:W-:Y:S01]  /*11f60*/  IMAD.MOV.U32 R172, RZ, RZ, R176 ;  /* 0x000000ffffac7224 */ /* 0x000fe200078e00b0 */
[----:B------:R-:W-:Y:S01]  /*11f70*/  MOV R173, R175 ;  /* 0x000000af00ad7202 */ /* 0x000fe20000000f00 */
[----:B------:R-:W-:Y:S01]  /*11f80*/  IMAD.MOV.U32 R162, RZ, RZ, R155 ;  /* 0x000000ffffa27224 */ /* 0x000fe200078e009b */
[----:B------:R-:W-:Y:S01]  /*11f90*/  MOV R155, R151 ;  /* 0x00000097009b7202 */ /* 0x000fe20000000f00 */
[----:B------:R-:W-:Y:S02]  /*11fa0*/  IMAD.MOV.U32 R243, RZ, RZ, R177 ;  /* 0x000000fffff37224 */ /* 0x000fe400078e00b1 */
[----:B------:R-:W-:Y:S02]  /*11fb0*/  IMAD.MOV.U32 R151, RZ, RZ, R135 ;  /* 0x000000ffff977224 */ /* 0x000fe400078e0087 */
[----:B------:R-:W-:Y:S02]  /*11fc0*/  IMAD.MOV.U32 R174, RZ, RZ, R170 ;  /* 0x000000ffffae7224 */ /* 0x000fe400078e00aa */
[----:B-1----:R-:W-:-:S02]  /*11fd0*/  FFMA.FTZ R3, R178, c[0x0][0x2d0], -R5 ;  /* 0x0000b400b2037a23 */ /* 0x002fc40000010805 */
[----:B------:R-:W-:Y:S01]  /*11fe0*/  IMAD.MOV.U32 R178, RZ, RZ, R171 ;  /* 0x000000ffffb27224 */ /* 0x000fe200078e00ab */
[----:B------:R-:W-:Y:S01]  /*11ff0*/  MOV R83, R172 ;  /* 0x000000ac00537202 */ /* 0x000fe20000000f00 */
[----:B------:R-:W-:Y:S01]  /*12000*/  IMAD.MOV.U32 R135, RZ, RZ, R134 ;  /* 0x000000ffff877224 */ /* 0x000fe200078e0086 */
[----:B------:R1:W-:Y:S01]  /*12010*/  MUFU.EX2 R27, R3 ;  /* 0x00000003001b7308 */ /* 0x0003e20000000800 */
[----:B------:R-:W-:Y:S01]  /*12020*/  MOV R134, R232 ;  /* 0x000000e800867202 */ /* 0x000fe20000000f00 */
        /* <DEDUP_REMOVED lines=9> */
[----:B-1----:R-:W-:Y:S01]  /*120c0*/  FFMA.FTZ R3, R243, c[0x0][0x2d0], -R5 ;  /* 0x0000b400f3037a23 */ /* 0x002fe20000010805 */
[----:B------:R-:W-:Y:S01]  /*120d0*/  MOV R179, R175 ;  /* 0x000000af00b37202 */ /* 0x000fe20000000f00 */
[----:B------:R-:W-:Y:S02]  /*120e0*/  IMAD.MOV.U32 R171, RZ, RZ, R164 ;  /* 0x000000ffffab7224 */ /* 0x000fe400078e00a4 */
[----:B------:R1:W-:Y:S01]  /*120f0*/  MUFU.EX2 R26, R3 ;  /* 0x00000003001a7308 */ /* 0x0003e20000000800 */
[----:B------:R-:W-:Y:S01]  /*12100*/  IMAD.MOV.U32 R163, RZ, RZ, R134 ;  /* 0x000000ffffa37224 */ /* 0x000fe200078e0086 */
[----:B------:R-:W-:Y:S01]  /*12110*/  MOV R164, R133 ;  /* 0x0000008500a47202 */ /* 0x000fe20000000f00 */
[----:B------:R-:W-:Y:S01]  /*12120*/  IMAD.MOV.U32 R79, RZ, RZ, R176 ;  /* 0x000000ffff4f7224 */ /* 0x000fe200078e00b0 */
[----:B------:R-:W-:Y:S01]  /*12130*/  MOV R172, R166 ;  /* 0x000000a600ac7202 */ /* 0x000fe20000000f00 */
[----:B------:R-:W-:Y:S02]  /*12140*/  IMAD.MOV.U32 R165, RZ, RZ, R135 ;  /* 0x000000ffffa57224 */ /* 0x000fe400078e0087 */
[----:B------:R-:W-:-:S02]  /*12150*/  IMAD.MOV.U32 R183, RZ, RZ, R170 ;  /* 0x000000ffffb77224 */ /* 0x000fc400078e00aa */
[----:B------:R-:W-:Y:S02]  /*12160*/  IMAD.MOV.U32 R151, RZ, RZ, R231 ;  /* 0x000000ffff977224 */ /* 0x000fe400078e00e7 */
[----:B------:R-:W-:Y:S02]  /*12170*/  IMAD.MOV.U32 R173, RZ, RZ, R167 ;  /* 0x000000ffffad7224 */ /* 0x000fe400078e00a7 */
[----:B-1----:R-:W-:Y:S02]  /*12180*/  FFMA.FTZ R3, R83, c[0x0][0x2d0], -R5 ;  /* 0x0000b40053037a23 */ /* 0x002fe40000010805 */
[----:B------:R-:W-:Y:S01]  /*12190*/  IMAD.MOV.U32 R83, RZ, RZ, R76 ;  /* 0x000000ffff537224 */ /* 0x000fe200078e004c */
[----:B------:R-:W-:Y:S01]  /*121a0*/  MOV R76, R77 ;  /* 0x0000004d004c7202 */ /* 0x000fe20000000f00 */
        /* <DEDUP_REMOVED lines=12> */
[----:B------:R-:W-:Y:S01]  /*12270*/  IMAD.MOV.U32 R243, RZ, RZ, R171 ;  /* 0x000000fffff37224 */ /* 0x000fe200078e00ab */
[----:B------:R1:W-:Y:S01]  /*12280*/  MUFU.EX2 R25, R3 ;  /* 0x0000000300197308 */ /* 0x0003e20000000800 */
[----:B------:R-:W-:Y:S01]  /*12290*/  IMAD.MOV.U32 R183, RZ, RZ, R172 ;  /* 0x000000ffffb77224 */ /* 0x000fe200078e00ac */
[----:B------:R-:W-:Y:S01]  /*122a0*/  MOV R172, R173 ;  /* 0x000000ad00ac7202 */ /* 0x000fe20000000f00 */
[----:B------:R-:W-:Y:S01]  /*122b0*/  IMAD.MOV.U32 R176, RZ, RZ, R162 ;  /* 0x000000ffffb07224 */ /* 0x000fe200078e00a2 */
[----:B------:R-:W-:Y:S01]  /*122c0*/  HMMA.16816.F32.BF16 R40, R8, R22, R40 ;  /* 0x000000160828723c */ /* 0x000fe20000041828 */
[----:B------:R-:W-:Y:S01]  /*122d0*/  IMAD.MOV.U32 R173, RZ, RZ, R174 ;  /* 0x000000ffffad7224 */ /* 0x000fe200078e00ae */
[----:B------:R-:W3:Y:S01]  /*122e0*/  LDSM.16.MT88.4 R132, [R224+0x3100] ;  /* 0x00310000e084783b */ /* 0x000ee20000004200 */
[----:B------:R-:W-:Y:S01]  /*122f0*/  IMAD.MOV.U32 R174, RZ, RZ, R178 ;  /* 0x000000ffffae7224 */ /* 0x000fe200078e00b2 */
[----:B------:R-:W-:Y:S01]  /*12300*/  MOV R178, R177 ;  /* 0x000000b100b27202 */ /* 0x000fe20000000f00 */
[----:B------:R-:W-:Y:S01]  /*12310*/  IMAD.MOV.U32 R171, RZ, RZ, R149 ;  /* 0x000000ffffab7224 */ /* 0x000fe200078e0095 */
[----:B------:R-:W-:Y:S01]  /*12320*/  LDSM.16.MT88.4 R164, [R225+0x3100] ;  /* 0x00310000e1a4783b */ /* 0x000fe20000004200 */
[----:B------:R-:W-:-:S02]  /*12330*/  IMAD.MOV.U32 R162, RZ, RZ, R230 ;  /* 0x000000ffffa27224 */ /* 0x000fc400078e00e6 */
[----:B------:R-:W-:Y:S01]  /*12340*/  IMAD.MOV.U32 R177, RZ, RZ, R176 ;  /* 0x000000ffffb17224 */ /* 0x000fe200078e00b0 */
[----:B------:R-:W-:Y:S01]  /*12350*/  HMMA.16816.F32.BF16 R28, R8, R14, R28 ;  /* 0x0000000e081c723c */ /* 0x000fe2000004181c */
[----:B------:R-:W-:Y:S01]  /*12360*/  IMAD.MOV.U32 R176, RZ, RZ, R175 ;  /* 0x000000ffffb07224 */ /* 0x000fe200078e00af */
[----:B------:R-:W-:Y:S01]  /*12370*/  MOV R175, R170 ;  /* 0x000000aa00af7202 */ /* 0x000fe20000000f00 */
[----:B------:R-:W-:Y:S01]  /*12380*/  IMAD.MOV.U32 R170, RZ, RZ, R171 ;  /* 0x000000ffffaa7224 */ /* 0x000fe200078e00ab */
[----:B------:R-:W2:Y:S01]  /*12390*/  LDSM.16.MT88.4 R148, [R227+0x3100] ;  /* 0x00310000e394783b */ /* 0x000ea20000004200 */
[----:B------:R-:W-:Y:S01]  /*123a0*/  IMAD.MOV.U32 R171, RZ, RZ, R163 ;  /* 0x000000ffffab7224 */ /* 0x000fe200078e00a3 */
[----:B------:R-:W-:Y:S01]  /*123b0*/  MOV R163, R162 ;  /* 0x000000a200a37202 */ /* 0x000fe20000000f00 */
[----:B------:R-:W-:Y:S02]  /*123c0*/  IMAD.MOV.U32 R162, RZ, RZ, R161 ;  /* 0x000000ffffa27224 */ /* 0x000fe400078e00a1 */
[----:B------:R-:W-:Y:S01]  /*123d0*/  IMAD.MOV.U32 R161, RZ, RZ, R160 ;  /* 0x000000ffffa17224 */ /* 0x000fe200078e00a0 */
[----:B------:R-:W-:Y:S01]  /*123e0*/  MOV R160, R159 ;  /* 0x0000009f00a07202 */ /* 0x000fe20000000f00 */
[----:B------:R-:W-:-:S02]  /*123f0*/  FFMA.FTZ R6, R76, c[0x0][0x2d0], -R0 ;  /* 0x0000b4004c067a23 */ /* 0x000fc40000010800 */
[--C-:B------:R-:W-:Y:S02]  /*12400*/  FFMA.FTZ R12, R77, c[0x0][0x2d0], -R0.reuse ;  /* 0x0000b4004d0c7a23 */ /* 0x100fe40000010800 */
[--C-:B------:R-:W-:Y:S02]  /*12410*/  FFMA.FTZ R4, R78, c[0x0][0x2d0], -R0.reuse ;  /* 0x0000b4004e047a23 */ /* 0x100fe40000010800 */
[----:B------:R-:W-:Y:S02]  /*12420*/  FFMA.FTZ R13, R79, c[0x0][0x2d0], -R0 ;  /* 0x0000b4004f0d7a23 */ /* 0x000fe40000010800 */
[----:B------:R-:W-:Y:S01]  /*12430*/  FADD.FTZ R0, R182, R179 ;  /* 0x000000b3b6007221 */ /* 0x000fe20000010000 */
[----:B------:R-:W-:Y:S01]  /*12440*/  MOV R86, R171 ;  /* 0x000000ab00567202 */ /* 0x000fe20000000f00 */
[----:B------:R-:W-:Y:S02]  /*12450*/  FFMA.FTZ R5, R119, c[0x0][0x2d0], -R7 ;  /* 0x0000b40077057a23 */ /* 0x000fe40000010807 */
[----:B------:R-:W-:-:S02]  /*12460*/  IMAD.MOV.U32 R182, RZ, RZ, R174 ;  /* 0x000000ffffb67224 */ /* 0x000fc400078e00ae */
[----:B------:R-:W-:Y:S02]  /*12470*/  IMAD.MOV.U32 R174, RZ, RZ, R176 ;  /* 0x000000ffffae7224 */ /* 0x000fe400078e00b0 */
[----:B-1----:R-:W-:Y:S02]  /*12480*/  FFMA.FTZ R3, R228, c[0x0][0x2d0], -R7 ;  /* 0x0000b400e4037a23 */ /* 0x002fe40000010807 */
[----:B------:R-:W-:Y:S01]  /*12490*/  FADD.FTZ R20, R181, R180 ;  /* 0x000000b4b5147221 */ /* 0x000fe20000010000 */
[----:B------:R-:W-:Y:S01]  /*124a0*/  HMMA.16816.F32.BF16 R32, R8, R16, R32 ;  /* 0x000000100820723c */ /* 0x000fe20000041820 */
[----:B------:R-:W-:Y:S01]  /*124b0*/  FADD.FTZ R21, R243, R183 ;  /* 0x000000b7f3157221 */ /* 0x000fe20000010000 */
[----:B------:R1:W-:Y:S01]  /*124c0*/  MUFU.EX2 R15, R5 ;  /* 0x00000005000f7308 */ /* 0x0003e20000000800 */
[----:B------:R-:W-:Y:S01]  /*124d0*/  IMAD.MOV.U32 R82, RZ, RZ, R160 ;  /* 0x000000ffff527224 */ /* 0x000fe200078e00a0 */
[----:B------:R-:W-:Y:S01]  /*124e0*/  MOV R183, R173 ;  /* 0x000000ad00b77202 */ /* 0x000fe20000000f00 */
[----:B------:R-:W-:-:S02]  /*124f0*/  IMAD.MOV.U32 R76, RZ, RZ, R156 ;  /* 0x000000ffff4c7224 */ /* 0x000fc400078e009c */
[----:B------:R-:W-:Y:S01]  /*12500*/  FADD.FTZ R22, R252, R249 ;  /* 0x000000f9fc167221 */ /* 0x000fe20000010000 */
[----:B------:R-:W-:Y:S01]  /*12510*/  HMMA.16816.F32.BF16 R36, R8, R18, R36 ;  /* 0x000000120824723c */ /* 0x000fe20000041824 */
[----:B------:R-:W-:Y:S01]  /*12520*/  IMAD.MOV.U32 R77, RZ, RZ, R170 ;  /* 0x000000ffff4d7224 */ /* 0x000fe200078e00aa */
[----:B------:R2:W-:Y:S01]  /*12530*/  MUFU.EX2 R11, R4 ;  /* 0x00000004000b7308 */ /* 0x0005e20000000800 */
[----:B------:R-:W-:Y:S01]  /*12540*/  IMAD.MOV.U32 R159, RZ, RZ, R229 ;  /* 0x000000ffff9f7224 */ /* 0x000fe200078e00e5 */
[----:B------:R-:W-:Y:S01]  /*12550*/  MOV R87, R175 ;  /* 0x000000af00577202 */ /* 0x000fe20000000f00 */
[----:B------:R-:W-:Y:S02]  /*12560*/  IMAD.MOV.U32 R152, RZ, RZ, R234 ;  /* 0x000000ffff987224 */ /* 0x000fe400078e00ea */
[----:B-1----:R-:W-:-:S03]  /*12570*/  FADD.FTZ R5, R174, R0 ;  /* 0x00000000ae057221 */ /* 0x002fc60000010000 */
[----:B------:R1:W-:Y:S01]  /*12580*/  MUFU.EX2 R23, R3 ;  /* 0x0000000300177308 */ /* 0x0003e20000000800 */
[----:B------:R-:W-:Y:S02]  /*12590*/  FADD.FTZ R0, R76, R22 ;  /* 0x000000164c007221 */ /* 0x000fe40000010000 */
[----:B------:R-:W-:Y:S01]  /*125a0*/  FFMA.FTZ R7, R83, c[0x0][0x2d0], -R7 ;  /* 0x0000b40053077a23 */ /* 0x000fe20000010807 */
[----:B------:R-:W-:Y:S01]  /*125b0*/  MOV R81, R161 ;  /* 0x000000a100517202 */ /* 0x000fe20000000f00 */
[----:B------:R-:W-:-:S03]  /*125c0*/  IMAD.MOV.U32 R169, RZ, RZ, R163 ;  /* 0x000000ffffa97224 */ /* 0x000fc600078e00a3 */
[----:B------:R3:W3:Y:S01]  /*125d0*/  MUFU.EX2 R9, R6 ;  /* 0x0000000600097308 */ /* 0x0006e20000000800 */
[----:B--2---:R-:W-:Y:S02]  /*125e0*/  FADD.FTZ R4, R86, R20 ;  /* 0x0000001456047221 */ /* 0x004fe40000010000 */
[----:B------:R-:W-:Y:S01]  /*125f0*/  IMAD.MOV.U32 R80, RZ, RZ, R162 ;  /* 0x000000ffff507224 */ /* 0x000fe200078e00a2 */
[----:B------:R-:W-:Y:S01]  /*12600*/  MOV R78, R177 ;  /* 0x000000b1004e7202 */ /* 0x000fe20000000f00 */
[----:B------:R-:W-:Y:S01]  /*12610*/  FADD.FTZ R5, R77, R5 ;  /* 0x000000054d057221 */ /* 0x000fe20000010000 */
[----:B------:R-:W-:Y:S01]  /*12620*/  MOV R170, R158 ;  /* 0x0000009e00aa7202 */ /* 0x000fe20000000f00 */
[----:B------:R-:W-:Y:S02]  /*12630*/  IMAD.MOV.U32 R79, RZ, RZ, R178 ;  /* 0x000000ffff4f7224 */ /* 0x000fe400078e00b2 */
[----:B------:R-:W-:Y:S02]  /*12640*/  IMAD.MOV.U32 R171, RZ, RZ, R157 ;  /* 0x000000ffffab7224 */ /* 0x000fe400078e009d */
[----:B------:R-:W-:Y:S01]  /*12650*/  IMAD.MOV.U32 R243, RZ, RZ, R172 ;  /* 0x000000fffff37224 */ /* 0x000fe200078e00ac */
[----:B------:R-:W2:Y:S01]  /*12660*/  MUFU.EX2 R10, R12 ;  /* 0x0000000c000a7308 */ /* 0x000ea20000000800 */
[----:B-1----:R-:W-:Y:S01]  /*12670*/  FADD.FTZ R3, R82, R21 ;  /* 0x0000001552037221 */ /* 0x002fe20000010000 */
[----:B------:R-:W1:Y:S01]  /*12680*/  LDSM.16.MT88.4 R16, [R226+0x3100] ;  /* 0x00310000e210783b */ /* 0x000e620000004200 */
[----:B------:R-:W-:-:S02]  /*12690*/  FADD.FTZ R4, R183, R4 ;  /* 0x00000004b7047221 */ /* 0x000fc40000010000 */
[----:B------:R-:W-:Y:S01]  /*126a0*/  IMAD.MOV.U32 R83, RZ, RZ, R159 ;  /* 0x000000ffff537224 */ /* 0x000fe200078e009f */
[----:B------:R4:W5:Y:S01]  /*126b0*/  LDL.LU R234, [R1+0x64] ;  /* 0x0000640001ea7983 */ /* 0x0009620000300800 */
[----:B---3--:R-:W-:Y:S02]  /*126c0*/  FADD.FTZ R6, R154, R3 ;  /* 0x000000039a067221 */ /* 0x008fe40000010000 */
[----:B------:R-:W-:Y:S01]  /*126d0*/  FADD.FTZ R3, R152, R0 ;  /* 0x0000000098037221 */ /* 0x000fe20000010000 */
[----:B------:R3:W1:Y:S01]  /*126e0*/  MUFU.EX2 R14, R7 ;  /* 0x00000007000e7308 */ /* 0x0006620000000800 */
[----:B------:R-:W-:Y:S01]  /*126f0*/  FADD.FTZ R0, R87, R5 ;  /* 0x0000000557007221 */ /* 0x000fe20000010000 */
[----:B------:R-:W-:Y:S01]  /*12700*/  MOV R76, R79 ;  /* 0x0000004f004c7202 */ /* 0x000fe20000000f00 */
[----:B------:R-:W-:Y:S01]  /*12710*/  FADD.FTZ R5, R244, R4 ;  /* 0x00000004f4057221 */ /* 0x000fe20000010000 */
[----:B------:R4:W5:Y:S01]  /*12720*/  LDL.LU R233, [R1+0x60] ;  /* 0x0000600001e97983 */ /* 0x0009620000300800 */
[----:B------:R-:W-:-:S02]  /*12730*/  IMAD.MOV.U32 R82, RZ, RZ, R83 ;  /* 0x000000ffff527224 */ /* 0x000fc400078e0053 */
[----:B------:R-:W-:Y:S02]  /*12740*/  FADD.FTZ R4, R169, R6 ;  /* 0x00000006a9047221 */ /* 0x000fe40000010000 */
[----:B------:R-:W-:Y:S02]  /*12750*/  FADD.FTZ R3, R80, R3 ;  /* 0x0000000350037221 */ /* 0x000fe40000010000 */
[----:B------:R-:W-:Y:S02]  /*12760*/  FADD.FTZ R0, R81, R0 ;  /* 0x0000000051007221 */ /* 0x000fe40000010000 */
[----:B------:R-:W-:Y:S01]  /*12770*/  IMAD.MOV.U32 R77, RZ, RZ, R182 ;  /* 0x000000ffff4d7224 */ /* 0x000fe200078e00b6 */
[----:B------:R-:W-:Y:S01]  /*12780*/  MOV R79, R155 ;  /* 0x0000009b004f7202 */ /* 0x000fe20000000f00 */
[----:B------:R-:W-:Y:S01]  /*12790*/  FADD.FTZ R8, R247, R5 ;  /* 0x00000005f7087221 */ /* 0x000fe20000010000 */
[----:B------:R-:W1:Y:S01]  /*127a0*/  MUFU.EX2 R13, R13 ;  /* 0x0000000d000d7308 */ /* 0x000e620000000800 */
[----:B------:R-:W-:Y:S01]  /*127b0*/  IMAD.MOV.U32 R83, RZ, RZ, R78 ;  /* 0x000000ffff537224 */ /* 0x000fe200078e004e */
[----:B------:R4:W5:Y:S01]  /*127c0*/  LDL.LU R232, [R1+0x5c] ;  /* 0x00005c0001e87983 */ /* 0x0009620000300800 */
[----:B---3--:R-:W-:-:S02]  /*127d0*/  FADD.FTZ R7, R82, R4 ;  /* 0x0000000452077221 */ /* 0x008fc40000010000 */
[----:B------:R-:W-:Y:S01]  /*127e0*/  FADD.FTZ R6, R170, R3 ;  /* 0x00000003aa067221 */ /* 0x000fe20000010000 */
[----:B------:R4:W5:Y:S01]  /*127f0*/  LDL.LU R231, [R1+0x58] ;  /* 0x0000580001e77983 */ /* 0x0009620000300800 */
[----:B------:R-:W-:Y:S02]  /*12800*/  FADD.FTZ R5, R171, R0 ;  /* 0x00000000ab057221 */ /* 0x000fe40000010000 */
[----:B------:R-:W-:Y:S01]  /*12810*/  FADD.FTZ R4, R250, R8 ;  /* 0x00000008fa047221 */ /* 0x000fe20000010000 */
[----:B------:R4:W5:Y:S01]  /*12820*/  LDL.LU R230, [R1+0x54] ;  /* 0x0000540001e67983 */ /* 0x0009620000300800 */
[----:B------:R-:W-:Y:S02]  /*12830*/  IMAD.MOV.U32 R78, RZ, RZ, R243 ;  /* 0x000000ffff4e7224 */ /* 0x000fe400078e00f3 */
[----:B------:R-:W-:Y:S01]  /*12840*/  FADD.FTZ R3, R83, R7 ;  /* 0x0000000753037221 */ /* 0x000fe20000010000 */
[----:B------:R4:W5:Y:S01]  /*12850*/  LDL.LU R229, [R1+0x50] ;  /* 0x0000500001e57983 */ /* 0x0009620000300800 */
[----:B------:R-:W-:-:S02]  /*12860*/  FADD.FTZ R0, R76, R6 ;  /* 0x000000064c007221 */ /* 0x000fc40000010000 */
[----:B------:R-:W-:Y:S01]  /*12870*/  IMAD.MOV.U32 R243, RZ, RZ, R153 ;  /* 0x000000fffff37224 */ /* 0x000fe200078e0099 */
[----:B------:R4:W5:Y:S01]  /*12880*/  LDL.LU R228, [R1+0x4c] ;  /* 0x00004c0001e47983 */ /* 0x0009620000300800 */
[----:B------:R-:W-:Y:S02]  /*12890*/  FADD.FTZ R6, R77, R5 ;  /* 0x000000054d067221 */ /* 0x000fe40000010000 */
[----:B------:R-:W-:Y:S01]  /*128a0*/  FADD.FTZ R4, R246, R4 ;  /* 0x00000004f6047221 */ /* 0x000fe20000010000 */
[----:B------:R4:W5:Y:S01]  /*128b0*/  LDL.LU R119, [R1+0x48] ;  /* 0x0000480001777983 */ /* 0x0009620000300800 */
        /* <DEDUP_REMOVED lines=71> */
[----:B--2---:R-:W-:Y:S02]  /*12d30*/  FADD.FTZ R3, R10, R0 ;  /* 0x000000000a037221 */ /* 0x004fe40000010000 */
[----:B------:R-:W-:Y:S02]  /*12d40*/  FADD.FTZ R0, R57, R5 ;  /* 0x0000000539007221 */ /* 0x000fe40000010000 */
[----:B------:R-:W-:Y:S02]  /*12d50*/  FADD.FTZ R6, R27, R6 ;  /* 0x000000061b067221 */ /* 0x000fe40000010000 */
[----:B------:R-:W-:-:S02]  /*12d60*/  FADD.FTZ R5, R15, R4 ;  /* 0x000000040f057221 */ /* 0x000fc40000010000 */
[----:B------:R-:W-:Y:S02]  /*12d70*/  FADD.FTZ R4, R11, R3 ;  /* 0x000000030b047221 */ /* 0x000fe40000010000 */
[----:B------:R-:W-:Y:S02]  /*12d80*/  FADD.FTZ R3, R56, R0 ;  /* 0x0000000038037221 */ /* 0x000fe40000010000 */
[----:B------:R-:W-:Y:S02]  /*12d90*/  FADD.FTZ R0, R26, R6 ;  /* 0x000000061a007221 */ /* 0x000fe40000010000 */
[----:B-1----:R-:W-:Y:S02]  /*12da0*/  FADD.FTZ R5, R14, R5 ;  /* 0x000000050e057221 */ /* 0x002fe40000010000 */
[----:B------:R-:W-:Y:S02]  /*12db0*/  FADD.FTZ R4, R13, R4 ;  /* 0x000000040d047221 */ /* 0x000fe40000010000 */
[----:B------:R-:W-:-:S02]  /*12dc0*/  FADD.FTZ R0, R25, R0 ;  /* 0x0000000019007221 */ /* 0x000fc40000010000 */
        /* <DEDUP_REMOVED lines=15> */
[C---:B------:R-:W-:Y:S08]  /*12ec0*/  HMMA.16816.F32.BF16 R140, R176.reuse, R148, R140 ;  /* 0x00000094b08c723c */ /* 0x040ff0000004188c */
        /* <DEDUP_REMOVED lines=14> */
[----:B----4-:R-:W2:Y:S04]  /*12fb0*/  LDL.LU R243, [R1] ;  /* 0x0000000001f37983 */ /* 0x010ea80000300800 */
[----:B------:R-:W3:Y:S04]  /*12fc0*/  LDL.LU.64 R76, [R1+0x8] ;  /* 0x00000800014c7983 */ /* 0x000ee80000300a00 */
[----:B------:R-:W4:Y:S01]  /*12fd0*/  LDL.LU.64 R78, [R1+0x10] ;  /* 0x00001000014e7983 */ /* 0x000f220000300a00 */
[----:B------:R-:W-:Y:S01]  /*12fe0*/  IMAD.MOV.U32 R116, RZ, RZ, R70 ;  /* 0x000000ffff747224 */ /* 0x000fe200078e0046 */
[----:B------:R-:W-:Y:S01]  /*12ff0*/  MOV R118, R2 ;  /* 0x0000000200767202 */ /* 0x000fe20000000f00 */
[----:B------:R-:W-:Y:S01]  /*13000*/  IMAD.MOV.U32 R3, RZ, RZ, R71 ;  /* 0x000000ffff037224 */ /* 0x000fe200078e0047 */
[----:B------:R-:W-:Y:S01]  /*13010*/  ULDC UR4, c[0x0][0x208] ;  /* 0x0000820000047ab9 */ /* 0x000fe20000000800 */
[----:B------:R-:W-:Y:S01]  /*13020*/  IMAD.MOV.U32 R117, RZ, RZ, R68 ;  /* 0x000000ffff757224 */ /* 0x000fe200078e0044 */
[----:B------:R-:W-:-:S02]  /*13030*/  USHF.L.U32 UR4, UR4, 0x5, URZ ;  /* 0x0000000504047899 */ /* 0x000fc4000800063f */
[----:B------:R-:W-:Y:S01]  /*13040*/  ULDC.64 UR6, c[0x0][0x118] ;  /* 0x0000460000067ab9 */ /* 0x000fe20000000a00 */
[----:B--2---:R-:W-:Y:S02]  /*13050*/  IADD3 R242, R243, -0x2, RZ ;  /* 0xfffffffef3f27810 */ /* 0x004fe40007ffe0ff */
[----:B---3--:R-:W-:Y:S02]  /*13060*/  MOV R5, R77 ;  /* 0x0000004d00057202 */ /* 0x008fe40000000f00 */
[----:B----4-:R-:W-:-:S05]  /*13070*/  MOV R4, R78 ;  /* 0x0000004e00047202 */ /* 0x010fca0000000f00 */
[----:B------:R1:W-:Y:S02]  /*13080*/  STL.64 [R1+0x30], R4 ;  /* 0x0000300401007387 */ /* 0x0003e40000100a00 */
.L_x_130:
[----:B--2---:R-:W2:Y:S01]  /*13090*/  LDL.64 R72, [R1+0x30] ;  /* 0x0000300001487983 */ /* 0x004ea20000100a00 */
[----:B------:R-:W-:Y:S04]  /*130a0*/  DEPBAR.LE SB0, 0x0 ;  /* 0x000080000000791a */ /* 0x000fe80000000000 */
[----:B------:R-:W-:Y:S01]  /*130b0*/  SHF.R.S32.HI R0, RZ, 0x1f, R242 ;  /* 0x0000001fff007819 */ /* 0x000fe200000114f2 */
[----:B------:R-:W-:Y:S01]  /*130c0*/  BAR.SYNC.DEFER_BLOCKING 0x0 ;  /* 0x0000000000007b1d */ /* 0x000fe20000010000 */
[----:B------:R-:W-:Y:S01]  /*130d0*/  IMAD.WIDE.U32 R84, R242, c[0x0][0x208], RZ ;  /* 0x00008200f2547a25 */ /* 0x000fe200078e00ff */
[----:B------:R-:W-:Y:S02]  /*130e0*/  MOV R104, 0x5 ;  /* 0x0000000500687802 */ /* 0x000fe40000000f00 */
[----:B------:R-:W-:Y:S01]  /*130f0*/  MOV R2, c[0x0][0x208] ;  /* 0x0000820000027a02 */ /* 0x000fe20000000f00 */
[----:B------:R-:W-:Y:S03]  /*13100*/  IMAD R0, R0, c[0x0][0x208], RZ ;  /* 0x0000820000007a24 */ /* 0x000fe600078e02ff */
[----:B------:R-:W-:Y:S01]  /*13110*/  SHF.L.U64.HI R2, R2, R104, c[0x0][0x20c] ;  /* 0x0000830002027619 */ /* 0x000fe20000010268 */
[----:B------:R-:W-:Y:S01]  /*13120*/  IMAD R0, R242, c[0x0][0x20c], R0 ;  /* 0x00008300f2007a24 */ /* 0x000fe200078e0200 */
[----:B-----5:R-:W-:Y:S04]  /*13130*/  STL [R1+0x48], R230 ;  /* 0x000048e601007387 */ /* 0x020fe80000100800 */
[----:B------:R-:W-:Y:S01]  /*13140*/  IADD3 R0, R85, R0, RZ ;  /* 0x0000000055007210 */ /* 0x000fe20007ffe0ff */
[----:B------:R-:W-:Y:S04]  /*13150*/  STL [R1+0x4c], R119 ;  /* 0x00004c7701007387 */ /* 0x000fe80000100800 */
        /* <DEDUP_REMOVED lines=34> */
[-C--:B------:R-:W-:Y:S02]  /*13380*/  IADD3.X R89, R91, R2.reuse, RZ, P0, !PT ;  /* 0x000000025b597210 */ /* 0x080fe400007fe4ff */
[----:B------:R-:W-:Y:S02]  /*13390*/  IADD3 R94, P1, R88, UR4, RZ ;  /* 0x00000004585e7c10 */ /* 0x000fe4000ff3e0ff */
[C---:B------:R-:W-:Y:S01]  /*133a0*/  HMMA.16816.F32.BF16 R16, R112.reuse, R18, RZ ;  /* 0x000000127010723c */ /* 0x040fe200000418ff */
[----:B------:R1:W-:Y:S03]  /*133b0*/  LDGSTS.E.BYPASS.LTC128B.128 [R241+0x900], [R88.64], !P3 ;  /* 0x0090000058f17fae */ /* 0x0003e6000d901d46 */
[-C--:B------:R-:W-:Y:S02]  /*133c0*/  IADD3.X R95, R89, R2.reuse, RZ, P1, !PT ;  /* 0x00000002595f7210 */ /* 0x080fe40000ffe4ff */
[----:B------:R-:W-:Y:S02]  /*133d0*/  IADD3 R92, P0, R94, UR4, RZ ;  /* 0x000000045e5c7c10 */ /* 0x000fe4000ff1e0ff */
[-C--:B------:R-:W-:Y:S01]  /*133e0*/  HMMA.16816.F32.BF16 R20, R112, R32.reuse, RZ ;  /* 0x000000207014723c */ /* 0x080fe200000418ff */
        /* <DEDUP_REMOVED lines=9> */
[-C--:B------:R-:W-:Y:S04]  /*13480*/  IADD3.X R103, R101, R2.reuse, RZ, P0, !PT ;  /* 0x0000000265677210 */ /* 0x080fe800007fe4ff */
[C---:B------:R-:W-:Y:S01]  /*13490*/  HMMA.16816.F32.BF16 R32, R112.reuse, R34, RZ ;  /* 0x000000227020723c */ /* 0x040fe200000418ff */
[----:B------:R4:W-:Y:S07]  /*134a0*/  LDGSTS.E.BYPASS.LTC128B.128 [R241+0x2900], [R102.64], !P3 ;  /* 0x0290000066f17fae */ /* 0x0009ee000d901d46 */
[-C--:B------:R-:W-:Y:S08]  /*134b0*/  HMMA.16816.F32.BF16 R36, R112, R48.reuse, RZ ;  /* 0x000000307024723c */ /* 0x080ff000000418ff */
[C---:B------:R-:W-:Y:S04]  /*134c0*/  HMMA.16816.F32.BF16 R40, R108.reuse, R48, RZ ;  /* 0x000000306c28723c */ /* 0x040fe800000418ff */
[----:B---3--:R-:W-:Y:S04]  /*134d0*/  IADD3 R100, P0, R102, UR4, RZ ;  /* 0x0000000466647c10 */ /* 0x008fe8000ff1e0ff */
[-C--:B------:R-:W-:Y:S01]  /*134e0*/  HMMA.16816.F32.BF16 R44, R108, R50.reuse, RZ ;  /* 0x000000326c2c723c */ /* 0x080fe200000418ff */
[----:B------:R-:W-:Y:S02]  /*134f0*/  IADD3.X R101, R103, R2, RZ, P0, !PT ;  /* 0x0000000267657210 */ /* 0x000fe400007fe4ff */
        /* <DEDUP_REMOVED lines=496> */
[----:B--2---:R-:W-:Y:S04]  /*15400*/  MOV R39, 0x5 ;  /* 0x0000000500277802 */ /* 0x004fe80000000f00 */
        /* <DEDUP_REMOVED lines=118> */
[----:B------:R-:W-:Y:S01]  /*15b70*/  @P0 SHF.L.U64.HI R14, R38, R39, c[0x0][0x1e4] ;  /* 0x00007900260e0619 */ /* 0x000fe20000010227 */
        /* <DEDUP_REMOVED lines=13> */
[C---:B-1----:R-:W-:Y:S04]  /*15c50*/  @P0 IADD3 R8, P4, R15.reuse, R4, RZ ;  /* 0x000000040f080210 */ /* 0x042fe80007f9e0ff */
[C---:B------:R-:W-:Y:S02]  /*15c60*/  @P0 IADD3.X R9, R14.reuse, R5, RZ, P4, !PT ;  /* 0x000000050e090210 */ /* 0x040fe400027fe4ff */
[----:B------:R-:W-:Y:S03]  /*15c70*/  @P0 IADD3 R12, P2, R15, R8, RZ ;  /* 0x000000080f0c0210 */ /* 0x000fe60007f5e0ff */
[----:B------:R1:W-:Y:S01]  /*15c80*/  @P0 LDGSTS.E.BYPASS.LTC128B.128 [R241+0x4100], [R8.64], !P3 ;  /* 0x0410000008f10fae */ /* 0x0003e2000d901d46 */
[C---:B------:R-:W-:Y:S01]  /*15c90*/  @P0 IADD3.X R13, R14.reuse, R9, RZ, P2, !PT ;  /* 0x000000090e0d0210 */ /* 0x040fe200017fe4ff */
[--C-:B---3--:R-:W-:Y:S01]  /*15ca0*/  FFMA.FTZ R4, R29, c[0x0][0x2d0], -R106.reuse ;  /* 0x0000b4001d047a23 */ /* 0x108fe2000001086a */
[----:B------:R-:W-:Y:S01]  /*15cb0*/  @P0 IADD3 R10, P1, R15, R12, RZ ;  /* 0x0000000c0f0a0210 */ /* 0x000fe20007f3e0ff */
[----:B------:R-:W-:Y:S02]  /*15cc0*/  FMUL.FTZ R29, R69, R145 ;  /* 0x00000091451d7220 */ /* 0x000fe40000410000 */
[----:B------:R3:W2:Y:S01]  /*15cd0*/  MUFU.EX2 R33, R4 ;  /* 0x0000000400217308 */ /* 0x0006a20000000800 */
[C---:B------:R-:W-:Y:S01]  /*15ce0*/  @P0 IADD3.X R11, R14.reuse, R13, RZ, P1, !PT ;  /* 0x0000000d0e0b0210 */ /* 0x040fe20000ffe4ff */
[----:B------:R2:W-:Y:S01]  /*15cf0*/  @P0 LDGSTS.E.BYPASS.LTC128B.128 [R241+0x4900], [R12.64], !P3 ;  /* 0x049000000cf10fae */ /* 0x0005e2000d901d46 */
[C---:B----4-:R-:W-:Y:S04]  /*15d00*/  @P0 IADD3 R6, P4, R15.reuse, R10, RZ ;  /* 0x0000000a0f060210 */ /* 0x050fe80007f9e0ff */
[----:B------:R-:W-:Y:S03]  /*15d10*/  @P0 IADD3.X R7, R14, R11, RZ, P4, !PT ;  /* 0x0000000b0e070210 */ /* 0x000fe600027fe4ff */
[----:B------:R4:W-:Y:S08]  /*15d20*/  @P0 LDGSTS.E.BYPASS.LTC128B.128 [R241+0x5100], [R10.64], !P3 ;  /* 0x051000000af10fae */ /* 0x0009f0000d901d46 */
[----:B------:R4:W-:Y:S01]  /*15d30*/  @P0 LDGSTS.E.BYPASS.LTC128B.128 [R241+0x5900], [R6.64], !P3 ;  /* 0x0590000006f10fae */ /* 0x0009e2000d901d46 */
[----:B-1----:R-:W-:Y:S02]  /*15d40*/  FFMA.FTZ R9, R26, c[0x0][0x2d0], -R3 ;  /* 0x0000b4001a097a23 */ /* 0x002fe40000010803 */
[----:B------:R-:W-:Y:S01]  /*15d50*/  FMUL.FTZ R26, R0, R142 ;  /* 0x0000008e001a7220 */ /* 0x000fe20000410000 */
[C---:B---3--:R-:W-:Y:S01]  /*15d60*/  @P0 IADD3 R4, P2, R15.reuse, R6, RZ ;  /* 0x000000060f040210 */ /* 0x048fe20007f5e0ff */
        /* <DEDUP_REMOVED lines=650> */
.L_x_129:
[----:B--2-4-:R-:W2:Y:S04]  /*18610*/  LDL.LU R0, [R1+0x18] ;  /* 0x0000180001007983 */ /* 0x014ea80000300800 */
        /* <DEDUP_REMOVED lines=120> */
.L_x_99:
[----:B------:R-:W1:Y:S01]  /*18da0*/  S2R R55, SR_CTAID.Y ;  /* 0x0000000000377919 */ /* 0x000e620000002600 */
[----:B------:R-:W-:Y:S01]  /*18db0*/  ULDC.64 UR4, c[0x0][0x118] ;  /* 0x0000460000047ab9 */ /* 0x000fe20000000a00 */
[----:B-1----:R-:W-:Y:S01]  /*18dc0*/  SHF.R.S32.HI R42, RZ, 0x1f, R55 ;  /* 0x0000001fff2a7819 */ /* 0x002fe20000011437 */
[----:B------:R-:W-:Y:S05]  /*18dd0*/  @P4 BRA `(.L_x_131) ;  /* 0x0000131000004947 */ /* 0x000fea0003800000 */
[----:B------:R-:W2:Y:S01]  /*18de0*/  LDL R43, [R1+0x28] ;  /* 0x00002800012b7983 */ /* 0x000ea20000100800 */
[----:B------:R-:W-:Y:S01]  /*18df0*/  IMAD.MOV.U32 R6, RZ, RZ, -0x10 ;  /* 0xfffffff0ff067424 */ /* 0x000fe200078e00ff */
[----:B------:R-:W-:Y:S02]  /*18e00*/  F2FP.BF16.PACK_AB R5, R125, R124 ;  /* 0x0000007c7d05723e */ /* 0x000fe400000010ff */
[----:B------:R-:W1:Y:S01]  /*18e10*/  S2R R40, SR_TID.X ;  /* 0x0000000000287919 */ /* 0x000e620000002100 */
        /* <DEDUP_REMOVED lines=12> */
[----:B-1----:R-:W-:Y:S02]  /*18ee0*/  SHF.R.S32.HI R41, RZ, 0x1f, R40 ;  /* 0x0000001fff297819 */ /* 0x002fe40000011428 */
[----:B------:R-:W-:-:S02]  /*18ef0*/  F2FP.BF16.PACK_AB R142, R143, R142 ;  /* 0x0000008e8f8e723e */ /* 0x000fc400000010ff */
[CC--:B------:R-:W-:Y:S02]  /*18f00*/  LEA.HI R2, R41.reuse, R40.reuse, RZ, 0x2 ;  /* 0x0000002829027211 */ /* 0x0c0fe400078f10ff */
[----:B------:R-:W-:Y:S02]  /*18f10*/  LEA.HI R35, R41, R40, RZ, 0x5 ;  /* 0x0000002829237211 */ /* 0x000fe400078f28ff */
[--C-:B------:R-:W-:Y:S02]  /*18f20*/  SHF.R.S32.HI R3, RZ, 0x2, R2.reuse ;  /* 0x00000002ff037819 */ /* 0x100fe40000011402 */
[----:B------:R-:W-:Y:S02]  /*18f30*/  SHF.R.S32.HI R0, RZ, 0x1f, R2 ;  /* 0x0000001fff007819 */ /* 0x000fe40000011402 */
[----:B------:R-:W-:Y:S02]  /*18f40*/  SHF.R.S32.HI R34, RZ, 0x5, R35 ;  /* 0x00000005ff227819 */ /* 0x000fe40000011423 */
[----:B------:R-:W-:-:S02]  /*18f50*/  LEA.HI R0, R0, R3, RZ, 0x3 ;  /* 0x0000000300007211 */ /* 0x000fc400078f18ff */
[----:B------:R-:W-:Y:S02]  /*18f60*/  F2FP.BF16.PACK_AB R30, R30, R144 ;  /* 0x000000901e1e723e */ /* 0x000fe400000010ff */
[----:B------:R-:W-:Y:S02]  /*18f70*/  LOP3.LUT R0, R0, 0xfffffff8, RZ, 0xc0, !PT ;  /* 0xfffffff800007812 */ /* 0x000fe400078ec0ff */
[----:B------:R-:W-:Y:S02]  /*18f80*/  F2FP.BF16.PACK_AB R146, R147, R146 ;  /* 0x000000929392723e */ /* 0x000fe400000010ff */
[----:B------:R-:W-:Y:S01]  /*18f90*/  F2FP.BF16.PACK_AB R23, R23, R152 ;  /* 0x000000981717723e */ /* 0x000fe200000010ff */
[----:B------:R-:W-:Y:S01]  /*18fa0*/  IMAD.IADD R3, R3, 0x1, -R0 ;  /* 0x0000000103037824 */ /* 0x000fe200078e0a00 */
[----:B------:R-:W-:Y:S02]  /*18fb0*/  LOP3.LUT R0, R2, 0xfffffffc, RZ, 0xc0, !PT ;  /* 0xfffffffc02007812 */ /* 0x000fe400078ec0ff */
[----:B------:R-:W-:Y:S01]  /*18fc0*/  F2FP.BF16.PACK_AB R22, R22, R154 ;  /* 0x0000009a1616723e */ /* 0x000fe200000010ff */
[----:B------:R-:W-:Y:S01]  /*18fd0*/  IMAD.SHL.U32 R2, R3, 0x40, RZ ;  /* 0x0000004003027824 */ /* 0x000fe200078e00ff */
[----:B------:R-:W-:Y:S01]  /*18fe0*/  F2FP.BF16.PACK_AB R19, R19, R164 ;  /* 0x000000a41313723e */ /* 0x000fe200000010ff */
[----:B------:R-:W-:Y:S01]  /*18ff0*/  IMAD.IADD R26, R40, 0x1, -R0 ;  /* 0x00000001281a7824 */ /* 0x000fe200078e0a00 */
[----:B------:R-:W-:-:S02]  /*19000*/  F2FP.BF16.PACK_AB R14, R14, R166 ;  /* 0x000000a60e0e723e */ /* 0x000fc400000010ff */
[----:B------:R-:W-:Y:S01]  /*19010*/  LOP3.LUT R0, R2, 0x1c0, RZ, 0xc0, !PT ;  /* 0x000001c002007812 */ /* 0x000fe200078ec0ff */
[----:B------:R-:W-:Y:S01]  /*19020*/  IMAD R4, R34, 0x200, R26 ;  /* 0x0000020022047824 */ /* 0x000fe200078e021a */
[----:B------:R-:W-:Y:S02]  /*19030*/  F2FP.BF16.PACK_AB R21, R21, R156 ;  /* 0x0000009c1515723e */ /* 0x000fe400000010ff */
[----:B------:R-:W-:Y:S02]  /*19040*/  LEA.HI R2, R0, R0, RZ, 0x1d ;  /* 0x0000000000027211 */ /* 0x000fe400078fe8ff */
[----:B------:R-:W-:Y:S02]  /*19050*/  LOP3.LUT R0, R3, 0x1, RZ, 0xc0, !PT ;  /* 0x0000000103007812 */ /* 0x000fe400078ec0ff */
[----:B------:R-:W-:Y:S01]  /*19060*/  F2FP.BF16.PACK_AB R159, R159, R158 ;  /* 0x0000009e9f9f723e */ /* 0x000fe200000010ff */
[----:B------:R-:W-:Y:S01]  /*19070*/  IMAD.U32 R2, R4, 0x2, R2 ;  /* 0x0000000204027824 */ /* 0x000fe200078e0002 */
[----:B------:R-:W-:-:S02]  /*19080*/  ISETP.NE.U32.AND P0, PT, R0, 0x1, PT ;  /* 0x000000010000780c */ /* 0x000fc40003f05070 */
[----:B------:R-:W-:Y:S01]  /*19090*/  F2FP.BF16.PACK_AB R18, R18, R160 ;  /* 0x000000a01212723e */ /* 0x000fe200000010ff */
[----:B------:R-:W-:Y:S01]  /*190a0*/  IMAD.SHL.U32 R2, R2, 0x2, RZ ;  /* 0x0000000202027824 */ /* 0x000fe200078e00ff */
[----:B------:R-:W-:Y:S01]  /*190b0*/  BAR.SYNC.DEFER_BLOCKING 0x1, 0x80 ;  /* 0x0042000000007b1d */ /* 0x000fe20000010000 */
[----:B------:R-:W-:Y:S02]  /*190c0*/  SEL R6, R6, 0x10, !P0 ;  /* 0x0000001006067807 */ /* 0x000fe40004000000 */
[----:B------:R-:W-:Y:S02]  /*190d0*/  R2P PR, R3, 0x6 ;  /* 0x0000000603007804 */ /* 0x000fe40000000000 */
[C---:B------:R-:W-:Y:S01]  /*190e0*/  IADD3 R4, R2.reuse, 0x80, RZ ;  /* 0x0000008002047810 */ /* 0x040fe20007ffe0ff */
[C---:B------:R-:W-:Y:S01]  /*190f0*/  IMAD.IADD R3, R2.reuse, 0x1, R6 ;  /* 0x0000000102037824 */ /* 0x040fe200078e0206 */
[----:B------:R-:W-:Y:S02]  /*19100*/  IADD3 R0, R2, 0xc0, RZ ;  /* 0x000000c002007810 */ /* 0x000fe40007ffe0ff */
[----:B------:R-:W-:-:S02]  /*19110*/  F2FP.BF16.PACK_AB R20, R20, R162 ;  /* 0x000000a21414723e */ /* 0x000fc400000010ff */
[----:B------:R-:W-:Y:S02]  /*19120*/  F2FP.BF16.PACK_AB R17, R17, R168 ;  /* 0x000000a81111723e */ /* 0x000fe400000010ff */
[----:B------:R-:W-:Y:S02]  /*19130*/  F2FP.BF16.PACK_AB R16, R16, R170 ;  /* 0x000000aa1010723e */ /* 0x000fe400000010ff */
[----:B------:R-:W-:Y:S02]  /*19140*/  F2FP.BF16.PACK_AB R12, R12, R180 ;  /* 0x000000b40c0c723e */ /* 0x000fe400000010ff */
[----:B------:R-:W-:Y:S02]  /*19150*/  @P2 IADD3 R0, R4, -0x40, RZ ;  /* 0xffffffc004002810 */ /* 0x000fe40007ffe0ff */
[----:B------:R-:W-:Y:S02]  /*19160*/  F2FP.BF16.PACK_AB R11, R183, R182 ;  /* 0x000000b6b70b723e */ /* 0x000fe400000010ff */
[----:B------:R-:W-:-:S02]  /*19170*/  F2FP.BF16.PACK_AB R13, R173, R172 ;  /* 0x000000acad0d723e */ /* 0x000fc400000010ff */
[----:B------:R-:W-:Y:S01]  /*19180*/  F2FP.BF16.PACK_AB R15, R15, R174 ;  /* 0x000000ae0f0f723e */ /* 0x000fe200000010ff */
[----:B------:R1:W-:Y:S01]  /*19190*/  STS [R2+0x80], R5 ;  /* 0x0000800502007388 */ /* 0x0003e20000000800 */
[----:B------:R-:W-:Y:S02]  /*191a0*/  F2FP.BF16.PACK_AB R10, R177, R176 ;  /* 0x000000b0b10a723e */ /* 0x000fe400000010ff */
[----:B------:R-:W-:Y:S01]  /*191b0*/  F2FP.BF16.PACK_AB R9, R179, R178 ;  /* 0x000000b2b309723e */ /* 0x000fe200000010ff */
[----:B------:R-:W-:Y:S01]  /*191c0*/  STS [R2+0x480], R25 ;  /* 0x0004801902007388 */ /* 0x000fe20000000800 */
[----:B------:R-:W-:-:S03]  /*191d0*/  ISETP.NE.U32.AND P0, PT, RZ, c[0x0][0x500], PT ;  /* 0x00014000ff007a0c */ /* 0x000fc60003f05070 */
[----:B------:R3:W-:Y:S04]  /*191e0*/  STS [R3+0x80], R8 ;  /* 0x0000800803007388 */ /* 0x0007e80000000800 */
[----:B------:R-:W-:Y:S04]  /*191f0*/  STS [R3+0x480], R29 ;  /* 0x0004801d03007388 */ /* 0x000fe80000000800 */
[----:B------:R-:W-:Y:S04]  /*19200*/  STS [R2+0x2080], R33 ;  /* 0x0020802102007388 */ /* 0x000fe80000000800 */
[----:B------:R4:W-:Y:S04]  /*19210*/  STS [R2+0x2480], R122 ;  /* 0x0024807a02007388 */ /* 0x0009e80000000800 */
[----:B------:R-:W-:Y:S01]  /*19220*/  STS [R3+0x2080], R32 ;  /* 0x0020802003007388 */ /* 0x000fe20000000800 */
[----:B-1----:R-:W-:-:S03]  /*19230*/  IMAD.MOV.U32 R5, RZ, RZ, 0x20 ;  /* 0x00000020ff057424 */ /* 0x002fc600078e00ff */
[----:B------:R-:W-:Y:S02]  /*19240*/  STS [R3+0x2480], R130 ;  /* 0x0024808203007388 */ /* 0x000fe40000000800 */
[----:B---3--:R-:W-:Y:S02]  /*19250*/  SEL R8, R5, 0xffffffe0, !P1 ;  /* 0xffffffe005087807 */ /* 0x008fe40004800000 */
[----:B------:R-:W-:Y:S02]  /*19260*/  ISETP.NE.AND.EX P1, PT, RZ, c[0x0][0x504], PT, P0 ;  /* 0x00014100ff007a0c */ /* 0x000fe40003f25300 */
[----:B------:R-:W-:Y:S01]  /*19270*/  ISETP.NE.U32.AND P0, PT, RZ, c[0x0][0x508], PT ;  /* 0x00014200ff007a0c */ /* 0x000fe20003f05070 */
[----:B------:R-:W-:Y:S02]  /*19280*/  IMAD.IADD R5, R2, 0x1, R8 ;  /* 0x0000000102057824 */ /* 0x000fe400078e0208 */
[----:B------:R-:W-:Y:S01]  /*19290*/  IMAD.IADD R4, R8, 0x1, R3 ;  /* 0x0000000108047824 */ /* 0x000fe200078e0203 */
[----:B------:R-:W-:-:S02]  /*192a0*/  ISETP.NE.AND.EX P0, PT, RZ, c[0x0][0x50c], PT, P0 ;  /* 0x00014300ff007a0c */ /* 0x000fc40003f05300 */
[----:B------:R-:W-:Y:S01]  /*192b0*/  STS [R5+0x80], R28 ;  /* 0x0000801c05007388 */ /* 0x000fe20000000800 */
[----:B----4-:R-:W-:-:S03]  /*192c0*/  IADD3 R2, R8, 0x400, R0 ;  /* 0x0000040008027810 */ /* 0x010fc60007ffe000 */
[----:B------:R-:W-:Y:S04]  /*192d0*/  STS [R5+0x480], R27 ;  /* 0x0004801b05007388 */ /* 0x000fe80000000800 */
[----:B------:R1:W-:Y:S04]  /*192e0*/  STS [R4+0x80], R7 ;  /* 0x0000800704007388 */ /* 0x0003e80000000800 */
[----:B------:R-:W-:Y:S04]  /*192f0*/  STS [R4+0x480], R24 ;  /* 0x0004801804007388 */ /* 0x000fe80000000800 */
[----:B------:R-:W-:Y:S04]  /*19300*/  STS [R5+0x2080], R31 ;  /* 0x0020801f05007388 */ /* 0x000fe80000000800 */
[----:B------:R-:W-:Y:S04]  /*19310*/  STS [R5+0x2480], R142 ;  /* 0x0024808e05007388 */ /* 0x000fe80000000800 */
[----:B------:R-:W-:Y:S04]  /*19320*/  STS [R4+0x2080], R30 ;  /* 0x0020801e04007388 */ /* 0x000fe80000000800 */
[----:B------:R-:W-:Y:S04]  /*19330*/  STS [R4+0x2480], R146 ;  /* 0x0024809204007388 */ /* 0x000fe80000000800 */
[----:B------:R-:W-:Y:S01]  /*19340*/  STS [R0], R23 ;  /* 0x0000001700007388 */ /* 0x000fe20000000800 */
[----:B-1----:R-:W-:-:S02]  /*19350*/  IMAD.IADD R7, R6, 0x1, R2 ;  /* 0x0000000106077824 */ /* 0x002fc400078e0202 */
[----:B------:R-:W-:Y:S01]  /*19360*/  IMAD.IADD R2, R6, 0x1, R0 ;  /* 0x0000000106027824 */ /* 0x000fe200078e0200 */
[----:B------:R-:W-:Y:S03]  /*19370*/  STS [R0+0x400], R22 ;  /* 0x0004001600007388 */ /* 0x000fe60000000800 */
[C---:B------:R-:W-:Y:S01]  /*19380*/  IMAD.IADD R3, R8.reuse, 0x1, R2 ;  /* 0x0000000108037824 */ /* 0x040fe200078e0202 */
        /* <DEDUP_REMOVED lines=30> */
.L_x_132:
[----:B----4-:R-:W-:Y:S01]  /*19570*/  LOP3.LUT R0, R35, 0xffffffe0, RZ, 0xc0, !PT ;  /* 0xffffffe023007812 */ /* 0x010fe200078ec0ff */
[----:B------:R-:W-:Y:S01]  /*19580*/  IMAD.MOV.U32 R6, RZ, RZ, c[0x0][0x4e8] ;  /* 0x00013a00ff067624 */ /* 0x000fe200078e00ff */
[----:B------:R-:W-:Y:S01]  /*19590*/  SHF.R.S32.HI R5, RZ, 0x1f, R34 ;  /* 0x0000001fff057819 */ /* 0x000fe20000011422 */
[----:B------:R-:W1:Y:S01]  /*195a0*/  S2R R24, SR_CTAID.X ;  /* 0x0000000000187919 */ /* 0x000e620000002500 */
[----:B------:R-:W-:Y:S01]  /*195b0*/  LEA.HI R4, R26, R26, RZ, 0x1 ;  /* 0x0000001a1a047211 */ /* 0x000fe200078f08ff */
[----:B------:R-:W-:Y:S01]  /*195c0*/  IMAD.IADD R0, R40, 0x1, -R0 ;  /* 0x0000000128007824 */ /* 0x000fe200078e0a00 */
[----:B------:R-:W-:Y:S01]  /*195d0*/  LEA.HI R5, R5, R34, RZ, 0x2 ;  /* 0x0000002205057211 */ /* 0x000fe200078f10ff */
[----:B------:R-:W-:Y:S01]  /*195e0*/  IMAD R13, R42, c[0x0][0x3e8], RZ ;  /* 0x0000fa002a0d7a24 */ /* 0x000fe200078e02ff */
[----:B------:R-:W-:-:S02]  /*195f0*/  ISETP.NE.AND P2, PT, R6, 0x1, PT ;  /* 0x000000010600780c */ /* 0x000fc40003f45270 */
[----:B------:R-:W-:Y:S01]  /*19600*/  SHF.R.S32.HI R8, RZ, 0x1f, R0 ;  /* 0x0000001fff087819 */ /* 0x000fe20000011400 */
[----:B------:R-:W-:Y:S01]  /*19610*/  IMAD R13, R55, c[0x0][0x3ec], R13 ;  /* 0x0000fb00370d7a24 */ /* 0x000fe200078e020d */
[----:B------:R-:W-:Y:S01]  /*19620*/  LOP3.LUT R6, R5, 0xffffffc, RZ, 0xc0, !PT ;  /* 0x0ffffffc05067812 */ /* 0x000fe200078ec0ff */
[C---:B------:R-:W-:Y:S01]  /*19630*/  IMAD.SHL.U32 R5, R4.reuse, 0x20, RZ ;  /* 0x0000002004057824 */ /* 0x040fe200078e00ff */
[----:B------:R-:W-:Y:S02]  /*19640*/  LOP3.LUT R7, R4, 0x1ffffffe, RZ, 0xc0, !PT ;  /* 0x1ffffffe04077812 */ /* 0x000fe400078ec0ff */
[----:B------:R-:W-:Y:S01]  /*19650*/  LEA.HI R4, R8, R0, RZ, 0x2 ;  /* 0x0000000008047211 */ /* 0x000fe200078f10ff */
[----:B------:R-:W-:Y:S01]  /*19660*/  IMAD.IADD R6, R34, 0x1, -R6 ;  /* 0x0000000122067824 */ /* 0x000fe200078e0a06 */
[----:B------:R-:W-:Y:S01]  /*19670*/  LOP3.LUT R5, R5, 0xffffffc0, RZ, 0xc0, !PT ;  /* 0xffffffc005057812 */ /* 0x000fe200078ec0ff */
[----:B------:R-:W-:Y:S01]  /*19680*/  IMAD.IADD R7, R26, 0x1, -R7 ;  /* 0x000000011a077824 */ /* 0x000fe200078e0a07 */
[----:B------:R-:W-:-:S02]  /*19690*/  SHF.R.S32.HI R4, RZ, 0x2, R4 ;  /* 0x00000002ff047819 */ /* 0x000fc40000011404 */
[----:B------:R-:W-:Y:S01]  /*196a0*/  LOP3.LUT P0, RZ, R0, 0x3, RZ, 0xc0, !PT ;  /* 0x0000000300ff7812 */ /* 0x000fe2000780c0ff */
[----:B------:R-:W-:Y:S01]  /*196b0*/  IMAD R0, R3, c[0x0][0x3a0], RZ ;  /* 0x0000e80003007a24 */ /* 0x000fe200078e02ff */
[-C--:B------:R-:W-:Y:S01]  /*196c0*/  LEA.HI R8, R41, R40.reuse, RZ, 0x3 ;  /* 0x0000002829087211 */ /* 0x080fe200078f18ff */
[----:B------:R-:W-:Y:S01]  /*196d0*/  IMAD R7, R7, 0x8, R5 ;  /* 0x0000000807077824 */ /* 0x000fe200078e0205 */
[----:B------:R-:W-:Y:S01]  /*196e0*/  SHF.R.S32.HI R12, RZ, 0x1f, R43 ;  /* 0x0000001fff0c7819 */ /* 0x000fe2000001142b */
[----:B------:R-:W-:Y:S01]  /*196f0*/  IMAD R16, R6, 0x10, R4 ;  /* 0x0000001006107824 */ /* 0x000fe200078e0204 */
[----:B------:R-:W-:Y:S01]  /*19700*/  SHF.R.S32.HI R21, RZ, 0x3, R8 ;  /* 0x00000003ff157819 */ /* 0x000fe20000011408 */
[----:B------:R-:W-:Y:S01]  /*19710*/  IMAD.WIDE.U32 R4, R55, c[0x0][0x490], R2 ;  /* 0x0001240037047a25 */ /* 0x000fe200078e0002 */
[----:B------:R-:W-:Y:S02]  /*19720*/  LOP3.LUT R8, R8, 0xfffffff8, RZ, 0xc0, !PT ;  /* 0xfffffff808087812 */ /* 0x000fe400078ec0ff */
[----:B------:R-:W-:Y:S01]  /*19730*/  LEA.HI R23, R41, R40, RZ, 0x6 ;  /* 0x0000002829177211 */ /* 0x000fe200078f30ff */
[----:B------:R-:W-:-:S02]  /*19740*/  IMAD R0, R2, c[0x0][0x3a4], R0 ;  /* 0x0000e90002007a24 */ /* 0x000fc400078e0200 */
[----:B------:R-:W-:Y:S02]  /*19750*/  IMAD R6, R42, c[0x0][0x490], RZ ;  /* 0x000124002a067a24 */ /* 0x000fe400078e02ff */
[----:B------:R-:W-:-:S04]  /*19760*/  IMAD.WIDE.U32 R2, R2, c[0x0][0x3a0], RZ ;  /* 0x0000e80002027a25 */ /* 0x000fc800078e00ff */
[----:B------:R-:W-:Y:S02]  /*19770*/  IMAD.IADD R7, R16, 0x1, R7 ;  /* 0x0000000110077824 */ /* 0x000fe400078e0207 */
[----:B------:R-:W-:Y:S02]  /*19780*/  IMAD R6, R55, c[0x0][0x494], R6 ;  /* 0x0001250037067a24 */ /* 0x000fe400078e0206 */
[----:B------:R-:W-:Y:S02]  /*19790*/  IMAD.IADD R3, R3, 0x1, R0 ;  /* 0x0000000103037824 */ /* 0x000fe400078e0200 */
[----:B------:R-:W-:Y:S02]  /*197a0*/  IMAD.IADD R8, R40, 0x1, -R8 ;  /* 0x0000000128087824 */ /* 0x000fe400078e0a08 */
[----:B------:R-:W-:Y:S02]  /*197b0*/  IMAD.SHL.U32 R0, R21, 0x40, RZ ;  /* 0x0000004015007824 */ /* 0x000fe400078e00ff */
[----:B-1----:R-:W-:-:S02]  /*197c0*/  IMAD R7, R24, 0x80, R7 ;  /* 0x0000008018077824 */ /* 0x002fc400078e0207 */
[----:B------:R-:W-:Y:S01]  /*197d0*/  IMAD.IADD R5, R5, 0x1, R6 ;  /* 0x0000000105057824 */ /* 0x000fe200078e0206 */
[----:B------:R-:W-:Y:S01]  /*197e0*/  LOP3.LUT R0, R0, 0x1c0, RZ, 0xc0, !PT ;  /* 0x000001c000007812 */ /* 0x000fe200078ec0ff */
[----:B------:R-:W-:Y:S02]  /*197f0*/  IMAD.SHL.U32 R6, R8, 0x8, RZ ;  /* 0x0000000808067824 */ /* 0x000fe400078e00ff */
[----:B------:R-:W-:Y:S01]  /*19800*/  @P2 IMAD.HI.U32 R10, R7, c[0x0][0x4ec], RZ ;  /* 0x00013b00070a2a27 */ /* 0x000fe200078e00ff */
[----:B------:R-:W-:Y:S02]  /*19810*/  SHF.R.U32.HI R9, RZ, 0x3, R0 ;  /* 0x00000003ff097819 */ /* 0x000fe40000011600 */
[----:B------:R-:W-:Y:S01]  /*19820*/  LOP3.LUT R11, R0, 0x38, R6, 0xf8, !PT ;  /* 0x00000038000b7812 */ /* 0x000fe200078ef806 */
[----:B------:R-:W-:Y:S01]  /*19830*/  IMAD.MOV.U32 R0, RZ, RZ, R7 ;  /* 0x000000ffff007224 */ /* 0x000fe200078e0007 */
[----:B------:R-:W-:Y:S01]  /*19840*/  @P2 SHF.R.U32.HI R0, RZ, c[0x0][0x4f0], R10 ;  /* 0x00013c00ff002a19 */ /* 0x000fe2000001160a */
[----:B------:R-:W-:Y:S01]  /*19850*/  IMAD R8, R8, 0x10, R21 ;  /* 0x0000001008087824 */ /* 0x000fe200078e0215 */
[----:B------:R-:W-:Y:S01]  /*19860*/  LOP3.LUT R22, R11, R9, RZ, 0x3c, !PT ;  /* 0x000000090b167212 */ /* 0x000fe200078e3cff */
[----:B------:R-:W-:Y:S01]  /*19870*/  IMAD.WIDE.U32 R2, R55, c[0x0][0x3e8], R2 ;  /* 0x0000fa0037027a25 */ /* 0x000fe200078e0002 */
[----:B------:R-:W-:-:S02]  /*19880*/  SEL R10, R12, RZ, !P1 ;  /* 0x000000ff0c0a7207 */ /* 0x000fc40004800000 */
[----:B------:R-:W-:Y:S01]  /*19890*/  SEL R9, R43, RZ, !P1 ;  /* 0x000000ff2b097207 */ /* 0x000fe20004800000 */
[----:B------:R-:W-:Y:S01]  /*198a0*/  IMAD R11, R24, 0x80, R8 ;  /* 0x00000080180b7824 */ /* 0x000fe200078e0208 */
[----:B------:R-:W-:Y:S01]  /*198b0*/  SHF.R.S32.HI R53, RZ, 0x1f, R6 ;  /* 0x0000001fff357819 */ /* 0x000fe20000011406 */
[----:B------:R-:W-:Y:S02]  /*198c0*/  IMAD.MOV R12, RZ, RZ, -R0 ;  /* 0x000000ffff0c7224 */ /* 0x000fe400078e0a00 */
[----:B------:R-:W-:Y:S02]  /*198d0*/  IMAD.IADD R3, R3, 0x1, R13 ;  /* 0x0000000103037824 */ /* 0x000fe400078e020d */
[----:B------:R-:W-:Y:S02]  /*198e0*/  IMAD R13, R10, c[0x0][0x498], RZ ;  /* 0x000126000a0d7a24 */ /* 0x000fe400078e02ff */
[----:B------:R-:W-:-:S04]  /*198f0*/  IMAD.WIDE.U32 R4, R9, c[0x0][0x498], R4 ;  /* 0x0001260009047a25 */ /* 0x000fc800078e0004 */
[----:B------:R-:W-:Y:S01]  /*19900*/  @P2 IMAD.HI.U32 R14, R11, c[0x0][0x4ec], RZ ;  /* 0x00013b000b0e2a27 */ /* 0x000fe200078e00ff */
[----:B------:R-:W-:-:S03]  /*19910*/  IADD3 R4, P1, R0, R4, RZ ;  /* 0x0000000400047210 */ /* 0x000fc60007f3e0ff */
[----:B------:R-:W-:Y:S02]  /*19920*/  IMAD R7, R12, c[0x0][0x4e8], R7 ;  /* 0x00013a000c077a24 */ /* 0x000fe400078e0207 */
[C---:B------:R-:W-:Y:S01]  /*19930*/  IMAD R12, R9.reuse, c[0x0][0x49c], R13 ;  /* 0x00012700090c7a24 */ /* 0x040fe200078e020d */
[----:B------:R-:W-:Y:S01]  /*19940*/  SHF.R.S32.HI R13, RZ, 0x1f, R0 ;  /* 0x0000001fff0d7819 */ /* 0x000fe20000011400 */
[----:B------:R-:W-:Y:S01]  /*19950*/  IMAD.MOV.U32 R8, RZ, RZ, R11 ;  /* 0x000000ffff087224 */ /* 0x000fe200078e000b */
[----:B------:R-:W-:Y:S01]  /*19960*/  @P2 SHF.R.U32.HI R8, RZ, c[0x0][0x4f0], R14 ;  /* 0x00013c00ff082a19 */ /* 0x000fe2000001160e */
[----:B------:R-:W-:Y:S01]  /*19970*/  IMAD R0, R10, c[0x0][0x3f0], RZ ;  /* 0x0000fc000a007a24 */ /* 0x000fe200078e02ff */
[----:B------:R-:W-:Y:S01]  /*19980*/  SHF.R.S32.HI R14, RZ, 0x1f, R7 ;  /* 0x0000001fff0e7819 */ /* 0x000fe20000011407 */
[----:B------:R-:W-:Y:S01]  /*19990*/  IMAD.WIDE.U32 R2, R9, c[0x0][0x3f0], R2 ;  /* 0x0000fc0009027a25 */ /* 0x000fe200078e0002 */
[----:B------:R-:W-:Y:S02]  /*199a0*/  IADD3.X R5, R13, R5, R12, P1, !PT ;  /* 0x000000050d057210 */ /* 0x000fe40000ffe40c */
[----:B------:R-:W-:Y:S01]  /*199b0*/  SHF.R.S32.HI R12, RZ, 0x1f, R8 ;  /* 0x0000001fff0c7819 */ /* 0x000fe20000011408 */
[----:B------:R-:W-:-:S02]  /*199c0*/  IMAD R10, R9, c[0x0][0x3f4], R0 ;  /* 0x0000fd00090a7a24 */ /* 0x000fc400078e0200 */
[----:B------:R-:W-:Y:S02]  /*199d0*/  IMAD R0, R14, c[0x0][0x488], RZ ;  /* 0x000122000e007a24 */ /* 0x000fe400078e02ff */
[----:B------:R-:W-:-:S04]  /*199e0*/  IMAD.WIDE.U32 R4, R7, c[0x0][0x488], R4 ;  /* 0x0001220007047a25 */ /* 0x000fc800078e0004 */
[----:B------:R-:W-:Y:S01]  /*199f0*/  IMAD R9, R7, c[0x0][0x48c], R0 ;  /* 0x0001230007097a24 */ /* 0x000fe200078e0200 */
[----:B------:R-:W-:Y:S01]  /*19a00*/  LEA R7, P1, R4, c[0x0][0x450], 0x2 ;  /* 0x0001140004077a11 */ /* 0x000fe200078210ff */
[----:B------:R-:W-:Y:S02]  /*19a10*/  IMAD.MOV R18, RZ, RZ, -R8 ;  /* 0x000000ffff127224 */ /* 0x000fe400078e0a08 */
[----:B------:R-:W-:Y:S02]  /*19a20*/  IMAD.IADD R3, R3, 0x1, R10 ;  /* 0x0000000103037824 */ /* 0x000fe400078e020a */
[----:B------:R-:W-:Y:S01]  /*19a30*/  IMAD R0, R12, c[0x0][0x3e0], RZ ;  /* 0x0000f8000c007a24 */ /* 0x000fe200078e02ff */
[----:B------:R-:W-:Y:S01]  /*19a40*/  SHFL.IDX PT, R14, R7, 0x1, 0x1c1f ;  /* 0x003c1f00070e7f89 */ /* 0x000fe200000e0000 */
[----:B------:R-:W-:Y:S02]  /*19a50*/  IMAD.IADD R10, R5, 0x1, R9 ;  /* 0x00000001050a7824 */ /* 0x000fe400078e0209 */
[----:B------:R-:W-:Y:S01]  /*19a60*/  IMAD R18, R18, c[0x0][0x4e8], R11 ;  /* 0x00013a0012127a24 */ /* 0x000fe200078e020b */
[----:B------:R-:W-:Y:S01]  /*19a70*/  SHFL.IDX PT, R12, R7, 0x2, 0x1c1f ;  /* 0x005c1f00070c7f89 */ /* 0x000fe200000e0000 */
[----:B------:R-:W-:Y:S01]  /*19a80*/  IMAD R5, R8, c[0x0][0x3e4], R0 ;  /* 0x0000f90008057a24 */ /* 0x000fe200078e0200 */
[----:B------:R-:W-:Y:S01]  /*19a90*/  LEA.HI.X R0, R4, c[0x0][0x454], R10, 0x2, P1 ;  /* 0x0001150004007a11 */ /* 0x000fe200008f140a */
[----:B------:R-:W-:Y:S01]  /*19aa0*/  IMAD.WIDE.U32 R8, R8, c[0x0][0x3e0], R2 ;  /* 0x0000f80008087a25 */ /* 0x000fe200078e0002 */
[----:B------:R-:W-:-:S03]  /*19ab0*/  SHF.R.S32.HI R10, RZ, 0x1f, R18 ;  /* 0x0000001fff0a7819 */ /* 0x000fc60000011412 */
[----:B------:R-:W-:Y:S01]  /*19ac0*/  IMAD R3, R24, 0x80, R16 ;  /* 0x0000008018037824 */ /* 0x000fe200078e0210 */
[----:B------:R-:W-:Y:S01]  /*19ad0*/  SHFL.IDX PT, R17, R0, RZ, 0x1c1f ;  /* 0x001c1fff00117589 */ /* 0x000fe200000e0000 */
[----:B-----5:R-:W-:Y:S02]  /*19ae0*/  IMAD R2, R15, c[0x0][0x4e8], RZ ;  /* 0x00013a000f027a24 */ /* 0x020fe400078e02ff */
[----:B------:R-:W-:Y:S01]  /*19af0*/  IMAD.MOV.U32 R4, RZ, RZ, R8 ;  /* 0x000000ffff047224 */ /* 0x000fe200078e0008 */
[----:B------:R-:W1:Y:S01]  /*19b00*/  SHFL.IDX PT, R16, R7, RZ, 0x1c1f ;  /* 0x001c1fff07107589 */ /* 0x000e6200000e0000 */
[----:B------:R-:W-:Y:S01]  /*19b10*/  IMAD R8, R10, c[0x0][0x3d8], RZ ;  /* 0x0000f6000a087a24 */ /* 0x000fe200078e02ff */
[----:B------:R-:W-:Y:S01]  /*19b20*/  IADD3 R20, R3, 0x8, RZ ;  /* 0x0000000803147810 */ /* 0x000fe20007ffe0ff */
[----:B------:R-:W-:Y:S01]  /*19b30*/  IMAD.IADD R5, R9, 0x1, R5 ;  /* 0x0000000109057824 */ /* 0x000fe200078e0205 */
[----:B------:R-:W2:Y:S01]  /*19b40*/  SHFL.IDX PT, R15, R0, 0x1, 0x1c1f ;  /* 0x003c1f00000f7f89 */ /* 0x000ea200000e0000 */
[C---:B------:R-:W-:Y:S01]  /*19b50*/  IMAD R19, R18.reuse, c[0x0][0x3dc], R8 ;  /* 0x0000f70012137a24 */ /* 0x040fe200078e0208 */
[-C--:B------:R-:W-:Y:S01]  /*19b60*/  ISETP.GE.OR P4, PT, R3, R2.reuse, P0 ;  /* 0x000000020300720c */ /* 0x080fe20000786670 */
[----:B------:R-:W-:Y:S01]  /*19b70*/  IMAD.WIDE.U32 R8, R18, c[0x0][0x3d8], R4 ;  /* 0x0000f60012087a25 */ /* 0x000fe200078e0004 */
[----:B------:R-:W3:Y:S01]  /*19b80*/  SHFL.IDX PT, R13, R0, 0x2, 0x1c1f ;  /* 0x005c1f00000d7f89 */ /* 0x000ee200000e0000 */
[----:B------:R-:W-:-:S02]  /*19b90*/  ISETP.GE.OR P3, PT, R20, R2, P0 ;  /* 0x000000021400720c */ /* 0x000fc40000766670 */
[----:B------:R-:W-:Y:S01]  /*19ba0*/  IMAD.SHL.U32 R5, R23, 0x8, RZ ;  /* 0x0000000817057824 */ /* 0x000fe200078e00ff */
[----:B------:R4:W-:Y:S01]  /*19bb0*/  SHFL.IDX PT, R10, R7, 0x3, 0x1c1f ;  /* 0x007c1f00070a7f89 */ /* 0x0009e200000e0000 */
[----:B------:R-:W-:-:S03]  /*19bc0*/  LEA R4, P1, R8, c[0x0][0x380], 0x1 ;  /* 0x0000e00008047a11 */ /* 0x000fc600078208ff */
[----:B------:R3:W3:Y:S01]  /*19bd0*/  SHFL.IDX PT, R11, R0, 0x3, 0x1c1f ;  /* 0x007c1f00000b7f89 */ /* 0x0006e200000e0000 */
[----:B------:R-:W-:-:S03]  /*19be0*/  LOP3.LUT R5, R22, 0x7ffffe00, R5, 0xf8, !PT ;  /* 0x7ffffe0016057812 */ /* 0x000fc600078ef805 */
[----:B------:R-:W-:Y:S02]  /*19bf0*/  SHFL.IDX PT, R48, R4, 0x4, 0x181f ;  /* 0x00981f0004307f89 */ /* 0x000fe400000e0000 */
[----:B------:R-:W-:Y:S02]  /*19c00*/  IMAD.SHL.U32 R5, R5, 0x2, RZ ;  /* 0x0000000205057824 */ /* 0x000fe400078e00ff */
[----:B-1----:R-:W-:Y:S04]  /*19c10*/  @!P4 ST.E [R16.64], R36 ;  /* 0x000000241000c985 */ /* 0x002fe8000c101904 */
[----:B--2---:R-:W-:Y:S04]  /*19c20*/  @!P3 ST.E [R14.64], R37 ;  /* 0x000000250e00b985 */ /* 0x004fe8000c101904 */
[----:B------:R-:W-:Y:S01]  /*19c30*/  SHFL.IDX PT, R14, R4, 0x2, 0x181f ;  /* 0x00581f00040e7f89 */ /* 0x000fe200000e0000 */
[----:B----4-:R-:W-:-:S03]  /*19c40*/  IADD3 R7, R3, 0x48, RZ ;  /* 0x0000004803077810 */ /* 0x010fc60007ffe0ff */
[----:B------:R-:W-:Y:S01]  /*19c50*/  SHFL.IDX PT, R15, R4, 0x3, 0x181f ;  /* 0x00781f00040f7f89 */ /* 0x000fe200000e0000 */
[----:B---3--:R-:W-:Y:S01]  /*19c60*/  IADD3 R0, R3, 0x40, RZ ;  /* 0x0000004003007810 */ /* 0x008fe20007ffe0ff */
[----:B------:R-:W-:Y:S02]  /*19c70*/  IMAD.IADD R3, R9, 0x1, R19 ;  /* 0x0000000109037824 */ /* 0x000fe400078e0213 */
[----:B------:R-:W-:Y:S01]  /*19c80*/  SHFL.IDX PT, R49, R4, 0x6, 0x181f ;  /* 0x00d81f0004317f89 */ /* 0x000fe200000e0000 */
[-C--:B------:R-:W-:Y:S01]  /*19c90*/  ISETP.GE.OR P2, PT, R0, R2.reuse, P0 ;  /* 0x000000020000720c */ /* 0x080fe20000746670 */
[----:B------:R-:W-:Y:S01]  /*19ca0*/  IMAD R0, R24, 0x80, R21 ;  /* 0x0000008018007824 */ /* 0x000fe200078e0215 */
[----:B------:R-:W-:Y:S02]  /*19cb0*/  ISETP.GE.OR P0, PT, R7, R2, P0 ;  /* 0x000000020700720c */ /* 0x000fe40000706670 */
[----:B------:R-:W-:Y:S02]  /*19cc0*/  LEA.HI.X R3, R8, c[0x0][0x384], R3, 0x1, P1 ;  /* 0x0000e10008037a11 */ /* 0x000fe400008f0c03 */
[----:B------:R-:W1:Y:S01]  /*19cd0*/  SHFL.IDX PT, R8, R4, 0x1, 0x181f ;  /* 0x00381f0004087f89 */ /* 0x000e6200000e0000 */
[----:B------:R-:W-:-:S02]  /*19ce0*/  IADD3 R7, R0, 0x10, RZ ;  /* 0x0000001000077810 */ /* 0x000fc40007ffe0ff */
[C---:B------:R-:W-:Y:S01]  /*19cf0*/  IADD3 R32, R0.reuse, 0x40, RZ ;  /* 0x0000004000207810 */ /* 0x040fe20007ffe0ff */
[----:B------:R-:W-:Y:S01]  /*19d00*/  SHFL.IDX PT, R9, R3, RZ, 0x181f ;  /* 0x00181fff03097589 */ /* 0x000fe200000e0000 */
[----:B------:R-:W-:-:S03]  /*19d10*/  IADD3 R54, R0, 0x60, RZ ;  /* 0x0000006000367810 */ /* 0x000fc60007ffe0ff */
[----:B------:R-:W-:Y:S04]  /*19d20*/  @!P2 ST.E [R12.64], R38 ;  /* 0x000000260c00a985 */ /* 0x000fe8000c101904 */
[----:B------:R1:W-:Y:S01]  /*19d30*/  @!P0 ST.E [R10.64], R39 ;  /* 0x000000270a008985 */ /* 0x0003e2000c101904 */
[----:B------:R-:W-:-:S03]  /*19d40*/  ISETP.GE.AND P0, PT, R6, c[0x0][0x3c8], PT ;  /* 0x0000f20006007a0c */ /* 0x000fc60003f06270 */
[----:B------:R-:W2:Y:S01]  /*19d50*/  SHFL.IDX PT, R12, R4, RZ, 0x181f ;  /* 0x00181fff040c7589 */ /* 0x000ea200000e0000 */
[-C--:B------:R-:W-:Y:S02]  /*19d60*/  ISETP.GE.OR P4, PT, R7, R2.reuse, P0 ;  /* 0x000000020700720c */ /* 0x080fe40000786670 */
[C---:B------:R-:W-:Y:S01]  /*19d70*/  ISETP.GE.OR P1, PT, R0.reuse, R2, P0 ;  /* 0x000000020000720c */ /* 0x040fe20000726670 */
[----:B------:R-:W-:Y:S01]  /*19d80*/  LDS.128 R24, [R5+0x80] ;  /* 0x0000800005187984 */ /* 0x000fe20000000c00 */
[----:B------:R-:W-:-:S03]  /*19d90*/  IADD3 R7, R0, 0x20, RZ ;  /* 0x0000002000077810 */ /* 0x000fc60007ffe0ff */
[----:B------:R-:W3:Y:S01]  /*19da0*/  SHFL.IDX PT, R11, R3, 0x1, 0x181f ;  /* 0x00381f00030b7f89 */ /* 0x000ee200000e0000 */
[-C--:B------:R-:W-:Y:S02]  /*19db0*/  ISETP.GE.OR P3, PT, R7, R2.reuse, P0 ;  /* 0x000000020700720c */ /* 0x080fe40000766670 */
[----:B------:R-:W-:Y:S01]  /*19dc0*/  IADD3 R7, R0, 0x30, RZ ;  /* 0x0000003000077810 */ /* 0x000fe20007ffe0ff */
[----:B------:R-:W4:Y:S03]  /*19dd0*/  SHFL.IDX PT, R44, R3, 0x2, 0x181f ;  /* 0x00581f00032c7f89 */ /* 0x000f2600000e0000 */
[----:B------:R-:W-:Y:S01]  /*19de0*/  ISETP.GE.OR P2, PT, R7, R2, P0 ;  /* 0x000000020700720c */ /* 0x000fe20000746670 */
[----:B------:R-:W-:Y:S04]  /*19df0*/  LDS.128 R20, [R5+0x880] ;  /* 0x0008800005147984 */ /* 0x000fe80000000c00 */
[----:B------:R-:W-:Y:S01]  /*19e00*/  LDS.128 R16, [R5+0x1080] ;  /* 0x0010800005107984 */ /* 0x000fe20000000c00 */
[----:B-1----:R-:W-:-:S03]  /*19e10*/  @!P4 LEA R10, P6, R6, R8, 0x1 ;  /* 0x00000008060ac211 */ /* 0x002fc600078c08ff */
[----:B------:R-:W1:Y:S01]  /*19e20*/  SHFL.IDX PT, R45, R3, 0x3, 0x181f ;  /* 0x00781f00032d7f89 */ /* 0x000e6200000e0000 */
[----:B--2---:R-:W-:-:S03]  /*19e30*/  @!P1 LEA R12, P5, R6, R12, 0x1 ;  /* 0x0000000c060c9211 */ /* 0x004fc600078a08ff */
[----:B------:R-:W2:Y:S01]  /*19e40*/  LDS.128 R28, [R5+0x1880] ;  /* 0x00188000051c7984 */ /* 0x000ea20000000c00 */
[----:B------:R-:W-:-:S03]  /*19e50*/  @!P1 LEA.HI.X R13, R6, R9, R53, 0x1, P5 ;  /* 0x00000009060d9211 */ /* 0x000fc600028f0c35 */
[----:B------:R-:W-:Y:S02]  /*19e60*/  LDS.128 R36, [R5+0x2880] ;  /* 0x0028800005247984 */ /* 0x000fe40000000c00 */
[----:B------:R-:W-:Y:S02]  /*19e70*/  P2R R7, PR, RZ, 0x40 ;  /* 0x00000040ff077803 */ /* 0x000fe40000000000 */
[----:B------:R-:W-:Y:S01]  /*19e80*/  LDS.128 R40, [R5+0x3080] ;  /* 0x0030800005287984 */ /* 0x000fe20000000c00 */
[----:B------:R-:W-:Y:S02]  /*19e90*/  ISETP.GE.OR P6, PT, R32, R2, P0 ;  /* 0x000000022000720c */ /* 0x000fe400007c6670 */
[----:B------:R-:W-:Y:S01]  /*19ea0*/  ISETP.NE.AND P5, PT, R7, RZ, PT ;  /* 0x000000ff0700720c */ /* 0x000fe20003fa5270 */
[----:B------:R-:W-:Y:S03]  /*19eb0*/  LDS.128 R32, [R5+0x2080] ;  /* 0x0020800005207984 */ /* 0x000fe60000000c00 */
[C---:B---3--:R-:W-:Y:S01]  /*19ec0*/  @!P4 LEA.HI.X R11, R6.reuse, R11, R53, 0x1, P5 ;  /* 0x0000000b060bc211 */ /* 0x048fe200028f0c35 */
[----:B------:R-:W3:Y:S01]  /*19ed0*/  SHFL.IDX PT, R7, R4, 0x5, 0x181f ;  /* 0x00b81f0004077f89 */ /* 0x000ee200000e0000 */
[----:B------:R-:W-:-:S03]  /*19ee0*/  @!P3 LEA R8, P5, R6, R14, 0x1 ;  /* 0x0000000e0608b211 */ /* 0x000fc600078a08ff */
[----:B------:R-:W2:Y:S01]  /*19ef0*/  SHFL.IDX PT, R52, R3, 0x4, 0x181f ;  /* 0x00981f0003347f89 */ /* 0x000ea200000e0000 */
[C-C-:B----4-:R-:W-:Y:S02]  /*19f00*/  @!P3 LEA.HI.X R9, R6.reuse, R44, R53.reuse, 0x1, P5 ;  /* 0x0000002c0609b211 */ /* 0x150fe400028f0c35 */
[----:B------:R-:W-:Y:S01]  /*19f10*/  @!P2 LEA R14, P5, R6, R15, 0x1 ;  /* 0x0000000f060ea211 */ /* 0x000fe200078a08ff */
[----:B------:R-:W4:Y:S01]  /*19f20*/  SHFL.IDX PT, R51, R3, 0x5, 0x181f ;  /* 0x00b81f0003337f89 */ /* 0x000f2200000e0000 */
[----:B------:R-:W-:Y:S02]  /*19f30*/  IADD3 R44, R0, 0x50, RZ ;  /* 0x00000050002c7810 */ /* 0x000fe40007ffe0ff */
[----:B-1----:R-:W-:Y:S01]  /*19f40*/  @!P2 LEA.HI.X R15, R6, R45, R53, 0x1, P5 ;  /* 0x0000002d060fa211 */ /* 0x002fe200028f0c35 */
[----:B------:R-:W1:Y:S01]  /*19f50*/  SHFL.IDX PT, R50, R3, 0x6, 0x181f ;  /* 0x00d81f0003327f89 */ /* 0x000e6200000e0000 */
[-C--:B------:R-:W-:Y:S02]  /*19f60*/  ISETP.GE.OR P5, PT, R44, R2.reuse, P0 ;  /* 0x000000022c00720c */ /* 0x080fe400007a6670 */
[----:B------:R-:W-:Y:S01]  /*19f70*/  IADD3 R0, R0, 0x70, RZ ;  /* 0x0000007000007810 */ /* 0x000fe20007ffe0ff */
[----:B------:R-:W1:Y:S04]  /*19f80*/  LDS.128 R44, [R5+0x3880] ;  /* 0x00388000052c7984 */ /* 0x000e680000000c00 */
[----:B------:R3:W-:Y:S01]  /*19f90*/  @!P1 ST.E.128 [R12.64], R24 ;  /* 0x000000180c009985 */ /* 0x0007e2000c101d04 */
[----:B------:R-:W-:-:S02]  /*19fa0*/  ISETP.GE.OR P1, PT, R54, R2, P0 ;  /* 0x000000023600720c */ /* 0x000fc40000726670 */
[----:B------:R-:W-:Y:S01]  /*19fb0*/  ISETP.GE.OR P0, PT, R0, R2, P0 ;  /* 0x000000020000720c */ /* 0x000fe20000706670 */
[----:B------:R1:W-:Y:S04]  /*19fc0*/  @!P4 ST.E.128 [R10.64], R20 ;  /* 0x000000140a00c985 */ /* 0x0003e8000c101d04 */
[----:B------:R4:W-:Y:S04]  /*19fd0*/  @!P3 ST.E.128 [R8.64], R16 ;  /* 0x000000100800b985 */ /* 0x0009e8000c101d04 */
[----:B--2---:R2:W-:Y:S04]  /*19fe0*/  @!P2 ST.E.128 [R14.64], R28 ;  /* 0x0000001c0e00a985 */ /* 0x0045e8000c101d04 */
[----:B------:R-:W2:Y:S04]  /*19ff0*/  SHFL.IDX PT, R4, R4, 0x7, 0x181f ;  /* 0x00f81f0004047f89 */ /* 0x000ea800000e0000 */
[----:B------:R-:W2:Y:S01]  /*1a000*/  SHFL.IDX PT, R3, R3, 0x7, 0x181f ;  /* 0x00f81f0003037f89 */ /* 0x000ea200000e0000 */
[----:B---3--:R-:W-:-:S02]  /*1a010*/  @!P6 LEA R12, P4, R6, R48, 0x1 ;  /* 0x00000030060ce211 */ /* 0x008fc400078808ff */
[C---:B-1----:R-:W-:Y:S02]  /*1a020*/  @!P5 LEA R10, P3, R6.reuse, R7, 0x1 ;  /* 0x00000007060ad211 */ /* 0x042fe400078608ff */
[C-C-:B------:R-:W-:Y:S02]  /*1a030*/  @!P6 LEA.HI.X R13, R6.reuse, R52, R53.reuse, 0x1, P4 ;  /* 0x00000034060de211 */ /* 0x140fe400020f0c35 */
[C---:B----4-:R-:W-:Y:S02]  /*1a040*/  @!P1 LEA R8, P2, R6.reuse, R49, 0x1 ;  /* 0x0000003106089211 */ /* 0x050fe400078408ff */
        /* <DEDUP_REMOVED lines=10> */
.L_x_131:
        /* <DEDUP_REMOVED lines=19> */
.L_x_133:
        /* <DEDUP_REMOVED lines=12> */
[----:B------:R-:W-:Y:S01]  /*1a2e0*/  MOV R0, c[0x0][0x4e8] ;  /* 0x00013a0000007a02 */ /* 0x000fe20000000f00 */
[----:B------:R-:W-:Y:S01]  /*1a2f0*/  IMAD R6, R42, c[0x0][0x490], RZ ;  /* 0x000124002a067a24 */ /* 0x000fe200078e02ff */
[----:B------:R-:W-:Y:S01]  /*1a300*/  MOV R2, R4 ;  /* 0x0000000400027202 */ /* 0x000fe20000000f00 */
[----:B------:R-:W-:Y:S01]  /*1a310*/  IMAD.MOV.U32 R3, RZ, RZ, R5 ;  /* 0x000000ffff037224 */ /* 0x000fe200078e0005 */
[----:B------:R-:W-:Y:S01]  /*1a320*/  ISETP.NE.AND P0, PT, R0, 0x1, PT ;  /* 0x000000010000780c */ /* 0x000fe20003f05270 */
[C---:B------:R-:W-:Y:S01]  /*1a330*/  IMAD R6, R55.reuse, c[0x0][0x494], R6 ;  /* 0x0001250037067a24 */ /* 0x040fe200078e0206 */
[----:B------:R-:W-:Y:S01]  /*1a340*/  MOV R0, R8 ;  /* 0x0000000800007202 */ /* 0x000fe20000000f00 */
[----:B------:R-:W-:-:S05]  /*1a350*/  IMAD.WIDE.U32 R2, R55, c[0x0][0x490], R2 ;  /* 0x0001240037027a25 */ /* 0x000fca00078e0002 */
[----:B------:R-:W-:-:S05]  /*1a360*/  IADD3 R3, R6, R3, RZ ;  /* 0x0000000306037210 */ /* 0x000fca0007ffe0ff */
[----:B------:R-:W-:-:S04]  /*1a370*/  @P0 IMAD.HI.U32 R7, R8, c[0x0][0x4ec], RZ ;  /* 0x00013b0008070a27 */ /* 0x000fc800078e00ff */
[----:B------:R-:W-:Y:S01]  /*1a380*/  IMAD.WIDE.U32 R2, R9, c[0x0][0x498], R2 ;  /* 0x0001260009027a25 */ /* 0x000fe200078e0002 */
[----:B------:R-:W-:-:S03]  /*1a390*/  @P0 SHF.R.U32.HI R0, RZ, c[0x0][0x4f0], R7 ;  /* 0x00013c00ff000a19 */ /* 0x000fc60000011607 */
[----:B------:R-:W-:Y:S01]  /*1a3a0*/  IMAD R7, R11, c[0x0][0x498], RZ ;  /* 0x000126000b077a24 */ /* 0x000fe200078e02ff */
[----:B------:R-:W-:Y:S01]  /*1a3b0*/  IADD3 R2, P0, R0, R2, RZ ;  /* 0x0000000200027210 */ /* 0x000fe20007f1e0ff */
[----:B------:R-:W-:Y:S02]  /*1a3c0*/  IMAD.MOV R6, RZ, RZ, -R0 ;  /* 0x000000ffff067224 */ /* 0x000fe400078e0a00 */
[----:B------:R-:W-:Y:S02]  /*1a3d0*/  IMAD R7, R9, c[0x0][0x49c], R7 ;  /* 0x0001270009077a24 */ /* 0x000fe400078e0207 */
[----:B------:R-:W-:Y:S01]  /*1a3e0*/  IMAD R6, R6, c[0x0][0x4e8], R8 ;  /* 0x00013a0006067a24 */ /* 0x000fe200078e0208 */
[----:B------:R-:W-:-:S04]  /*1a3f0*/  SHF.R.S32.HI R8, RZ, 0x1f, R0 ;  /* 0x0000001fff087819 */ /* 0x000fc80000011400 */
[----:B------:R-:W-:Y:S02]  /*1a400*/  SHF.R.S32.HI R0, RZ, 0x1f, R6 ;  /* 0x0000001fff007819 */ /* 0x000fe40000011406 */
[----:B------:R-:W-:-:S03]  /*1a410*/  IADD3.X R3, R8, R3, R7, P0, !PT ;  /* 0x0000000308037210 */ /* 0x000fc600007fe407 */
[----:B------:R-:W-:Y:S02]  /*1a420*/  IMAD R0, R0, c[0x0][0x488], RZ ;  /* 0x0001220000007a24 */ /* 0x000fe400078e02ff */
[----:B------:R-:W-:-:S04]  /*1a430*/  IMAD.WIDE.U32 R2, R6, c[0x0][0x488], R2 ;  /* 0x0001220006027a25 */ /* 0x000fc800078e0002 */
[----:B------:R-:W-:Y:S01]  /*1a440*/  IMAD R0, R6, c[0x0][0x48c], R0 ;  /* 0x0001230006007a24 */ /* 0x000fe200078e0200 */
[----:B------:R-:W-:-:S04]  /*1a450*/  LEA R6, P0, R2, c[0x0][0x450], 0x2 ;  /* 0x0001140002067a11 */ /* 0x000fc800078010ff */
[----:B------:R-:W-:-:S04]  /*1a460*/  IADD3 R0, R3, R0, RZ ;  /* 0x0000000003007210 */ /* 0x000fc80007ffe0ff */
[----:B------:R-:W-:Y:S02]  /*1a470*/  LEA.HI.X R7, R2, c[0x0][0x454], R0, 0x2, P0 ;  /* 0x0001150002077a11 */ /* 0x000fe400000f1400 */
[----:B------:R-:W-:-:S05]  /*1a480*/  MOV R0, 0xff800000 ;  /* 0xff80000000007802 */ /* 0x000fca0000000f00 */
[----:B------:R1:W-:Y:S02]  /*1a490*/  STG.E [R6.64], R0 ;  /* 0x0000000006007986 */ /* 0x0003e4000c101904 */
.L_x_135:
[----:B------:R-:W-:Y:S05]  /*1a4a0*/  BSYNC B0 ;  /* 0x0000000000007941 */ /* 0x000fea0003800000 */
.L_x_134:
[----:B------:R-:W2:Y:S01]  /*1a4b0*/  S2R R12, SR_CTAID.X ;  /* 0x00000000000c7919 */ /* 0x000ea20000002500 */
[----:B-1----:R-:W-:Y:S01]  /*1a4c0*/  IMAD R0, R5, c[0x0][0x3a0], RZ ;  /* 0x0000e80005007a24 */ /* 0x002fe200078e02ff */
[----:B------:R-:W-:Y:S01]  /*1a4d0*/  SHF.R.S32.HI R5, RZ, 0x1f, R10 ;  /* 0x0000001fff057819 */ /* 0x000fe2000001140a */
[----:B------:R-:W-:-:S03]  /*1a4e0*/  IMAD.WIDE.U32 R2, R4, c[0x0][0x3a0], RZ ;  /* 0x0000e80004027a25 */ /* 0x000fc600078e00ff */
[----:B------:R-:W-:Y:S01]  /*1a4f0*/  LEA.HI R5, R5, R10, RZ, 0x3 ;  /* 0x0000000a05057211 */ /* 0x000fe200078f18ff */
[----:B------:R-:W-:Y:S02]  /*1a500*/  IMAD R0, R4, c[0x0][0x3a4], R0 ;  /* 0x0000e90004007a24 */ /* 0x000fe400078e0200 */
[----:B------:R-:W-:Y:S01]  /*1a510*/  IMAD.MOV.U32 R6, RZ, RZ, c[0x0][0x4e8] ;  /* 0x00013a00ff067624 */ /* 0x000fe200078e00ff */
[----:B------:R-:W-:Y:S01]  /*1a520*/  LOP3.LUT R4, R5, 0xfffffff8, RZ, 0xc0, !PT ;  /* 0xfffffff805047812 */ /* 0x000fe200078ec0ff */
[----:B------:R-:W-:Y:S02]  /*1a530*/  IMAD.IADD R3, R3, 0x1, R0 ;  /* 0x0000000103037824 */ /* 0x000fe400078e0200 */
[----:B------:R-:W-:Y:S01]  /*1a540*/  IMAD R0, R42, c[0x0][0x3e8], RZ ;  /* 0x0000fa002a007a24 */ /* 0x000fe200078e02ff */
[----:B------:R-:W-:Y:S01]  /*1a550*/  ISETP.NE.AND P0, PT, R6, 0x1, PT ;  /* 0x000000010600780c */ /* 0x000fe20003f05270 */
[----:B------:R-:W-:Y:S01]  /*1a560*/  IMAD.IADD R8, R10, 0x1, -R4 ;  /* 0x000000010a087824 */ /* 0x000fe200078e0a04 */
[----:B------:R-:W-:Y:S01]  /*1a570*/  SHF.R.S32.HI R10, RZ, 0x3, R5 ;  /* 0x00000003ff0a7819 */ /* 0x000fe20000011405 */
[----:B------:R-:W-:-:S02]  /*1a580*/  IMAD R0, R55, c[0x0][0x3ec], R0 ;  /* 0x0000fb0037007a24 */ /* 0x000fc400078e0200 */
[----:B------:R-:W-:-:S04]  /*1a590*/  IMAD.WIDE.U32 R2, R55, c[0x0][0x3e8], R2 ;  /* 0x0000fa0037027a25 */ /* 0x000fc800078e0002 */
[----:B------:R-:W-:Y:S02]  /*1a5a0*/  IMAD R4, R8, 0x10, R10 ;  /* 0x0000001008047824 */ /* 0x000fe400078e020a */
[----:B------:R-:W-:Y:S02]  /*1a5b0*/  IMAD.IADD R3, R0, 0x1, R3 ;  /* 0x0000000100037824 */ /* 0x000fe400078e0203 */
[----:B--2---:R-:W-:Y:S02]  /*1a5c0*/  IMAD R4, R12, 0x80, R4 ;  /* 0x000000800c047824 */ /* 0x004fe400078e0204 */
[----:B------:R-:W-:Y:S02]  /*1a5d0*/  IMAD R6, R11, c[0x0][0x3f0], RZ ;  /* 0x0000fc000b067a24 */ /* 0x000fe400078e02ff */
[----:B------:R-:W-:-:S04]  /*1a5e0*/  @P0 IMAD.HI.U32 R5, R4, c[0x0][0x4ec], RZ ;  /* 0x00013b0004050a27 */ /* 0x000fc800078e00ff */
[----:B------:R-:W-:Y:S01]  /*1a5f0*/  IMAD.MOV.U32 R0, RZ, RZ, R4 ;  /* 0x000000ffff007224 */ /* 0x000fe200078e0004 */
[----:B------:R-:W-:Y:S01]  /*1a600*/  @P0 SHF.R.U32.HI R0, RZ, c[0x0][0x4f0], R5 ;  /* 0x00013c00ff000a19 */ /* 0x000fe20000011605 */
[C---:B------:R-:W-:Y:S02]  /*1a610*/  IMAD R7, R9.reuse, c[0x0][0x3f4], R6 ;  /* 0x0000fd0009077a24 */ /* 0x040fe400078e0206 */
[----:B------:R-:W-:Y:S01]  /*1a620*/  IMAD.WIDE.U32 R2, R9, c[0x0][0x3f0], R2 ;  /* 0x0000fc0009027a25 */ /* 0x000fe200078e0002 */
[----:B------:R-:W-:-:S03]  /*1a630*/  SHF.R.S32.HI R6, RZ, 0x1f, R0 ;  /* 0x0000001fff067819 */ /* 0x000fc60000011400 */
[----:B------:R-:W-:Y:S02]  /*1a640*/  IMAD.MOV R5, RZ, RZ, -R0 ;  /* 0x000000ffff057224 */ /* 0x000fe400078e0a00 */
[----:B------:R-:W-:Y:S02]  /*1a650*/  IMAD.IADD R3, R3, 0x1, R7 ;  /* 0x0000000103037824 */ /* 0x000fe400078e0207 */
[----:B------:R-:W-:Y:S02]  /*1a660*/  IMAD R5, R5, c[0x0][0x4e8], R4 ;  /* 0x00013a0005057a24 */ /* 0x000fe400078e0204 */
[----:B------:R-:W-:Y:S02]  /*1a670*/  IMAD R6, R6, c[0x0][0x3e0], RZ ;  /* 0x0000f80006067a24 */ /* 0x000fe400078e02ff */
[----:B------:R-:W-:Y:S01]  /*1a680*/  IMAD.WIDE.U32 R2, R0, c[0x0][0x3e0], R2 ;  /* 0x0000f80000027a25 */ /* 0x000fe200078e0002 */
[----:B------:R-:W-:-:S03]  /*1a690*/  SHF.R.S32.HI R4, RZ, 0x1f, R5 ;  /* 0x0000001fff047819 */ /* 0x000fc60000011405 */
[----:B------:R-:W-:Y:S02]  /*1a6a0*/  IMAD R0, R0, c[0x0][0x3e4], R6 ;  /* 0x0000f90000007a24 */ /* 0x000fe400078e0206 */
[----:B-----5:R-:W-:Y:S02]  /*1a6b0*/  IMAD R19, R19, c[0x0][0x4e8], RZ ;  /* 0x00013a0013137a24 */ /* 0x020fe400078e02ff */
        /* <DEDUP_REMOVED lines=14> */
[----:B------:R-:W-:-:S02]  /*1a7a0*/  IADD3 R8, R2, 0x10, RZ ;  /* 0x0000001002087810 */ /* 0x000fc40007ffe0ff */
[-C--:B------:R-:W-:Y:S01]  /*1a7b0*/  ISETP.GE.OR P1, PT, R2, R19.reuse, P0 ;  /* 0x000000130200720c */ /* 0x080fe20000726670 */
[----:B------:R-:W3:Y:S01]  /*1a7c0*/  SHFL.IDX PT, R9, R3, 0x1, 0x181f ;  /* 0x00381f0003097f89 */ /* 0x000ee200000e0000 */
[-C--:B------:R-:W-:Y:S02]  /*1a7d0*/  ISETP.GE.OR P5, PT, R8, R19.reuse, P0 ;  /* 0x000000130800720c */ /* 0x080fe400007a6670 */
[C---:B------:R-:W-:Y:S01]  /*1a7e0*/  IADD3 R14, R2.reuse, 0x20, RZ ;  /* 0x00000020020e7810 */ /* 0x040fe20007ffe0ff */
[----:B------:R-:W4:Y:S01]  /*1a7f0*/  SHFL.IDX PT, R8, R4, 0x2, 0x181f ;  /* 0x00581f0004087f89 */ /* 0x000f2200000e0000 */
[----:B------:R-:W-:Y:S02]  /*1a800*/  IADD3 R10, R2, 0x40, RZ ;  /* 0x00000040020a7810 */ /* 0x000fe40007ffe0ff */
[----:B------:R-:W-:Y:S01]  /*1a810*/  ISETP.GE.OR P4, PT, R14, R19, P0 ;  /* 0x000000130e00720c */ /* 0x000fe20000786670 */
[----:B------:R-:W3:Y:S01]  /*1a820*/  SHFL.IDX PT, R12, R3, 0x2, 0x181f ;  /* 0x00581f00030c7f89 */ /* 0x000ee200000e0000 */
[----:B------:R-:W-:-:S02]  /*1a830*/  IADD3 R13, R2, 0x30, RZ ;  /* 0x00000030020d7810 */ /* 0x000fc40007ffe0ff */
[-C--:B------:R-:W-:Y:S01]  /*1a840*/  ISETP.GE.OR P6, PT, R10, R19.reuse, P0 ;  /* 0x000000130a00720c */ /* 0x080fe200007c6670 */
[----:B------:R-:W3:Y:S01]  /*1a850*/  SHFL.IDX PT, R11, R4, 0x3, 0x181f ;  /* 0x00781f00040b7f89 */ /* 0x000ee200000e0000 */
[C---:B-1----:R-:W-:Y:S02]  /*1a860*/  @!P1 LEA R6, P2, R0.reuse, R6, 0x1 ;  /* 0x0000000600069211 */ /* 0x042fe400078408ff */
[----:B------:R-:W-:Y:S01]  /*1a870*/  ISETP.GE.OR P3, PT, R13, R19, P0 ;  /* 0x000000130d00720c */ /* 0x000fe20000766670 */
[----:B------:R-:W1:Y:S01]  /*1a880*/  SHFL.IDX PT, R14, R3, 0x3, 0x181f ;  /* 0x00781f00030e7f89 */ /* 0x000e6200000e0000 */
[----:B--2---:R-:W-:-:S03]  /*1a890*/  @!P1 LEA.HI.X R7, R0, R7, R20, 0x1, P2 ;  /* 0x0000000700079211 */ /* 0x004fc600010f0c14 */
[----:B------:R-:W2:Y:S04]  /*1a8a0*/  SHFL.IDX PT, R10, R4, 0x4, 0x181f ;  /* 0x00981f00040a7f89 */ /* 0x000ea800000e0000 */
[----:B------:R1:W-:Y:S04]  /*1a8b0*/  @!P1 ST.E.128 [R6.64], RZ ;  /* 0x000000ff06009985 */ /* 0x0003e8000c101d04 */
[----:B------:R-:W-:Y:S04]  /*1a8c0*/  SHFL.IDX PT, R13, R4, 0x5, 0x181f ;  /* 0x00b81f00040d7f89 */ /* 0x000fe800000e0000 */
[----:B------:R-:W-:Y:S04]  /*1a8d0*/  SHFL.IDX PT, R15, R4, 0x6, 0x181f ;  /* 0x00d81f00040f7f89 */ /* 0x000fe800000e0000 */
[----:B------:R-:W2:Y:S04]  /*1a8e0*/  SHFL.IDX PT, R18, R3, 0x4, 0x181f ;  /* 0x00981f0003127f89 */ /* 0x000ea800000e0000 */
[----:B------:R-:W2:Y:S04]  /*1a8f0*/  SHFL.IDX PT, R17, R3, 0x5, 0x181f ;  /* 0x00b81f0003117f89 */ /* 0x000ea800000e0000 */
[----:B------:R-:W2:Y:S04]  /*1a900*/  SHFL.IDX PT, R16, R3, 0x6, 0x181f ;  /* 0x00d81f0003107f89 */ /* 0x000ea800000e0000 */
[----:B------:R-:W2:Y:S01]  /*1a910*/  SHFL.IDX PT, R4, R4, 0x7, 0x181f ;  /* 0x00f81f0004047f89 */ /* 0x000ea200000e0000 */
[----:B-1----:R-:W-:-:S02]  /*1a920*/  IADD3 R7, R2, 0x50, RZ ;  /* 0x0000005002077810 */ /* 0x002fc40007ffe0ff */
[C---:B------:R-:W-:Y:S01]  /*1a930*/  @!P5 LEA R6, P1, R0.reuse, R5, 0x1 ;  /* 0x000000050006d211 */ /* 0x040fe200078208ff */
[----:B------:R-:W1:Y:S01]  /*1a940*/  SHFL.IDX PT, R3, R3, 0x7, 0x181f ;  /* 0x00f81f0003037f89 */ /* 0x000e6200000e0000 */
[----:B------:R-:W-:Y:S02]  /*1a950*/  ISETP.GE.OR P2, PT, R7, R19, P0 ;  /* 0x000000130700720c */ /* 0x000fe40000746670 */
[C---:B---3--:R-:W-:Y:S02]  /*1a960*/  @!P5 LEA.HI.X R7, R0.reuse, R9, R20, 0x1, P1 ;  /* 0x000000090007d211 */ /* 0x048fe400008f0c14 */
[----:B----4-:R-:W-:Y:S02]  /*1a970*/  @!P4 LEA R8, P1, R0, R8, 0x1 ;  /* 0x000000080008c211 */ /* 0x010fe400078208ff */
[C---:B------:R-:W-:Y:S01]  /*1a980*/  IADD3 R9, R2.reuse, 0x60, RZ ;  /* 0x0000006002097810 */ /* 0x040fe20007ffe0ff */
[----:B------:R3:W-:Y:S01]  /*1a990*/  @!P5 ST.E.128 [R6.64], RZ ;  /* 0x000000ff0600d985 */ /* 0x0007e2000c101d04 */
[----:B------:R-:W-:-:S09]  /*1a9a0*/  IADD3 R2, R2, 0x70, RZ ;  /* 0x0000007002027810 */ /* 0x000fd20007ffe0ff */
[----:B------:R-:W-:Y:S02]  /*1a9b0*/  P2R R5, PR, RZ, 0x2 ;  /* 0x00000002ff057803 */ /* 0x000fe40000000000 */
[-C--:B------:R-:W-:Y:S02]  /*1a9c0*/  ISETP.GE.OR P1, PT, R9, R19.reuse, P0 ;  /* 0x000000130900720c */ /* 0x080fe40000726670 */
[----:B------:R-:W-:Y:S02]  /*1a9d0*/  ISETP.NE.AND P5, PT, R5, RZ, PT ;  /* 0x000000ff0500720c */ /* 0x000fe40003fa5270 */
[----:B------:R-:W-:Y:S02]  /*1a9e0*/  ISETP.GE.OR P0, PT, R2, R19, P0 ;  /* 0x000000130200720c */ /* 0x000fe40000706670 */
[----:B------:R-:W-:-:S05]  /*1a9f0*/  @!P4 LEA.HI.X R9, R0, R12, R20, 0x1, P5 ;  /* 0x0000000c0009c211 */ /* 0x000fca00028f0c14 */
[----:B------:R4:W-:Y:S01]  /*1aa00*/  @!P4 ST.E.128 [R8.64], RZ ;  /* 0x000000ff0800c985 */ /* 0x0009e2000c101d04 */
[----:B---3--:R-:W-:-:S04]  /*1aa10*/  @!P3 LEA R6, P5, R0, R11, 0x1 ;  /* 0x0000000b0006b211 */ /* 0x008fc800078a08ff */
[C---:B------:R-:W-:Y:S02]  /*1aa20*/  @!P3 LEA.HI.X R7, R0.reuse, R14, R20, 0x1, P5 ;  /* 0x0000000e0007b211 */ /* 0x040fe400028f0c14 */
[----:B--2---:R-:W-:-:S03]  /*1aa30*/  @!P6 LEA R10, P5, R0, R10, 0x1 ;  /* 0x0000000a000ae211 */ /* 0x004fc600078a08ff */
[----:B------:R2:W-:Y:S01]  /*1aa40*/  @!P3 ST.E.128 [R6.64], RZ ;  /* 0x000000ff0600b985 */ /* 0x0005e2000c101d04 */
[----:B------:R-:W-:-:S05]  /*1aa50*/  @!P6 LEA.HI.X R11, R0, R18, R20, 0x1, P5 ;  /* 0x00000012000be211 */ /* 0x000fca00028f0c14 */
[----:B------:R3:W-:Y:S01]  /*1aa60*/  @!P6 ST.E.128 [R10.64], RZ ;  /* 0x000000ff0a00e985 */ /* 0x0007e2000c101d04 */
[----:B----4-:R-:W-:-:S04]  /*1aa70*/  @!P2 LEA R8, P4, R0, R13, 0x1 ;  /* 0x0000000d0008a211 */ /* 0x010fc800078808ff */
[----:B------:R-:W-:-:S05]  /*1aa80*/  @!P2 LEA.HI.X R9, R0, R17, R20, 0x1, P4 ;  /* 0x000000110009a211 */ /* 0x000fca00020f0c14 */
[----:B------:R3:W-:Y:S01]  /*1aa90*/  @!P2 ST.E.128 [R8.64], RZ ;  /* 0x000000ff0800a985 */ /* 0x0007e2000c101d04 */
[----:B--2---:R-:W-:-:S04]  /*1aaa0*/  @!P1 LEA R6, P3, R0, R15, 0x1 ;  /* 0x0000000f00069211 */ /* 0x004fc800078608ff */
[----:B------:R-:W-:-:S05]  /*1aab0*/  @!P1 LEA.HI.X R7, R0, R16, R20, 0x1, P3 ;  /* 0x0000001000079211 */ /* 0x000fca00018f0c14 */
[----:B------:R3:W-:Y:S01]  /*1aac0*/  @!P1 ST.E.128 [R6.64], RZ ;  /* 0x000000ff06009985 */ /* 0x0007e2000c101d04 */
[----:B------:R-:W-:Y:S05]  /*1aad0*/  @P0 EXIT ;  /* 0x000000000000094d */ /* 0x000fea0003800000 */
[----:B-1----:R-:W-:-:S04]  /*1aae0*/  LEA R2, P0, R0, R4, 0x1 ;  /* 0x0000000400027211 */ /* 0x002fc800078008ff */
[----:B------:R-:W-:-:S05]  /*1aaf0*/  LEA.HI.X R3, R0, R3, R20, 0x1, P0 ;  /* 0x0000000300037211 */ /* 0x000fca00000f0c14 */
[----:B------:R-:W-:Y:S01]  /*1ab00*/  ST.E.128 [R2.64], RZ ;  /* 0x000000ff02007985 */ /* 0x000fe2000c101d04 */
[----:B------:R-:W-:Y:S05]  /*1ab10*/  EXIT ;  /* 0x000000000000794d */ /* 0x000fea0003800000 */
.L_x_136:
        /* <DEDUP_REMOVED lines=14> */
.L_x_737:


//--------------------- .text._ZN7cutlass13device_kernelIN5flash19enable_sm80_to_sm89INS1_16FlashAttnFwdSm80INS1_25CollectiveMainloopFwdSm80ILi4ELi1ELb0EN4cute5tupleIJNS5_1CILi128EEENS7_ILi96EEENS7_ILi64EEEEEELi64ENS_10bfloat16_tEfNS_4arch4Sm80ELb0ELb1ELb1ELb0ELb0ELb0ELb1ELb0EEENS1_21CollectiveEpilogueFwdINS6_IJS8_SA_S9_EEENS6_IJNS7_ILi1EEESI_SI_EEESC_SE_Li128ELb0ELb1ELb0ELb0EEENS1_19SingleTileSchedulerILb0ELb0ELb1ELi128EEEEEEEEEvNT_6ParamsE --------------------------
	.section	.text._ZN7cutlass13device_kernelIN5flash19enable_sm80_to_sm89INS1_16FlashAttnFwdSm80INS1_25CollectiveMainloopFwdSm80ILi4ELi1ELb0EN4cute5tupleIJNS5_1CILi128EEENS7_ILi96EEENS7_ILi64EEEEEELi64ENS_10bfloat16_tEfNS_4arch4Sm80ELb0ELb1ELb1ELb0ELb0ELb0ELb1ELb0EEENS1_21CollectiveEpilogueFwdINS6_IJS8_SA_S9_EEENS6_IJNS7_ILi1EEESI_SI_EEESC_SE_Li128ELb0ELb1ELb0ELb0EEENS1_19SingleTileSchedulerILb0ELb0ELb1ELi128EEEEEEEEEvNT_6ParamsE,"ax",@progbits
	.sectioninfo	@"SHI_REGISTERS=255"
	.align	128
.text._ZN7cutlass13device_kernelIN5flash19enable_sm80_to_sm89INS1_16FlashAttnFwdSm80INS1_25CollectiveMainloopFwdSm80ILi4ELi1ELb0EN4cute5tupleIJNS5_1CILi128EEENS7_ILi96EEENS7_ILi64EEEEEELi64ENS_10bfloat16_tEfNS_4arch4Sm80ELb0ELb1ELb1ELb0ELb0ELb0ELb1ELb0EEENS1_21CollectiveEpilogueFwdINS6_IJS8_SA_S9_EEENS6_IJNS7_ILi1EEESI_SI_EEESC_SE_Li128ELb0ELb1ELb0ELb0EEENS1_19SingleTileSchedulerILb0ELb0ELb1ELi128EEEEEEEEEvNT_6ParamsE:
        .type           _ZN7cutlass13device_kernelIN5flash19enable_sm80_to_sm89INS1_16FlashAttnFwdSm80INS1_25CollectiveMainloopFwdSm80ILi4ELi1ELb0EN4cute5tupleIJNS5_1CILi128EEENS7_ILi96EEENS7_ILi64EEEEEELi64ENS_10bfloat16_tEfNS_4arch4Sm80ELb0ELb1ELb1ELb0ELb0ELb0ELb1ELb0EEENS1_21CollectiveEpilogueFwdINS6_IJS8_SA_S9_EEENS6_IJNS7_ILi1EEESI_SI_EEESC_SE_Li128ELb0ELb1ELb0ELb0EEENS1_19SingleTileSchedulerILb0ELb0ELb1ELi128EEEEEEEEEvNT_6ParamsE,@function
        .size           _ZN7cutlass13device_kernelIN5flash19enable_sm80_to_sm89INS1_16FlashAttnFwdSm80INS1_25CollectiveMainloopFwdSm80ILi4ELi1ELb0EN4cute5tupleIJNS5_1CILi128EEENS7_ILi96EEENS7_ILi64EEEEEELi64ENS_10bfloat16_tEfNS_4arch4Sm80ELb0ELb1ELb1ELb0ELb0ELb0ELb1ELb0EEENS1_21CollectiveEpilogueFwdINS6_IJS8_SA_S9_EEENS6_IJNS7_ILi1EEESI_SI_EEESC_SE_Li128ELb0ELb1ELb0ELb0EEENS1_19SingleTileSchedulerILb0ELb0ELb1ELi128EEEEEEEEEvNT_6ParamsE,(.L_x_738 - _ZN7cutlass13device_kernelIN5flash19enable_sm80_to_sm89INS1_16FlashAttnFwdSm80INS1_25CollectiveMainloopFwdSm80ILi4ELi1ELb0EN4cute5tupleIJNS5_1CILi128EEENS7_ILi96EEENS7_ILi64EEEEEELi64ENS_10bfloat16_tEfNS_4arch4Sm80ELb0ELb1ELb1ELb0ELb0ELb0ELb1ELb0EEENS1_21CollectiveEpilogueFwdINS6_IJS8_SA_S9_EEENS6_IJNS7_ILi1EEESI_SI_EEESC_SE_Li128ELb0ELb1ELb0ELb0EEENS1_19SingleTileSchedulerILb0ELb0ELb1ELi128EEEEEEEEEvNT_6ParamsE)
        .other          _ZN7cutlass13device_kernelIN5flash19enable_sm80_to_sm89INS1_16FlashAttnFwdSm80INS1_25CollectiveMainloopFwdSm80ILi4ELi1ELb0EN4cute5tupleIJNS5_1CILi128EEENS7_ILi96EEENS7_ILi64EEEEEELi64ENS_10bfloat16_tEfNS_4arch4Sm80ELb0ELb1ELb1ELb0ELb0ELb0ELb1ELb0EEENS1_21CollectiveEpilogueFwdINS6_IJS8_SA_S9_EEENS6_IJNS7_ILi1EEESI_SI_EEESC_SE_Li128ELb0ELb1ELb0ELb0EEENS1_19SingleTileSchedulerILb0ELb0ELb1ELi128EEEEEEEEEvNT_6ParamsE,@"STO_CUDA_ENTRY STV_DEFAULT"
_ZN7cutlass13device_kernelIN5flash19enable_sm80_to_sm89INS1_16FlashAttnFwdSm80INS1_25CollectiveMainloopFwdSm80ILi4ELi1ELb0EN4cute5tupleIJNS5_1CILi128EEENS7_ILi96EEENS7_ILi64EEEEEELi64ENS_10bfloat16_tEfNS_4arch4Sm80ELb0ELb1ELb1ELb0ELb0ELb0ELb1ELb0EEENS1_21CollectiveEpilogueFwdINS6_IJS8_SA_S9_EEENS6_IJNS7_ILi1EEESI_SI_EEESC_SE_Li128ELb0ELb1ELb0ELb0EEENS1_19SingleTileSchedulerILb0ELb0ELb1ELi128EEEEEEEEEvNT_6ParamsE:
[----:B------:R-:W-:-:S03]  /*0000*/  MOV R1, c[0x0][0x28] ;  /* 0x00000a0000017a02 */ /* 0x000fc60000000f00 */
[----:B------:R-:W1:Y:S01]  /*0010*/  S2R R28, SR_CTAID.Z ;  /* 0x00000000001c7919 */ /* 0x000e620000002700 */
[----:B------:R-:W-:Y:S02]  /*0020*/  IADD3 R1, R1, -0x68, RZ ;  /* 0xffffff9801017810 */ /* 0x000fe40007ffe0ff */
[----:B-1----:R-:W-:-:S13]  /*0030*/  ISETP.GE.AND P0, PT, R28, RZ, PT ;  /* 0x000000ff1c00720c */ /* 0x002fda0003f06270 */
[----:B------:R-:W-:Y:S05]  /*0040*/  @!P0 EXIT ;  /* 0x000000000000894d */ /* 0x000fea0003800000 */
[----:B------:R-:W1:Y:S01]  /*0050*/  S2UR UR7, SR_CTAID.X ;  /* 0x00000000000779c3 */ /* 0x000e620000002500 */
[----:B------:R-:W-:Y:S01]  /*0060*/  ULDC UR9, c[0x0][0x2c4] ;  /* 0x0000b10000097ab9 */ /* 0x000fe20000000800 */
[----:B------:R-:W2:Y:S01]  /*0070*/  S2R R202, SR_TID.X ;  /* 0x0000000000ca7919 */ /* 0x000ea20000002100 */
[----:B------:R-:W-:Y:S02]  /*0080*/  UISETP.NE.AND UP2, UPT, UR9, 0x1, UPT ;  /* 0x000000010900788c */ /* 0x000fe4000bf45270 */
[----:B------:R-:W-:Y:S02]  /*0090*/  ULDC.64 UR4, c[0x0][0x2c8] ;  /* 0x0000b20000047ab9 */ /* 0x000fe40000000a00 */
[----:B------:R-:W-:Y:S02]  /*00a0*/  UMOV UR8, 0x1 ;  /* 0x0000000100087882 */ /* 0x000fe40000000000 */
[----:B------:R-:W-:Y:S02]  /*00b0*/  ULDC UR6, c[0x0][0x168] ;  /* 0x00005a0000067ab9 */ /* 0x000fe40000000800 */
[----:B------:R-:W-:-:S02]  /*00c0*/  UIADD3 UR6, UR8, -UR6, URZ ;  /* 0x8000000608067290 */ /* 0x000fc4000fffe03f */
[----:B-1----:R-:W-:-:S04]  /*00d0*/  USHF.L.U32 UR7, UR7, 0x7, URZ ;  /* 0x0000000707077899 */ /* 0x002fc8000800063f */
[----:B------:R-:W-:Y:S02]  /*00e0*/  @UP2 UIADD3 UR12, UR7, 0x7f, URZ ;  /* 0x0000007f070c2890 */ /* 0x000fe4000fffe03f */
[----:B------:R-:W-:Y:S02]  /*00f0*/  UIADD3 UR10, UR7, 0x7f, URZ ;  /* 0x0000007f070a7890 */ /* 0x000fe4000fffe03f */
[----:B------:R-:W-:-:S04]  /*0100*/  UIMAD.WIDE.U32 UR12, UR12, UR4, URZ ;  /* 0x000000040c0c72a5 */ /* 0x000fc8000f8e003f */
[----:B------:R-:W-:-:S03]  /*0110*/  @UP2 USHF.R.U32.HI UR10, URZ, UR5, UR13 ;  /* 0x000000053f0a2299 */ /* 0x000fc6000801160d */
[----:B------:R-:W-:Y:S02]  /*0120*/  ULDC.64 UR4, c[0x0][0x328] ;  /* 0x0000ca0000047ab9 */ /* 0x000fe40000000a00 */
[----:B------:R-:W-:-:S03]  /*0130*/  UISETP.LE.AND UP1, UPT, UR8, UR5, UPT ;  /* 0x000000050800728c */ /* 0x000fc6000bf23270 */
[----:B------:R-:W-:Y:S02]  /*0140*/  ULDC UR5, c[0x0][0x1d0] ;  /* 0x0000740000057ab9 */ /* 0x000fe40000000800 */
[----:B------:R-:W-:Y:S01]  /*0150*/  UIADD3 UR5, UR10, UR5, UR6 ;  /* 0x000000050a057290 */ /* 0x000fe2000fffe006 */
[----:B------:R-:W-:-:S03]  /*0160*/  PLOP3.LUT P0, PT, PT, PT, UP1, 0x40, 0x0 ;  /* 0x000000000000781c */ /* 0x000fc60003f0e818 */
[----:B------:R-:W-:-:S06]  /*0170*/  UIADD3 UR4, UR5, UR4, URZ ;  /* 0x0000000405047290 */ /* 0x000fcc000fffe03f */
[----:B------:R-:W-:-:S04]  /*0180*/  MOV R0, UR4 ;  /* 0x0000000400007c02 */ /* 0x000fc80008000f00 */
[----:B------:R-:W-:Y:S05]  /*0190*/  @P0 BRA `(.L_x_137) ;  /* 0x0000013000000947 */ /* 0x000fea0003800000 */
[----:B--2---:R-:W-:Y:S01]  /*01a0*/  ISETP.LT.AND P0, PT, RZ, UR5, PT ;  /* 0x00000005ff007c0c */ /* 0x004fe2000bf01270 */
[----:B------:R-:W-:-:S12]  /*01b0*/  UIADD3 UR6, UR5, -0x1, URZ ;  /* 0xffffffff05067890 */ /* 0x000fd8000fffe03f */
[----:B------:R-:W-:Y:S05]  /*01c0*/  @P0 BRA `(.L_x_138) ;  /* 0x0000008000000947 */ /* 0x000fea0003800000 */
[----:B------:R-:W-:Y:S02]  /*01d0*/  ULDC UR4, c[0x0][0x32c] ;  /* 0x0000cb0000047ab9 */ /* 0x000fe40000000800 */
[----:B------:R-:W-:Y:S02]  /*01e0*/  UISETP.NE.AND UP0, UPT, UR8, UR4, UPT ;  /* 0x000000040800728c */ /* 0x000fe4000bf05270 */
[----:B------:R-:W-:-:S03]  /*01f0*/  UIADD3 UR6, -UR5, URZ, URZ ;  /* 0x0000003f05067290 */ /* 0x000fc6000fffe13f */
[----:B------:R-:W-:Y:S02]  /*0200*/  ULDC.64 UR4, c[0x0][0x330] ;  /* 0x0000cc0000047ab9 */ /* 0x000fe40000000a00 */
[----:B------:R-:W-:-:S04]  /*0210*/  UIMAD.WIDE.U32 UR10, UR6, UR4, URZ ;  /* 0x00000004060a72a5 */ /* 0x000fc8000f8e003f */
[----:B------:R-:W-:-:S04]  /*0220*/  @UP0 USHF.R.U32.HI UR6, URZ, UR5, UR11 ;  /* 0x000000053f060299 */ /* 0x000fc8000801160b */
[----:B------:R-:W-:Y:S01]  /*0230*/  ULOP3.LUT UR6, URZ, UR6, URZ, 0x33, !UPT ;  /* 0x000000063f067292 */ /* 0x000fe2000f8e333f */
[----:B------:R-:W-:Y:S05]  /*0240*/  BRA `(.L_x_139) ;  /* 0x0000005000007947 */ /* 0x000fea0003800000 */
.L_x_138:
[----:B------:R-:W-:Y:S02]  /*0250*/  ULDC UR4, c[0x0][0x32c] ;  /* 0x0000cb0000047ab9 */ /* 0x000fe40000000800 */
[----:B------:R-:W-:-:S03]  /*0260*/  UISETP.NE.AND UP0, UPT, UR8, UR4, UPT ;  /* 0x000000040800728c */ /* 0x000fc6000bf05270 */
[----:B------:R-:W-:Y:S02]  /*0270*/  ULDC.64 UR4, c[0x0][0x330] ;  /* 0x0000cc0000047ab9 */ /* 0x000fe40000000a00 */
[----:B------:R-:W-:-:S06]  /*0280*/  UIMAD.WIDE.U32 UR10, UR6, UR4, URZ ;  /* 0x00000004060a72a5 */ /* 0x000fcc000f8e003f */
[----:B------:R-:W-:Y:S02]  /*0290*/  @UP0 USHF.R.U32.HI UR6, URZ, UR5, UR11 ;  /* 0x000000053f060299 */ /* 0x000fe4000801160b */
.L_x_139:
[----:B------:R-:W-:Y:S02]  /*02a0*/  ULDC UR4, c[0x0][0x32c] ;  /* 0x0000cb0000047ab9 */ /* 0x000fe40000000800 */
[----:B------:R-:W-:-:S06]  /*02b0*/  UIMAD UR4, UR6, UR4, UR4 ;  /* 0x00000004060472a4 */ /* 0x000fcc000f8e0204 */
[----:B------:R-:W-:-:S03]  /*02c0*/  IMNMX R0, R0, UR4, PT ;  /* 0x0000000400007c17 */ /* 0x000fc6000b800200 */
.L_x_137:
[----:B--2---:R-:W-:Y:S01]  /*02d0*/  UMOV UR8, 0x5f ;  /* 0x0000005f00087882 */ /* 0x004fe20000000000 */
[----:B------:R-:W-:Y:S01]  /*02e0*/  IADD3 R0, R0, 0x5f, RZ ;  /* 0x0000005f00007810 */ /* 0x000fe20007ffe0ff */
[----:B------:R-:W-:Y:S01]  /*02f0*/  ULDC UR6, c[0x0][0x1d0] ;  /* 0x0000740000067ab9 */ /* 0x000fe20000000800 */
[----:B------:R-:W-:Y:S01]  /*0300*/  PLOP3.LUT P0, PT, PT, PT, UP1, 0x40, 0x0 ;  /* 0x000000000000781c */ /* 0x000fe20003f0e818 */
[----:B------:R-:W-:Y:S02]  /*0310*/  UIADD3 UR8, UR8, UR6, URZ ;  /* 0x0000000608087290 */ /* 0x000fe4000fffe03f */
[----:B------:R-:W-:Y:S01]  /*0320*/  ULDC.64 UR4, c[0x0][0x2c8] ;  /* 0x0000b20000047ab9 */ /* 0x000fe20000000a00 */
[----:B------:R-:W-:Y:S01]  /*0330*/  IMAD.HI R0, R0, 0x2aaaaaab, RZ ;  /* 0x2aaaaaab00007827 */ /* 0x000fe200078e02ff */
[----:B------:R-:W-:Y:S02]  /*0340*/  UIMAD.WIDE UR10, UR8, 0x2aaaaaab, URZ ;  /* 0x2aaaaaab080a78a5 */ /* 0x000fe4000f8e023f */
[----:B------:R-:W-:-:S02]  /*0350*/  UIMAD.WIDE.U32 UR12, UR7, UR4, URZ ;  /* 0x00000004070c72a5 */ /* 0x000fc4000f8e003f */
[----:B------:R-:W-:Y:S01]  /*0360*/  ULDC UR8, c[0x0][0x168] ;  /* 0x00005a0000087ab9 */ /* 0x000fe20000000800 */
[----:B------:R-:W-:Y:S01]  /*0370*/  SHF.R.U32.HI R2, RZ, 0x1f, R0 ;  /* 0x0000001fff027819 */ /* 0x000fe20000011600 */
[----:B------:R-:W-:Y:S02]  /*0380*/  UIADD3 UR6, UR6, -UR8, URZ ;  /* 0x8000000806067290 */ /* 0x000fe4000fffe03f */
[----:B------:R-:W-:Y:S01]  /*0390*/  USHF.R.U32.HI UR8, URZ, 0x1f, UR11 ;  /* 0x0000001f3f087899 */ /* 0x000fe2000801160b */
[----:B------:R-:W-:Y:S01]  /*03a0*/  LEA.HI.SX32 R0, R0, R2, 0x1c ;  /* 0x0000000200007211 */ /* 0x000fe200078fe2ff */
[----:B------:R-:W-:Y:S02]  /*03b0*/  UMOV UR4, UR7 ;  /* 0x0000000700047c82 */ /* 0x000fe40008000000 */
[----:B------:R-:W-:Y:S02]  /*03c0*/  @UP2 USHF.R.U32.HI UR4, URZ, UR5, UR13 ;  /* 0x000000053f042299 */ /* 0x000fe4000801160d */
[----:B------:R-:W-:-:S02]  /*03d0*/  ULEA.HI.SX32 UR11, UR11, UR8, 0x1c ;  /* 0x000000080b0b7291 */ /* 0x000fc4000f8fe23f */
[----:B------:R-:W-:Y:S02]  /*03e0*/  UIADD3 UR4, UR6, UR4, URZ ;  /* 0x0000000406047290 */ /* 0x000fe4000fffe03f */
[----:B------:R-:W-:Y:S02]  /*03f0*/  ULDC UR5, c[0x0][0x324] ;  /* 0x0000c90000057ab9 */ /* 0x000fe40000000800 */
[----:B------:R-:W-:Y:S01]  /*0400*/  UIADD3 UR8, UR4, -UR5, URZ ;  /* 0x8000000504087290 */ /* 0x000fe2000fffe03f */
[----:B------:R-:W-:Y:S01]  /*0410*/  IMNMX R242, R0, UR11, PT ;  /* 0x0000000b00f27c17 */ /* 0x000fe2000b800200 */
[----:B------:R-:W-:Y:S05]  /*0420*/  @P0 BRA `(.L_x_140) ;  /* 0x0000015000000947 */ /* 0x000fea0003800000 */
[----:B------:R-:W-:Y:S02]  /*0430*/  UMOV UR10, UR4 ;  /* 0x00000004000a7c82 */ /* 0x000fe40008000000 */
[----:B------:R-:W-:-:S06]  /*0440*/  UISETP.GT.AND UP0, UPT, UR10, -0x1, UPT ;  /* 0xffffffff0a00788c */ /* 0x000fcc000bf04270 */
[----:B------:R-:W-:-:S13]  /*0450*/  PLOP3.LUT P0, PT, PT, PT, UP0, 0x80, 0x0 ;  /* 0x000000000000781c */ /* 0x000fda0003f0f008 */
[----:B------:R-:W-:Y:S05]  /*0460*/  @P0 BRA `(.L_x_141) ;  /* 0x0000008000000947 */ /* 0x000fea0003800000 */
[----:B------:R-:W-:Y:S02]  /*0470*/  ULDC UR4, c[0x0][0x32c] ;  /* 0x0000cb0000047ab9 */ /* 0x000fe40000000800 */
[----:B------:R-:W-:Y:S02]  /*0480*/  UISETP.NE.AND UP0, UPT, UR4, 0x1, UPT ;  /* 0x000000010400788c */ /* 0x000fe4000bf05270 */
[----:B------:R-:W-:Y:S02]  /*0490*/  ULOP3.LUT UR10, URZ, UR10, URZ, 0x33, !UPT ;  /* 0x0000000a3f0a7292 */ /* 0x000fe4000f8e333f */
[----:B------:R-:W-:Y:S02]  /*04a0*/  ULDC.64 UR4, c[0x0][0x330] ;  /* 0x0000cc0000047ab9 */ /* 0x000fe40000000a00 */
[----:B------:R-:W-:-:S05]  /*04b0*/  UIMAD.WIDE.U32 UR12, UR10, UR4, URZ ;  /* 0x000000040a0c72a5 */ /* 0x000fca000f8e003f */
[----:B------:R-:W-:-:S04]  /*04c0*/  @UP0 USHF.R.U32.HI UR10, URZ, UR5, UR13 ;  /* 0x000000053f0a0299 */ /* 0x000fc8000801160d */
[----:B------:R-:W-:Y:S01]  /*04d0*/  ULOP3.LUT UR10, URZ, UR10, URZ, 0x33, !UPT ;  /* 0x0000000a3f0a7292 */ /* 0x000fe2000f8e333f */
[----:B------:R-:W-:Y:S05]  /*04e0*/  BRA `(.L_x_142) ;  /* 0x0000005000007947 */ /* 0x000fea0003800000 */
.L_x_141:
[----:B------:R-:W-:Y:S02]  /*04f0*/  ULDC UR4, c[0x0][0x32c] ;  /* 0x0000cb0000047ab9 */ /* 0x000fe40000000800 */
[----:B------:R-:W-:-:S03]  /*0500*/  UISETP.NE.AND UP0, UPT, UR4, 0x1, UPT ;  /* 0x000000010400788c */ /* 0x000fc6000bf05270 */
[----:B------:R-:W-:Y:S02]  /*0510*/  ULDC.64 UR4, c[0x0][0x330] ;  /* 0x0000cc0000047ab9 */ /* 0x000fe40000000a00 */
[----:B------:R-:W-:-:S06]  /*0520*/  UIMAD.WIDE.U32 UR12, UR10, UR4, URZ ;  /* 0x000000040a0c72a5 */ /* 0x000fcc000f8e003f */
[----:B------:R-:W-:Y:S02]  /*0530*/  @UP0 USHF.R.U32.HI UR10, URZ, UR5, UR13 ;  /* 0x000000053f0a0299 */ /* 0x000fe4000801160d */
.L_x_142:
[----:B------:R-:W-:Y:S02]  /*0540*/  ULDC UR4, c[0x0][0x32c] ;  /* 0x0000cb0000047ab9 */ /* 0x000fe40000000800 */
[----:B------:R-:W-:-:S04]  /*0550*/  UIMAD UR4, UR10, UR4, URZ ;  /* 0x000000040a0472a4 */ /* 0x000fc8000f8e023f */
[----:B------:R-:W-:-:S04]  /*0560*/  UISETP.LT.AND UP0, UPT, UR8, UR4, UPT ;  /* 0x000000040800728c */ /* 0x000fc8000bf01270 */
[----:B------:R-:W-:-:S04]  /*0570*/  USEL UR8, UR8, UR4, !UP0 ;  /* 0x0000000408087287 */ /* 0x000fc8000c000000 */
.L_x_140:
[----:B------:R-:W-:Y:S01]  /*0580*/  UIMAD.WIDE UR4, UR8, 0x2aaaaaab, URZ ;  /* 0x2aaaaaab080478a5 */ /* 0x000fe2000f8e023f */
[----:B------:R-:W-:Y:S01]  /*0590*/  PLOP3.LUT P4, PT, PT, PT, PT, 0x80, 0x0 ;  /* 0x000000000000781c */ /* 0x000fe20003f8f070 */
[----:B------:R-:W-:Y:S01]  /*05a0*/  ULDC.64 UR12, c[0x0][0x118] ;  /* 0x00004600000c7ab9 */ /* 0x000fe20000000a00 */
[----:B------:R-:W-:Y:S01]  /*05b0*/  CS2R R162, SRZ ;  /* 0x0000000000a27805 */ /* 0x000fe2000001ff00 */
[----:B------:R-:W-:Y:S01]  /*05c0*/  USHF.R.U32.HI UR4, URZ, 0x1f, UR5 ;  /* 0x0000001f3f047899 */ /* 0x000fe20008011605 */
[----:B------:R-:W-:Y:S01]  /*05d0*/  CS2R R160, SRZ ;  /* 0x0000000000a07805 */ /* 0x000fe2000001ff00 */
[----:B------:R-:W-:Y:S01]  /*05e0*/  CS2R R166, SRZ ;  /* 0x0000000000a67805 */ /* 0x000fe2000001ff00 */
[----:B------:R-:W-:Y:S01]  /*05f0*/  CS2R R164, SRZ ;  /* 0x0000000000a47805 */ /* 0x000fe2000001ff00 */
[----:B------:R-:W-:Y:S01]  /*0600*/  ULEA.HI.SX32 UR4, UR5, UR4, 0x1c ;  /* 0x0000000405047291 */ /* 0x000fe2000f8fe23f */
[----:B------:R-:W-:Y:S01]  /*0610*/  CS2R R158, SRZ ;  /* 0x00000000009e7805 */ /* 0x000fe2000001ff00 */
[----:B------:R-:W-:Y:S01]  /*0620*/  CS2R R156, SRZ ;  /* 0x00000000009c7805 */ /* 0x000fe2000001ff00 */
[----:B------:R-:W-:Y:S01]  /*0630*/  CS2R R154, SRZ ;  /* 0x00000000009a7805 */ /* 0x000fe2000001ff00 */
[----:B------:R-:W-:Y:S01]  /*0640*/  UISETP.LT.AND UP0, UPT, URZ, UR4, UPT ;  /* 0x000000043f00728c */ /* 0x000fe2000bf01270 */
[----:B------:R-:W-:Y:S01]  /*0650*/  CS2R R152, SRZ ;  /* 0x0000000000987805 */ /* 0x000fe2000001ff00 */
[----:B------:R-:W-:Y:S01]  /*0660*/  CS2R R146, SRZ ;  /* 0x0000000000927805 */ /* 0x000fe2000001ff00 */
[----:B------:R-:W-:Y:S01]  /*0670*/  CS2R R144, SRZ ;  /* 0x0000000000907805 */ /* 0x000fe2000001ff00 */
[----:B------:R-:W-:Y:S01]  /*0680*/  USEL UR8, URZ, UR4, !UP0 ;  /* 0x000000043f087287 */ /* 0x000fe2000c000000 */
[----:B------:R-:W-:Y:S01]  /*0690*/  CS2R R150, SRZ ;  /* 0x0000000000967805 */ /* 0x000fe2000001ff00 */
[----:B------:R-:W-:Y:S01]  /*06a0*/  CS2R R148, SRZ ;  /* 0x0000000000947805 */ /* 0x000fe2000001ff00 */
[----:B------:R-:W-:Y:S01]  /*06b0*/  CS2R R142, SRZ ;  /* 0x00000000008e7805 */ /* 0x000fe2000001ff00 */
[----:B------:R-:W-:Y:S01]  /*06c0*/  CS2R R140, SRZ ;  /* 0x00000000008c7805 */ /* 0x000fe2000001ff00 */
[----:B------:R-:W-:Y:S01]  /*06d0*/  CS2R R138, SRZ ;  /* 0x00000000008a7805 */ /* 0x000fe2000001ff00 */
[----:B------:R-:W-:Y:S01]  /*06e0*/  ISETP.GT.AND P0, PT, R242, UR8, PT ;  /* 0x00000008f2007c0c */ /* 0x000fe2000bf04270 */
[----:B------:R-:W-:Y:S01]  /*06f0*/  CS2R R136, SRZ ;  /* 0x0000000000887805 */ /* 0x000fe2000001ff00 */
        /* <DEDUP_REMOVED lines=11> */
[----:B------:R-:W-:Y:S01]  /*07b0*/  IMAD.MOV.U32 R23, RZ, RZ, RZ ;  /* 0x000000ffff177224 */ /* 0x000fe200078e00ff */
[----:B------:R-:W-:Y:S01]  /*07c0*/  CS2R R110, SRZ ;  /* 0x00000000006e7805 */ /* 0x000fe2000001ff00 */
[----:B------:R-:W-:Y:S01]  /*07d0*/  IMAD.MOV.U32 R116, RZ, RZ, RZ ;  /* 0x000000ffff747224 */ /* 0x000fe200078e00ff */
[----:B------:R-:W-:Y:S01]  /*07e0*/  CS2R R108, SRZ ;  /* 0x00000000006c7805 */ /* 0x000fe2000001ff00 */
[----:B------:R-:W-:Y:S01]  /*07f0*/  CS2R R106, SRZ ;  /* 0x00000000006a7805 */ /* 0x000fe2000001ff00 */
[----:B------:R-:W-:Y:S01]  /*0800*/  CS2R R104, SRZ ;  /* 0x0000000000687805 */ /* 0x000fe2000001ff00 */
[----:B------:R-:W-:Y:S01]  /*0810*/  CS2R R26, SRZ ;  /* 0x00000000001a7805 */ /* 0x000fe2000001ff00 */
[----:B------:R-:W-:Y:S01]  /*0820*/  CS2R R24, SRZ ;  /* 0x0000000000187805 */ /* 0x000fe2000001ff00 */
[----:B------:R-:W-:Y:S05]  /*0830*/  @!P0 BRA `(.L_x_143) ;  /* 0x0001a06000008947 */ /* 0x000fea0003800000 */
[----:B------:R-:W-:-:S04]  /*0840*/  ISETP.NE.U32.AND P0, PT, RZ, c[0x0][0x340], PT ;  /* 0x0000d000ff007a0c */ /* 0x000fc80003f05070 */
[----:B------:R-:W-:Y:S01]  /*0850*/  ISETP.NE.AND.EX P1, PT, RZ, c[0x0][0x344], PT, P0 ;  /* 0x0000d100ff007a0c */ /* 0x000fe20003f25300 */
[----:B------:R-:W1:Y:S01]  /*0860*/  S2R R42, SR_CTAID.Y ;  /* 0x00000000002a7919 */ /* 0x000e620000002600 */
[----:B------:R-:W-:Y:S02]  /*0870*/  SHF.R.S32.HI R201, RZ, 0x1f, R202 ;  /* 0x0000001fffc97819 */ /* 0x000fe400000114ca */
[----:B------:R-:W-:-:S09]  /*0880*/  P2R R17, PR, RZ, 0x2 ;  /* 0x00000002ff117803 */ /* 0x000fd20000000000 */
[----:B------:R-:W-:-:S04]  /*0890*/  @P1 IMAD.MOV.U32 R0, RZ, RZ, 0x4 ;  /* 0x00000004ff001424 */ /* 0x000fc800078e00ff */
[----:B------:R-:W-:-:S05]  /*08a0*/  @P1 IMAD.WIDE R2, R28, R0, c[0x0][0x340] ;  /* 0x0000d0001c021625 */ /* 0x000fca00078e0200 */
[----:B------:R2:W3:Y:S01]  /*08b0*/  @P1 LDG.E R19, [R2.64] ;  /* 0x0000000c02131981 */ /* 0x0004e2000c1e1900 */
[----:B------:R-:W-:Y:S01]  /*08c0*/  PLOP3.LUT P1, PT, PT, PT, UP2, 0x80, 0x0 ;  /* 0x000000000000781c */ /* 0x000fe20003f2f028 */
[----:B------:R-:W-:Y:S01]  /*08d0*/  ULDC UR4, c[0x0][0x168] ;  /* 0x00005a0000047ab9 */ /* 0x000fe20000000800 */
[----:B-1----:R-:W-:Y:S01]  /*08e0*/  SHF.R.S32.HI R43, RZ, 0x1f, R42 ;  /* 0x0000001fff2b7819 */ /* 0x002fe2000001142a */
[----:B------:R-:W-:Y:S01]  /*08f0*/  IMAD.WIDE.U32 R6, R42, c[0x0][0x1b8], RZ ;  /* 0x00006e002a067a25 */ /* 0x000fe200078e00ff */
[----:B------:R-:W-:Y:S01]  /*0900*/  PLOP3.LUT P0, PT, PT, PT, UP2, 0x80, 0x0 ;  /* 0x000000000000781c */ /* 0x000fe20003f0f028 */
[----:B------:R-:W-:Y:S01]  /*0910*/  UIMAD UR4, UR9, UR4, URZ ;  /* 0x00000004090472a4 */ /* 0x000fe2000f8e023f */
[----:B------:R-:W-:Y:S01]  /*0920*/  SHF.R.S32.HI R21, RZ, 0x1f, R28 ;  /* 0x0000001fff157819 */ /* 0x000fe2000001141c */
[----:B------:R-:W-:Y:S01]  /*0930*/  IMAD.MOV.U32 R203, RZ, RZ, c[0x0][0x1e0] ;  /* 0x00007800ffcb7624 */ /* 0x000fe200078e00ff */
[CC--:B------:R-:W-:Y:S01]  /*0940*/  LEA.HI R10, R201.reuse, R202.reuse, RZ, 0x6 ;  /* 0x000000cac90a7211 */ /* 0x0c0fe200078f30ff */
[----:B------:R-:W-:Y:S01]  /*0950*/  IMAD.MOV.U32 R204, RZ, RZ, c[0x0][0x1e4] ;  /* 0x00007900ffcc7624 */ /* 0x000fe200078e00ff */
[----:B------:R-:W-:Y:S01]  /*0960*/  IADD3 R197, R242, -0x1, RZ ;  /* 0xfffffffff2c57810 */ /* 0x000fe20007ffe0ff */
[----:B------:R-:W-:Y:S01]  /*0970*/  UMOV UR9, 0x5 ;  /* 0x0000000500097882 */ /* 0x000fe20000000000 */
[----:B------:R-:W-:-:S02]  /*0980*/  LEA.HI R199, R201, R202, RZ, 0x5 ;  /* 0x000000cac9c77211 */ /* 0x000fc400078f28ff */
[----:B------:R-:W-:Y:S02]  /*0990*/  SHF.R.S32.HI R40, RZ, 0x1f, R197 ;  /* 0x0000001fff287819 */ /* 0x000fe400000114c5 */
[----:B------:R-:W-:Y:S02]  /*09a0*/  SHF.R.S32.HI R198, RZ, 0x5, R199 ;  /* 0x00000005ffc67819 */ /* 0x000fe400000114c7 */
[----:B--2---:R-:W-:-:S04]  /*09b0*/  LEA.HI R2, R201, R202, RZ, 0x3 ;  /* 0x000000cac9027211 */ /* 0x004fc800078f18ff */
[----:B------:R-:W-:Y:S02]  /*09c0*/  LOP3.LUT R0, R2, 0xfffffff8, RZ, 0xc0, !PT ;  /* 0xfffffff802007812 */ /* 0x000fe400078ec0ff */
[----:B------:R-:W-:Y:S01]  /*09d0*/  SHF.R.S32.HI R22, RZ, 0x3, R2 ;  /* 0x00000003ff167819 */ /* 0x000fe20000011402 */
[----:B------:R-:W-:Y:S02]  /*09e0*/  IMAD R2, R43, c[0x0][0x1b8], RZ ;  /* 0x00006e002b027a24 */ /* 0x000fe400078e02ff */
[----:B------:R-:W-:Y:S01]  /*09f0*/  IMAD.IADD R45, R202, 0x1, -R0 ;  /* 0x00000001ca2d7824 */ /* 0x000fe200078e0a00 */
[----:B------:R-:W-:Y:S01]  /*0a00*/  IADD3 R8, R22, UR7, RZ ;  /* 0x0000000716087c10 */ /* 0x000fe2000fffe0ff */
[----:B------:R-:W-:Y:S01]  /*0a10*/  IMAD R2, R42, c[0x0][0x1bc], R2 ;  /* 0x00006f002a027a24 */ /* 0x000fe200078e0202 */
[--C-:B------:R-:W-:Y:S01]  /*0a20*/  SHF.R.S32.HI R41, RZ, 0x1f, R22.reuse ;  /* 0x0000001fff297819 */ /* 0x100fe20000011416 */
[----:B------:R-:W-:Y:S01]  /*0a30*/  IMAD R0, R45, 0x10, R22 ;  /* 0x000000102d007824 */ /* 0x000fe200078e0216 */
[----:B------:R-:W-:Y:S01]  /*0a40*/  IADD3 R18, R8, 0x40, RZ ;  /* 0x0000004008127810 */ /* 0x000fe20007ffe0ff */
[----:B------:R-:W-:-:S02]  /*0a50*/  IMAD.IADD R3, R7, 0x1, R2 ;  /* 0x0000000107037824 */ /* 0x000fc400078e0202 */
[----:B------:R-:W-:Y:S01]  /*0a60*/  IMAD R7, R21, c[0x0][0x1c0], RZ ;  /* 0x0000700015077a24 */ /* 0x000fe200078e02ff */
[----:B------:R-:W-:Y:S01]  /*0a70*/  IADD3 R4, R0, UR7, RZ ;  /* 0x0000000700047c10 */ /* 0x000fe2000fffe0ff */
[----:B------:R-:W-:Y:S02]  /*0a80*/  IMAD.MOV.U32 R2, RZ, RZ, R6 ;  /* 0x000000ffff027224 */ /* 0x000fe400078e0006 */
[----:B------:R-:W-:Y:S02]  /*0a90*/  IMAD R6, R28, c[0x0][0x1c4], R7 ;  /* 0x000071001c067a24 */ /* 0x000fe400078e0207 */
[----:B------:R-:W-:Y:S01]  /*0aa0*/  @P1 IMAD.HI.U32 R5, R4, c[0x0][0x2c8], RZ ;  /* 0x0000b20004051a27 */ /* 0x000fe200078e00ff */
[----:B------:R-:W-:-:S03]  /*0ab0*/  ISETP.GE.AND P1, PT, R8, UR4, PT ;  /* 0x0000000408007c0c */ /* 0x000fc6000bf26270 */
        /* <DEDUP_REMOVED lines=14> */
[----:B------:R-:W-:Y:S02]  /*0ba0*/  ISETP.GE.AND P5, PT, R12, c[0x0][0x198], PT ;  /* 0x000066000c007a0c */ /* 0x000fe40003fa6270 */
[----:B------:R-:W-:Y:S01]  /*0bb0*/  SHF.R.S32.HI R13, RZ, 0x1f, R12 ;  /* 0x0000001fff0d7819 */ /* 0x000fe2000001140c */
[----:B------:R-:W-:-:S02]  /*0bc0*/  IMAD R0, R5, c[0x0][0x1ac], R0 ;  /* 0x00006b0005007a24 */ /* 0x000fc400078e0200 */
[----:B------:R-:W-:Y:S01]  /*0bd0*/  IMAD.WIDE.U32 R4, R5, c[0x0][0x1a8], R2 ;  /* 0x00006a0005047a25 */ /* 0x000fe200078e0002 */
[----:B------:R-:W-:-:S03]  /*0be0*/  IADD3 R3, R8, 0x10, RZ ;  /* 0x0000001008037810 */ /* 0x000fc60007ffe0ff */
[----:B------:R-:W-:Y:S01]  /*0bf0*/  IMAD.IADD R0, R5, 0x1, R0 ;  /* 0x0000000105007824 */ /* 0x000fe200078e0200 */
[----:B------:R-:W-:Y:S02]  /*0c00*/  LEA R2, P0, R4, c[0x0][0x160], 0x1 ;  /* 0x0000580004027a11 */ /* 0x000fe400078008ff */
[----:B------:R-:W-:Y:S02]  /*0c10*/  IADD3 R5, R8, 0x30, RZ ;  /* 0x0000003008057810 */ /* 0x000fe40007ffe0ff */
[----:B------:R-:W-:Y:S01]  /*0c20*/  LEA.HI.X R0, R4, c[0x0][0x164], R0, 0x1, P0 ;  /* 0x0000590004007a11 */ /* 0x000fe200000f0c00 */
[----:B------:R-:W1:Y:S01]  /*0c30*/  SHFL.IDX PT, R6, R2, RZ, 0x181f ;  /* 0x00181fff02067589 */ /* 0x000e6200000e0000 */
[----:B------:R-:W-:Y:S01]  /*0c40*/  IMAD.SHL.U32 R4, R22, 0x40, RZ ;  /* 0x0000004016047824 */ /* 0x000fe200078e00ff */
[----:B------:R-:W-:Y:S02]  /*0c50*/  ISETP.GE.AND P0, PT, R3, UR4, PT ;  /* 0x0000000403007c0c */ /* 0x000fe4000bf06270 */
[----:B------:R-:W2:Y:S01]  /*0c60*/  SHFL.IDX PT, R7, R0, RZ, 0x181f ;  /* 0x00181fff00077589 */ /* 0x000ea200000e0000 */
[----:B------:R-:W-:-:S02]  /*0c70*/  ISETP.GE.AND P3, PT, R5, UR4, PT ;  /* 0x0000000405007c0c */ /* 0x000fc4000bf66270 */
[----:B------:R-:W-:Y:S01]  /*0c80*/  LOP3.LUT R3, R4, 0x1c0, RZ, 0xc0, !PT ;  /* 0x000001c004037812 */ /* 0x000fe200078ec0ff */
[----:B------:R-:W4:Y:S01]  /*0c90*/  SHFL.IDX PT, R9, R2, 0x1, 0x181f ;  /* 0x00381f0002097f89 */ /* 0x000f2200000e0000 */
[----:B------:R-:W-:-:S03]  /*0ca0*/  IADD3 R4, R8, 0x20, RZ ;  /* 0x0000002008047810 */ /* 0x000fc60007ffe0ff */
[----:B------:R-:W5:Y:S01]  /*0cb0*/  SHFL.IDX PT, R15, R0, 0x1, 0x181f ;  /* 0x00381f00000f7f89 */ /* 0x000f6200000e0000 */
[----:B------:R-:W-:Y:S02]  /*0cc0*/  ISETP.GE.AND P2, PT, R4, UR4, PT ;  /* 0x0000000404007c0c */ /* 0x000fe4000bf46270 */
[----:B------:R-:W-:Y:S01]  /*0cd0*/  SHF.R.U32.HI R4, RZ, 0x3, R3 ;  /* 0x00000003ff047819 */ /* 0x000fe20000011603 */
[----:B------:R-:W5:Y:S01]  /*0ce0*/  SHFL.IDX PT, R14, R2, 0x2, 0x181f ;  /* 0x00581f00020e7f89 */ /* 0x000f6200000e0000 */
[----:B------:R-:W-:-:S03]  /*0cf0*/  LOP3.LUT R3, R3, 0x38, R12, 0xf8, !PT ;  /* 0x0000003803037812 */ /* 0x000fc600078ef80c */
[----:B------:R-:W5:Y:S01]  /*0d00*/  SHFL.IDX PT, R16, R0, 0x2, 0x181f ;  /* 0x00581f0000107f89 */ /* 0x000f6200000e0000 */
[----:B------:R-:W-:Y:S01]  /*0d10*/  LOP3.LUT R3, R3, R4, RZ, 0x3c, !PT ;  /* 0x0000000403037212 */ /* 0x000fe200078e3cff */
[----:B------:R-:W-:Y:S01]  /*0d20*/  IMAD.SHL.U32 R4, R10, 0x8, RZ ;  /* 0x000000080a047824 */ /* 0x000fe200078e00ff */
[C---:B-1----:R-:W-:Y:S01]  /*0d30*/  @!P1 LEA R6, P4, R12.reuse, R6, 0x1 ;  /* 0x000000060c069211 */ /* 0x042fe200078808ff */
[----:B------:R-:W1:Y:S03]  /*0d40*/  SHFL.IDX PT, R10, R2, 0x3, 0x181f ;  /* 0x00781f00020a7f89 */ /* 0x000e6600000e0000 */
[----:B------:R-:W-:Y:S02]  /*0d50*/  LOP3.LUT R3, R3, 0xfffffe00, R4, 0xf8, !PT ;  /* 0xfffffe0003037812 */ /* 0x000fe400078ef804 */
[C---:B--2---:R-:W-:Y:S01]  /*0d60*/  @!P1 LEA.HI.X R7, R12.reuse, R7, R13, 0x1, P4 ;  /* 0x000000070c079211 */ /* 0x044fe200020f0c0d */
[----:B------:R-:W2:Y:S01]  /*0d70*/  SHFL.IDX PT, R11, R0, 0x3, 0x181f ;  /* 0x00781f00000b7f89 */ /* 0x000ea200000e0000 */
[----:B----4-:R-:W-:Y:S01]  /*0d80*/  @!P0 LEA R4, P4, R12, R9, 0x1 ;  /* 0x000000090c048211 */ /* 0x010fe200078808ff */
[----:B------:R-:W-:-:S02]  /*0d90*/  IMAD.SHL.U32 R227, R3, 0x2, RZ ;  /* 0x0000000203e37824 */ /* 0x000fc400078e00ff */
[----:B------:R-:W4:Y:S01]  /*0da0*/  SHFL.IDX PT, R9, R2, 0x4, 0x181f ;  /* 0x00981f0002097f89 */ /* 0x000f2200000e0000 */
[----:B------:R-:W-:Y:S02]  /*0db0*/  IADD3 R3, R8, 0x50, RZ ;  /* 0x0000005008037810 */ /* 0x000fe40007ffe0ff */
[----:B-----5:R-:W-:Y:S01]  /*0dc0*/  @!P0 LEA.HI.X R5, R12, R15, R13, 0x1, P4 ;  /* 0x0000000f0c058211 */ /* 0x020fe200020f0c0d */
[----:B------:R5:W-:Y:S01]  /*0dd0*/  @!P1 LDGSTS.E.BYPASS.LTC128B.128 [R227+0x6100], [R6.64], !P5 ;  /* 0x0610000006e39fae */ /* 0x000be2000e901d4c */
[----:B------:R-:W-:Y:S02]  /*0de0*/  ISETP.GE.AND P6, PT, R3, UR4, PT ;  /* 0x0000000403007c0c */ /* 0x000fe4000bfc6270 */
[----:B------:R-:W-:Y:S01]  /*0df0*/  IADD3 R3, R8, 0x60, RZ ;  /* 0x0000006008037810 */ /* 0x000fe20007ffe0ff */
[----:B------:R1:W-:Y:S03]  /*0e00*/  @!P0 LDGSTS.E.BYPASS.LTC128B.128 [R227+0x6900], [R4.64], !P5 ;  /* 0x0690000004e38fae */ /* 0x0003e6000e901d4c */
[----:B------:R-:W-:Y:S01]  /*0e10*/  ISETP.GE.AND P4, PT, R3, UR4, PT ;  /* 0x0000000403007c0c */ /* 0x000fe2000bf86270 */
[----:B------:R-:W-:Y:S04]  /*0e20*/  SHFL.IDX PT, R15, R2, 0x6, 0x181f ;  /* 0x00d81f00020f7f89 */ /* 0x000fe800000e0000 */
[----:B-----5:R-:W-:Y:S01]  /*0e30*/  SHFL.IDX PT, R7, R2, 0x5, 0x181f ;  /* 0x00b81f0002077f89 */ /* 0x020fe200000e0000 */
[----:B------:R-:W-:Y:S01]  /*0e40*/  IMAD R6, R41, c[0x0][0x1e0], RZ ;  /* 0x0000780029067a24 */ /* 0x000fe200078e02ff */
[----:B-1----:R-:W-:-:S03]  /*0e50*/  @!P2 LEA R4, P0, R12, R14, 0x1 ;  /* 0x0000000e0c04a211 */ /* 0x002fc600078008ff */
[----:B------:R-:W-:Y:S01]  /*0e60*/  IMAD R6, R22, c[0x0][0x1e4], R6 ;  /* 0x0000790016067a24 */ /* 0x000fe200078e0206 */
[----:B------:R-:W1:Y:S01]  /*0e70*/  SHFL.IDX PT, R14, R0, 0x4, 0x181f ;  /* 0x00981f00000e7f89 */ /* 0x000e6200000e0000 */
[----:B------:R-:W-:-:S03]  /*0e80*/  @!P2 LEA.HI.X R5, R12, R16, R13, 0x1, P0 ;  /* 0x000000100c05a211 */ /* 0x000fc600000f0c0d */
[----:B------:R-:W5:Y:S04]  /*0e90*/  SHFL.IDX PT, R16, R0, 0x5, 0x181f ;  /* 0x00b81f0000107f89 */ /* 0x000f6800000e0000 */
[----:B------:R1:W-:Y:S01]  /*0ea0*/  @!P2 LDGSTS.E.BYPASS.LTC128B.128 [R227+0x7100], [R4.64], !P5 ;  /* 0x0710000004e3afae */ /* 0x0003e2000e901d4c */
[----:B------:R-:W-:-:S03]  /*0eb0*/  ISETP.NE.AND P2, PT, R17, RZ, PT ;  /* 0x000000ff1100720c */ /* 0x000fc60003f45270 */
[----:B------:R-:W2:Y:S01]  /*0ec0*/  SHFL.IDX PT, R17, R0, 0x6, 0x181f ;  /* 0x00d81f0000117f89 */ /* 0x000ea200000e0000 */
[----:B-1----:R-:W-:-:S03]  /*0ed0*/  @!P3 LEA R4, P0, R12, R10, 0x1 ;  /* 0x0000000a0c04b211 */ /* 0x002fc600078008ff */
[----:B------:R1:W4:Y:S01]  /*0ee0*/  SHFL.IDX PT, R10, R2, 0x7, 0x181f ;  /* 0x00f81f00020a7f89 */ /* 0x00032200000e0000 */
[----:B--2---:R-:W-:-:S03]  /*0ef0*/  @!P3 LEA.HI.X R5, R12, R11, R13, 0x1, P0 ;  /* 0x0000000b0c05b211 */ /* 0x004fc600000f0c0d */
[----:B------:R2:W4:Y:S04]  /*0f00*/  SHFL.IDX PT, R11, R0, 0x7, 0x181f ;  /* 0x00f81f00000b7f89 */ /* 0x00052800000e0000 */
[----:B------:R5:W-:Y:S01]  /*0f10*/  @!P3 LDGSTS.E.BYPASS.LTC128B.128 [R227+0x7900], [R4.64], !P5 ;  /* 0x0790000004e3bfae */ /* 0x000be2000e901d4c */
[----:B------:R-:W-:Y:S02]  /*0f20*/  ISETP.GE.AND P3, PT, R18, UR4, PT ;  /* 0x0000000412007c0c */ /* 0x000fe4000bf66270 */
[----:B------:R-:W-:Y:S01]  /*0f30*/  LEA.HI R18, R201, R202, RZ, 0x4 ;  /* 0x000000cac9127211 */ /* 0x000fe200078f20ff */
[----:B-1----:R-:W-:Y:S01]  /*0f40*/  IMAD.WIDE.U32 R2, R22, c[0x0][0x1e0], R12 ;  /* 0x0000780016027a25 */ /* 0x002fe200078e000c */
[----:B--2---:R-:W-:-:S03]  /*0f50*/  IADD3 R0, R8, 0x70, RZ ;  /* 0x0000007008007810 */ /* 0x004fc60007ffe0ff */
[----:B------:R-:W-:-:S06]  /*0f60*/  IMAD.IADD R3, R3, 0x1, R6 ;  /* 0x0000000103037824 */ /* 0x000fcc00078e0206 */
[----:B----4-:R-:W-:Y:S02]  /*0f70*/  @!P3 LEA R8, P0, R12, R9, 0x1 ;  /* 0x000000090c08b211 */ /* 0x010fe400078008ff */
[----:B------:R-:W-:Y:S01]  /*0f80*/  ISETP.GE.AND P1, PT, R0, UR4, PT ;  /* 0x0000000400007c0c */ /* 0x000fe2000bf26270 */
[----:B------:R-:W-:Y:S01]  /*0f90*/  IMAD R0, R43, c[0x0][0x1e8], RZ ;  /* 0x00007a002b007a24 */ /* 0x000fe200078e02ff */
[----:B------:R-:W-:Y:S01]  /*0fa0*/  @!P3 LEA.HI.X R9, R12, R14, R13, 0x1, P0 ;  /* 0x0000000e0c09b211 */ /* 0x000fe200000f0c0d */
[----:B------:R-:W-:Y:S01]  /*0fb0*/  IMAD.WIDE.U32 R2, R42, c[0x0][0x1e8], R2 ;  /* 0x00007a002a027a25 */ /* 0x000fe200078e0002 */
[----:B------:R-:W-:Y:S01]  /*0fc0*/  @!P6 LEA R6, P0, R12, R7, 0x1 ;  /* 0x000000070c06e211 */ /* 0x000fe200078008ff */
[----:B------:R-:W-:Y:S02]  /*0fd0*/  ULDC.64 UR4, c[0x0][0x208] ;  /* 0x0000820000047ab9 */ /* 0x000fe40000000a00 */
[----:B------:R-:W-:Y:S01]  /*0fe0*/  IMAD R0, R42, c[0x0][0x1ec], R0 ;  /* 0x00007b002a007a24 */ /* 0x000fe200078e0200 */
[C-C-:B-----5:R-:W-:Y:S01]  /*0ff0*/  @!P6 LEA.HI.X R7, R12.reuse, R16, R13.reuse, 0x1, P0 ;  /* 0x000000100c07e211 */ /* 0x160fe200000f0c0d */
[----:B------:R1:W-:Y:S01]  /*1000*/  @!P3 LDGSTS.E.BYPASS.LTC128B.128 [R227+0x8100], [R8.64], !P5 ;  /* 0x0810000008e3bfae */ /* 0x0003e2000e901d4c */
[C---:B------:R-:W-:Y:S01]  /*1010*/  @!P4 LEA R4, P0, R12.reuse, R15, 0x1 ;  /* 0x0000000f0c04c211 */ /* 0x040fe200078008ff */
[----:B------:R-:W-:Y:S01]  /*1020*/  IMAD.IADD R3, R3, 0x1, R0 ;  /* 0x0000000103037824 */ /* 0x000fe200078e0200 */
[----:B------:R-:W-:Y:S01]  /*1030*/  USHF.L.U32 UR10, UR4, 0x5, URZ ;  /* 0x00000005040a7899 */ /* 0x000fe2000800063f */
[----:B------:R-:W-:Y:S01]  /*1040*/  IMAD.MOV.U32 R0, RZ, RZ, 0x60 ;  /* 0x00000060ff007424 */ /* 0x000fe200078e00ff */
[C-C-:B------:R-:W-:Y:S01]  /*1050*/  @!P4 LEA.HI.X R5, R12.reuse, R17, R13.reuse, 0x1, P0 ;  /* 0x000000110c05c211 */ /* 0x140fe200000f0c0d */
[----:B------:R2:W-:Y:S01]  /*1060*/  @!P6 LDGSTS.E.BYPASS.LTC128B.128 [R227+0x8900], [R6.64], !P5 ;  /* 0x0890000006e3efae */ /* 0x0005e2000e901d4c */
[----:B------:R-:W-:Y:S01]  /*1070*/  @!P1 LEA R10, P0, R12, R10, 0x1 ;  /* 0x0000000a0c0a9211 */ /* 0x000fe200078008ff */
[----:B------:R-:W-:Y:S01]  /*1080*/  IMAD R20, R242, -0x60, R0 ;  /* 0xffffffa0f2147824 */ /* 0x000fe200078e0200 */
[C---:B------:R-:W-:Y:S01]  /*1090*/  ISETP.GE.AND P6, PT, R12.reuse, c[0x0][0x1d4], PT ;  /* 0x000075000c007a0c */ /* 0x040fe20003fc6270 */
[----:B------:R4:W-:Y:S01]  /*10a0*/  @!P4 LDGSTS.E.BYPASS.LTC128B.128 [R227+0x9100], [R4.64], !P5 ;  /* 0x0910000004e3cfae */ /* 0x0009e2000e901d4c */
[----:B------:R-:W-:Y:S01]  /*10b0*/  @!P1 LEA.HI.X R11, R12, R11, R13, 0x1, P0 ;  /* 0x0000000b0c0b9211 */ /* 0x000fe200000f0c0d */
[----:B------:R-:W-:Y:S01]  /*10c0*/  IMAD.WIDE.U32 R206, R0, c[0x0][0x1e0], RZ ;  /* 0x0000780000ce7a25 */ /* 0x000fe200078e00ff */
[----:B------:R-:W-:Y:S01]  /*10d0*/  IADD3 R44, R20, c[0x0][0x1d0], -R22 ;  /* 0x00007400142c7a10 */ /* 0x000fe20007ffe816 */
[----:B------:R-:W-:-:S02]  /*10e0*/  USHF.L.U64.HI UR9, UR4, UR9, UR5 ;  /* 0x0000000904097299 */ /* 0x000fc40008010205 */
[----:B------:R5:W-:Y:S01]  /*10f0*/  @!P1 LDGSTS.E.BYPASS.LTC128B.128 [R227+0x9900], [R10.64], !P5 ;  /* 0x099000000ae39fae */ /* 0x000be2000e901d4c */
[C---:B------:R-:W-:Y:S02]  /*1100*/  ISETP.GE.AND P0, PT, R44.reuse, 0x1, PT ;  /* 0x000000012c00780c */ /* 0x040fe40003f06270 */
[C---:B------:R-:W-:Y:S01]  /*1110*/  ISETP.GE.AND P4, PT, R44.reuse, 0x11, PT ;  /* 0x000000112c00780c */ /* 0x040fe20003f86270 */
[----:B------:R-:W0:Y:S04]  /*1120*/  LDGDEPBAR ;  /* 0x00000000000079af */ /* 0x000e280000000000 */
[----:B------:R-:W-:Y:S01]  /*1130*/  BAR.SYNC.DEFER_BLOCKING 0x0 ;  /* 0x0000000000007b1d */ /* 0x000fe20000010000 */
[----:B------:R-:W-:Y:S01]  /*1140*/  ISETP.GE.AND P3, PT, R44, 0x21, PT ;  /* 0x000000212c00780c */ /* 0x000fe20003f66270 */
[----:B-1----:R-:W-:-:S04]  /*1150*/  IMAD.WIDE.U32 R8, R203, 0x20, RZ ;  /* 0x00000020cb087825 */ /* 0x002fc800078e00ff */
[----:B----4-:R-:W-:-:S04]  /*1160*/  IMAD R4, R0, c[0x0][0x1e4], RZ ;  /* 0x0000790000047a24 */ /* 0x010fc800078e02ff */
[----:B------:R-:W-:Y:S02]  /*1170*/  IMAD.IADD R200, R207, 0x1, R4 ;  /* 0x00000001cfc87824 */ /* 0x000fe400078e0204 */
[----:B-----5:R-:W-:Y:S01]  /*1180*/  IMAD.SHL.U32 R10, R204, 0x20, RZ ;  /* 0x00000020cc0a7824 */ /* 0x020fe200078e00ff */
[----:B---3--:R-:W-:Y:S01]  /*1190*/  @P2 SHF.R.S32.HI R15, RZ, 0x1f, R19 ;  /* 0x0000001fff0f2819 */ /* 0x008fe20000011413 */
[----:B------:R-:W-:Y:S02]  /*11a0*/  @!P2 IMAD.MOV.U32 R15, RZ, RZ, R21 ;  /* 0x000000ffff0fa224 */ /* 0x000fe400078e0015 */
[----:B------:R-:W-:Y:S02]  /*11b0*/  @P2 IMAD.MOV.U32 R14, RZ, RZ, R19 ;  /* 0x000000ffff0e2224 */ /* 0x000fe400078e0013 */
[----:B------:R-:W-:Y:S01]  /*11c0*/  @!P2 IMAD.MOV.U32 R14, RZ, RZ, R28 ;  /* 0x000000ffff0ea224 */ /* 0x000fe200078e001c */
[----:B------:R-:W-:Y:S01]  /*11d0*/  ISETP.GE.AND P2, PT, R44, 0x31, PT ;  /* 0x000000312c00780c */ /* 0x000fe20003f46270 */
[----:B------:R-:W-:-:S02]  /*11e0*/  IMAD R0, R15, c[0x0][0x1f0], RZ ;  /* 0x00007c000f007a24 */ /* 0x000fc400078e02ff */
[----:B------:R-:W-:-:S04]  /*11f0*/  IMAD.WIDE.U32 R24, R14, c[0x0][0x1f0], R2 ;  /* 0x00007c000e187a25 */ /* 0x000fc800078e0002 */
[----:B------:R-:W-:Y:S01]  /*1200*/  IMAD R4, R14, c[0x0][0x1f4], R0 ;  /* 0x00007d000e047a24 */ /* 0x000fe200078e0200 */
[----:B------:R-:W-:Y:S01]  /*1210*/  STL.64 [R1+0x28], R24 ;  /* 0x0000281801007387 */ /* 0x000fe20000100a00 */
[----:B------:R-:W-:Y:S02]  /*1220*/  IMAD R0, R200, R197, RZ ;  /* 0x000000c5c8007224 */ /* 0x000fe400078e02ff */
[----:B------:R-:W-:Y:S02]  /*1230*/  IMAD.IADD R211, R25, 0x1, R4 ;  /* 0x0000000119d37824 */ /* 0x000fe400078e0204 */
[----:B------:R-:W-:Y:S02]  /*1240*/  IMAD.MOV.U32 R210, RZ, RZ, R24 ;  /* 0x000000ffffd27224 */ /* 0x000fe400078e0018 */
[-C--:B------:R-:W-:Y:S02]  /*1250*/  IMAD R0, R40, R206.reuse, R0 ;  /* 0x000000ce28007224 */ /* 0x080fe400078e0200 */
[----:B------:R-:W-:Y:S01]  /*1260*/  IMAD.WIDE.U32 R2, R197, R206, R210 ;  /* 0x000000cec5027225 */ /* 0x000fe200078e00d2 */
[----:B------:R-:W-:Y:S03]  /*1270*/  STL.64 [R1+0x20], R210 ;  /* 0x000020d201007387 */ /* 0x000fe60000100a00 */
[----:B------:R-:W-:Y:S01]  /*1280*/  IMAD.IADD R3, R3, 0x1, R0 ;  /* 0x0000000103037824 */ /* 0x000fe200078e0200 */
[----:B------:R-:W-:-:S02]  /*1290*/  @P0 LEA R4, P1, R2, c[0x0][0x1c8], 0x1 ;  /* 0x0000720002040a11 */ /* 0x000fc400078208ff */
[C---:B------:R-:W-:Y:S02]  /*12a0*/  @P4 LEA R0, P5, R203.reuse, R2, 0x4 ;  /* 0x00000002cb004211 */ /* 0x040fe400078a20ff */
[C---:B------:R-:W-:Y:S02]  /*12b0*/  @P0 LEA.HI.X R5, R2.reuse, c[0x0][0x1cc], R3, 0x1, P1 ;  /* 0x0000730002050a11 */ /* 0x040fe400008f0c03 */
[----:B--2---:R-:W-:Y:S02]  /*12c0*/  @P3 IADD3 R6, P1, R2, R8, RZ ;  /* 0x0000000802063210 */ /* 0x004fe40007f3e0ff */
[----:B------:R-:W-:Y:S01]  /*12d0*/  @P4 LEA.HI.X R7, R203, R3, R204, 0x4, P5 ;  /* 0x00000003cb074211 */ /* 0x000fe200028f24cc */
[----:B------:R-:W-:Y:S01]  /*12e0*/  @!PT LDS RZ, [RZ] ;  /* 0x00000000fffff984 */ /* 0x000fe20000000800 */
[----:B------:R-:W-:Y:S01]  /*12f0*/  @!PT LDS RZ, [RZ] ;  /* 0x00000000fffff984 */ /* 0x000fe20000000800 */
[----:B------:R-:W-:Y:S01]  /*1300*/  @!PT LDS RZ, [RZ] ;  /* 0x00000000fffff984 */ /* 0x000fe20000000800 */
[----:B------:R1:W-:Y:S01]  /*1310*/  @P0 LDGSTS.E.BYPASS.LTC128B.128 [R227+0x3100], [R4.64], !P6 ;  /* 0x0310000004e30fae */ /* 0x0003e2000f101d4c */
[----:B------:R-:W-:Y:S02]  /*1320*/  @P4 LEA R16, P5, R0, c[0x0][0x1c8], 0x1 ;  /* 0x0000720000104a11 */ /* 0x000fe400078a08ff */
[----:B------:R-:W-:-:S02]  /*1330*/  @P3 IADD3.X R8, R3, R9, R10, P1, !PT ;  /* 0x0000000903083210 */ /* 0x000fc40000ffe40a */
[----:B------:R-:W-:Y:S02]  /*1340*/  ISETP.GE.AND P1, PT, R44, 0x41, PT ;  /* 0x000000412c00780c */ /* 0x000fe40003f26270 */
[----:B------:R-:W-:Y:S01]  /*1350*/  @P4 LEA.HI.X R17, R0, c[0x0][0x1cc], R7, 0x1, P5 ;  /* 0x0000730000114a11 */ /* 0x000fe200028f0c07 */
[----:B------:R-:W-:Y:S01]  /*1360*/  @P2 IMAD R7, R204, 0x30, RZ ;  /* 0x00000030cc072824 */ /* 0x000fe200078e02ff */
[----:B------:R-:W-:Y:S02]  /*1370*/  @P3 LEA R10, P5, R6, c[0x0][0x1c8], 0x1 ;  /* 0x00007200060a3a11 */ /* 0x000fe400078a08ff */
[----:B------:R-:W-:Y:S01]  /*1380*/  ISETP.GE.AND P0, PT, R44, 0x51, PT ;  /* 0x000000512c00780c */ /* 0x000fe20003f06270 */
[----:B------:R2:W-:Y:S01]  /*1390*/  @P4 LDGSTS.E.BYPASS.LTC128B.128 [R227+0x3900], [R16.64], !P6 ;  /* 0x0390000010e34fae */ /* 0x0005e2000f101d4c */
[----:B------:R-:W-:Y:S02]  /*13a0*/  @P3 LEA.HI.X R11, R6, c[0x0][0x1cc], R8, 0x1, P5 ;  /* 0x00007300060b3a11 */ /* 0x000fe400028f0c08 */
[----:B------:R-:W-:-:S03]  /*13b0*/  LOP3.LUT R0, R18, 0xfffffff0, RZ, 0xc0, !PT ;  /* 0xfffffff012007812 */ /* 0x000fc600078ec0ff */
[----:B------:R3:W-:Y:S02]  /*13c0*/  @P3 LDGSTS.E.BYPASS.LTC128B.128 [R227+0x4100], [R10.64], !P6 ;  /* 0x041000000ae33fae */ /* 0x0007e4000f101d4c */
[----:B------:R-:W-:-:S04]  /*13d0*/  IMAD.IADD R0, R202, 0x1, -R0 ;  /* 0x00000001ca007824 */ /* 0x000fc800078e0a00 */
[----:B------:R-:W-:Y:S01]  /*13e0*/  @P0 IMAD R23, R204, 0x50, RZ ;  /* 0x00000050cc170824 */ /* 0x000fe200078e02ff */
[----:B------:R-:W-:Y:S01]  /*13f0*/  SHF.R.S32.HI R21, RZ, 0x1f, R0 ;  /* 0x0000001fff157819 */ /* 0x000fe20000011400 */
[----:B-1----:R-:W-:-:S03]  /*1400*/  @P2 IMAD.WIDE.U32 R4, R203, 0x30, R2 ;  /* 0x00000030cb042825 */ /* 0x002fc600078e0002 */
[----:B------:R-:W-:Y:S01]  /*1410*/  LEA.HI R21, R21, R0, RZ, 0x3 ;  /* 0x0000000015157211 */ /* 0x000fe200078f18ff */
[----:B------:R-:W-:Y:S01]  /*1420*/  @P2 IMAD.IADD R6, R5, 0x1, R7 ;  /* 0x0000000105062824 */ /* 0x000fe200078e0207 */
[C---:B------:R-:W-:Y:S02]  /*1430*/  @P2 LEA R8, P5, R4.reuse, c[0x0][0x1c8], 0x1 ;  /* 0x0000720004082a11 */ /* 0x040fe400078a08ff */
[----:B------:R-:W-:Y:S02]  /*1440*/  SHF.R.S32.HI R5, RZ, 0x4, R18 ;  /* 0x00000004ff057819 */ /* 0x000fe40000011412 */
[----:B------:R-:W-:Y:S02]  /*1450*/  @P2 LEA.HI.X R9, R4, c[0x0][0x1cc], R6, 0x1, P5 ;  /* 0x0000730004092a11 */ /* 0x000fe400028f0c06 */
[C---:B------:R-:W-:Y:S02]  /*1460*/  @P1 LEA R4, P5, R203.reuse, R2, 0x6 ;  /* 0x00000002cb041211 */ /* 0x040fe400078a30ff */
[----:B------:R-:W-:Y:S01]  /*1470*/  LEA.HI R18, R18, R5, RZ, 0x1 ;  /* 0x0000000512127211 */ /* 0x000fe200078f08ff */
[----:B------:R3:W-:Y:S01]  /*1480*/  @P2 LDGSTS.E.BYPASS.LTC128B.128 [R227+0x4900], [R8.64], !P6 ;  /* 0x0490000008e32fae */ /* 0x0007e2000f101d4c */
[C---:B------:R-:W-:Y:S01]  /*1490*/  @P1 LEA.HI.X R7, R203.reuse, R3, R204, 0x6, P5 ;  /* 0x00000003cb071211 */ /* 0x040fe200028f34cc */
[----:B------:R-:W-:Y:S01]  /*14a0*/  @P0 IMAD.WIDE.U32 R2, R203, 0x50, R2 ;  /* 0x00000050cb020825 */ /* 0x000fe200078e0002 */
[----:B------:R-:W-:-:S02]  /*14b0*/  @P1 LEA R6, P5, R4, c[0x0][0x1c8], 0x1 ;  /* 0x0000720004061a11 */ /* 0x000fc400078a08ff */
[----:B------:R-:W-:Y:S01]  /*14c0*/  LOP3.LUT R18, R18, 0xfffffffe, RZ, 0xc0, !PT ;  /* 0xfffffffe12127812 */ /* 0x000fe200078ec0ff */
[----:B------:R-:W-:Y:S01]  /*14d0*/  @P0 IMAD.IADD R3, R3, 0x1, R23 ;  /* 0x0000000103030824 */ /* 0x000fe200078e0217 */
[----:B------:R-:W-:Y:S02]  /*14e0*/  @P1 LEA.HI.X R7, R4, c[0x0][0x1cc], R7, 0x1, P5 ;  /* 0x0000730004071a11 */ /* 0x000fe400028f0c07 */
[C---:B------:R-:W-:Y:S01]  /*14f0*/  @P0 LEA R4, P5, R2.reuse, c[0x0][0x1c8], 0x1 ;  /* 0x0000720002040a11 */ /* 0x040fe200078a08ff */
[----:B------:R-:W-:Y:S01]  /*1500*/  IMAD.IADD R18, R5, 0x1, -R18 ;  /* 0x0000000105127824 */ /* 0x000fe200078e0a12 */
[----:B------:R-:W-:Y:S01]  /*1510*/  LOP3.LUT R19, R21, 0xfffffff8, RZ, 0xc0, !PT ;  /* 0xfffffff815137812 */ /* 0x000fe200078ec0ff */
[----:B------:R1:W-:Y:S01]  /*1520*/  @P1 LDGSTS.E.BYPASS.LTC128B.128 [R227+0x5100], [R6.64], !P6 ;  /* 0x0510000006e31fae */ /* 0x0003e2000f101d4c */
[----:B------:R-:W-:Y:S01]  /*1530*/  @P0 LEA.HI.X R5, R2, c[0x0][0x1cc], R3, 0x1, P5 ;  /* 0x0000730002050a11 */ /* 0x000fe200028f0c03 */
[----:B------:R-:W-:Y:S02]  /*1540*/  IMAD.SHL.U32 R3, R18, 0x8, RZ ;  /* 0x0000000812037824 */ /* 0x000fe400078e00ff */
[----:B------:R-:W-:-:S02]  /*1550*/  IMAD.IADD R23, R0, 0x1, -R19 ;  /* 0x0000000100177824 */ /* 0x000fc400078e0a13 */
[----:B------:R4:W-:Y:S01]  /*1560*/  @P0 LDGSTS.E.BYPASS.LTC128B.128 [R227+0x5900], [R4.64], !P6 ;  /* 0x0590000004e30fae */ /* 0x0009e2000f101d4c */
[C---:B------:R-:W-:Y:S01]  /*1570*/  IMAD.SHL.U32 R0, R45.reuse, 0x40, RZ ;  /* 0x000000402d007824 */ /* 0x040fe200078e00ff */
[----:B------:R-:W-:Y:S01]  /*1580*/  LOP3.LUT P0, RZ, R45, 0x2, RZ, 0xc0, !PT ;  /* 0x000000022dff7812 */ /* 0x000fe2000780c0ff */
[C---:B------:R-:W-:Y:S01]  /*1590*/  IMAD.SHL.U32 R2, R23.reuse, 0x40, RZ ;  /* 0x0000004017027824 */ /* 0x040fe200078e00ff */
[----:B------:R-:W0:Y:S02]  /*15a0*/  LDGDEPBAR ;  /* 0x00000000000079af */ /* 0x000e240000000000 */
[----:B------:R-:W-:Y:S02]  /*15b0*/  LOP3.LUT R0, R0, 0x1c0, RZ, 0xc0, !PT ;  /* 0x000001c000007812 */ /* 0x000fe400078ec0ff */
[----:B------:R-:W-:Y:S02]  /*15c0*/  LOP3.LUT R2, R2, 0x1c0, RZ, 0xc0, !PT ;  /* 0x000001c002027812 */ /* 0x000fe400078ec0ff */
[----:B------:R-:W-:-:S02]  /*15d0*/  R2P PR, R23, 0x6 ;  /* 0x0000000617007804 */ /* 0x000fc40000000000 */
[----:B------:R-:W-:Y:S02]  /*15e0*/  LOP3.LUT R3, R2, 0x8, R3, 0xf8, !PT ;  /* 0x0000000802037812 */ /* 0x000fe400078ef803 */
[----:B------:R-:W-:Y:S01]  /*15f0*/  SHF.R.U32.HI R2, RZ, 0x3, R2 ;  /* 0x00000003ff027819 */ /* 0x000fe20000011602 */
[----:B----4-:R-:W-:Y:S01]  /*1600*/  IMAD.SHL.U32 R4, R22, 0x8, RZ ;  /* 0x0000000816047824 */ /* 0x010fe200078e00ff */
[----:B------:R-:W-:-:S04]  /*1610*/  DEPBAR.LE SB0, 0x1 ;  /* 0x000080400000791a */ /* 0x000fc80000000000 */
[----:B------:R-:W-:-:S04]  /*1620*/  DEPBAR.LE SB0, 0x0 ;  /* 0x000080000000791a */ /* 0x000fc80000000000 */
[----:B------:R-:W-:Y:S01]  /*1630*/  IMAD.SHL.U32 R5, R21, 0x40, RZ ;  /* 0x0000004015057824 */ /* 0x000fe200078e00ff */
[----:B------:R-:W-:Y:S02]  /*1640*/  LOP3.LUT R4, R0, 0x8, R4, 0xf8, !PT ;  /* 0x0000000800047812 */ /* 0x000fe400078ef804 */
[----:B------:R-:W-:Y:S02]  /*1650*/  SHF.R.U32.HI R0, RZ, 0x3, R0 ;  /* 0x00000003ff007819 */ /* 0x000fe40000011600 */
[----:B------:R-:W-:Y:S02]  /*1660*/  LOP3.LUT R196, R5, 0xfffffe00, RZ, 0xc0, !PT ;  /* 0xfffffe0005c47812 */ /* 0x000fe400078ec0ff */
[----:B------:R-:W-:Y:S02]  /*1670*/  LOP3.LUT R0, R4, R0, RZ, 0x3c, !PT ;  /* 0x0000000004007212 */ /* 0x000fe400078e3cff */
[----:B------:R-:W-:Y:S01]  /*1680*/  LOP3.LUT R21, R3, R2, RZ, 0x3c, !PT ;  /* 0x0000000203157212 */ /* 0x000fe200078e3cff */
[----:B------:R-:W-:-:S02]  /*1690*/  IMAD R2, R198, 0x400, R196 ;  /* 0x00000400c6027824 */ /* 0x000fc400078e02c4 */
[----:B------:R-:W-:Y:S02]  /*16a0*/  IMAD R0, R18, 0x200, R0 ;  /* 0x0000020012007824 */ /* 0x000fe400078e0200 */
[----:B------:R-:W-:Y:S02]  /*16b0*/  IMAD.IADD R2, R21, 0x1, R2 ;  /* 0x0000000115027824 */ /* 0x000fe400078e0202 */
[----:B------:R-:W-:Y:S01]  /*16c0*/  IMAD.SHL.U32 R208, R0, 0x2, RZ ;  /* 0x0000000200d07824 */ /* 0x000fe200078e00ff */
[----:B------:R-:W-:Y:S01]  /*16d0*/  BAR.SYNC.DEFER_BLOCKING 0x0 ;  /* 0x0000000000007b1d */ /* 0x000fe20000010000 */
[----:B------:R-:W-:Y:S02]  /*16e0*/  IMAD.SHL.U32 R215, R2, 0x2, RZ ;  /* 0x0000000202d77824 */ /* 0x000fe400078e00ff */
[----:B------:R-:W-:Y:S01]  /*16f0*/  IMAD R0, R41, c[0x0][0x208], RZ ;  /* 0x0000820029007a24 */ /* 0x000fe200078e02ff */
[----:B------:R-:W-:Y:S01]  /*1700*/  IADD3 R219, R208, 0x3120, RZ ;  /* 0x00003120d0db7810 */ /* 0x000fe20007ffe0ff */
[----:B------:R-:W-:-:S04]  /*1710*/  IMAD.WIDE.U32 R2, R22, c[0x0][0x208], R12 ;  /* 0x0000820016027a25 */ /* 0x000fc800078e000c */
[----:B------:R-:W-:-:S04]  /*1720*/  IMAD R0, R22, c[0x0][0x20c], R0 ;  /* 0x0000830016007a24 */ /* 0x000fc800078e0200 */
[----:B------:R-:W-:Y:S02]  /*1730*/  IMAD.IADD R3, R3, 0x1, R0 ;  /* 0x0000000103037824 */ /* 0x000fe400078e0200 */
[----:B------:R-:W-:-:S04]  /*1740*/  IMAD R0, R43, c[0x0][0x210], RZ ;  /* 0x000084002b007a24 */ /* 0x000fc800078e02ff */
[C---:B------:R-:W-:Y:S01]  /*1750*/  IMAD R0, R42.reuse, c[0x0][0x214], R0 ;  /* 0x000085002a007a24 */ /* 0x040fe200078e0200 */
[----:B---3--:R-:W-:Y:S04]  /*1760*/  LDSM.16.M88.4 R8, [R215+0x6100] ;  /* 0x00610000d708783b */ /* 0x008fe80000000200 */
[----:B-1----:R-:W-:Y:S04]  /*1770*/  LDSM.16.M88.4 R4, [R215+0x8100] ;  /* 0x00810000d704783b */ /* 0x002fe80000000200 */
[----:B------:R-:W1:Y:S04]  /*1780*/  LDSM.16.M88.4 R24, [R208+0x3900] ;  /* 0x00390000d018783b */ /* 0x000e680000000200 */
[----:B--2---:R-:W2:Y:S04]  /*1790*/  LDSM.16.M88.4 R16, [R208+0x4100] ;  /* 0x00410000d010783b */ /* 0x004ea80000000200 */
[----:B------:R-:W3:Y:S04]  /*17a0*/  LDSM.16.M88.4 R28, [R208+0x3100] ;  /* 0x00310000d01c783b */ /* 0x000ee80000000200 */
[----:B------:R-:W4:Y:S04]  /*17b0*/  LDSM.16.M88.4 R32, [R208+0x4900] ;  /* 0x00490000d020783b */ /* 0x000f280000000200 */
[----:B------:R-:W5:Y:S01]  /*17c0*/  LDSM.16.M88.4 R36, [R208+0x5100] ;  /* 0x00510000d024783b */ /* 0x000f620000000200 */
[-C--:B-1----:R-:W-:Y:S08]  /*17d0*/  HMMA.16816.F32.BF16 R176, R8, R24.reuse, RZ ;  /* 0x0000001808b0723c */ /* 0x082ff000000418ff */
[C---:B------:R-:W-:Y:S08]  /*17e0*/  HMMA.16816.F32.BF16 R80, R4.reuse, R24, RZ ;  /* 0x000000180450723c */ /* 0x040ff000000418ff */
[-C--:B------:R-:W-:Y:S08]  /*17f0*/  HMMA.16816.F32.BF16 R96, R4, R26.reuse, RZ ;  /* 0x0000001a0460723c */ /* 0x080ff000000418ff */
[C---:B------:R-:W-:Y:S01]  /*1800*/  HMMA.16816.F32.BF16 R148, R8.reuse, R26, RZ ;  /* 0x0000001a0894723c */ /* 0x040fe200000418ff */
[----:B------:R-:W1:Y:S07]  /*1810*/  LDSM.16.M88.4 R24, [R208+0x5900] ;  /* 0x00590000d018783b */ /* 0x000e6e0000000200 */
[-C--:B--2---:R-:W-:Y:S08]  /*1820*/  HMMA.16816.F32.BF16 R180, R8, R16.reuse, RZ ;  /* 0x0000001008b4723c */ /* 0x084ff000000418ff */
[C---:B------:R-:W-:Y:S07]  /*1830*/  HMMA.16816.F32.BF16 R56, R4.reuse, R16, RZ ;  /* 0x000000100438723c */ /* 0x040fee00000418ff */
[----:B------:R-:W-:Y:S01]  /*1840*/  IMAD.WIDE.U32 R16, R42, c[0x0][0x210], R2 ;  /* 0x000084002a107a25 */ /* 0x000fe200078e0002 */
[----:B------:R-:W-:Y:S01]  /*1850*/  IADD3 R3, R208, 0x3100, RZ ;  /* 0x00003100d0037810 */ /* 0x000fe20007ffe0ff */
[----:B------:R-:W-:Y:S02]  /*1860*/  HMMA.16816.F32.BF16 R92, R4, R18, RZ ;  /* 0x00000012045c723c */ /* 0x000fe400000418ff */
[----:B------:R-:W-:Y:S01]  /*1870*/  IMAD.IADD R17, R17, 0x1, R0 ;  /* 0x0000000111117824 */ /* 0x000fe200078e0200 */
[----:B------:R-:W-:Y:S01]  /*1880*/  @P0 IADD3 R219, R3, -0x20, RZ ;  /* 0xffffffe003db0810 */ /* 0x000fe20007ffe0ff */
[----:B------:R-:W-:-:S02]  /*1890*/  IMAD R0, R15, c[0x0][0x218], RZ ;  /* 0x000086000f007a24 */ /* 0x000fc400078e02ff */
[C---:B------:R-:W-:Y:S01]  /*18a0*/  IMAD.WIDE.U32 R72, R14.reuse, c[0x0][0x218], R16 ;  /* 0x000086000e487a25 */ /* 0x040fe200078e0010 */
[C---:B------:R-:W-:Y:S01]  /*18b0*/  IADD3 R224, R219.reuse, 0x800, RZ ;  /* 0x00000800dbe07810 */ /* 0x040fe20007ffe0ff */
[C---:B------:R-:W-:Y:S01]  /*18c0*/  HMMA.16816.F32.BF16 R140, R8.reuse, R18, RZ ;  /* 0x00000012088c723c */ /* 0x040fe200000418ff */
[----:B------:R-:W-:Y:S01]  /*18d0*/  LDSM.16.M88.4 R68, [R219] ;  /* 0x00000000db44783b */ /* 0x000fe20000000200 */
[----:B------:R-:W-:Y:S01]  /*18e0*/  IMAD R3, R14, c[0x0][0x21c], R0 ;  /* 0x000087000e037a24 */ /* 0x000fe200078e0200 */
[----:B------:R-:W-:Y:S01]  /*18f0*/  IADD3 R223, R219, 0x1000, RZ ;  /* 0x00001000dbdf7810 */ /* 0x000fe20007ffe0ff */
[----:B------:R-:W-:Y:S01]  /*1900*/  IMAD R0, R40, c[0x0][0x208], RZ ;  /* 0x0000820028007a24 */ /* 0x000fe200078e02ff */
[----:B------:R-:W-:Y:S01]  /*1910*/  LDSM.16.M88.4 R48, [R219+0x800] ;  /* 0x00080000db30783b */ /* 0x000fe20000000200 */
[----:B------:R-:W-:Y:S01]  /*1920*/  IMAD.WIDE.U32 R14, R197, c[0x0][0x208], RZ ;  /* 0x00008200c50e7a25 */ /* 0x000fe200078e00ff */
[----:B------:R-:W-:Y:S01]  /*1930*/  IADD3 R222, R219, 0x1800, RZ ;  /* 0x00001800dbde7810 */ /* 0x000fe20007ffe0ff */
[C---:B---3--:R-:W-:Y:S01]  /*1940*/  HMMA.16816.F32.BF16 R144, R8.reuse, R28, RZ ;  /* 0x0000001c0890723c */ /* 0x048fe200000418ff */
[----:B------:R-:W-:Y:S01]  /*1950*/  LDSM.16.M88.4 R40, [R219+0x1000] ;  /* 0x00100000db28783b */ /* 0x000fe20000000200 */
[----:B------:R-:W-:Y:S01]  /*1960*/  IMAD R0, R197, c[0x0][0x20c], R0 ;  /* 0x00008300c5007a24 */ /* 0x000fe200078e0200 */
[----:B------:R-:W-:Y:S01]  /*1970*/  IADD3 R221, R219, 0x2000, RZ ;  /* 0x00002000dbdd7810 */ /* 0x000fe20007ffe0ff */
[----:B------:R-:W-:Y:S01]  /*1980*/  IMAD.IADD R47, R73, 0x1, R3 ;  /* 0x00000001492f7824 */ /* 0x000fe200078e0203 */
[----:B------:R-:W-:Y:S01]  /*1990*/  STL.64 [R1+0x38], R72 ;  /* 0x0000384801007387 */ /* 0x000fe20000100a00 */
[----:B------:R-:W-:Y:S01]  /*19a0*/  IMAD.IADD R0, R15, 0x1, R0 ;  /* 0x000000010f007824 */ /* 0x000fe200078e0200 */
[----:B------:R-:W-:Y:S01]  /*19b0*/  IADD3 R220, R219, 0x2800, RZ ;  /* 0x00002800dbdc7810 */ /* 0x000fe20007ffe0ff */
[----:B------:R-:W-:Y:S01]  /*19c0*/  IMAD.MOV.U32 R46, RZ, RZ, R72 ;  /* 0x000000ffff2e7224 */ /* 0x000fe200078e0048 */
[----:B------:R-:W-:Y:S01]  /*19d0*/  HMMA.16816.F32.BF16 R156, R8, R30, RZ ;  /* 0x0000001e089c723c */ /* 0x000fe200000418ff */
[----:B------:R-:W-:-:S02]  /*19e0*/  IMAD R0, R0, 0x60, RZ ;  /* 0x0000006000007824 */ /* 0x000fc400078e02ff */
[----:B------:R-:W-:Y:S01]  /*19f0*/  IMAD.WIDE.U32 R14, R14, 0x60, R46 ;  /* 0x000000600e0e7825 */ /* 0x000fe200078e002e */
[----:B------:R-:W-:Y:S03]  /*1a00*/  STL.64 [R1+0x30], R46 ;  /* 0x0000302e01007387 */ /* 0x000fe60000100a00 */
[----:B------:R-:W-:Y:S01]  /*1a10*/  IMAD.MOV.U32 R2, RZ, RZ, 0x10 ;  /* 0x00000010ff027424 */ /* 0x000fe200078e00ff */
[----:B------:R-:W-:Y:S01]  /*1a20*/  LEA R22, P0, R14, c[0x0][0x1f8], 0x1 ;  /* 0x00007e000e167a11 */ /* 0x000fe200078008ff */
[----:B------:R-:W-:Y:S01]  /*1a30*/  IMAD.IADD R0, R15, 0x1, R0 ;  /* 0x000000010f007824 */ /* 0x000fe200078e0200 */
[----:B----4-:R-:W-:Y:S01]  /*1a40*/  HMMA.16816.F32.BF16 R132, R8, R32, RZ ;  /* 0x000000200884723c */ /* 0x010fe200000418ff */
[----:B------:R-:W-:Y:S01]  /*1a50*/  IMAD.MOV.U32 R3, RZ, RZ, 0x20 ;  /* 0x00000020ff037424 */ /* 0x000fe200078e00ff */
[----:B------:R-:W-:Y:S02]  /*1a60*/  SEL R2, R2, 0xfffffff0, !P1 ;  /* 0xfffffff002027807 */ /* 0x000fe40004800000 */
[----:B------:R-:W-:-:S02]  /*1a70*/  LEA.HI.X R23, R14, c[0x0][0x1fc], R0, 0x1, P0 ;  /* 0x00007f000e177a11 */ /* 0x000fc400000f0c00 */
[----:B------:R-:W-:Y:S01]  /*1a80*/  ISETP.GE.AND P0, PT, R12, c[0x0][0x1d4], PT ;  /* 0x000075000c007a0c */ /* 0x000fe20003f06270 */
[----:B------:R-:W-:Y:S01]  /*1a90*/  IMAD R218, R2, 0x2, R215 ;  /* 0x0000000202da7824 */ /* 0x000fe200078e02d7 */
[----:B------:R-:W-:Y:S01]  /*1aa0*/  IADD3 R14, P1, R22, UR10, RZ ;  /* 0x0000000a160e7c10 */ /* 0x000fe2000ff3e0ff */
[C---:B------:R-:W-:Y:S01]  /*1ab0*/  HMMA.16816.F32.BF16 R168, R8.reuse, R34, RZ ;  /* 0x0000002208a8723c */ /* 0x040fe200000418ff */
[C---:B------:R-:W-:Y:S02]  /*1ac0*/  ISETP.LT.OR P4, PT, R44.reuse, 0x1, P0 ;  /* 0x000000012c00780c */ /* 0x040fe40000781670 */
[C---:B------:R-:W-:Y:S01]  /*1ad0*/  ISETP.LT.OR P3, PT, R44.reuse, 0x11, P0 ;  /* 0x000000112c00780c */ /* 0x040fe20000761670 */
[----:B------:R-:W2:Y:S01]  /*1ae0*/  LDSM.16.M88.4 R16, [R218+0x8100] ;  /* 0x00810000da10783b */ /* 0x000ea20000000200 */
[----:B------:R-:W-:Y:S02]  /*1af0*/  IADD3.X R15, R23, UR9, RZ, P1, !PT ;  /* 0x00000009170f7c10 */ /* 0x000fe40008ffe4ff */
[----:B------:R-:W-:Y:S01]  /*1b00*/  ISETP.LT.OR P5, PT, R44, 0x21, P0 ;  /* 0x000000212c00780c */ /* 0x000fe200007a1670 */
[----:B-----5:R-:W-:Y:S01]  /*1b10*/  HMMA.16816.F32.BF16 R128, R8, R36, RZ ;  /* 0x000000240880723c */ /* 0x020fe200000418ff */
[----:B------:R-:W-:-:S02]  /*1b20*/  SEL R3, R3, 0xffffffe0, !P2 ;  /* 0xffffffe003037807 */ /* 0x000fc40005000000 */
[----:B------:R-:W-:Y:S02]  /*1b30*/  P2R R0, PR, RZ, 0x20 ;  /* 0x00000020ff007803 */ /* 0x000fe40000000000 */
[----:B------:R-:W-:Y:S01]  /*1b40*/  ISETP.LT.OR P5, PT, R44, 0x31, P0 ;  /* 0x000000312c00780c */ /* 0x000fe200007a1670 */
[----:B------:R-:W-:Y:S02]  /*1b50*/  IMAD R216, R3, 0x2, R215 ;  /* 0x0000000203d87824 */ /* 0x000fe400078e02d7 */
[----:B------:R-:W-:Y:S02]  /*1b60*/  HMMA.16816.F32.BF16 R120, R8, R38, RZ ;  /* 0x000000260878723c */ /* 0x000fe400000418ff */
[----:B------:R-:W-:-:S06]  /*1b70*/  IMAD R217, R2, 0x2, R216 ;  /* 0x0000000202d97824 */ /* 0x000fcc00078e02d8 */
[C---:B-1----:R-:W-:Y:S08]  /*1b80*/  HMMA.16816.F32.BF16 R112, R8.reuse, R24, RZ ;  /* 0x000000180870723c */ /* 0x042ff000000418ff */
[----:B------:R-:W-:Y:S07]  /*1b90*/  HMMA.16816.F32.BF16 R104, R8, R26, RZ ;  /* 0x0000001a0868723c */ /* 0x000fee00000418ff */
[----:B------:R-:W-:Y:S01]  /*1ba0*/  IADD3 R10, P1, R14, UR10, RZ ;  /* 0x0000000a0e0a7c10 */ /* 0x000fe2000ff3e0ff */
[----:B------:R-:W-:Y:S03]  /*1bb0*/  HMMA.16816.F32.BF16 R52, R4, R28, RZ ;  /* 0x0000001c0434723c */ /* 0x000fe600000418ff */
[----:B------:R-:W-:-:S02]  /*1bc0*/  IADD3.X R11, R15, UR9, RZ, P1, !PT ;  /* 0x000000090f0b7c10 */ /* 0x000fc40008ffe4ff */
[----:B------:R-:W-:-:S03]  /*1bd0*/  IADD3 R8, P1, R10, UR10, RZ ;  /* 0x0000000a0a087c10 */ /* 0x000fc6000ff3e0ff */
[----:B------:R-:W-:Y:S01]  /*1be0*/  HMMA.16816.F32.BF16 R88, R4, R30, RZ ;  /* 0x0000001e0458723c */ /* 0x000fe200000418ff */
[----:B------:R-:W-:Y:S01]  /*1bf0*/  LDSM.16.M88.4 R28, [R219+0x2800] ;  /* 0x00280000db1c783b */ /* 0x000fe20000000200 */
[----:B------:R-:W-:Y:S02]  /*1c00*/  IADD3.X R9, R11, UR9, RZ, P1, !PT ;  /* 0x000000090b097c10 */ /* 0x000fe40008ffe4ff */
[----:B------:R-:W-:-:S04]  /*1c10*/  ISETP.LT.OR P1, PT, R44, 0x51, P0 ;  /* 0x000000512c00780c */ /* 0x000fc80000721670 */
[C---:B------:R-:W-:Y:S08]  /*1c20*/  HMMA.16816.F32.BF16 R64, R4.reuse, R32, RZ ;  /* 0x000000200440723c */ /* 0x040ff000000418ff */
[C---:B------:R-:W-:Y:S01]  /*1c30*/  HMMA.16816.F32.BF16 R124, R4.reuse, R34, RZ ;  /* 0x00000022047c723c */ /* 0x040fe200000418ff */
[----:B------:R-:W-:Y:S07]  /*1c40*/  LDSM.16.M88.4 R32, [R219+0x2000] ;  /* 0x00200000db20783b */ /* 0x000fee0000000200 */
[C---:B------:R-:W-:Y:S08]  /*1c50*/  HMMA.16816.F32.BF16 R60, R4.reuse, R36, RZ ;  /* 0x00000024043c723c */ /* 0x040ff000000418ff */
[C---:B------:R-:W-:Y:S01]  /*1c60*/  HMMA.16816.F32.BF16 R116, R4.reuse, R38, RZ ;  /* 0x000000260474723c */ /* 0x040fe200000418ff */
[----:B------:R-:W1:Y:S07]  /*1c70*/  LDSM.16.M88.4 R36, [R219+0x1800] ;  /* 0x00180000db24783b */ /* 0x000e6e0000000200 */
[C---:B------:R-:W-:Y:S08]  /*1c80*/  HMMA.16816.F32.BF16 R76, R4.reuse, R24, RZ ;  /* 0x00000018044c723c */ /* 0x040ff000000418ff */
[----:B------:R-:W-:Y:S01]  /*1c90*/  HMMA.16816.F32.BF16 R108, R4, R26, RZ ;  /* 0x0000001a046c723c */ /* 0x000fe200000418ff */
[----:B------:R-:W3:Y:S04]  /*1ca0*/  LDSM.16.M88.4 R4, [R218+0x6100] ;  /* 0x00610000da04783b */ /* 0x000ee80000000200 */
[----:B------:R-:W-:Y:S01]  /*1cb0*/  @!PT LDS RZ, [RZ] ;  /* 0x00000000fffff984 */ /* 0x000fe20000000800 */
[----:B------:R-:W-:Y:S01]  /*1cc0*/  @!PT LDS RZ, [RZ] ;  /* 0x00000000fffff984 */ /* 0x000fe20000000800 */
[----:B------:R-:W-:Y:S01]  /*1cd0*/  @!PT LDS RZ, [RZ] ;  /* 0x00000000fffff984 */ /* 0x000fe20000000800 */
[----:B------:R4:W-:Y:S01]  /*1ce0*/  LDGSTS.E.BYPASS.LTC128B.128 [R227+0x100], [R22.64], !P4 ;  /* 0x0010000016e37fae */ /* 0x0009e2000e101d4c */
[----:B------:R-:W-:-:S02]  /*1cf0*/  LOP3.LUT P4, RZ, R45, 0x4, RZ, 0xc0, !PT ;  /* 0x000000042dff7812 */ /* 0x000fc4000788c0ff */
[----:B--2---:R-:W-:Y:S01]  /*1d00*/  HMMA.16816.F32.BF16 R100, R16, R68, R52 ;  /* 0x000000441064723c */ /* 0x004fe20000041834 */
[----:B------:R1:W-:Y:S01]  /*1d10*/  LDGSTS.E.BYPASS.LTC128B.128 [R227+0x900], [R14.64], !P3 ;  /* 0x009000000ee37fae */ /* 0x0003e2000d901d4c */
[----:B------:R-:W-:Y:S02]  /*1d20*/  ISETP.LT.OR P3, PT, R44, 0x41, P0 ;  /* 0x000000412c00780c */ /* 0x000fe40000761670 */
[----:B------:R-:W-:Y:S01]  /*1d30*/  ISETP.NE.AND P0, PT, R0, RZ, PT ;  /* 0x000000ff0000720c */ /* 0x000fe20003f05270 */
[----:B------:R-:W-:-:S03]  /*1d40*/  IMAD.MOV.U32 R0, RZ, RZ, 0x40 ;  /* 0x00000040ff007424 */ /* 0x000fc600078e00ff */
[----:B------:R-:W-:Y:S02]  /*1d50*/  HMMA.16816.F32.BF16 R44, R16, R40, R56 ;  /* 0x00000028102c723c */ /* 0x000fe40000041838 */
[----:B------:R-:W-:-:S05]  /*1d60*/  SEL R0, R0, 0xffffffc0, !P4 ;  /* 0xffffffc000007807 */ /* 0x000fca0006000000 */
[----:B------:R-:W-:Y:S01]  /*1d70*/  IMAD.IADD R214, R208, 0x1, R0 ;  /* 0x00000001d0d67824 */ /* 0x000fe200078e0200 */
[C---:B------:R-:W-:Y:S01]  /*1d80*/  HMMA.16816.F32.BF16 R88, R16.reuse, R70, R88 ;  /* 0x000000461058723c */ /* 0x040fe20000041858 */
[----:B------:R2:W-:Y:S01]  /*1d90*/  LDGSTS.E.BYPASS.LTC128B.128 [R227+0x1100], [R10.64], !P0 ;  /* 0x011000000ae37fae */ /* 0x0005e2000c101d4c */
[----:B------:R-:W-:Y:S01]  /*1da0*/  IMAD.IADD R213, R0, 0x1, R219 ;  /* 0x0000000100d57824 */ /* 0x000fe200078e02db */
[----:B------:R-:W-:Y:S02]  /*1db0*/  LOP3.LUT R0, R21, R196, RZ, 0xfc, !PT ;  /* 0x000000c415007212 */ /* 0x000fe400078efcff */
[----:B------:R5:W-:Y:S03]  /*1dc0*/  LDGSTS.E.BYPASS.LTC128B.128 [R227+0x1900], [R8.64], !P5 ;  /* 0x0190000008e37fae */ /* 0x000be6000e901d4c */
[C---:B------:R-:W-:Y:S08]  /*1dd0*/  HMMA.16816.F32.BF16 R96, R16.reuse, R50, R96 ;  /* 0x000000321060723c */ /* 0x040ff00000041860 */
[-C--:B-1----:R-:W-:Y:S08]  /*1de0*/  HMMA.16816.F32.BF16 R12, R16, R36.reuse, R64 ;  /* 0x00000024100c723c */ /* 0x082ff00000041840 */
[----:B---3--:R-:W-:Y:S01]  /*1df0*/  HMMA.16816.F32.BF16 R184, R4, R36, R132 ;  /* 0x0000002404b8723c */ /* 0x008fe20000041884 */
[----:B--2---:R-:W-:-:S04]  /*1e00*/  IADD3 R10, P0, R8, UR10, RZ ;  /* 0x0000000a080a7c10 */ /* 0x004fc8000ff1e0ff */
[----:B------:R-:W-:-:S03]  /*1e10*/  IADD3.X R11, R9, UR9, RZ, P0, !PT ;  /* 0x00000009090b7c10 */ /* 0x000fc600087fe4ff */
[C---:B------:R-:W-:Y:S01]  /*1e20*/  HMMA.16816.F32.BF16 R92, R16.reuse, R42, R92 ;  /* 0x0000002a105c723c */ /* 0x040fe2000004185c */
[----:B-----5:R-:W-:Y:S01]  /*1e30*/  IADD3 R8, P0, R10, UR10, RZ ;  /* 0x0000000a0a087c10 */ /* 0x020fe2000ff1e0ff */
[----:B------:R1:W-:Y:S03]  /*1e40*/  LDGSTS.E.BYPASS.LTC128B.128 [R227+0x2100], [R10.64], !P3 ;  /* 0x021000000ae37fae */ /* 0x0003e6000d901d4c */
[----:B------:R-:W-:Y:S02]  /*1e50*/  IADD3.X R9, R11, UR9, RZ, P0, !PT ;  /* 0x000000090b097c10 */ /* 0x000fe400087fe4ff */
[----:B------:R-:W-:Y:S01]  /*1e60*/  ISETP.GT.AND P0, PT, R197, UR8, PT ;  /* 0x00000008c5007c0c */ /* 0x000fe2000bf04270 */
[----:B------:R-:W-:Y:S02]  /*1e70*/  HMMA.16816.F32.BF16 R124, R16, R38, R124 ;  /* 0x00000026107c723c */ /* 0x000fe4000004187c */
[----:B------:R1:W-:Y:S04]  /*1e80*/  LDGSTS.E.BYPASS.LTC128B.128 [R227+0x2900], [R8.64], !P1 ;  /* 0x0290000008e37fae */ /* 0x0003e8000c901d4c */
[----:B------:R-:W-:Y:S02]  /*1e90*/  LDSM.16.M88.4 R24, [R216+0x8100] ;  /* 0x00810000d818783b */ /* 0x000fe40000000200 */
[----:B------:R-:W-:Y:S02]  /*1ea0*/  HMMA.16816.F32.BF16 R144, R4, R68, R144 ;  /* 0x000000440490723c */ /* 0x000fe40000041890 */
[----:B------:R-:W2:Y:S04]  /*1eb0*/  LDSM.16.M88.4 R52, [R214+0x4900] ;  /* 0x00490000d634783b */ /* 0x000ea80000000200 */
[----:B------:R-:W3:Y:S02]  /*1ec0*/  LDSM.16.M88.4 R56, [R214+0x4100] ;  /* 0x00410000d638783b */ /* 0x000ee40000000200 */
[C---:B------:R-:W-:Y:S02]  /*1ed0*/  HMMA.16816.F32.BF16 R80, R16.reuse, R48, R80 ;  /* 0x000000301050723c */ /* 0x040fe40000041850 */
[----:B------:R-:W5:Y:S04]  /*1ee0*/  LDSM.16.M88.4 R72, [R214+0x5100] ;  /* 0x00510000d648783b */ /* 0x000f680000000200 */
[----:B------:R-:W3:Y:S02]  /*1ef0*/  LDSM.16.M88.4 R64, [R214+0x3100] ;  /* 0x00310000d640783b */ /* 0x000ee40000000200 */
[C---:B------:R-:W-:Y:S02]  /*1f00*/  HMMA.16816.F32.BF16 R76, R16.reuse, R28, R76 ;  /* 0x0000001c104c723c */ /* 0x040fe4000004184c */
[----:B------:R-:W-:Y:S04]  /*1f10*/  LDSM.16.M88.4 R84, [R214+0x5900] ;  /* 0x00590000d654783b */ /* 0x000fe80000000200 */
[----:B------:R-:W0:Y:S02]  /*1f20*/  LDGDEPBAR ;  /* 0x00000000000079af */ /* 0x000e240000000000 */
[C---:B-1----:R-:W-:Y:S02]  /*1f30*/  HMMA.16816.F32.BF16 R8, R16.reuse, R32, R60 ;  /* 0x000000201008723c */ /* 0x042fe4000004183c */
[----:B------:R-:W1:Y:S06]  /*1f40*/  LDSM.16.M88.4 R60, [R214+0x3900] ;  /* 0x00390000d63c783b */ /* 0x000e6c0000000200 */
[C---:B------:R-:W-:Y:S08]  /*1f50*/  HMMA.16816.F32.BF16 R152, R16.reuse, R34, R116 ;  /* 0x000000221098723c */ /* 0x040ff00000041874 */
[----:B------:R-:W-:Y:S01]  /*1f60*/  HMMA.16816.F32.BF16 R136, R16, R30, R108 ;  /* 0x0000001e1088723c */ /* 0x000fe2000004186c */
[----:B------:R-:W-:Y:S07]  /*1f70*/  LDSM.16.M88.4 R16, [R213+0x2800] ;  /* 0x00280000d510783b */ /* 0x000fee0000000200 */
[----:B--2---:R-:W-:Y:S01]  /*1f80*/  HMMA.16816.F32.BF16 R132, R24, R52, R12 ;  /* 0x000000341884723c */ /* 0x004fe2000004180c */
[----:B------:R-:W2:Y:S07]  /*1f90*/  LDSM.16.M88.4 R12, [R216+0x6100] ;  /* 0x00610000d80c783b */ /* 0x000eae0000000200 */
[C---:B------:R-:W-:Y:S08]  /*1fa0*/  HMMA.16816.F32.BF16 R176, R4.reuse, R48, R176 ;  /* 0x0000003004b0723c */ /* 0x040ff000000418b0 */
[C---:B------:R-:W-:Y:S08]  /*1fb0*/  HMMA.16816.F32.BF16 R68, R4.reuse, R70, R156 ;  /* 0x000000460444723c */ /* 0x040ff0000004189c */
[C---:B------:R-:W-:Y:S08]  /*1fc0*/  HMMA.16816.F32.BF16 R180, R4.reuse, R40, R180 ;  /* 0x0000002804b4723c */ /* 0x040ff000000418b4 */
[C---:B------:R-:W-:Y:S08]  /*1fd0*/  HMMA.16816.F32.BF16 R48, R4.reuse, R50, R148 ;  /* 0x000000320430723c */ /* 0x040ff00000041894 */
[C---:B------:R-:W-:Y:S01]  /*1fe0*/  HMMA.16816.F32.BF16 R140, R4.reuse, R42, R140 ;  /* 0x0000002a048c723c */ /* 0x040fe2000004188c */
[----:B------:R-:W-:Y:S07]  /*1ff0*/  LDSM.16.M88.4 R40, [R213+0x800] ;  /* 0x00080000d528783b */ /* 0x000fee0000000200 */
[C---:B------:R-:W-:Y:S01]  /*2000*/  HMMA.16816.F32.BF16 R168, R4.reuse, R38, R168 ;  /* 0x0000002604a8723c */ /* 0x040fe200000418a8 */
[----:B------:R-:W-:Y:S07]  /*2010*/  LDSM.16.M88.4 R36, [R213+0x1000] ;  /* 0x00100000d524783b */ /* 0x000fee0000000200 */
[C---:B------:R-:W-:Y:S08]  /*2020*/  HMMA.16816.F32.BF16 R188, R4.reuse, R32, R128 ;  /* 0x0000002004bc723c */ /* 0x040ff00000041880 */
[C---:B------:R-:W-:Y:S08]  /*2030*/  HMMA.16816.F32.BF16 R192, R4.reuse, R28, R112 ;  /* 0x0000001c04c0723c */ /* 0x040ff00000041870 */
[C---:B------:R-:W-:Y:S01]  /*2040*/  HMMA.16816.F32.BF16 R172, R4.reuse, R34, R120 ;  /* 0x0000002204ac723c */ /* 0x040fe20000041878 */
[----:B------:R-:W-:Y:S07]  /*2050*/  LDSM.16.M88.4 R32, [R213+0x1800] ;  /* 0x00180000d520783b */ /* 0x000fee0000000200 */
[----:B------:R-:W-:Y:S01]  /*2060*/  HMMA.16816.F32.BF16 R164, R4, R30, R104 ;  /* 0x0000001e04a4723c */ /* 0x000fe20000041868 */
[----:B------:R-:W-:Y:S04]  /*2070*/  LDSM.16.M88.4 R4, [R217+0x8100] ;  /* 0x00810000d904783b */ /* 0x000fe80000000200 */
[----:B------:R-:W-:Y:S03]  /*2080*/  LDSM.16.M88.4 R28, [R213+0x2000] ;  /* 0x00200000d51c783b */ /* 0x000fe60000000200 */
[C---:B---3--:R-:W-:Y:S01]  /*2090*/  HMMA.16816.F32.BF16 R148, R24.reuse, R56, R44 ;  /* 0x000000381894723c */ /* 0x048fe2000004182c */
[----:B------:R-:W3:Y:S07]  /*20a0*/  LDSM.16.M88.4 R44, [R213] ;  /* 0x00000000d52c783b */ /* 0x000eee0000000200 */
[----:B-----5:R-:W-:Y:S01]  /*20b0*/  HMMA.16816.F32.BF16 R128, R24, R72, R8 ;  /* 0x000000481880723c */ /* 0x020fe20000041808 */
[----:B------:R-:W5:Y:S01]  /*20c0*/  LDSM.16.M88.4 R8, [R217+0x6100] ;  /* 0x00610000d908783b */ /* 0x000f620000000200 */
[----:B------:R-:W-:-:S06]  /*20d0*/  DEPBAR.LE SB0, 0x0 ;  /* 0x000080000000791a */ /* 0x000fcc0000000000 */
[C---:B------:R-:W-:Y:S08]  /*20e0*/  HMMA.16816.F32.BF16 R160, R24.reuse, R64, R100 ;  /* 0x0000004018a0723c */ /* 0x040ff00000041864 */
[C---:B------:R-:W-:Y:S08]  /*20f0*/  HMMA.16816.F32.BF16 R116, R24.reuse, R66, R88 ;  /* 0x000000421874723c */ /* 0x040ff00000041858 */
[C---:B-1----:R-:W-:Y:S08]  /*2100*/  HMMA.16816.F32.BF16 R112, R24.reuse, R62, R96 ;  /* 0x0000003e1870723c */ /* 0x042ff00000041860 */
[C---:B------:R-:W-:Y:S08]  /*2110*/  HMMA.16816.F32.BF16 R108, R24.reuse, R58, R92 ;  /* 0x0000003a186c723c */ /* 0x040ff0000004185c */
[C---:B------:R-:W-:Y:S08]  /*2120*/  HMMA.16816.F32.BF16 R104, R24.reuse, R54, R124 ;  /* 0x000000361868723c */ /* 0x040ff0000004187c */
[C---:B------:R-:W-:Y:S08]  /*2130*/  HMMA.16816.F32.BF16 R156, R24.reuse, R60, R80 ;  /* 0x0000003c189c723c */ /* 0x040ff00000041850 */
[C---:B------:R-:W-:Y:S08]  /*2140*/  HMMA.16816.F32.BF16 R120, R24.reuse, R84, R76 ;  /* 0x000000541878723c */ /* 0x040ff0000004184c */
[C---:B------:R-:W-:Y:S08]  /*2150*/  HMMA.16816.F32.BF16 R100, R24.reuse, R74, R152 ;  /* 0x0000004a1864723c */ /* 0x040ff00000041898 */
[----:B------:R-:W-:Y:S08]  /*2160*/  HMMA.16816.F32.BF16 R96, R24, R86, R136 ;  /* 0x000000561860723c */ /* 0x000ff00000041888 */
[C---:B--2---:R-:W-:Y:S08]  /*2170*/  HMMA.16816.F32.BF16 R92, R12.reuse, R64, R144 ;  /* 0x000000400c5c723c */ /* 0x044ff00000041890 */
[C---:B------:R-:W-:Y:S08]  /*2180*/  HMMA.16816.F32.BF16 R88, R12.reuse, R66, R68 ;  /* 0x000000420c58723c */ /* 0x040ff00000041844 */
        /* <DEDUP_REMOVED lines=9> */
[----:B------:R-:W-:Y:S08]  /*2220*/  HMMA.16816.F32.BF16 R12, R12, R86, R164 ;  /* 0x000000560c0c723c */ /* 0x000ff000000418a4 */
[C---:B---3--:R-:W-:Y:S08]  /*2230*/  HMMA.16816.F32.BF16 R176, R4.reuse, R44, R160 ;  /* 0x0000002c04b0723c */ /* 0x048ff000000418a0 */
[C---:B------:R-:W-:Y:S08]  /*2240*/  HMMA.16816.F32.BF16 R140, R4.reuse, R34, R104 ;  /* 0x00000022048c723c */ /* 0x040ff00000041868 */
[C---:B------:R-:W-:Y:S08]  /*2250*/  HMMA.16816.F32.BF16 R104, R4.reuse, R30, R100 ;  /* 0x0000001e0468723c */ /* 0x040ff00000041864 */
[----:B------:R-:W-:Y:S08]  /*2260*/  HMMA.16816.F32.BF16 R160, R4, R18, R96 ;  /* 0x0000001204a0723c */ /* 0x000ff00000041860 */
[C---:B-----5:R-:W-:Y:S08]  /*2270*/  HMMA.16816.F32.BF16 R96, R8.reuse, R44, R92 ;  /* 0x0000002c0860723c */ /* 0x060ff0000004185c */
[C---:B------:R-:W-:Y:S08]  /*2280*/  HMMA.16816.F32.BF16 R100, R8.reuse, R40, R80 ;  /* 0x000000280864723c */ /* 0x040ff00000041850 */
[C---:B------:R-:W-:Y:S08]  /*2290*/  HMMA.16816.F32.BF16 R92, R8.reuse, R46, R88 ;  /* 0x0000002e085c723c */ /* 0x040ff00000041858 */
[----:B------:R-:W-:Y:S08]  /*22a0*/  HMMA.16816.F32.BF16 R80, R8, R42, R76 ;  /* 0x0000002a0850723c */ /* 0x000ff0000004184c */
[C---:B------:R-:W-:Y:S08]  /*22b0*/  HMMA.16816.F32.BF16 R188, R4.reuse, R40, R156 ;  /* 0x0000002804bc723c */ /* 0x040ff0000004189c */
[-C--:B------:R-:W-:Y:S08]  /*22c0*/  HMMA.16816.F32.BF16 R164, R4, R36.reuse, R148 ;  /* 0x0000002404a4723c */ /* 0x080ff00000041894 */
[C---:B------:R-:W-:Y:S08]  /*22d0*/  HMMA.16816.F32.BF16 R76, R8.reuse, R36, R68 ;  /* 0x00000024084c723c */ /* 0x040ff00000041844 */
[C---:B------:R-:W-:Y:S08]  /*22e0*/  HMMA.16816.F32.BF16 R72, R8.reuse, R38, R64 ;  /* 0x000000260848723c */ /* 0x040ff00000041840 */
[----:B------:R-:W-:Y:S08]  /*22f0*/  HMMA.16816.F32.BF16 R88, R8, R32, R60 ;  /* 0x000000200858723c */ /* 0x000ff0000004183c */
        /* <DEDUP_REMOVED lines=8> */
[C---:B------:R-:W-:Y:S08]  /*2380*/  HMMA.16816.F32.BF16 R68, R8.reuse, R30, R48 ;  /* 0x0000001e0844723c */ /* 0x040ff00000041830 */
[C---:B------:R-:W-:Y:S08]  /*2390*/  HMMA.16816.F32.BF16 R84, R8.reuse, R16, R24 ;  /* 0x000000100854723c */ /* 0x040ff00000041818 */
[----:B------:R-:W-:Y:S01]  /*23a0*/  HMMA.16816.F32.BF16 R64, R8, R18, R12 ;  /* 0x000000120840723c */ /* 0x000fe2000004180c */
[----:B------:R-:W-:Y:S06]  /*23b0*/  BAR.SYNC.DEFER_BLOCKING 0x0 ;  /* 0x0000000000007b1d */ /* 0x000fec0000010000 */
[----:B------:R-:W-:Y:S05]  /*23c0*/  @!P0 BRA `(.L_x_144) ;  /* 0x000001d000008947 */ /* 0x000fea0003800000 */
[----:B----4-:R-:W-:Y:S01]  /*23d0*/  IADD3 R4, R242, -0x2, RZ ;  /* 0xfffffffef2047810 */ /* 0x010fe20007ffe0ff */
[C---:B------:R-:W-:Y:S01]  /*23e0*/  IMAD.SHL.U32 R15, R203.reuse, 0x20, RZ ;  /* 0x00000020cb0f7824 */ /* 0x040fe200078e00ff */
[----:B------:R-:W-:-:S02]  /*23f0*/  SHF.L.U64.HI R14, R203, 0x5, R204 ;  /* 0x00000005cb0e7819 */ /* 0x000fc400000102cc */
[----:B------:R-:W-:Y:S01]  /*2400*/  SHF.R.S32.HI R7, RZ, 0x1f, R4 ;  /* 0x0000001fff077819 */ /* 0x000fe20000011404 */
[----:B------:R-:W-:Y:S02]  /*2410*/  IMAD R6, R200, R4, RZ ;  /* 0x00000004c8067224 */ /* 0x000fe400078e02ff */
[----:B------:R-:W-:-:S04]  /*2420*/  IMAD.WIDE.U32 R4, R4, R206, R210 ;  /* 0x000000ce04047225 */ /* 0x000fc800078e00d2 */
[----:B------:R-:W-:Y:S01]  /*2430*/  IMAD R6, R7, R206, R6 ;  /* 0x000000ce07067224 */ /* 0x000fe200078e0206 */
[----:B------:R-:W-:-:S03]  /*2440*/  LEA R12, P0, R4, c[0x0][0x1c8], 0x1 ;  /* 0x00007200040c7a11 */ /* 0x000fc600078008ff */
        /* <DEDUP_REMOVED lines=18> */
[----:B-1----:R-:W-:-:S05]  /*2570*/  IADD3 R12, P0, R4, R15, RZ ;  /* 0x0000000f040c7210 */ /* 0x002fca0007f1e0ff */
[----:B------:R-:W-:-:S05]  /*2580*/  IMAD.X R13, R5, 0x1, R14, P0 ;  /* 0x00000001050d7824 */ /* 0x000fca00000e060e */
[----:B------:R2:W-:Y:S03]  /*2590*/  LDGSTS.E.BYPASS.LTC128B.128 [R227+0x5900], [R12.64], !P6 ;  /* 0x059000000ce37fae */ /* 0x0005e6000f101d4c */
.L_x_144:
[----:B--2-4-:R-:W-:Y:S01]  /*25a0*/  FMUL.FTZ R4, R96, c[0x0][0x320] ;  /* 0x0000c80060047a20 */ /* 0x014fe20000410000 */
[----:B------:R-:W-:Y:S01]  /*25b0*/  SHF.R.S32.HI R7, RZ, 0x1f, R198 ;  /* 0x0000001fff077819 */ /* 0x000fe200000114c6 */
[----:B------:R-:W-:Y:S01]  /*25c0*/  FMUL.FTZ R5, R60, c[0x0][0x320] ;  /* 0x0000c8003c057a20 */ /* 0x000fe20000410000 */
[----:B------:R-:W-:Y:S01]  /*25d0*/  LEA.HI R6, R201, R202, RZ, 0x2 ;  /* 0x000000cac9067211 */ /* 0x000fe200078f10ff */
[----:B------:R1:W2:Y:S01]  /*25e0*/  MUFU.TANH R37, R4 ;  /* 0x0000000400257308 */ /* 0x0002a20000002400 */
[----:B------:R-:W-:Y:S01]  /*25f0*/  PLOP3.LUT P1, PT, PT, PT, UP2, 0x80, 0x0 ;  /* 0x000000000000781c */ /* 0x000fe20003f2f028 */
[----:B------:R-:W-:Y:S01]  /*2600*/  FMUL.FTZ R10, R68, c[0x0][0x320] ;  /* 0x0000c800440a7a20 */ /* 0x000fe20000410000 */
[----:B------:R-:W-:Y:S01]  /*2610*/  LOP3.LUT R6, R6, 0xfffffffc, RZ, 0xc0, !PT ;  /* 0xfffffffc06067812 */ /* 0x000fe200078ec0ff */
[----:B------:R-:W-:Y:S01]  /*2620*/  ULDC UR11, c[0x0][0x324] ;  /* 0x0000c900000b7ab9 */ /* 0x000fe20000000800 */
[----:B------:R-:W-:Y:S01]  /*2630*/  PLOP3.LUT P0, PT, PT, PT, UP2, 0x80, 0x0 ;  /* 0x000000000000781c */ /* 0x000fe20003f0f028 */
[----:B------:R-:W-:Y:S01]  /*2640*/  ULOP3.LUT UR11, URZ, UR11, URZ, 0x33, !UPT ;  /* 0x0000000b3f0b7292 */ /* 0x000fe2000f8e333f */
[----:B------:R-:W0:Y:S01]  /*2650*/  LDGDEPBAR ;  /* 0x00000000000079af */ /* 0x000e220000000000 */
[----:B------:R3:W4:Y:S01]  /*2660*/  MUFU.TANH R16, R5 ;  /* 0x0000000500107308 */ /* 0x0007220000002400 */
[----:B------:R-:W-:-:S02]  /*2670*/  IMAD.IADD R6, R202, 0x1, -R6 ;  /* 0x00000001ca067824 */ /* 0x000fc400078e0a06 */
[----:B-1----:R-:W-:-:S05]  /*2680*/  FMUL.FTZ R4, R97, c[0x0][0x320] ;  /* 0x0000c80061047a20 */ /* 0x002fca0000410000 */
[----:B------:R1:W1:Y:S01]  /*2690*/  MUFU.TANH R14, R10 ;  /* 0x0000000a000e7308 */ /* 0x0002620000002400 */
[----:B---3--:R-:W-:-:S07]  /*26a0*/  LEA.HI R5, R7, R198, RZ, 0x2 ;  /* 0x000000c607057211 */ /* 0x008fce00078f10ff */
[----:B------:R3:W2:Y:S01]  /*26b0*/  MUFU.TANH R32, R4 ;  /* 0x0000000400207308 */ /* 0x0006a20000002400 */
[----:B------:R-:W-:Y:S01]  /*26c0*/  FMUL.FTZ R7, R61, c[0x0][0x320] ;  /* 0x0000c8003d077a20 */ /* 0x000fe20000410000 */
[----:B------:R-:W-:-:S04]  /*26d0*/  LOP3.LUT R5, R5, 0xffffffc, RZ, 0xc0, !PT ;  /* 0x0ffffffc05057812 */ /* 0x000fc800078ec0ff */
[----:B------:R-:W-:Y:S02]  /*26e0*/  IADD3 R8, -R5, R198, RZ ;  /* 0x000000c605087210 */ /* 0x000fe40007ffe1ff */
[----:B------:R-:W2:Y:S01]  /*26f0*/  MUFU.TANH R15, R7 ;  /* 0x00000007000f7308 */ /* 0x000ea20000002400 */
[----:B------:R-:W-:Y:S01]  /*2700*/  LEA.HI R5, R6, R6, RZ, 0x1 ;  /* 0x0000000606057211 */ /* 0x000fe200078f08ff */
[----:B-1----:R-:W-:Y:S02]  /*2710*/  FMUL.FTZ R10, R69, c[0x0][0x320] ;  /* 0x0000c800450a7a20 */ /* 0x002fe40000410000 */
[----:B---3--:R-:W-:-:S04]  /*2720*/  FMUL.FTZ R4, R92, c[0x0][0x320] ;  /* 0x0000c8005c047a20 */ /* 0x008fc80000410000 */
[----:B------:R-:W1:Y:S08]  /*2730*/  MUFU.TANH R13, R10 ;  /* 0x0000000a000d7308 */ /* 0x000e700000002400 */
[----:B------:R3:W1:Y:S02]  /*2740*/  MUFU.TANH R31, R4 ;  /* 0x00000004001f7308 */ /* 0x0006640000002400 */
[----:B---3--:R-:W-:-:S06]  /*2750*/  FMUL.FTZ R4, R93, c[0x0][0x320] ;  /* 0x0000c8005d047a20 */ /* 0x008fcc0000410000 */
        /* <DEDUP_REMOVED lines=23> */
[----:B---3--:R-:W-:-:S04]  /*28d0*/  LOP3.LUT R4, R199, 0xffffffe0, RZ, 0xc0, !PT ;  /* 0xffffffe0c7047812 */ /* 0x008fc800078ec0ff */
[----:B------:R-:W-:-:S04]  /*28e0*/  IADD3 R4, -R4, R202, RZ ;  /* 0x000000ca04047210 */ /* 0x000fc80007ffe1ff */
[----:B------:R-:W-:-:S04]  /*28f0*/  SHF.R.S32.HI R9, RZ, 0x1f, R4 ;  /* 0x0000001fff097819 */ /* 0x000fc80000011404 */
[----:B------:R-:W-:-:S04]  /*2900*/  LEA.HI R9, R9, R4, RZ, 0x2 ;  /* 0x0000000409097211 */ /* 0x000fc800078f10ff */
[----:B------:R-:W-:-:S05]  /*2910*/  LEA.HI.SX32 R7, R9, UR7, 0x1e ;  /* 0x0000000709077c11 */ /* 0x000fca000f8ff2ff */
[----:B------:R-:W-:Y:S01]  /*2920*/  IMAD R11, R8, 0x10, R7 ;  /* 0x00000010080b7824 */ /* 0x000fe200078e0207 */
[C---:B------:R-:W-:Y:S02]  /*2930*/  SHF.L.U32 R7, R5.reuse, 0x5, RZ ;  /* 0x0000000505077819 */ /* 0x040fe400000006ff */
[----:B------:R-:W-:Y:S02]  /*2940*/  LOP3.LUT R8, R5, 0x1ffffffe, RZ, 0xc0, !PT ;  /* 0x1ffffffe05087812 */ /* 0x000fe400078ec0ff */
[----:B------:R-:W-:Y:S02]  /*2950*/  LOP3.LUT R5, R7, 0xffffffc0, RZ, 0xc0, !PT ;  /* 0xffffffc007057812 */ /* 0x000fe400078ec0ff */
[----:B------:R-:W-:Y:S01]  /*2960*/  IADD3.X R7, R20, c[0x0][0x1d0], RZ, PT, !PT ;  /* 0x0000740014077a10 */ /* 0x000fe20003ffe4ff */
[----:B------:R-:W-:Y:S01]  /*2970*/  IMAD.IADD R6, R6, 0x1, -R8 ;  /* 0x0000000106067824 */ /* 0x000fe200078e0a08 */
[----:B------:R-:W-:Y:S01]  /*2980*/  IADD3 R5, R5, R11, RZ ;  /* 0x0000000b05057210 */ /* 0x000fe20007ffe0ff */
[----:B------:R-:W-:-:S04]  /*2990*/  FMUL.FTZ R8, R65, c[0x0][0x320] ;  /* 0x0000c80041087a20 */ /* 0x000fc80000410000 */
[----:B------:R-:W-:Y:S02]  /*29a0*/  IMAD R24, R6, 0x8, R5 ;  /* 0x0000000806187824 */ /* 0x000fe400078e0205 */
[----:B------:R-:W-:Y:S02]  /*29b0*/  FMUL.FTZ R5, R84, c[0x0][0x320] ;  /* 0x0000c80054057a20 */ /* 0x000fe40000410000 */
[----:B------:R-:W-:Y:S01]  /*29c0*/  @P1 IMAD.HI.U32 R6, R24, c[0x0][0x2c8], RZ ;  /* 0x0000b20018061a27 */ /* 0x000fe200078e00ff */
[----:B------:R3:W-:Y:S01]  /*29d0*/  STL [R1+0x1c], R24 ;  /* 0x00001c1801007387 */ /* 0x0007e20000100800 */
[----:B------:R5:W1:Y:S02]  /*29e0*/  MUFU.TANH R12, R5 ;  /* 0x00000005000c7308 */ /* 0x000a640000002400 */
[----:B-----5:R-:W-:-:S06]  /*29f0*/  FMUL.FTZ R5, R85, c[0x0][0x320] ;  /* 0x0000c80055057a20 */ /* 0x020fcc0000410000 */
[----:B------:R5:W1:Y:S01]  /*2a00*/  MUFU.TANH R11, R5 ;  /* 0x00000005000b7308 */ /* 0x000a620000002400 */
[----:B---3--:R-:W-:Y:S02]  /*2a10*/  @P0 SHF.R.U32.HI R24, RZ, c[0x0][0x2cc], R6 ;  /* 0x0000b300ff180a19 */ /* 0x008fe40000011606 */
[----:B------:R-:W-:-:S03]  /*2a20*/  PLOP3.LUT P0, PT, PT, PT, UP1, 0x40, 0x0 ;  /* 0x000000000000781c */ /* 0x000fc60003f0e818 */
[----:B------:R-:W3:Y:S01]  /*2a30*/  SHFL.IDX PT, R6, R24, RZ, 0x1c1f ;  /* 0x001c1fff18067589 */ /* 0x000ee200000e0000 */
[----:B-----5:R-:W-:-:S04]  /*2a40*/  FMUL.FTZ R5, R64, c[0x0][0x320] ;  /* 0x0000c80040057a20 */ /* 0x020fc80000410000 */
[----:B------:R5:W1:Y:S02]  /*2a50*/  MUFU.TANH R10, R5 ;  /* 0x00000005000a7308 */ /* 0x000a640000002400 */
[----:B-----5:R-:W-:-:S06]  /*2a60*/  LOP3.LUT R5, R9, 0x7ffffffc, RZ, 0xc0, !PT ;  /* 0x7ffffffc09057812 */ /* 0x020fcc00078ec0ff */
[----:B------:R-:W1:Y:S01]  /*2a70*/  MUFU.TANH R9, R8 ;  /* 0x0000000800097308 */ /* 0x000e620000002400 */
[----:B------:R-:W-:Y:S01]  /*2a80*/  IADD3 R4, R4, -R5, RZ ;  /* 0x8000000504047210 */ /* 0x000fe20007ffe0ff */
[----:B------:R-:W-:-:S03]  /*2a90*/  FMUL.FTZ R5, R88, c[0x0][0x320] ;  /* 0x0000c80058057a20 */ /* 0x000fc60000410000 */
[----:B------:R-:W-:-:S03]  /*2aa0*/  SHF.L.U32 R36, R4, 0x1, RZ ;  /* 0x0000000104247819 */ /* 0x000fc600000006ff */
[----:B------:R5:W1:Y:S01]  /*2ab0*/  MUFU.TANH R8, R5 ;  /* 0x0000000500087308 */ /* 0x000a620000002400 */
[----:B------:R-:W-:Y:S01]  /*2ac0*/  IADD3 R4, R7, -c[0x0][0x168], -R36 ;  /* 0x80005a0007047a10 */ /* 0x000fe20007ffe824 */
[----:B------:R1:W-:Y:S01]  /*2ad0*/  STL [R1+0x18], R36 ;  /* 0x0000182401007387 */ /* 0x0003e20000100800 */
[----:B------:R-:W-:Y:S02]  /*2ae0*/  IADD3 R34, -R36, c[0x0][0x1d0], R20 ;  /* 0x0000740024227a10 */ /* 0x000fe40007ffe114 */
[C---:B------:R-:W-:Y:S02]  /*2af0*/  IADD3 R33, R4.reuse, c[0x0][0x328], RZ ;  /* 0x0000ca0004217a10 */ /* 0x040fe40007ffe0ff */
[----:B------:R-:W-:-:S04]  /*2b00*/  IADD3 R35, R4, UR11, RZ ;  /* 0x0000000b04237c10 */ /* 0x000fc8000fffe0ff */
[----:B---3--:R-:W-:Y:S01]  /*2b10*/  IADD3 R4, R35, R6, RZ ;  /* 0x0000000623047210 */ /* 0x008fe20007ffe0ff */
[----:B-----5:R-:W-:-:S05]  /*2b20*/  IMAD.IADD R5, R33, 0x1, R6 ;  /* 0x0000000121057824 */ /* 0x020fca00078e0206 */
[----:B------:R-:W-:Y:S02]  /*2b30*/  IMNMX R5, R5, R34, PT ;  /* 0x0000002205057217 */ /* 0x000fe40003800200 */
[----:B-1----:R-:W-:Y:S01]  /*2b40*/  IADD3 R36, R20, -R36, RZ ;  /* 0x8000002414247210 */ /* 0x002fe20007ffe0ff */
[----:B------:R-:W-:Y:S05]  /*2b50*/  @P0 BRA `(.L_x_145) ;  /* 0x0000015000000947 */ /* 0x000fea0003800000 */
[----:B--2-4-:R-:W-:Y:S01]  /*2b60*/  IADD3 R6, R6, c[0x0][0x1d0], RZ ;  /* 0x0000740006067a10 */ /* 0x014fe20007ffe0ff */
[----:B------:R-:W-:Y:S03]  /*2b70*/  BSSY B0, `(.L_x_146) ;  /* 0x000000f000007945 */ /* 0x000fe60003800000 */
[----:B------:R-:W-:-:S04]  /*2b80*/  IADD3 R6, R6, -c[0x0][0x168], RZ ;  /* 0x80005a0006067a10 */ /* 0x000fc80007ffe0ff */
[----:B------:R-:W-:-:S13]  /*2b90*/  ISETP.GT.AND P0, PT, R6, -0x1, PT ;  /* 0xffffffff0600780c */ /* 0x000fda0003f04270 */
[----:B------:R-:W-:Y:S05]  /*2ba0*/  @P0 BRA `(.L_x_147) ;  /* 0x0000007000000947 */ /* 0x000fea0003800000 */
[----:B------:R-:W-:Y:S01]  /*2bb0*/  IMAD.MOV.U32 R7, RZ, RZ, c[0x0][0x32c] ;  /* 0x0000cb00ff077624 */ /* 0x000fe200078e00ff */
[----:B------:R-:W-:-:S04]  /*2bc0*/  LOP3.LUT R6, RZ, R6, RZ, 0x33, !PT ;  /* 0x00000006ff067212 */ /* 0x000fc800078e33ff */
[----:B------:R-:W-:-:S13]  /*2bd0*/  ISETP.NE.AND P0, PT, R7, 0x1, PT ;  /* 0x000000010700780c */ /* 0x000fda0003f05270 */
[----:B------:R-:W-:-:S05]  /*2be0*/  @P0 IMAD.HI.U32 R7, R6, c[0x0][0x330], RZ ;  /* 0x0000cc0006070a27 */ /* 0x000fca00078e00ff */
[----:B------:R-:W-:-:S04]  /*2bf0*/  @P0 SHF.R.U32.HI R6, RZ, c[0x0][0x334], R7 ;  /* 0x0000cd00ff060a19 */ /* 0x000fc80000011607 */
[----:B------:R-:W-:Y:S01]  /*2c00*/  LOP3.LUT R6, RZ, R6, RZ, 0x33, !PT ;  /* 0x00000006ff067212 */ /* 0x000fe200078e33ff */
[----:B------:R-:W-:Y:S05]  /*2c10*/  BRA `(.L_x_148) ;  /* 0x0000004000007947 */ /* 0x000fea0003800000 */
.L_x_147:
[----:B------:R-:W-:-:S04]  /*2c20*/  MOV R7, c[0x0][0x32c] ;  /* 0x0000cb0000077a02 */ /* 0x000fc80000000f00 */
[----:B------:R-:W-:-:S13]  /*2c30*/  ISETP.NE.AND P0, PT, R7, 0x1, PT ;  /* 0x000000010700780c */ /* 0x000fda0003f05270 */
[----:B------:R-:W-:-:S05]  /*2c40*/  @P0 IMAD.HI.U32 R7, R6, c[0x0][0x330], RZ ;  /* 0x0000cc0006070a27 */ /* 0x000fca00078e00ff */
[----:B------:R-:W-:Y:S02]  /*2c50*/  @P0 SHF.R.U32.HI R6, RZ, c[0x0][0x334], R7 ;  /* 0x0000cd00ff060a19 */ /* 0x000fe40000011607 */
.L_x_148:
[----:B------:R-:W-:Y:S05]  /*2c60*/  BSYNC B0 ;  /* 0x0000000000007941 */ /* 0x000fea0003800000 */
.L_x_146:
[----:B------:R-:W-:-:S05]  /*2c70*/  IMAD R6, R6, c[0x0][0x32c], R36 ;  /* 0x0000cb0006067a24 */ /* 0x000fca00078e0224 */
[----:B------:R-:W-:Y:S02]  /*2c80*/  IADD3 R7, R6, c[0x0][0x32c], RZ ;  /* 0x0000cb0006077a10 */ /* 0x000fe40007ffe0ff */
[----:B------:R-:W-:Y:S02]  /*2c90*/  IMNMX R4, R4, R6, !PT ;  /* 0x0000000604047217 */ /* 0x000fe40007800200 */
[----:B------:R-:W-:Y:S02]  /*2ca0*/  IMNMX R5, R5, R7, PT ;  /* 0x0000000705057217 */ /* 0x000fe40003800200 */
.L_x_145:
[C---:B--2-4-:R-:W-:Y:S01]  /*2cb0*/  ISETP.GE.AND P0, PT, R20.reuse, 0x9, PT ;  /* 0x000000091400780c */ /* 0x054fe20003f06270 */
[----:B------:R-:W1:Y:S01]  /*2cc0*/  SHFL.IDX PT, R6, R24, 0x1, 0x1c1f ;  /* 0x003c1f0018067f89 */ /* 0x000e6200000e0000 */
[----:B------:R-:W-:Y:S02]  /*2cd0*/  ISETP.GE.AND P1, PT, R20, 0x2, PT ;  /* 0x000000021400780c */ /* 0x000fe40003f26270 */
[----:B------:R-:W-:Y:S02]  /*2ce0*/  P2R R54, PR, RZ, 0x1 ;  /* 0x00000001ff367803 */ /* 0x000fe40000000000 */
[----:B------:R-:W-:-:S02]  /*2cf0*/  ISETP.GT.AND P0, PT, R4, 0x8, !P0 ;  /* 0x000000080400780c */ /* 0x000fc40004704270 */
[----:B------:R-:W-:Y:S02]  /*2d00*/  P2R R55, PR, RZ, 0x2 ;  /* 0x00000002ff377803 */ /* 0x000fe40000000000 */
[----:B------:R-:W-:Y:S02]  /*2d10*/  ISETP.LT.OR P0, PT, R5, 0x9, P0 ;  /* 0x000000090500780c */ /* 0x000fe40000701670 */
[----:B------:R-:W-:Y:S02]  /*2d20*/  ISETP.GT.AND P1, PT, R4, 0x1, !P1 ;  /* 0x000000010400780c */ /* 0x000fe40004f24270 */
[----:B------:R-:W-:Y:S02]  /*2d30*/  ISETP.GE.AND P2, PT, R20, 0x11, PT ;  /* 0x000000111400780c */ /* 0x000fe40003f46270 */
[----:B------:R-:W-:Y:S02]  /*2d40*/  FSEL R69, R31, -INF , !P0 ;  /* 0xff8000001f457808 */ /* 0x000fe40004000000 */
[----:B------:R-:W-:-:S02]  /*2d50*/  ISETP.LT.OR P1, PT, R5, 0x2, P1 ;  /* 0x000000020500780c */ /* 0x000fc40000f21670 */
[----:B------:R-:W-:Y:S02]  /*2d60*/  ISETP.GT.AND P0, PT, R4, 0x10, !P2 ;  /* 0x000000100400780c */ /* 0x000fe40005704270 */
[----:B------:R-:W-:Y:S02]  /*2d70*/  ISETP.GE.AND P3, PT, R20, 0xa, PT ;  /* 0x0000000a1400780c */ /* 0x000fe40003f66270 */
[----:B------:R-:W-:Y:S02]  /*2d80*/  FSEL R61, R32, -INF , !P1 ;  /* 0xff800000203d7808 */ /* 0x000fe40004800000 */
[----:B------:R-:W-:Y:S02]  /*2d90*/  P2R R52, PR, RZ, 0x4 ;  /* 0x00000004ff347803 */ /* 0x000fe40000000000 */
[----:B------:R-:W-:Y:S02]  /*2da0*/  ISETP.LT.OR P0, PT, R5, 0x11, P0 ;  /* 0x000000110500780c */ /* 0x000fe40000701670 */
[----:B------:R-:W-:-:S02]  /*2db0*/  ISETP.GT.AND P1, PT, R4, 0x9, !P3 ;  /* 0x000000090400780c */ /* 0x000fc40005f24270 */
[----:B------:R-:W-:Y:S02]  /*2dc0*/  ISETP.GE.AND P2, PT, R20, 0x12, PT ;  /* 0x000000121400780c */ /* 0x000fe40003f46270 */
[----:B------:R-:W-:Y:S02]  /*2dd0*/  FSEL R76, R29, -INF , !P0 ;  /* 0xff8000001d4c7808 */ /* 0x000fe40004000000 */
[C---:B------:R-:W-:Y:S02]  /*2de0*/  ISETP.LT.OR P1, PT, R5.reuse, 0xa, P1 ;  /* 0x0000000a0500780c */ /* 0x040fe40000f21670 */
[----:B------:R-:W-:Y:S02]  /*2df0*/  ISETP.GT.AND P0, PT, R4, 0x11, !P2 ;  /* 0x000000110400780c */ /* 0x000fe40005704270 */
[----:B------:R-:W-:Y:S02]  /*2e00*/  FSEL R68, R30, -INF , !P1 ;  /* 0xff8000001e447808 */ /* 0x000fe40004800000 */
[----:B------:R-:W-:-:S02]  /*2e10*/  ISETP.LT.OR P0, PT, R5, 0x12, P0 ;  /* 0x000000120500780c */ /* 0x000fc40000701670 */
[----:B------:R-:W-:Y:S02]  /*2e20*/  ISETP.GE.AND P1, PT, R20, 0x19, PT ;  /* 0x000000191400780c */ /* 0x000fe40003f26270 */
[----:B------:R-:W-:Y:S02]  /*2e30*/  FSEL R77, R28, -INF , !P0 ;  /* 0xff8000001c4d7808 */ /* 0x000fe40004000000 */
[----:B------:R-:W-:Y:S02]  /*2e40*/  ISETP.GT.AND P0, PT, R4, 0x18, !P1 ;  /* 0x000000180400780c */ /* 0x000fe40004f04270 */
[----:B------:R-:W-:Y:S02]  /*2e50*/  P2R R50, PR, RZ, 0x2 ;  /* 0x00000002ff327803 */ /* 0x000fe40000000000 */
[----:B------:R-:W-:Y:S02]  /*2e60*/  ISETP.LT.OR P0, PT, R5, 0x19, P0 ;  /* 0x000000190500780c */ /* 0x000fe40000701670 */
[----:B------:R-:W-:-:S02]  /*2e70*/  ISETP.GE.AND P1, PT, R20, 0x1a, PT ;  /* 0x0000001a1400780c */ /* 0x000fc40003f26270 */
[----:B------:R-:W-:Y:S02]  /*2e80*/  FSEL R84, R27, -INF , !P0 ;  /* 0xff8000001b547808 */ /* 0x000fe40004000000 */
[----:B------:R-:W-:Y:S02]  /*2e90*/  ISETP.GT.AND P0, PT, R4, 0x19, !P1 ;  /* 0x000000190400780c */ /* 0x000fe40004f04270 */
[----:B------:R-:W-:Y:S02]  /*2ea0*/  P2R R49, PR, RZ, 0x2 ;  /* 0x00000002ff317803 */ /* 0x000fe40000000000 */
[----:B------:R-:W-:Y:S02]  /*2eb0*/  ISETP.LT.OR P0, PT, R5, 0x1a, P0 ;  /* 0x0000001a0500780c */ /* 0x000fe40000701670 */
[----:B------:R-:W-:Y:S02]  /*2ec0*/  ISETP.GE.AND P1, PT, R20, 0x21, PT ;  /* 0x000000211400780c */ /* 0x000fe40003f26270 */
[----:B------:R-:W-:-:S02]  /*2ed0*/  FSEL R85, R26, -INF , !P0 ;  /* 0xff8000001a557808 */ /* 0x000fc40004000000 */
[----:B------:R-:W-:Y:S02]  /*2ee0*/  ISETP.GT.AND P0, PT, R4, 0x20, !P1 ;  /* 0x000000200400780c */ /* 0x000fe40004f04270 */
[----:B------:R-:W-:Y:S02]  /*2ef0*/  P2R R48, PR, RZ, 0x2 ;  /* 0x00000002ff307803 */ /* 0x000fe40000000000 */
[----:B------:R-:W-:Y:S02]  /*2f00*/  ISETP.LT.OR P0, PT, R5, 0x21, P0 ;  /* 0x000000210500780c */ /* 0x000fe40000701670 */
[----:B------:R-:W-:Y:S02]  /*2f10*/  ISETP.GE.AND P1, PT, R20, 0x22, PT ;  /* 0x000000221400780c */ /* 0x000fe40003f26270 */
[----:B------:R-:W-:Y:S02]  /*2f20*/  FSEL R108, R25, -INF , !P0 ;  /* 0xff800000196c7808 */ /* 0x000fe40004000000 */
[----:B------:R-:W-:-:S02]  /*2f30*/  ISETP.GT.AND P0, PT, R4, 0x21, !P1 ;  /* 0x000000210400780c */ /* 0x000fc40004f04270 */
[----:B------:R-:W-:Y:S02]  /*2f40*/  P2R R47, PR, RZ, 0x2 ;  /* 0x00000002ff2f7803 */ /* 0x000fe40000000000 */
[----:B------:R-:W-:Y:S02]  /*2f50*/  ISETP.LT.OR P0, PT, R5, 0x22, P0 ;  /* 0x000000220500780c */ /* 0x000fe40000701670 */
[----:B------:R-:W-:Y:S02]  /*2f60*/  ISETP.GE.AND P1, PT, R20, 0x29, PT ;  /* 0x000000291400780c */ /* 0x000fe40003f26270 */
[----:B------:R-:W-:Y:S02]  /*2f70*/  FSEL R120, R23, -INF , !P0 ;  /* 0xff80000017787808 */ /* 0x000fe40004000000 */
[----:B------:R-:W-:Y:S02]  /*2f80*/  ISETP.GT.AND P0, PT, R4, 0x28, !P1 ;  /* 0x000000280400780c */ /* 0x000fe40004f04270 */
[----:B------:R-:W-:-:S02]  /*2f90*/  P2R R46, PR, RZ, 0x2 ;  /* 0x00000002ff2e7803 */ /* 0x000fc40000000000 */
[C---:B------:R-:W-:Y:S02]  /*2fa0*/  ISETP.LT.OR P0, PT, R5.reuse, 0x29, P0 ;  /* 0x000000290500780c */ /* 0x040fe40000701670 */
[----:B------:R-:W-:Y:S02]  /*2fb0*/  ISETP.GE.AND P1, PT, R20, 0x2a, PT ;  /* 0x0000002a1400780c */ /* 0x000fe40003f26270 */
[----:B------:R-:W-:Y:S02]  /*2fc0*/  FSEL R121, R22, -INF , !P0 ;  /* 0xff80000016797808 */ /* 0x000fe40004000000 */
[----:B------:R-:W-:Y:S02]  /*2fd0*/  ISETP.GT.AND P0, PT, R4, 0x29, !P1 ;  /* 0x000000290400780c */ /* 0x000fe40004f04270 */
[----:B------:R-:W-:Y:S02]  /*2fe0*/  P2R R45, PR, RZ, 0x2 ;  /* 0x00000002ff2d7803 */ /* 0x000fe40000000000 */
        /* <DEDUP_REMOVED lines=14> */
[----:B------:R-:W-:Y:S02]  /*30d0*/  ISETP.GE.AND P5, PT, R20, 0x3a, PT ;  /* 0x0000003a1400780c */ /* 0x000fe40003fa6270 */
[----:B------:R-:W-:Y:S02]  /*30e0*/  ISETP.LT.OR P0, PT, R5, 0x39, P0 ;  /* 0x000000390500780c */ /* 0x000fe40000701670 */
[----:B------:R-:W-:Y:S02]  /*30f0*/  P2R R53, PR, RZ, 0x8 ;  /* 0x00000008ff357803 */ /* 0x000fe40000000000 */
[----:B------:R-:W-:Y:S02]  /*3100*/  FSEL R146, R18, -INF , !P0 ;  /* 0xff80000012927808 */ /* 0x000fe40004000000 */
[----:B------:R-:W-:-:S02]  /*3110*/  ISETP.GT.AND P0, PT, R4, 0x39, !P5 ;  /* 0x000000390400780c */ /* 0x000fc40006f04270 */
[----:B------:R-:W-:Y:S02]  /*3120*/  ISETP.GE.AND P3, PT, R20, 0x41, PT ;  /* 0x000000411400780c */ /* 0x000fe40003f66270 */
[----:B------:R-:W-:Y:S02]  /*3130*/  ISETP.LT.OR P0, PT, R5, 0x3a, P0 ;  /* 0x0000003a0500780c */ /* 0x000fe40000701670 */
[----:B------:R-:W-:Y:S02]  /*3140*/  P2R R51, PR, RZ, 0x4 ;  /* 0x00000004ff337803 */ /* 0x000fe40000000000 */
[----:B------:R-:W-:Y:S02]  /*3150*/  FSEL R147, R17, -INF , !P0 ;  /* 0xff80000011937808 */ /* 0x000fe40004000000 */
[----:B------:R-:W-:Y:S02]  /*3160*/  ISETP.GT.AND P0, PT, R4, 0x40, !P3 ;  /* 0x000000400400780c */ /* 0x000fe40005f04270 */
[----:B------:R-:W-:-:S02]  /*3170*/  ISETP.GE.AND P2, PT, R20, 0x42, PT ;  /* 0x000000421400780c */ /* 0x000fc40003f46270 */
[C---:B------:R-:W-:Y:S02]  /*3180*/  ISETP.LT.OR P0, PT, R5.reuse, 0x41, P0 ;  /* 0x000000410500780c */ /* 0x040fe40000701670 */
[----:B------:R-:W-:Y:S02]  /*3190*/  P2R R42, PR, RZ, 0x2 ;  /* 0x00000002ff2a7803 */ /* 0x000fe40000000000 */
[----:B------:R-:W-:Y:S02]  /*31a0*/  FSEL R207, R16, -INF , !P0 ;  /* 0xff80000010cf7808 */ /* 0x000fe40004000000 */
[----:B------:R-:W-:Y:S02]  /*31b0*/  ISETP.GT.AND P0, PT, R4, 0x41, !P2 ;  /* 0x000000410400780c */ /* 0x000fe40005704270 */
[----:B------:R-:W-:Y:S02]  /*31c0*/  ISETP.GE.AND P1, PT, R20, 0x49, PT ;  /* 0x000000491400780c */ /* 0x000fe40003f26270 */
[----:B------:R-:W-:-:S02]  /*31d0*/  ISETP.LT.OR P0, PT, R5, 0x42, P0 ;  /* 0x000000420500780c */ /* 0x000fc40000701670 */
[----:B------:R-:W-:Y:S02]  /*31e0*/  P2R R41, PR, RZ, 0x2 ;  /* 0x00000002ff297803 */ /* 0x000fe40000000000 */
[----:B------:R-:W-:Y:S02]  /*31f0*/  FSEL R228, R15, -INF , !P0 ;  /* 0xff8000000fe47808 */ /* 0x000fe40004000000 */
[----:B------:R-:W-:Y:S02]  /*3200*/  ISETP.GT.AND P0, PT, R4, 0x48, !P1 ;  /* 0x000000480400780c */ /* 0x000fe40004f04270 */
[----:B------:R-:W-:Y:S02]  /*3210*/  ISETP.GE.AND P1, PT, R20, 0x4a, PT ;  /* 0x0000004a1400780c */ /* 0x000fe40003f26270 */
[----:B------:R-:W-:Y:S02]  /*3220*/  ISETP.LT.OR P0, PT, R5, 0x49, P0 ;  /* 0x000000490500780c */ /* 0x000fe40000701670 */
[----:B------:R-:W-:-:S02]  /*3230*/  P2R R40, PR, RZ, 0x2 ;  /* 0x00000002ff287803 */ /* 0x000fc40000000000 */
[----:B------:R-:W-:Y:S02]  /*3240*/  FSEL R226, R14, -INF , !P0 ;  /* 0xff8000000ee27808 */ /* 0x000fe40004000000 */
[----:B------:R-:W-:Y:S02]  /*3250*/  ISETP.GT.AND P0, PT, R4, 0x49, !P1 ;  /* 0x000000490400780c */ /* 0x000fe40004f04270 */
[----:B------:R-:W-:Y:S02]  /*3260*/  ISETP.GE.AND P1, PT, R20, 0x51, PT ;  /* 0x000000511400780c */ /* 0x000fe40003f26270 */
[----:B------:R-:W-:Y:S02]  /*3270*/  ISETP.LT.OR P0, PT, R5, 0x4a, P0 ;  /* 0x0000004a0500780c */ /* 0x000fe40000701670 */
[----:B------:R-:W-:Y:S02]  /*3280*/  P2R R39, PR, RZ, 0x2 ;  /* 0x00000002ff277803 */ /* 0x000fe40000000000 */
[----:B------:R-:W-:-:S02]  /*3290*/  FSEL R229, R13, -INF , !P0 ;  /* 0xff8000000de57808 */ /* 0x000fc40004000000 */
[----:B------:R-:W-:Y:S02]  /*32a0*/  ISETP.GT.AND P0, PT, R4, 0x50, !P1 ;  /* 0x000000500400780c */ /* 0x000fe40004f04270 */
[C---:B------:R-:W-:Y:S02]  /*32b0*/  ISETP.GE.AND P1, PT, R20.reuse, 0x52, PT ;  /* 0x000000521400780c */ /* 0x040fe40003f26270 */
        /* <DEDUP_REMOVED lines=8> */
[----:B------:R-:W-:-:S04]  /*3340*/  ISETP.GT.AND P0, PT, R4, 0x58, !P4 ;  /* 0x000000580400780c */ /* 0x000fc80006704270 */
[----:B------:R-:W-:-:S04]  /*3350*/  ISETP.LT.OR P0, PT, R5, 0x59, P0 ;  /* 0x000000590500780c */ /* 0x000fc80000701670 */
[----:B------:R-:W-:Y:S02]  /*3360*/  FSEL R238, R10, -INF , !P0 ;  /* 0xff8000000aee7808 */ /* 0x000fe40004000000 */
[----:B------:R-:W-:-:S04]  /*3370*/  ISETP.GT.AND P0, PT, R4, RZ, !P1 ;  /* 0x000000ff0400720c */ /* 0x000fc80004f04270 */
[----:B------:R-:W-:-:S04]  /*3380*/  ISETP.LT.OR P0, PT, R5, 0x1, P0 ;  /* 0x000000010500780c */ /* 0x000fc80000701670 */
[----:B------:R-:W-:Y:S02]  /*3390*/  FSEL R60, R37, -INF , !P0 ;  /* 0xff800000253c7808 */ /* 0x000fe40004000000 */
[----:B------:R-:W-:-:S04]  /*33a0*/  ISETP.GE.AND P0, PT, R20, 0x5a, PT ;  /* 0x0000005a1400780c */ /* 0x000fc80003f06270 */
[----:B------:R-:W-:Y:S02]  /*33b0*/  P2R R37, PR, RZ, 0x1 ;  /* 0x00000001ff257803 */ /* 0x000fe40000000000 */
[----:B------:R-:W-:Y:S01]  /*33c0*/  ISETP.GT.AND P0, PT, R4, 0x59, !P0 ;  /* 0x000000590400780c */ /* 0x000fe20004704270 */
[----:B------:R-:W-:-:S03]  /*33d0*/  FMUL.FTZ R4, R59, c[0x0][0x320] ;  /* 0x0000c8003b047a20 */ /* 0x000fc60000410000 */
[----:B------:R-:W-:Y:S01]  /*33e0*/  ISETP.LT.OR P0, PT, R5, 0x5a, P0 ;  /* 0x0000005a0500780c */ /* 0x000fe20000701670 */
[----:B------:R2:W3:Y:S01]  /*33f0*/  MUFU.TANH R32, R4 ;  /* 0x0000000400207308 */ /* 0x0004e20000002400 */
[----:B------:R-:W-:Y:S02]  /*3400*/  FMUL.FTZ R5, R103, c[0x0][0x320] ;  /* 0x0000c80067057a20 */ /* 0x000fe40000410000 */
[----:B------:R-:W-:Y:S02]  /*3410*/  FSEL R240, R9, -INF , !P0 ;  /* 0xff80000009f07808 */ /* 0x000fe40004000000 */
[----:B------:R-:W-:-:S03]  /*3420*/  PLOP3.LUT P0, PT, PT, PT, UP1, 0x40, 0x0 ;  /* 0x000000000000781c */ /* 0x000fc60003f0e818 */
[----:B------:R1:W4:Y:S01]  /*3430*/  MUFU.TANH R12, R5 ;  /* 0x00000005000c7308 */ /* 0x0003220000002400 */
[----:B--2---:R-:W-:-:S07]  /*3440*/  FMUL.FTZ R4, R82, c[0x0][0x320] ;  /* 0x0000c80052047a20 */ /* 0x004fce0000410000 */
[----:B------:R2:W2:Y:S01]  /*3450*/  MUFU.TANH R31, R4 ;  /* 0x00000004001f7308 */ /* 0x0004a20000002400 */
[----:B-1----:R-:W-:-:S05]  /*3460*/  IMAD.IADD R5, R33, 0x1, R6 ;  /* 0x0000000121057824 */ /* 0x002fca00078e0206 */
[----:B------:R-:W-:Y:S01]  /*3470*/  IMNMX R5, R5, R34, PT ;  /* 0x0000002205057217 */ /* 0x000fe20003800200 */
[----:B--2---:R-:W-:-:S04]  /*3480*/  FMUL.FTZ R4, R83, c[0x0][0x320] ;  /* 0x0000c80053047a20 */ /* 0x004fc80000410000 */
[----:B------:R1:W2:Y:S02]  /*3490*/  MUFU.TANH R30, R4 ;  /* 0x00000004001e7308 */ /* 0x0002a40000002400 */
        /* <DEDUP_REMOVED lines=40> */
[----:B-1----:R-:W-:Y:S01]  /*3720*/  IMAD.IADD R4, R35, 0x1, R6 ;  /* 0x0000000123047824 */ /* 0x002fe200078e0206 */
[----:B------:R-:W-:Y:S05]  /*3730*/  @P0 BRA `(.L_x_149) ;  /* 0x0000015000000947 */ /* 0x000fea0003800000 */
[----:B--234-:R-:W-:Y:S01]  /*3740*/  IADD3 R6, R6, c[0x0][0x1d0], RZ ;  /* 0x0000740006067a10 */ /* 0x01cfe20007ffe0ff */
        /* <DEDUP_REMOVED lines=11> */
.L_x_151:
[----:B------:R-:W-:-:S04]  /*3800*/  MOV R7, c[0x0][0x32c] ;  /* 0x0000cb0000077a02 */ /* 0x000fc80000000f00 */
[----:B------:R-:W-:-:S13]  /*3810*/  ISETP.NE.AND P0, PT, R7, 0x1, PT ;  /* 0x000000010700780c */ /* 0x000fda0003f05270 */
[----:B------:R-:W-:-:S05]  /*3820*/  @P0 IMAD.HI.U32 R7, R6, c[0x0][0x330], RZ ;  /* 0x0000cc0006070a27 */ /* 0x000fca00078e00ff */
[----:B------:R-:W-:Y:S02]  /*3830*/  @P0 SHF.R.U32.HI R6, RZ, c[0x0][0x334], R7 ;  /* 0x0000cd00ff060a19 */ /* 0x000fe40000011607 */
.L_x_152:
[----:B------:R-:W-:Y:S05]  /*3840*/  BSYNC B0 ;  /* 0x0000000000007941 */ /* 0x000fea0003800000 */
.L_x_150:
[----:B------:R-:W-:-:S05]  /*3850*/  IMAD R6, R6, c[0x0][0x32c], R36 ;  /* 0x0000cb0006067a24 */ /* 0x000fca00078e0224 */
[----:B------:R-:W-:Y:S02]  /*3860*/  IADD3 R7, R6, c[0x0][0x32c], RZ ;  /* 0x0000cb0006077a10 */ /* 0x000fe40007ffe0ff */
[----:B------:R-:W-:Y:S02]  /*3870*/  IMNMX R4, R4, R6, !PT ;  /* 0x0000000604047217 */ /* 0x000fe40007800200 */
[----:B------:R-:W-:Y:S02]  /*3880*/  IMNMX R5, R5, R7, PT ;  /* 0x0000000705057217 */ /* 0x000fe40003800200 */
.L_x_149:
[----:B--234-:R-:W-:Y:S01]  /*3890*/  ISETP.NE.AND P0, PT, R55, RZ, PT ;  /* 0x000000ff3700720c */ /* 0x01cfe20003f05270 */
[----:B------:R-:W1:Y:S03]  /*38a0*/  SHFL.IDX PT, R6, R24, 0x2, 0x1c1f ;  /* 0x005c1f0018067f89 */ /* 0x000e6600000e0000 */
[----:B------:R-:W-:-:S04]  /*38b0*/  ISETP.GT.AND P0, PT, R4, 0x1, !P0 ;  /* 0x000000010400780c */ /* 0x000fc80004704270 */
[----:B------:R-:W-:-:S04]  /*38c0*/  ISETP.LT.OR P0, PT, R5, 0x2, P0 ;  /* 0x000000020500780c */ /* 0x000fc80000701670 */
[----:B------:R-:W-:Y:S02]  /*38d0*/  FSEL R57, R16, -INF , !P0 ;  /* 0xff80000010397808 */ /* 0x000fe40004000000 */
[----:B------:R-:W-:-:S04]  /*38e0*/  ISETP.NE.AND P0, PT, R54, RZ, PT ;  /* 0x000000ff3600720c */ /* 0x000fc80003f05270 */
        /* <DEDUP_REMOVED lines=79> */
[----:B------:R-:W-:-:S04]  /*3de0*/  ISETP.GT.AND P0, PT, R4, RZ, !P1 ;  /* 0x000000ff0400720c */ /* 0x000fc80004f04270 */
[----:B------:R-:W-:-:S04]  /*3df0*/  ISETP.LT.OR P0, PT, R5, 0x1, P0 ;  /* 0x000000010500780c */ /* 0x000fc80000701670 */
[----:B------:R-:W-:Y:S02]  /*3e00*/  FSEL R56, R27, -INF , !P0 ;  /* 0xff8000001b387808 */ /* 0x000fe40004000000 */
[----:B------:R-:W-:-:S04]  /*3e10*/  ISETP.NE.AND P0, PT, R37, RZ, PT ;  /* 0x000000ff2500720c */ /* 0x000fc80003f05270 */
        /* <DEDUP_REMOVED lines=68> */
.L_x_155:
[----:B------:R-:W-:-:S04]  /*4260*/  MOV R7, c[0x0][0x32c] ;  /* 0x0000cb0000077a02 */ /* 0x000fc80000000f00 */
[----:B------:R-:W-:-:S13]  /*4270*/  ISETP.NE.AND P0, PT, R7, 0x1, PT ;  /* 0x000000010700780c */ /* 0x000fda0003f05270 */
[----:B------:R-:W-:-:S05]  /*4280*/  @P0 IMAD.HI.U32 R7, R6, c[0x0][0x330], RZ ;  /* 0x0000cc0006070a27 */ /* 0x000fca00078e00ff */
[----:B------:R-:W-:Y:S02]  /*4290*/  @P0 SHF.R.U32.HI R6, RZ, c[0x0][0x334], R7 ;  /* 0x0000cd00ff060a19 */ /* 0x000fe40000011607 */
.L_x_156:
[----:B------:R-:W-:Y:S05]  /*42a0*/  BSYNC B0 ;  /* 0x0000000000007941 */ /* 0x000fea0003800000 */
.L_x_154:
[----:B------:R-:W-:-:S05]  /*42b0*/  IMAD R6, R6, c[0x0][0x32c], R36 ;  /* 0x0000cb0006067a24 */ /* 0x000fca00078e0224 */
[----:B------:R-:W-:Y:S02]  /*42c0*/  IADD3 R7, R6, c[0x0][0x32c], RZ ;  /* 0x0000cb0006077a10 */ /* 0x000fe40007ffe0ff */
[----:B------:R-:W-:Y:S02]  /*42d0*/  IMNMX R4, R4, R6, !PT ;  /* 0x0000000604047217 */ /* 0x000fe40007800200 */
[----:B------:R-:W-:Y:S02]  /*42e0*/  IMNMX R5, R5, R7, PT ;  /* 0x0000000705057217 */ /* 0x000fe40003800200 */
.L_x_153:
        /* <DEDUP_REMOVED lines=93> */
[----:B-1----:R-:W-:Y:S02]  /*48c0*/  IMAD.IADD R5, R33, 0x1, R6 ;  /* 0x0000000121057824 */ /* 0x002fe400078e0206 */
[----:B------:R-:W-:Y:S02]  /*48d0*/  FSEL R239, R8, -INF , !P0 ;  /* 0xff80000008ef7808 */ /* 0x000fe40004000000 */
[----:B------:R-:W-:Y:S02]  /*48e0*/  PLOP3.LUT P0, PT, PT, PT, UP1, 0x40, 0x0 ;  /* 0x000000000000781c */ /* 0x000fe40003f0e818 */
[----:B------:R-:W-:Y:S01]  /*48f0*/  IMNMX R5, R5, R34, PT ;  /* 0x0000002205057217 */ /* 0x000fe20003800200 */
[----:B--2---:R-:W-:-:S04]  /*4900*/  FMUL.FTZ R4, R151, c[0x0][0x320] ;  /* 0x0000c80097047a20 */ /* 0x004fc80000410000 */
[----:B------:R1:W2:Y:S02]  /*4910*/  MUFU.TANH R25, R4 ;  /* 0x0000000400197308 */ /* 0x0002a40000002400 */
[----:B-1----:R-:W-:-:S06]  /*4920*/  FMUL.FTZ R4, R150, c[0x0][0x320] ;  /* 0x0000c80096047a20 */ /* 0x002fcc0000410000 */
[----:B------:R1:W4:Y:S02]  /*4930*/  MUFU.TANH R23, R4 ;  /* 0x0000000400177308 */ /* 0x0003240000002400 */
        /* <DEDUP_REMOVED lines=56> */
.L_x_159:
[----:B------:R-:W-:-:S04]  /*4cc0*/  MOV R7, c[0x0][0x32c] ;  /* 0x0000cb0000077a02 */ /* 0x000fc80000000f00 */
[----:B------:R-:W-:-:S13]  /*4cd0*/  ISETP.NE.AND P0, PT, R7, 0x1, PT ;  /* 0x000000010700780c */ /* 0x000fda0003f05270 */
[----:B------:R-:W-:-:S05]  /*4ce0*/  @P0 IMAD.HI.U32 R7, R6, c[0x0][0x330], RZ ;  /* 0x0000cc0006070a27 */ /* 0x000fca00078e00ff */
[----:B------:R-:W-:Y:S02]  /*4cf0*/  @P0 SHF.R.U32.HI R6, RZ, c[0x0][0x334], R7 ;  /* 0x0000cd00ff060a19 */ /* 0x000fe40000011607 */
.L_x_160:
[----:B------:R-:W-:Y:S05]  /*4d00*/  BSYNC B0 ;  /* 0x0000000000007941 */ /* 0x000fea0003800000 */
.L_x_158:
[----:B------:R-:W-:-:S05]  /*4d10*/  IMAD R6, R6, c[0x0][0x32c], R36 ;  /* 0x0000cb0006067a24 */ /* 0x000fca00078e0224 */
[----:B------:R-:W-:Y:S02]  /*4d20*/  IADD3 R7, R6, c[0x0][0x32c], RZ ;  /* 0x0000cb0006077a10 */ /* 0x000fe40007ffe0ff */
[----:B------:R-:W-:Y:S02]  /*4d30*/  IMNMX R4, R4, R6, !PT ;  /* 0x0000000604047217 */ /* 0x000fe40007800200 */
[----:B------:R-:W-:Y:S02]  /*4d40*/  IMNMX R5, R5, R7, PT ;  /* 0x0000000705057217 */ /* 0x000fe40003800200 */
.L_x_157:
[----:B--234-:R-:W-:Y:S01]  /*4d50*/  ISETP.NE.AND P0, PT, R55, RZ, PT ;  /* 0x000000ff3700720c */ /* 0x01cfe20003f05270 */
[----:B------:R-:W-:Y:S01]  /*4d60*/  IMAD.SHL.U32 R209, R0, 0x2, RZ ;  /* 0x0000000200d17824 */ /* 0x000fe200078e00ff */
[----:B------:R-:W-:Y:S01]  /*4d70*/  FMNMX.FTZ R72, R60, R61, !PT ;  /* 0x0000003d3c487209 */ /* 0x000fe20007810000 */
[----:B------:R-:W-:Y:S01]  /*4d80*/  STL [R1+0x50], R216 ;  /* 0x000050d801007387 */ /* 0x000fe20000100800 */
[----:B------:R-:W-:Y:S01]  /*4d90*/  ISETP.GT.AND P0, PT, R4, 0x1, !P0 ;  /* 0x000000010400780c */ /* 0x000fe20004704270 */
[--C-:B------:R-:W-:Y:S01]  /*4da0*/  IMAD R210, R3, 0x2, R209.reuse ;  /* 0x0000000203d27824 */ /* 0x100fe200078e02d1 */
[----:B------:R-:W-:Y:S01]  /*4db0*/  FMNMX.FTZ R72, R69, R72, !PT ;  /* 0x0000004845487209 */ /* 0x000fe20007810000 */
[----:B------:R-:W-:Y:S01]  /*4dc0*/  IMAD R212, R2, 0x2, R209 ;  /* 0x0000000202d47824 */ /* 0x000fe200078e02d1 */
[----:B------:R-:W-:Y:S01]  /*4dd0*/  ISETP.LT.OR P0, PT, R5, 0x2, P0 ;  /* 0x000000020500780c */ /* 0x000fe20000701670 */
[----:B------:R-:W-:Y:S01]  /*4de0*/  STL [R1+0x4c], R215 ;  /* 0x00004cd701007387 */ /* 0x000fe20000100800 */
[----:B------:R-:W-:Y:S01]  /*4df0*/  FMNMX.FTZ R72, R68, R72, !PT ;  /* 0x0000004844487209 */ /* 0x000fe20007810000 */
[----:B------:R-:W-:Y:S01]  /*4e00*/  ULDC.64 UR4, c[0x0][0x2c8] ;  /* 0x0000b20000047ab9 */ /* 0x000fe20000000a00 */
[----:B------:R-:W-:Y:S01]  /*4e10*/  FSEL R74, R14, -INF , !P0 ;  /* 0xff8000000e4a7808 */ /* 0x000fe20004000000 */
[----:B------:R-:W-:Y:S01]  /*4e20*/  STL [R1+0x48], R214 ;  /* 0x000048d601007387 */ /* 0x000fe20000100800 */
[----:B------:R-:W-:-:S02]  /*4e30*/  ISETP.NE.AND P0, PT, R54, RZ, PT ;  /* 0x000000ff3600720c */ /* 0x000fc40003f05270 */
[----:B------:R-:W-:Y:S01]  /*4e40*/  P2R R123, PR, RZ, 0x40 ;  /* 0x00000040ff7b7803 */ /* 0x000fe20000000000 */
[----:B------:R-:W-:Y:S01]  /*4e50*/  LDSM.16.MT88.4 R80, [R212+0x100] ;  /* 0x00010000d450783b */ /* 0x000fe20000004200 */
[----:B------:R-:W-:Y:S02]  /*4e60*/  ISETP.GT.AND P0, PT, R4, 0x8, !P0 ;  /* 0x000000080400780c */ /* 0x000fe40004704270 */
[----:B------:R-:W-:Y:S01]  /*4e70*/  FMNMX.FTZ R72, R76, R72, !PT ;  /* 0x000000484c487209 */ /* 0x000fe20007810000 */
[----:B------:R-:W-:Y:S01]  /*4e80*/  LDSM.16.MT88.4 R88, [R210+0x100] ;  /* 0x00010000d258783b */ /* 0x000fe20000004200 */
[----:B------:R-:W-:Y:S02]  /*4e90*/  ISETP.LT.OR P0, PT, R5, 0x9, P0 ;  /* 0x000000090500780c */ /* 0x000fe40000701670 */
[----:B------:R-:W-:Y:S01]  /*4ea0*/  ISETP.NE.AND P6, PT, R53, RZ, PT ;  /* 0x000000ff3500720c */ /* 0x000fe20003fc5270 */
[----:B------:R-:W-:Y:S01]  /*4eb0*/  LDSM.16.MT88.4 R104, [R209+0x900] ;  /* 0x00090000d168783b */ /* 0x000fe20000004200 */
[----:B------:R-:W-:-:S02]  /*4ec0*/  FSEL R112, R17, -INF , !P0 ;  /* 0xff80000011707808 */ /* 0x000fc40004000000 */
[----:B------:R-:W-:Y:S01]  /*4ed0*/  FMNMX.FTZ R72, R77, R72, !PT ;  /* 0x000000484d487209 */ /* 0x000fe20007810000 */
[----:B------:R-:W-:Y:S01]  /*4ee0*/  LDSM.16.MT88.4 R100, [R212+0x900] ;  /* 0x00090000d464783b */ /* 0x000fe20000004200 */
[----:B------:R-:W-:Y:S02]  /*4ef0*/  ISETP.GT.AND P0, PT, R4, 0x9, !P6 ;  /* 0x000000090400780c */ /* 0x000fe40007704270 */
[----:B------:R-:W-:Y:S01]  /*4f00*/  FMNMX.FTZ R72, R84, R72, !PT ;  /* 0x0000004854487209 */ /* 0x000fe20007810000 */
[----:B------:R-:W-:Y:S01]  /*4f10*/  LDSM.16.MT88.4 R96, [R210+0x900] ;  /* 0x00090000d260783b */ /* 0x000fe20000004200 */
[----:B------:R-:W-:Y:S02]  /*4f20*/  ISETP.LT.OR P0, PT, R5, 0xa, P0 ;  /* 0x0000000a0500780c */ /* 0x000fe40000701670 */
[----:B------:R-:W-:Y:S01]  /*4f30*/  FMNMX.FTZ R72, R85, R72, !PT ;  /* 0x0000004855487209 */ /* 0x000fe20007810000 */
[----:B------:R-:W-:Y:S01]  /*4f40*/  STL [R1+0x44], R213 ;  /* 0x000044d501007387 */ /* 0x000fe20000100800 */
[----:B------:R-:W-:-:S02]  /*4f50*/  FSEL R75, R16, -INF , !P0 ;  /* 0xff800000104b7808 */ /* 0x000fc40004000000 */
[----:B------:R-:W-:Y:S01]  /*4f60*/  ISETP.NE.AND P0, PT, R52, RZ, PT ;  /* 0x000000ff3400720c */ /* 0x000fe20003f05270 */
[----:B------:R-:W-:Y:S01]  /*4f70*/  STL [R1+0x40], R208 ;  /* 0x000040d001007387 */ /* 0x000fe20000100800 */
[----:B------:R-:W-:Y:S02]  /*4f80*/  FMNMX.FTZ R72, R108, R72, !PT ;  /* 0x000000486c487209 */ /* 0x000fe40007810000 */
[----:B------:R-:W-:Y:S01]  /*4f90*/  ISETP.GT.AND P0, PT, R4, 0x10, !P0 ;  /* 0x000000100400780c */ /* 0x000fe20004704270 */
[----:B------:R-:W-:Y:S01]  /*4fa0*/  LDSM.16.MT88.4 R160, [R212+0x1900] ;  /* 0x00190000d4a0783b */ /* 0x000fe20000004200 */
[----:B------:R-:W-:Y:S02]  /*4fb0*/  FMNMX.FTZ R72, R120, R72, !PT ;  /* 0x0000004878487209 */ /* 0x000fe40007810000 */
[----:B------:R-:W-:Y:S02]  /*4fc0*/  ISETP.LT.OR P0, PT, R5, 0x11, P0 ;  /* 0x000000110500780c */ /* 0x000fe40000701670 */
[----:B------:R-:W-:-:S02]  /*4fd0*/  FMNMX.FTZ R72, R121, R72, !PT ;  /* 0x0000004879487209 */ /* 0x000fc40007810000 */
[----:B------:R-:W-:Y:S02]  /*4fe0*/  FSEL R113, R8, -INF , !P0 ;  /* 0xff80000008717808 */ /* 0x000fe40004000000 */
[----:B------:R-:W-:Y:S02]  /*4ff0*/  ISETP.NE.AND P0, PT, R51, RZ, PT ;  /* 0x000000ff3300720c */ /* 0x000fe40003f05270 */
[----:B------:R-:W-:Y:S02]  /*5000*/  FMNMX.FTZ R72, R124, R72, !PT ;  /* 0x000000487c487209 */ /* 0x000fe40007810000 */
[----:B------:R-:W-:Y:S02]  /*5010*/  ISETP.GT.AND P0, PT, R4, 0x11, !P0 ;  /* 0x000000110400780c */ /* 0x000fe40004704270 */
[----:B------:R-:W-:Y:S02]  /*5020*/  FMNMX.FTZ R72, R129, R72, !PT ;  /* 0x0000004881487209 */ /* 0x000fe40007810000 */
[----:B------:R-:W-:-:S02]  /*5030*/  ISETP.LT.OR P0, PT, R5, 0x12, P0 ;  /* 0x000000120500780c */ /* 0x000fc40000701670 */
[----:B------:R-:W-:Y:S02]  /*5040*/  FMNMX.FTZ R72, R137, R72, !PT ;  /* 0x0000004889487209 */ /* 0x000fe40007810000 */
[----:B------:R-:W-:Y:S02]  /*5050*/  FSEL R115, R20, -INF , !P0 ;  /* 0xff80000014737808 */ /* 0x000fe40004000000 */
[----:B------:R-:W-:Y:S02]  /*5060*/  ISETP.NE.AND P0, PT, R50, RZ, PT ;  /* 0x000000ff3200720c */ /* 0x000fe40003f05270 */
[----:B------:R-:W-:Y:S02]  /*5070*/  FMNMX.FTZ R72, R146, R72, !PT ;  /* 0x0000004892487209 */ /* 0x000fe40007810000 */
[----:B------:R-:W-:Y:S02]  /*5080*/  FMNMX.FTZ R71, R56, R57, !PT ;  /* 0x0000003938477209 */ /* 0x000fe40007810000 */
[----:B------:R-:W-:-:S02]  /*5090*/  ISETP.GT.AND P0, PT, R4, 0x18, !P0 ;  /* 0x000000180400780c */ /* 0x000fc40004704270 */
[----:B------:R-:W-:Y:S02]  /*50a0*/  FMNMX.FTZ R72, R147, R72, !PT ;  /* 0x0000004893487209 */ /* 0x000fe40007810000 */
[----:B------:R-:W-:Y:S02]  /*50b0*/  FMNMX.FTZ R71, R58, R71, !PT ;  /* 0x000000473a477209 */ /* 0x000fe40007810000 */
[----:B------:R-:W-:Y:S02]  /*50c0*/  ISETP.LT.OR P0, PT, R5, 0x19, P0 ;  /* 0x000000190500780c */ /* 0x000fe40000701670 */
[----:B------:R-:W-:Y:S02]  /*50d0*/  FMNMX.FTZ R72, R207, R72, !PT ;  /* 0x00000048cf487209 */ /* 0x000fe40007810000 */
[----:B------:R-:W-:Y:S02]  /*50e0*/  FMNMX.FTZ R71, R59, R71, !PT ;  /* 0x000000473b477209 */ /* 0x000fe40007810000 */
[----:B------:R-:W-:-:S02]  /*50f0*/  FSEL R116, R21, -INF , !P0 ;  /* 0xff80000015747808 */ /* 0x000fc40004000000 */
[----:B------:R-:W-:Y:S02]  /*5100*/  FMNMX.FTZ R72, R228, R72, !PT ;  /* 0x00000048e4487209 */ /* 0x000fe40007810000 */
[----:B------:R-:W-:Y:S02]  /*5110*/  ISETP.NE.AND P0, PT, R49, RZ, PT ;  /* 0x000000ff3100720c */ /* 0x000fe40003f05270 */
[----:B------:R-:W-:Y:S02]  /*5120*/  FMNMX.FTZ R71, R64, R71, !PT ;  /* 0x0000004740477209 */ /* 0x000fe40007810000 */
[----:B------:R-:W-:Y:S02]  /*5130*/  FMNMX.FTZ R72, R226, R72, !PT ;  /* 0x00000048e2487209 */ /* 0x000fe40007810000 */
[----:B------:R-:W-:Y:S02]  /*5140*/  ISETP.GT.AND P0, PT, R4, 0x19, !P0 ;  /* 0x000000190400780c */ /* 0x000fe40004704270 */
[----:B------:R-:W-:-:S02]  /*5150*/  FMNMX.FTZ R71, R65, R71, !PT ;  /* 0x0000004741477209 */ /* 0x000fc40007810000 */
[----:B------:R-:W-:Y:S02]  /*5160*/  FMNMX.FTZ R72, R229, R72, !PT ;  /* 0x00000048e5487209 */ /* 0x000fe40007810000 */
[----:B------:R-:W-:Y:S02]  /*5170*/  ISETP.LT.OR P0, PT, R5, 0x1a, P0 ;  /* 0x0000001a0500780c */ /* 0x000fe40000701670 */
[----:B------:R-:W-:Y:S02]  /*5180*/  FMNMX.FTZ R71, R66, R71, !PT ;  /* 0x0000004742477209 */ /* 0x000fe40007810000 */
[----:B------:R-:W-:Y:S02]  /*5190*/  FMNMX.FTZ R72, R230, R72, !PT ;  /* 0x00000048e6487209 */ /* 0x000fe40007810000 */
[----:B------:R-:W-:Y:S02]  /*51a0*/  FSEL R118, R15, -INF , !P0 ;  /* 0xff8000000f767808 */ /* 0x000fe40004000000 */
[----:B------:R-:W-:-:S02]  /*51b0*/  ISETP.NE.AND P0, PT, R48, RZ, PT ;  /* 0x000000ff3000720c */ /* 0x000fc40003f05270 */
[----:B------:R-:W-:Y:S02]  /*51c0*/  FMNMX.FTZ R71, R67, R71, !PT ;  /* 0x0000004743477209 */ /* 0x000fe40007810000 */
[----:B------:R-:W-:Y:S02]  /*51d0*/  FMNMX.FTZ R72, R231, R72, !PT ;  /* 0x00000048e7487209 */ /* 0x000fe40007810000 */
[----:B------:R-:W-:Y:S02]  /*51e0*/  ISETP.GT.AND P0, PT, R4, 0x20, !P0 ;  /* 0x000000200400780c */ /* 0x000fe40004704270 */
[----:B------:R-:W-:Y:S02]  /*51f0*/  FMNMX.FTZ R71, R70, R71, !PT ;  /* 0x0000004746477209 */ /* 0x000fe40007810000 */
[----:B------:R-:W-:Y:S02]  /*5200*/  FMNMX.FTZ R72, R238, R72, !PT ;  /* 0x00000048ee487209 */ /* 0x000fe40007810000 */
[----:B------:R-:W-:-:S02]  /*5210*/  ISETP.LT.OR P0, PT, R5, 0x21, P0 ;  /* 0x000000210500780c */ /* 0x000fc40000701670 */
[----:B------:R-:W-:Y:S02]  /*5220*/  FMNMX.FTZ R71, R78, R71, !PT ;  /* 0x000000474e477209 */ /* 0x000fe40007810000 */
[----:B------:R-:W-:Y:S02]  /*5230*/  FMNMX.FTZ R72, R240, R72, !PT ;  /* 0x00000048f0487209 */ /* 0x000fe40007810000 */
[----:B------:R-:W-:Y:S02]  /*5240*/  FSEL R145, R13, -INF , !P0 ;  /* 0xff8000000d917808 */ /* 0x000fe40004000000 */
[----:B------:R-:W-:Y:S01]  /*5250*/  FMNMX.FTZ R71, R79, R71, !PT ;  /* 0x000000474f477209 */ /* 0x000fe20007810000 */
[----:B------:R-:W1:Y:S01]  /*5260*/  SHFL.BFLY PT, R6, R72, 0x2, 0x1f ;  /* 0x0c401f0048067f89 */ /* 0x000e6200000e0000 */
[----:B------:R-:W-:Y:S02]  /*5270*/  ISETP.NE.AND P0, PT, R47, RZ, PT ;  /* 0x000000ff2f00720c */ /* 0x000fe40003f05270 */
[----:B------:R-:W-:-:S02]  /*5280*/  FMNMX.FTZ R71, R117, R71, !PT ;  /* 0x0000004775477209 */ /* 0x000fc40007810000 */
[----:B------:R-:W-:Y:S02]  /*5290*/  ISETP.GT.AND P0, PT, R4, 0x21, !P0 ;  /* 0x000000210400780c */ /* 0x000fe40004704270 */
[----:B------:R-:W-:Y:S02]  /*52a0*/  FMNMX.FTZ R71, R125, R71, !PT ;  /* 0x000000477d477209 */ /* 0x000fe40007810000 */
[----:B------:R-:W-:Y:S02]  /*52b0*/  ISETP.LT.OR P0, PT, R5, 0x22, P0 ;  /* 0x000000220500780c */ /* 0x000fe40000701670 */
[----:B------:R-:W-:Y:S02]  /*52c0*/  FMNMX.FTZ R71, R126, R71, !PT ;  /* 0x000000477e477209 */ /* 0x000fe40007810000 */
[----:B------:R-:W-:Y:S02]  /*52d0*/  FSEL R144, R26, -INF , !P0 ;  /* 0xff8000001a907808 */ /* 0x000fe40004000000 */
[----:B------:R-:W-:-:S02]  /*52e0*/  ISETP.NE.AND P0, PT, R46, RZ, PT ;  /* 0x000000ff2e00720c */ /* 0x000fc40003f05270 */
[----:B------:R-:W-:Y:S02]  /*52f0*/  FMNMX.FTZ R71, R127, R71, !PT ;  /* 0x000000477f477209 */ /* 0x000fe40007810000 */
[----:B------:R-:W-:Y:S02]  /*5300*/  ISETP.GT.AND P0, PT, R4, 0x28, !P0 ;  /* 0x000000280400780c */ /* 0x000fe40004704270 */
[----:B------:R-:W-:Y:S02]  /*5310*/  FMNMX.FTZ R71, R132, R71, !PT ;  /* 0x0000004784477209 */ /* 0x000fe40007810000 */
[----:B------:R-:W-:Y:S02]  /*5320*/  ISETP.LT.OR P0, PT, R5, 0x29, P0 ;  /* 0x000000290500780c */ /* 0x000fe40000701670 */
[----:B------:R-:W-:Y:S02]  /*5330*/  FMNMX.FTZ R71, R196, R71, !PT ;  /* 0x00000047c4477209 */ /* 0x000fe40007810000 */
[----:B------:R-:W-:-:S02]  /*5340*/  FSEL R143, R23, -INF , !P0 ;  /* 0xff800000178f7808 */ /* 0x000fc40004000000 */
[----:B------:R-:W-:Y:S02]  /*5350*/  ISETP.NE.AND P0, PT, R45, RZ, PT ;  /* 0x000000ff2d00720c */ /* 0x000fe40003f05270 */
[----:B-1----:R-:W-:Y:S02]  /*5360*/  FMNMX.FTZ R72, R72, R6, !PT ;  /* 0x0000000648487209 */ /* 0x002fe40007810000 */
[----:B------:R-:W-:Y:S02]  /*5370*/  FMNMX.FTZ R71, R202, R71, !PT ;  /* 0x00000047ca477209 */ /* 0x000fe40007810000 */
[----:B------:R-:W-:Y:S01]  /*5380*/  ISETP.GT.AND P0, PT, R4, 0x29, !P0 ;  /* 0x000000290400780c */ /* 0x000fe20004704270 */
[----:B------:R-:W1:Y:S01]  /*5390*/  SHFL.BFLY PT, R6, R72, 0x1, 0x1f ;  /* 0x0c201f0048067f89 */ /* 0x000e6200000e0000 */
[----:B------:R-:W-:Y:S02]  /*53a0*/  FMNMX.FTZ R71, R201, R71, !PT ;  /* 0x00000047c9477209 */ /* 0x000fe40007810000 */
[----:B------:R-:W-:-:S02]  /*53b0*/  ISETP.LT.OR P0, PT, R5, 0x2a, P0 ;  /* 0x0000002a0500780c */ /* 0x000fc40000701670 */
[----:B------:R-:W-:Y:S02]  /*53c0*/  FMNMX.FTZ R71, R203, R71, !PT ;  /* 0x00000047cb477209 */ /* 0x000fe40007810000 */
[----:B------:R-:W-:Y:S02]  /*53d0*/  FSEL R142, R25, -INF , !P0 ;  /* 0xff800000198e7808 */ /* 0x000fe40004000000 */
[----:B------:R-:W-:Y:S02]  /*53e0*/  ISETP.NE.AND P0, PT, R44, RZ, PT ;  /* 0x000000ff2c00720c */ /* 0x000fe40003f05270 */
[----:B------:R-:W-:Y:S02]  /*53f0*/  FMNMX.FTZ R71, R204, R71, !PT ;  /* 0x00000047cc477209 */ /* 0x000fe40007810000 */
[----:B------:R-:W-:Y:S02]  /*5400*/  ISETP.GT.AND P0, PT, R4, 0x30, !P0 ;  /* 0x000000300400780c */ /* 0x000fe40004704270 */
[----:B------:R-:W-:-:S02]  /*5410*/  FMNMX.FTZ R71, R205, R71, !PT ;  /* 0x00000047cd477209 */ /* 0x000fc40007810000 */
[----:B------:R-:W-:Y:S02]  /*5420*/  ISETP.LT.OR P0, PT, R5, 0x31, P0 ;  /* 0x000000310500780c */ /* 0x000fe40000701670 */
[----:B------:R-:W-:Y:S02]  /*5430*/  FMNMX.FTZ R71, R206, R71, !PT ;  /* 0x00000047ce477209 */ /* 0x000fe40007810000 */
[----:B------:R-:W-:Y:S02]  /*5440*/  FSEL R190, R12, -INF , !P0 ;  /* 0xff8000000cbe7808 */ /* 0x000fe40004000000 */
[----:B------:R-:W-:Y:S02]  /*5450*/  FMNMX.FTZ R71, R225, R71, !PT ;  /* 0x00000047e1477209 */ /* 0x000fe40007810000 */
[----:B------:R-:W-:Y:S02]  /*5460*/  ISETP.NE.AND P0, PT, R43, RZ, PT ;  /* 0x000000ff2b00720c */ /* 0x000fe40003f05270 */
[----:B-1----:R-:W-:-:S02]  /*5470*/  FMNMX.FTZ R72, R72, R6, !PT ;  /* 0x0000000648487209 */ /* 0x002fc40007810000 */
[----:B------:R-:W-:Y:S01]  /*5480*/  ISETP.GT.AND P0, PT, R4, 0x31, !P0 ;  /* 0x000000310400780c */ /* 0x000fe20004704270 */
[----:B------:R-:W1:Y:S01]  /*5490*/  SHFL.BFLY PT, R6, R71, 0x2, 0x1f ;  /* 0x0c401f0047067f89 */ /* 0x000e6200000e0000 */
[----:B------:R-:W-:Y:S01]  /*54a0*/  ISETP.NE.AND P6, PT, R42, RZ, PT ;  /* 0x000000ff2a00720c */ /* 0x000fe20003fc5270 */
[----:B------:R-:W-:Y:S01]  /*54b0*/  FMUL.FTZ R7, R72, c[0x0][0x2d0] ;  /* 0x0000b40048077a20 */ /* 0x000fe20000410000 */
[----:B------:R-:W-:Y:S02]  /*54c0*/  ISETP.LT.OR P0, PT, R5, 0x32, P0 ;  /* 0x000000320500780c */ /* 0x000fe40000701670 */
[----:B------:R-:W-:Y:S02]  /*54d0*/  LEA R211, R2, R210, 0x1 ;  /* 0x000000d202d37211 */ /* 0x000fe400078e08ff */
[----:B------:R-:W-:Y:S02]  /*54e0*/  FSEL R191, R9, -INF , !P0 ;  /* 0xff80000009bf7808 */ /* 0x000fe40004000000 */
[----:B------:R-:W-:Y:S01]  /*54f0*/  ISETP.GT.AND P0, PT, R4, 0x38, !P6 ;  /* 0x000000380400780c */ /* 0x000fe20007704270 */
[----:B------:R-:W-:Y:S01]  /*5500*/  LDSM.16.MT88.4 R92, [R211+0x100] ;  /* 0x00010000d35c783b */ /* 0x000fe20000004200 */
[----:B------:R-:W-:-:S02]  /*5510*/  FMNMX.FTZ R2, R114, R119, !PT ;  /* 0x0000007772027209 */ /* 0x000fc40007810000 */
[----:B------:R-:W-:Y:S02]  /*5520*/  ISETP.LT.OR P0, PT, R5, 0x39, P0 ;  /* 0x000000390500780c */ /* 0x000fe40000701670 */
[----:B------:R-:W-:Y:S02]  /*5530*/  FMNMX.FTZ R2, R122, R2, !PT ;  /* 0x000000027a027209 */ /* 0x000fe40007810000 */
[----:B------:R-:W-:Y:S02]  /*5540*/  FSEL R192, R19, -INF , !P0 ;  /* 0xff80000013c07808 */ /* 0x000fe40004000000 */
[----:B------:R-:W-:Y:S02]  /*5550*/  ISETP.GT.AND P0, PT, R4, 0x39, !P5 ;  /* 0x000000390400780c */ /* 0x000fe40006f04270 */
[----:B------:R-:W-:Y:S02]  /*5560*/  ISETP.NE.AND P5, PT, R38, RZ, PT ;  /* 0x000000ff2600720c */ /* 0x000fe40003fa5270 */
[----:B------:R-:W-:-:S02]  /*5570*/  ISETP.LT.OR P0, PT, R5, 0x3a, P0 ;  /* 0x0000003a0500780c */ /* 0x000fc40000701670 */
[----:B-1----:R-:W-:Y:S02]  /*5580*/  FMNMX.FTZ R71, R71, R6, !PT ;  /* 0x0000000647477209 */ /* 0x002fe40007810000 */
[----:B------:R-:W-:Y:S02]  /*5590*/  FSEL R193, R18, -INF , !P0 ;  /* 0xff80000012c17808 */ /* 0x000fe40004000000 */
[----:B------:R-:W-:Y:S01]  /*55a0*/  ISETP.GT.AND P0, PT, R4, 0x40, !P3 ;  /* 0x000000400400780c */ /* 0x000fe20005f04270 */
[----:B------:R-:W1:Y:S01]  /*55b0*/  SHFL.BFLY PT, R6, R71, 0x1, 0x1f ;  /* 0x0c201f0047067f89 */ /* 0x000e6200000e0000 */
[----:B------:R-:W-:Y:S02]  /*55c0*/  ISETP.NE.AND P6, PT, R37, RZ, PT ;  /* 0x000000ff2500720c */ /* 0x000fe40003fc5270 */
[----:B------:R-:W-:Y:S02]  /*55d0*/  ISETP.LT.OR P0, PT, R5, 0x41, P0 ;  /* 0x000000410500780c */ /* 0x000fe40000701670 */
[----:B------:R-:W-:-:S02]  /*55e0*/  ISETP.NE.AND P3, PT, R41, RZ, PT ;  /* 0x000000ff2900720c */ /* 0x000fc40003f65270 */
[----:B------:R-:W-:Y:S02]  /*55f0*/  FSEL R199, R11, -INF , !P0 ;  /* 0xff8000000bc77808 */ /* 0x000fe40004000000 */
[----:B------:R-:W-:Y:S02]  /*5600*/  ISETP.GT.AND P0, PT, R4, 0x41, !P2 ;  /* 0x000000410400780c */ /* 0x000fe40005704270 */
[----:B------:R-:W-:Y:S02]  /*5610*/  ISETP.NE.AND P2, PT, R40, RZ, PT ;  /* 0x000000ff2800720c */ /* 0x000fe40003f45270 */
[----:B------:R-:W-:Y:S02]  /*5620*/  ISETP.LT.OR P0, PT, R5, 0x42, P0 ;  /* 0x000000420500780c */ /* 0x000fe40000701670 */
[----:B------:R-:W-:Y:S02]  /*5630*/  ISETP.GT.AND P3, PT, R4, 0x48, !P3 ;  /* 0x000000480400780c */ /* 0x000fe40005f64270 */
[----:B------:R-:W-:-:S02]  /*5640*/  FSEL R198, R10, -INF , !P0 ;  /* 0xff8000000ac67808 */ /* 0x000fc40004000000 */
[----:B------:R-:W-:Y:S02]  /*5650*/  ISETP.GT.AND P0, PT, R4, RZ, !P1 ;  /* 0x000000ff0400720c */ /* 0x000fe40004f04270 */
[----:B------:R-:W-:Y:S02]  /*5660*/  ISETP.NE.AND P1, PT, R39, RZ, PT ;  /* 0x000000ff2700720c */ /* 0x000fe40003f25270 */
[----:B------:R-:W-:Y:S02]  /*5670*/  ISETP.LT.OR P0, PT, R5, 0x1, P0 ;  /* 0x000000010500780c */ /* 0x000fe40000701670 */
[----:B-1----:R-:W-:Y:S02]  /*5680*/  FMNMX.FTZ R71, R71, R6, !PT ;  /* 0x0000000647477209 */ /* 0x002fe40007810000 */
[----:B------:R-:W-:Y:S02]  /*5690*/  FSEL R73, R22, -INF , !P0 ;  /* 0xff80000016497808 */ /* 0x000fe40004000000 */
[----:B------:R-:W-:Y:S01]  /*56a0*/  FSETP.NEU.FTZ.AND P0, PT, R72, -INF , PT ;  /* 0xff8000004800780b */ /* 0x000fe20003f1d000 */
[----:B------:R-:W-:Y:S01]  /*56b0*/  FMUL.FTZ R6, R71, c[0x0][0x2d0] ;  /* 0x0000b40047067a20 */ /* 0x000fe20000410000 */
[----:B------:R-:W-:-:S02]  /*56c0*/  FMNMX.FTZ R3, R73, R74, !PT ;  /* 0x0000004a49037209 */ /* 0x000fc40007810000 */
[----:B------:R-:W-:Y:S02]  /*56d0*/  FSEL R7, R7, RZ, P0 ;  /* 0x000000ff07077208 */ /* 0x000fe40000000000 */
[----:B------:R-:W-:Y:S02]  /*56e0*/  FSETP.NEU.FTZ.AND P0, PT, R71, -INF , PT ;  /* 0xff8000004700780b */ /* 0x000fe40003f1d000 */
[----:B------:R-:W-:Y:S01]  /*56f0*/  FMNMX.FTZ R3, R112, R3, !PT ;  /* 0x0000000370037209 */ /* 0x000fe20007810000 */
[----:B------:R-:W-:Y:S01]  /*5700*/  FFMA.FTZ R8, R60, c[0x0][0x2d0], -R7 ;  /* 0x0000b4003c087a23 */ /* 0x000fe20000010807 */
[----:B------:R-:W-:Y:S02]  /*5710*/  FSEL R6, R6, RZ, P0 ;  /* 0x000000ff06067208 */ /* 0x000fe40000000000 */
[----:B------:R-:W-:Y:S01]  /*5720*/  FMNMX.FTZ R3, R75, R3, !PT ;  /* 0x000000034b037209 */ /* 0x000fe20007810000 */
[----:B------:R1:W-:Y:S01]  /*5730*/  MUFU.EX2 R152, R8 ;  /* 0x0000000800987308 */ /* 0x0003e20000000800 */
[C---:B------:R-:W-:Y:S01]  /*5740*/  ISETP.GT.AND P0, PT, R4.reuse, 0x51, !P5 ;  /* 0x000000510400780c */ /* 0x040fe20006f04270 */
[----:B------:R-:W-:Y:S01]  /*5750*/  FFMA.FTZ R0, R57, c[0x0][0x2d0], -R6 ;  /* 0x0000b40039007a23 */ /* 0x000fe20000010806 */
[----:B------:R-:W-:-:S02]  /*5760*/  ISETP.GT.AND P5, PT, R4, 0x59, !P6 ;  /* 0x000000590400780c */ /* 0x000fc400077a4270 */
[C---:B------:R-:W-:Y:S02]  /*5770*/  ISETP.GT.AND P2, PT, R4.reuse, 0x49, !P2 ;  /* 0x000000490400780c */ /* 0x040fe40005744270 */
[C---:B------:R-:W-:Y:S01]  /*5780*/  ISETP.GT.AND P1, PT, R4.reuse, 0x50, !P1 ;  /* 0x000000500400780c */ /* 0x040fe20004f24270 */
[----:B------:R2:W-:Y:S01]  /*5790*/  MUFU.EX2 R154, R0 ;  /* 0x00000000009a7308 */ /* 0x0005e20000000800 */
[----:B------:R-:W-:Y:S02]  /*57a0*/  ISETP.GT.AND P4, PT, R4, 0x58, !P4 ;  /* 0x000000580400780c */ /* 0x000fe40006784270 */
[----:B------:R-:W-:Y:S02]  /*57b0*/  P2R R4, PR, RZ, 0x20 ;  /* 0x00000020ff047803 */ /* 0x000fe40000000000 */
[C---:B------:R-:W-:Y:S02]  /*57c0*/  ISETP.LT.OR P5, PT, R5.reuse, 0x4a, P2 ;  /* 0x0000004a0500780c */ /* 0x040fe400017a1670 */
[----:B------:R-:W-:Y:S01]  /*57d0*/  ISETP.LT.OR P2, PT, R5, 0x52, P0 ;  /* 0x000000520500780c */ /* 0x000fe20000741670 */
[----:B-1----:R-:W-:Y:S01]  /*57e0*/  FFMA.FTZ R8, R61, c[0x0][0x2d0], -R7 ;  /* 0x0000b4003d087a23 */ /* 0x002fe20000010807 */
[----:B------:R-:W-:Y:S01]  /*57f0*/  ISETP.NE.AND P0, PT, R4, RZ, PT ;  /* 0x000000ff0400720c */ /* 0x000fe20003f05270 */
[----:B------:R-:W1:Y:S01]  /*5800*/  LDSM.16.MT88.4 R60, [R209+0x100] ;  /* 0x00010000d13c783b */ /* 0x000e620000004200 */
[C---:B------:R-:W-:Y:S01]  /*5810*/  ISETP.LT.OR P6, PT, R5.reuse, 0x49, P3 ;  /* 0x000000490500780c */ /* 0x040fe20001fc1670 */
[----:B------:R3:W4:Y:S01]  /*5820*/  MUFU.EX2 R164, R8 ;  /* 0x0000000800a47308 */ /* 0x0007220000000800 */
[----:B------:R-:W-:-:S02]  /*5830*/  ISETP.LT.OR P3, PT, R5, 0x51, P1 ;  /* 0x000000510500780c */ /* 0x000fc40000f61670 */
[----:B------:R-:W-:Y:S01]  /*5840*/  FSEL R181, R136, -INF , !P6 ;  /* 0xff80000088b57808 */ /* 0x000fe20007000000 */
[----:B--2---:R-:W-:Y:S01]  /*5850*/  FFMA.FTZ R0, R58, c[0x0][0x2d0], -R6 ;  /* 0x0000b4003a007a23 */ /* 0x004fe20000010806 */
[----:B------:R-:W-:Y:S02]  /*5860*/  FSEL R180, R135, -INF , !P5 ;  /* 0xff80000087b47808 */ /* 0x000fe40006800000 */
[----:B------:R-:W-:Y:S01]  /*5870*/  FSEL R184, R133, -INF , !P3 ;  /* 0xff80000085b87808 */ /* 0x000fe20005800000 */
[----:B------:R2:W-:Y:S01]  /*5880*/  MUFU.EX2 R155, R0 ;  /* 0x00000000009b7308 */ /* 0x0005e20000000800 */
[C---:B------:R-:W-:Y:S02]  /*5890*/  ISETP.LT.OR P1, PT, R5.reuse, 0x59, P4 ;  /* 0x000000590500780c */ /* 0x040fe40002721670 */
[----:B------:R-:W-:Y:S02]  /*58a0*/  FSEL R183, R138, -INF , !P2 ;  /* 0xff8000008ab77808 */ /* 0x000fe40005000000 */
[----:B------:R-:W-:-:S02]  /*58b0*/  ISETP.LT.OR P0, PT, R5, 0x5a, P0 ;  /* 0x0000005a0500780c */ /* 0x000fc40000701670 */
[----:B------:R-:W-:Y:S01]  /*58c0*/  FSEL R185, R134, -INF , !P1 ;  /* 0xff80000086b97808 */ /* 0x000fe20004800000 */
[----:B---3--:R-:W-:Y:S01]  /*58d0*/  FFMA.FTZ R8, R69, c[0x0][0x2d0], -R7 ;  /* 0x0000b40045087a23 */ /* 0x008fe20000010807 */
[----:B----4-:R-:W-:Y:S02]  /*58e0*/  F2FP.BF16.PACK_AB R12, R164, R152 ;  /* 0x00000098a40c723e */ /* 0x010fe400000010ff */
[----:B------:R-:W-:Y:S01]  /*58f0*/  FSEL R182, R139, -INF , !P0 ;  /* 0xff8000008bb67808 */ /* 0x000fe20004000000 */
[----:B------:R3:W-:Y:S01]  /*5900*/  MUFU.EX2 R216, R8 ;  /* 0x0000000800d87308 */ /* 0x0007e20000000800 */
[----:B------:R-:W-:Y:S01]  /*5910*/  ISETP.NE.AND P6, PT, R123, RZ, PT ;  /* 0x000000ff7b00720c */ /* 0x000fe20003fc5270 */
[----:B--2---:R-:W-:-:S06]  /*5920*/  FFMA.FTZ R0, R59, c[0x0][0x2d0], -R6 ;  /* 0x0000b4003b007a23 */ /* 0x004fcc0000010806 */
[----:B------:R2:W4:Y:S01]  /*5930*/  MUFU.EX2 R151, R0 ;  /* 0x0000000000977308 */ /* 0x0005220000000800 */
[----:B---3--:R-:W-:-:S07]  /*5940*/  FFMA.FTZ R8, R68, c[0x0][0x2d0], -R7 ;  /* 0x0000b40044087a23 */ /* 0x008fce0000010807 */
[----:B------:R3:W1:Y:S01]  /*5950*/  MUFU.EX2 R158, R8 ;  /* 0x00000008009e7308 */ /* 0x0006620000000800 */
[----:B--2---:R-:W-:Y:S01]  /*5960*/  FFMA.FTZ R0, R76, c[0x0][0x2d0], -R7 ;  /* 0x0000b4004c007a23 */ /* 0x004fe20000010807 */
[----:B----4-:R-:W-:-:S06]  /*5970*/  F2FP.BF16.PACK_AB R15, R151, R155 ;  /* 0x0000009b970f723e */ /* 0x010fcc00000010ff */
[----:B------:R2:W-:Y:S01]  /*5980*/  MUFU.EX2 R243, R0 ;  /* 0x0000000000f37308 */ /* 0x0005e20000000800 */
[----:B---3--:R-:W-:Y:S01]  /*5990*/  FFMA.FTZ R8, R56, c[0x0][0x2d0], -R6 ;  /* 0x0000b40038087a23 */ /* 0x008fe20000010806 */
[----:B-1----:R-:W-:Y:S01]  /*59a0*/  F2FP.BF16.PACK_AB R14, R158, R216 ;  /* 0x000000d89e0e723e */ /* 0x002fe200000010ff */
[----:B------:R-:W-:Y:S05]  /*59b0*/  LDSM.16.MT88.4 R56, [R211+0x1100] ;  /* 0x00110000d338783b */ /* 0x000fea0000004200 */
[----:B------:R-:W1:Y:S01]  /*59c0*/  MUFU.EX2 R149, R8 ;  /* 0x0000000800957308 */ /* 0x000e620000000800 */
[----:B--2---:R-:W-:-:S07]  /*59d0*/  FFMA.FTZ R0, R77, c[0x0][0x2d0], -R7 ;  /* 0x0000b4004d007a23 */ /* 0x004fce0000010807 */
[----:B------:R2:W3:Y:S01]  /*59e0*/  MUFU.EX2 R248, R0 ;  /* 0x0000000000f87308 */ /* 0x0004e20000000800 */
[----:B-1----:R-:W-:-:S07]  /*59f0*/  F2FP.BF16.PACK_AB R13, R154, R149 ;  /* 0x000000959a0d723e */ /* 0x002fce00000010ff */
[----:B------:R-:W-:Y:S01]  /*5a00*/  HMMA.16816.F32.BF16 R16, R12, R60, RZ ;  /* 0x0000003c0c10723c */ /* 0x000fe200000418ff */
[----:B--2---:R-:W-:Y:S01]  /*5a10*/  FFMA.FTZ R0, R84, c[0x0][0x2d0], -R7 ;  /* 0x0000b40054007a23 */ /* 0x004fe20000010807 */
[----:B---3--:R-:W-:-:S03]  /*5a20*/  F2FP.BF16.PACK_AB R8, R248, R243 ;  /* 0x000000f3f808723e */ /* 0x008fc600000010ff */
[----:B------:R1:W-:Y:S03]  /*5a30*/  MUFU.EX2 R214, R0 ;  /* 0x0000000000d67308 */ /* 0x0003e60000000800 */
[C---:B------:R-:W-:Y:S08]  /*5a40*/  HMMA.16816.F32.BF16 R20, R12.reuse, R80, RZ ;  /* 0x000000500c14723c */ /* 0x040ff000000418ff */
[----:B------:R-:W-:Y:S01]  /*5a50*/  HMMA.16816.F32.BF16 R24, R12, R88, RZ ;  /* 0x000000580c18723c */ /* 0x000fe200000418ff */
[----:B-1----:R-:W-:Y:S01]  /*5a60*/  FMNMX.FTZ R0, R128, R2, !PT ;  /* 0x0000000280007209 */ /* 0x002fe20007810000 */
[----:B------:R-:W-:-:S02]  /*5a70*/  FFMA.FTZ R2, R85, c[0x0][0x2d0], -R7 ;  /* 0x0000b40055027a23 */ /* 0x000fc40000010807 */
[----:B------:R-:W-:Y:S01]  /*5a80*/  LDSM.16.MT88.4 R84, [R209+0x1100] ;  /* 0x00110000d154783b */ /* 0x000fe20000004200 */
[----:B------:R-:W-:Y:S01]  /*5a90*/  FMNMX.FTZ R0, R130, R0, !PT ;  /* 0x0000000082007209 */ /* 0x000fe20007810000 */
[----:B------:R1:W2:Y:S02]  /*5aa0*/  MUFU.EX2 R165, R2 ;  /* 0x0000000200a57308 */ /* 0x0002a40000000800 */
[----:B------:R-:W-:Y:S01]  /*5ab0*/  HMMA.16816.F32.BF16 R32, R12, R92, RZ ;  /* 0x0000005c0c20723c */ /* 0x000fe200000418ff */
[----:B------:R-:W-:-:S04]  /*5ac0*/  FMNMX.FTZ R0, R131, R0, !PT ;  /* 0x0000000083007209 */ /* 0x000fc80007810000 */
[----:B------:R-:W-:-:S03]  /*5ad0*/  FMNMX.FTZ R0, R140, R0, !PT ;  /* 0x000000008c007209 */ /* 0x000fc60007810000 */
[----:B------:R-:W-:Y:S01]  /*5ae0*/  HMMA.16816.F32.BF16 R36, R12, R62, RZ ;  /* 0x0000003e0c24723c */ /* 0x000fe200000418ff */
[----:B------:R-:W-:-:S04]  /*5af0*/  FMNMX.FTZ R0, R141, R0, !PT ;  /* 0x000000008d007209 */ /* 0x000fc80007810000 */
[----:B------:R-:W-:Y:S01]  /*5b00*/  FMNMX.FTZ R0, R189, R0, !PT ;  /* 0x00000000bd007209 */ /* 0x000fe20007810000 */
[----:B-1----:R-:W-:Y:S02]  /*5b10*/  FFMA.FTZ R2, R64, c[0x0][0x2d0], -R6 ;  /* 0x0000b40040027a23 */ /* 0x002fe40000010806 */
[----:B------:R-:W-:Y:S01]  /*5b20*/  HMMA.16816.F32.BF16 R40, R12, R82, RZ ;  /* 0x000000520c28723c */ /* 0x000fe200000418ff */
[----:B--2---:R-:W-:Y:S01]  /*5b30*/  F2FP.BF16.PACK_AB R10, R165, R214 ;  /* 0x000000d6a50a723e */ /* 0x004fe200000010ff */
[----:B------:R1:W-:Y:S01]  /*5b40*/  MUFU.EX2 R166, R2 ;  /* 0x0000000200a67308 */ /* 0x0003e20000000800 */
[----:B------:R-:W-:-:S04]  /*5b50*/  FMNMX.FTZ R0, R188, R0, !PT ;  /* 0x00000000bc007209 */ /* 0x000fc80007810000 */
[----:B------:R-:W-:Y:S01]  /*5b60*/  FMNMX.FTZ R0, R187, R0, !PT ;  /* 0x00000000bb007209 */ /* 0x000fe20007810000 */
[----:B------:R-:W-:Y:S03]  /*5b70*/  HMMA.16816.F32.BF16 R48, R12, R90, RZ ;  /* 0x0000005a0c30723c */ /* 0x000fe600000418ff */
[----:B------:R-:W-:-:S04]  /*5b80*/  FMNMX.FTZ R0, R186, R0, !PT ;  /* 0x00000000ba007209 */ /* 0x000fc80007810000 */
[----:B------:R-:W-:Y:S01]  /*5b90*/  FMNMX.FTZ R0, R194, R0, !PT ;  /* 0x00000000c2007209 */ /* 0x000fe20007810000 */
[----:B------:R-:W-:Y:S01]  /*5ba0*/  HMMA.16816.F32.BF16 R44, R12, R94, RZ ;  /* 0x0000005e0c2c723c */ /* 0x000fe200000418ff */
[----:B-1----:R-:W-:Y:S02]  /*5bb0*/  FFMA.FTZ R2, R65, c[0x0][0x2d0], -R6 ;  /* 0x0000b40041027a23 */ /* 0x002fe40000010806 */
[----:B------:R-:W-:Y:S02]  /*5bc0*/  FMNMX.FTZ R0, R195, R0, !PT ;  /* 0x00000000c3007209 */ /* 0x000fe40007810000 */
[----:B------:R1:W2:Y:S02]  /*5bd0*/  MUFU.EX2 R244, R2 ;  /* 0x0000000200f47308 */ /* 0x0002a40000000800 */
[----:B------:R-:W-:-:S04]  /*5be0*/  FMNMX.FTZ R0, R197, R0, !PT ;  /* 0x00000000c5007209 */ /* 0x000fc80007810000 */
[----:B------:R-:W-:-:S04]  /*5bf0*/  FMNMX.FTZ R0, R200, R0, !PT ;  /* 0x00000000c8007209 */ /* 0x000fc80007810000 */
[----:B------:R-:W-:Y:S01]  /*5c00*/  FMNMX.FTZ R0, R232, R0, !PT ;  /* 0x00000000e8007209 */ /* 0x000fe20007810000 */
[----:B-1----:R-:W-:Y:S01]  /*5c10*/  FFMA.FTZ R2, R66, c[0x0][0x2d0], -R6 ;  /* 0x0000b40042027a23 */ /* 0x002fe20000010806 */
[----:B--2---:R-:W-:-:S03]  /*5c20*/  F2FP.BF16.PACK_AB R9, R244, R166 ;  /* 0x000000a6f409723e */ /* 0x004fc600000010ff */
[----:B------:R1:W-:Y:S02]  /*5c30*/  MUFU.EX2 R168, R2 ;  /* 0x0000000200a87308 */ /* 0x0003e40000000800 */
[----:B-1----:R-:W-:Y:S01]  /*5c40*/  FMNMX.FTZ R2, R113, R3, !PT ;  /* 0x0000000371027209 */ /* 0x002fe20007810000 */
[----:B------:R-:W-:Y:S02]  /*5c50*/  FFMA.FTZ R3, R67, c[0x0][0x2d0], -R6 ;  /* 0x0000b40043037a23 */ /* 0x000fe40000010806 */
[----:B------:R-:W-:Y:S01]  /*5c60*/  LDSM.16.MT88.4 R64, [R210+0x1100] ;  /* 0x00110000d240783b */ /* 0x000fe20000004200 */
[----:B------:R-:W-:Y:S02]  /*5c70*/  FMNMX.FTZ R2, R115, R2, !PT ;  /* 0x0000000273027209 */ /* 0x000fe40007810000 */
[----:B------:R1:W2:Y:S02]  /*5c80*/  MUFU.EX2 R167, R3 ;  /* 0x0000000300a77308 */ /* 0x0002a40000000800 */
[----:B------:R-:W-:-:S04]  /*5c90*/  FMNMX.FTZ R2, R116, R2, !PT ;  /* 0x0000000274027209 */ /* 0x000fc80007810000 */
[----:B------:R-:W-:Y:S01]  /*5ca0*/  FMNMX.FTZ R2, R118, R2, !PT ;  /* 0x0000000276027209 */ /* 0x000fe20007810000 */
[--C-:B-1----:R-:W-:Y:S01]  /*5cb0*/  FFMA.FTZ R3, R108, c[0x0][0x2d0], -R7.reuse ;  /* 0x0000b4006c037a23 */ /* 0x102fe20000010807 */
[----:B--2---:R-:W-:Y:S01]  /*5cc0*/  F2FP.BF16.PACK_AB R11, R167, R168 ;  /* 0x000000a8a70b723e */ /* 0x004fe200000010ff */
[----:B------:R-:W1:Y:S02]  /*5cd0*/  LDSM.16.MT88.4 R108, [R211+0x900] ;  /* 0x00090000d36c783b */ /* 0x000e640000004200 */
[----:B------:R2:W-:Y:S04]  /*5ce0*/  MUFU.EX2 R153, R3 ;  /* 0x0000000300997308 */ /* 0x0005e80000000800 */
[C---:B------:R-:W-:Y:S08]  /*5cf0*/  HMMA.16816.F32.BF16 R52, R8.reuse, R104, R16 ;  /* 0x000000680834723c */ /* 0x040ff00000041810 */
[----:B------:R-:W-:Y:S01]  /*5d00*/  HMMA.16816.F32.BF16 R28, R8, R100, R20 ;  /* 0x00000064081c723c */ /* 0x000fe20000041814 */
[----:B--2---:R-:W-:Y:S01]  /*5d10*/  FMNMX.FTZ R3, R145, R2, !PT ;  /* 0x0000000291037209 */ /* 0x004fe20007810000 */
[----:B------:R-:W-:-:S03]  /*5d20*/  FFMA.FTZ R2, R120, c[0x0][0x2d0], -R7 ;  /* 0x0000b40078027a23 */ /* 0x000fc60000010807 */
[----:B------:R-:W-:Y:S01]  /*5d30*/  FMNMX.FTZ R3, R144, R3, !PT ;  /* 0x0000000390037209 */ /* 0x000fe20007810000 */
[----:B------:R2:W-:Y:S02]  /*5d40*/  MUFU.EX2 R247, R2 ;  /* 0x0000000200f77308 */ /* 0x0005e40000000800 */
[C---:B------:R-:W-:Y:S08]  /*5d50*/  HMMA.16816.F32.BF16 R20, R8.reuse, R96, R24 ;  /* 0x000000600814723c */ /* 0x040ff00000041818 */
[----:B------:R-:W-:Y:S01]  /*5d60*/  HMMA.16816.F32.BF16 R16, R8, R106, R36 ;  /* 0x0000006a0810723c */ /* 0x000fe20000041824 */
[----:B--2---:R-:W-:Y:S01]  /*5d70*/  FMNMX.FTZ R2, R233, R0, !PT ;  /* 0x00000000e9027209 */ /* 0x004fe20007810000 */
[----:B------:R-:W-:-:S06]  /*5d80*/  FFMA.FTZ R0, R121, c[0x0][0x2d0], -R7 ;  /* 0x0000b40079007a23 */ /* 0x000fcc0000010807 */
[C---:B-1----:R-:W-:Y:S01]  /*5d90*/  HMMA.16816.F32.BF16 R12, R8.reuse, R108, R32 ;  /* 0x0000006c080c723c */ /* 0x042fe20000041820 */
[----:B------:R1:W-:Y:S07]  /*5da0*/  MUFU.EX2 R150, R0 ;  /* 0x0000000000967308 */ /* 0x0003ee0000000800 */
[C---:B------:R-:W-:Y:S08]  /*5db0*/  HMMA.16816.F32.BF16 R36, R8.reuse, R102, R40 ;  /* 0x000000660824723c */ /* 0x040ff00000041828 */
[----:B------:R-:W-:Y:S01]  /*5dc0*/  HMMA.16816.F32.BF16 R24, R8, R98, R48 ;  /* 0x000000620818723c */ /* 0x000fe20000041830 */
[----:B-1----:R-:W-:-:S02]  /*5dd0*/  FMNMX.FTZ R0, R234, R2, !PT ;  /* 0x00000002ea007209 */ /* 0x002fc40007810000 */
[----:B------:R-:W-:Y:S01]  /*5de0*/  FMNMX.FTZ R2, R143, R3, !PT ;  /* 0x000000038f027209 */ /* 0x000fe20007810000 */
[----:B------:R-:W-:Y:S01]  /*5df0*/  FFMA.FTZ R3, R124, c[0x0][0x2d0], -R7 ;  /* 0x0000b4007c037a23 */ /* 0x000fe20000010807 */
[----:B------:R-:W-:-:S03]  /*5e00*/  FMNMX.FTZ R0, R235, R0, !PT ;  /* 0x00000000eb007209 */ /* 0x000fc60007810000 */
[----:B------:R-:W-:Y:S01]  /*5e10*/  HMMA.16816.F32.BF16 R32, R8, R110, R44 ;  /* 0x0000006e0820723c */ /* 0x000fe2000004182c */
[----:B------:R-:W-:Y:S01]  /*5e20*/  FMNMX.FTZ R2, R142, R2, !PT ;  /* 0x000000028e027209 */ /* 0x000fe20007810000 */
[----:B------:R1:W2:Y:S01]  /*5e30*/  MUFU.EX2 R156, R3 ;  /* 0x00000003009c7308 */ /* 0x0002a20000000800 */
[----:B------:R-:W-:Y:S02]  /*5e40*/  FMNMX.FTZ R0, R236, R0, !PT ;  /* 0x00000000ec007209 */ /* 0x000fe40007810000 */
[----:B------:R-:W-:Y:S02]  /*5e50*/  FMNMX.FTZ R2, R190, R2, !PT ;  /* 0x00000002be027209 */ /* 0x000fe40007810000 */
[----:B------:R-:W-:Y:S02]  /*5e60*/  FMNMX.FTZ R0, R237, R0, !PT ;  /* 0x00000000ed007209 */ /* 0x000fe40007810000 */
[----:B------:R-:W-:Y:S02]  /*5e70*/  FMNMX.FTZ R2, R191, R2, !PT ;  /* 0x00000002bf027209 */ /* 0x000fe40007810000 */
[----:B------:R-:W-:-:S04]  /*5e80*/  FMNMX.FTZ R0, R241, R0, !PT ;  /* 0x00000000f1007209 */ /* 0x000fc80007810000 */
[----:B------:R-:W-:Y:S01]  /*5e90*/  FMNMX.FTZ R0, R239, R0, !PT ;  /* 0x00000000ef007209 */ /* 0x000fe20007810000 */
[----:B-1----:R-:W-:Y:S01]  /*5ea0*/  FFMA.FTZ R3, R129, c[0x0][0x2d0], -R7 ;  /* 0x0000b40081037a23 */ /* 0x002fe20000010807 */
[----:B--2---:R-:W-:-:S03]  /*5eb0*/  F2FP.BF16.PACK_AB R10, R156, R150 ;  /* 0x000000969c0a723e */ /* 0x004fc600000010ff */
[----:B------:R-:W1:Y:S01]  /*5ec0*/  SHFL.BFLY PT, R4, R0, 0x2, 0x1f ;  /* 0x0c401f0000047f89 */ /* 0x000e6200000e0000 */
[----:B------:R2:W-:Y:S02]  /*5ed0*/  MUFU.EX2 R157, R3 ;  /* 0x00000003009d7308 */ /* 0x0005e40000000800 */
[----:B--2---:R-:W-:Y:S01]  /*5ee0*/  FMNMX.FTZ R3, R192, R2, !PT ;  /* 0x00000002c0037209 */ /* 0x004fe20007810000 */
[----:B------:R-:W-:-:S03]  /*5ef0*/  FFMA.FTZ R2, R70, c[0x0][0x2d0], -R6 ;  /* 0x0000b40046027a23 */ /* 0x000fc60000010806 */
[----:B------:R-:W-:Y:S02]  /*5f00*/  FMNMX.FTZ R3, R193, R3, !PT ;  /* 0x00000003c1037209 */ /* 0x000fe40007810000 */
[----:B------:R2:W-:Y:S01]  /*5f10*/  MUFU.EX2 R129, R2 ;  /* 0x0000000200817308 */ /* 0x0005e20000000800 */
[----:B-1----:R-:W-:Y:S02]  /*5f20*/  FMNMX.FTZ R0, R0, R4, !PT ;  /* 0x0000000400007209 */ /* 0x002fe40007810000 */
[----:B------:R-:W-:-:S03]  /*5f30*/  FMNMX.FTZ R3, R199, R3, !PT ;  /* 0x00000003c7037209 */ /* 0x000fc60007810000 */
[----:B------:R-:W1:Y:S01]  /*5f40*/  SHFL.BFLY PT, R5, R0, 0x1, 0x1f ;  /* 0x0c201f0000057f89 */ /* 0x000e6200000e0000 */
[----:B------:R-:W-:-:S04]  /*5f50*/  FMNMX.FTZ R3, R198, R3, !PT ;  /* 0x00000003c6037209 */ /* 0x000fc80007810000 */
[----:B------:R-:W-:-:S04]  /*5f60*/  FMNMX.FTZ R3, R181, R3, !PT ;  /* 0x00000003b5037209 */ /* 0x000fc80007810000 */
[----:B------:R-:W-:Y:S01]  /*5f70*/  FMNMX.FTZ R3, R180, R3, !PT ;  /* 0x00000003b4037209 */ /* 0x000fe20007810000 */
[----:B--2---:R-:W-:-:S03]  /*5f80*/  FFMA.FTZ R2, R78, c[0x0][0x2d0], -R6 ;  /* 0x0000b4004e027a23 */ /* 0x004fc60000010806 */
[----:B------:R-:W-:Y:S01]  /*5f90*/  FMNMX.FTZ R3, R184, R3, !PT ;  /* 0x00000003b8037209 */ /* 0x000fe20007810000 */
[----:B------:R2:W3:Y:S03]  /*5fa0*/  MUFU.EX2 R148, R2 ;  /* 0x0000000200947308 */ /* 0x0004e60000000800 */
[----:B------:R-:W-:-:S04]  /*5fb0*/  FMNMX.FTZ R3, R183, R3, !PT ;  /* 0x00000003b7037209 */ /* 0x000fc80007810000 */
[----:B------:R-:W-:Y:S02]  /*5fc0*/  FMNMX.FTZ R3, R185, R3, !PT ;  /* 0x00000003b9037209 */ /* 0x000fe40007810000 */
[----:B-1----:R-:W-:Y:S01]  /*5fd0*/  FMNMX.FTZ R70, R0, R5, !PT ;  /* 0x0000000500467209 */ /* 0x002fe20007810000 */
[--C-:B------:R-:W-:Y:S01]  /*5fe0*/  FFMA.FTZ R0, R127, c[0x0][0x2d0], -R6.reuse ;  /* 0x0000b4007f007a23 */ /* 0x100fe20000010806 */
[----:B------:R-:W-:Y:S02]  /*5ff0*/  FMNMX.FTZ R3, R182, R3, !PT ;  /* 0x00000003b6037209 */ /* 0x000fe40007810000 */
[----:B------:R-:W-:Y:S01]  /*6000*/  FSETP.NEU.FTZ.AND P0, PT, R70, -INF , PT ;  /* 0xff8000004600780b */ /* 0x000fe20003f1d000 */
[----:B------:R1:W-:Y:S01]  /*6010*/  MUFU.EX2 R246, R0 ;  /* 0x0000000000f67308 */ /* 0x0003e20000000800 */
[----:B--2---:R-:W-:Y:S01]  /*6020*/  FFMA.FTZ R2, R79, c[0x0][0x2d0], -R6 ;  /* 0x0000b4004f027a23 */ /* 0x004fe20000010806 */
[----:B------:R-:W2:Y:S01]  /*6030*/  SHFL.BFLY PT, R4, R3, 0x2, 0x1f ;  /* 0x0c401f0003047f89 */ /* 0x000ea200000e0000 */
[----:B---3--:R-:W-:-:S03]  /*6040*/  F2FP.BF16.PACK_AB R9, R148, R129 ;  /* 0x000000819409723e */ /* 0x008fc600000010ff */
[----:B------:R-:W-:Y:S02]  /*6050*/  LDSM.16.MT88.4 R76, [R212+0x1100] ;  /* 0x00110000d44c783b */ /* 0x000fe40000004200 */
[----:B------:R3:W-:Y:S01]  /*6060*/  MUFU.EX2 R215, R2 ;  /* 0x0000000200d77308 */ /* 0x0007e20000000800 */
[--C-:B-1----:R-:W-:Y:S02]  /*6070*/  FFMA.FTZ R0, R132, c[0x0][0x2d0], -R6.reuse ;  /* 0x0000b40084007a23 */ /* 0x102fe40000010806 */
[----:B---3--:R-:W-:Y:S02]  /*6080*/  FFMA.FTZ R2, R117, c[0x0][0x2d0], -R6 ;  /* 0x0000b40075027a23 */ /* 0x008fe40000010806 */
[----:B------:R-:W-:Y:S01]  /*6090*/  IMAD.MOV.U32 R117, RZ, RZ, R153 ;  /* 0x000000ffff757224 */ /* 0x000fe200078e0099 */
[----:B--2---:R-:W-:Y:S02]  /*60a0*/  FMNMX.FTZ R3, R3, R4, !PT ;  /* 0x0000000403037209 */ /* 0x004fe40007810000 */
[----:B------:R1:W2:Y:S02]  /*60b0*/  MUFU.EX2 R68, R2 ;  /* 0x0000000200447308 */ /* 0x0002a40000000800 */
[----:B------:R-:W-:Y:S01]  /*60c0*/  F2FP.BF16.PACK_AB R8, R247, R117 ;  /* 0x00000075f708723e */ /* 0x000fe200000010ff */
[----:B------:R-:W3:Y:S01]  /*60d0*/  SHFL.BFLY PT, R4, R3, 0x1, 0x1f ;  /* 0x0c201f0003047f89 */ /* 0x000ee200000e0000 */
[----:B-1----:R-:W-:Y:S01]  /*60e0*/  FFMA.FTZ R2, R137, c[0x0][0x2d0], -R7 ;  /* 0x0000b40089027a23 */ /* 0x002fe20000010807 */
[----:B--2---:R-:W-:-:S03]  /*60f0*/  F2FP.BF16.PACK_AB R11, R68, R215 ;  /* 0x000000d7440b723e */ /* 0x004fc600000010ff */
[----:B------:R1:W-:Y:S04]  /*6100*/  MUFU.EX2 R69, R2 ;  /* 0x0000000200457308 */ /* 0x0003e80000000800 */
[----:B------:R-:W-:Y:S01]  /*6110*/  HMMA.16816.F32.BF16 R48, R8, R84, R52 ;  /* 0x000000540830723c */ /* 0x000fe20000041834 */
[----:B---3--:R-:W-:-:S06]  /*6120*/  FMNMX.FTZ R3, R3, R4, !PT ;  /* 0x0000000403037209 */ /* 0x008fcc0007810000 */
[----:B------:R-:W-:Y:S01]  /*6130*/  MOV R54, R68 ;  /* 0x0000004400367202 */ /* 0x000fe20000000f00 */
[C---:B------:R-:W-:Y:S01]  /*6140*/  HMMA.16816.F32.BF16 R44, R8.reuse, R76, R28 ;  /* 0x0000004c082c723c */ /* 0x040fe2000004181c */
[----:B------:R-:W-:Y:S01]  /*6150*/  MUFU.EX2 R68, R0 ;  /* 0x0000000000447308 */ /* 0x000fe20000000800 */
[----:B------:R-:W-:Y:S02]  /*6160*/  IMAD.MOV.U32 R55, RZ, RZ, R157 ;  /* 0x000000ffff377224 */ /* 0x000fe400078e009d */
[--C-:B-1----:R-:W-:Y:S02]  /*6170*/  FFMA.FTZ R2, R146, c[0x0][0x2d0], -R7.reuse ;  /* 0x0000b40092027a23 */ /* 0x102fe40000010807 */
[----:B------:R-:W-:Y:S02]  /*6180*/  IMAD.MOV.U32 R53, RZ, RZ, R156 ;  /* 0x000000ffff357224 */ /* 0x000fe400078e009c */
[C---:B------:R-:W-:Y:S01]  /*6190*/  HMMA.16816.F32.BF16 R28, R8.reuse, R56, R12 ;  /* 0x00000038081c723c */ /* 0x040fe2000004180c */
[----:B------:R1:W-:Y:S07]  /*61a0*/  MUFU.EX2 R153, R2 ;  /* 0x0000000200997308 */ /* 0x0003ee0000000800 */
[C---:B------:R-:W-:Y:S08]  /*61b0*/  HMMA.16816.F32.BF16 R12, R8.reuse, R58, R32 ;  /* 0x0000003a080c723c */ /* 0x040ff00000041820 */
[----:B------:R-:W-:Y:S01]  /*61c0*/  HMMA.16816.F32.BF16 R16, R8, R86, R16 ;  /* 0x000000560810723c */ /* 0x000fe20000041810 */
[----:B-1----:R-:W-:-:S02]  /*61d0*/  FFMA.FTZ R2, R147, c[0x0][0x2d0], -R7 ;  /* 0x0000b40093027a23 */ /* 0x002fc40000010807 */
[----:B------:R-:W-:Y:S02]  /*61e0*/  IMAD.MOV.U32 R147, RZ, RZ, R158 ;  /* 0x000000ffff937224 */ /* 0x000fe400078e009e */
[----:B------:R1:W2:Y:S01]  /*61f0*/  MUFU.EX2 R40, R2 ;  /* 0x0000000200287308 */ /* 0x0002a20000000800 */
[----:B------:R-:W3:Y:S02]  /*6200*/  LDSM.16.MT88.4 R156, [R210+0x1900] ;  /* 0x00190000d29c783b */ /* 0x000ee40000004200 */
[C---:B------:R-:W-:Y:S01]  /*6210*/  HMMA.16816.F32.BF16 R24, R8.reuse, R66, R24 ;  /* 0x000000420818723c */ /* 0x040fe20000041818 */
[----:B-1----:R-:W-:Y:S02]  /*6220*/  FFMA.FTZ R2, R125, c[0x0][0x2d0], -R6 ;  /* 0x0000b4007d027a23 */ /* 0x002fe40000010806 */
[----:B--2---:R-:W-:Y:S02]  /*6230*/  IMAD.MOV.U32 R5, RZ, RZ, R40 ;  /* 0x000000ffff057224 */ /* 0x004fe400078e0028 */
[----:B------:R1:W-:Y:S03]  /*6240*/  MUFU.EX2 R52, R2 ;  /* 0x0000000200347308 */ /* 0x0003e60000000800 */
[C---:B------:R-:W-:Y:S08]  /*6250*/  HMMA.16816.F32.BF16 R40, R8.reuse, R64, R20 ;  /* 0x000000400828723c */ /* 0x040ff00000041814 */
[----:B------:R-:W-:Y:S01]  /*6260*/  HMMA.16816.F32.BF16 R20, R8, R78, R36 ;  /* 0x0000004e0814723c */ /* 0x000fe20000041824 */
[----:B-1----:R-:W-:-:S06]  /*6270*/  FFMA.FTZ R2, R126, c[0x0][0x2d0], -R6 ;  /* 0x0000b4007e027a23 */ /* 0x002fcc0000010806 */
[----:B------:R-:W-:Y:S01]  /*6280*/  F2FP.BF16.PACK_AB R10, R5, R153 ;  /* 0x00000099050a723e */ /* 0x000fe200000010ff */
[----:B------:R-:W1:Y:S01]  /*6290*/  LDSM.16.MT88.4 R124, [R209+0x1900] ;  /* 0x00190000d17c783b */ /* 0x000e620000004200 */
[----:B------:R-:W-:Y:S01]  /*62a0*/  IMAD.MOV.U32 R37, RZ, RZ, R69 ;  /* 0x000000ffff257224 */ /* 0x000fe200078e0045 */
[----:B------:R2:W4:Y:S01]  /*62b0*/  MUFU.EX2 R245, R2 ;  /* 0x0000000200f57308 */ /* 0x0005220000000800 */
[----:B------:R-:W-:Y:S01]  /*62c0*/  F2FP.BF16.PACK_AB R11, R68, R246 ;  /* 0x000000f6440b723e */ /* 0x000fe200000010ff */
[----:B------:R-:W-:Y:S01]  /*62d0*/  IMAD.MOV.U32 R39, RZ, RZ, R166 ;  /* 0x000000ffff277224 */ /* 0x000fe200078e00a6 */
[----:B------:R-:W-:Y:S01]  /*62e0*/  MOV R36, R167 ;  /* 0x000000a700247202 */ /* 0x000fe20000000f00 */
[----:B------:R-:W-:Y:S01]  /*62f0*/  IMAD.MOV.U32 R38, RZ, RZ, R165 ;  /* 0x000000ffff267224 */ /* 0x000fe200078e00a5 */
[----:B------:R-:W-:Y:S01]  /*6300*/  F2FP.BF16.PACK_AB R8, R37, R55 ;  /* 0x000000372508723e */ /* 0x000fe200000010ff */
[----:B--2---:R-:W-:Y:S01]  /*6310*/  FMUL.FTZ R2, R70, c[0x0][0x2d0] ;  /* 0x0000b40046027a20 */ /* 0x004fe20000410000 */
[----:B----4-:R-:W-:-:S04]  /*6320*/  F2FP.BF16.PACK_AB R9, R245, R52 ;  /* 0x00000034f509723e */ /* 0x010fc800000010ff */
[----:B------:R-:W-:Y:S02]  /*6330*/  FSEL R2, R2, RZ, P0 ;  /* 0x000000ff02027208 */ /* 0x000fe40000000000 */
[----:B------:R-:W-:Y:S01]  /*6340*/  FSETP.NEU.FTZ.AND P0, PT, R3, -INF , PT ;  /* 0xff8000000300780b */ /* 0x000fe20003f1d000 */
[C---:B------:R-:W-:Y:S02]  /*6350*/  HMMA.16816.F32.BF16 R132, R8.reuse, R162, R20 ;  /* 0x000000a20884723c */ /* 0x040fe40000041814 */
[--C-:B------:R-:W-:Y:S02]  /*6360*/  FFMA.FTZ R0, R114, c[0x0][0x2d0], -R2.reuse ;  /* 0x0000b40072007a23 */ /* 0x100fe40000010802 */
[----:B------:R-:W-:Y:S02]  /*6370*/  FFMA.FTZ R4, R131, c[0x0][0x2d0], -R2 ;  /* 0x0000b40083047a23 */ /* 0x000fe40000010802 */
[----:B------:R2:W-:Y:S01]  /*6380*/  MUFU.EX2 R208, R0 ;  /* 0x0000000000d07308 */ /* 0x0005e20000000800 */
[----:B------:R-:W-:Y:S01]  /*6390*/  IMAD.MOV.U32 R131, RZ, RZ, R68 ;  /* 0x000000ffff837224 */ /* 0x000fe200078e0044 */
[----:B---3--:R-:W-:Y:S01]  /*63a0*/  HMMA.16816.F32.BF16 R136, R8, R156, R40 ;  /* 0x0000009c0888723c */ /* 0x008fe20000041828 */
[----:B------:R-:W-:-:S05]  /*63b0*/  IMAD.MOV.U32 R114, RZ, RZ, R150 ;  /* 0x000000ffff727224 */ /* 0x000fca00078e0096 */
[----:B------:R-:W-:Y:S02]  /*63c0*/  MUFU.EX2 R251, R4 ;  /* 0x0000000400fb7308 */ /* 0x000fe40000000800 */
[----:B-1----:R-:W-:Y:S01]  /*63d0*/  HMMA.16816.F32.BF16 R172, R8, R126, R16 ;  /* 0x0000007e08ac723c */ /* 0x002fe20000041810 */
[----:B--2---:R-:W-:Y:S01]  /*63e0*/  FFMA.FTZ R0, R119, c[0x0][0x2d0], -R2 ;  /* 0x0000b40077007a23 */ /* 0x004fe20000010802 */
[----:B------:R-:W-:-:S05]  /*63f0*/  MOV R119, R117 ;  /* 0x0000007500777202 */ /* 0x000fca0000000f00 */
[----:B------:R-:W-:Y:S01]  /*6400*/  IMAD.MOV.U32 R19, RZ, RZ, R248 ;  /* 0x000000ffff137224 */ /* 0x000fe200078e00f8 */
[----:B------:R-:W-:Y:S01]  /*6410*/  HMMA.16816.F32.BF16 R176, R8, R124, R48 ;  /* 0x0000007c08b0723c */ /* 0x000fe20000041830 */
[----:B------:R1:W-:Y:S01]  /*6420*/  MUFU.EX2 R213, R0 ;  /* 0x0000000000d57308 */ /* 0x0003e20000000800 */
[----:B------:R-:W-:Y:S01]  /*6430*/  MOV R18, R149 ;  /* 0x0000009500127202 */ /* 0x000fe20000000f00 */
[----:B------:R-:W-:Y:S02]  /*6440*/  IMAD.MOV.U32 R17, RZ, RZ, R148 ;  /* 0x000000ffff117224 */ /* 0x000fe400078e0094 */
[----:B------:R-:W-:Y:S02]  /*6450*/  IMAD.MOV.U32 R117, RZ, RZ, R154 ;  /* 0x000000ffff757224 */ /* 0x000fe400078e009a */
[----:B------:R-:W-:Y:S01]  /*6460*/  IMAD.MOV.U32 R48, RZ, RZ, R155 ;  /* 0x000000ffff307224 */ /* 0x000fe200078e009b */
[----:B------:R-:W-:Y:S01]  /*6470*/  MOV R49, R153 ;  /* 0x0000009900317202 */ /* 0x000fe20000000f00 */
[----:B------:R-:W-:-:S02]  /*6480*/  IMAD.MOV.U32 R50, RZ, RZ, R152 ;  /* 0x000000ffff327224 */ /* 0x000fc400078e0098 */
[----:B------:R-:W-:Y:S02]  /*6490*/  IMAD.MOV.U32 R51, RZ, RZ, R245 ;  /* 0x000000ffff337224 */ /* 0x000fe400078e00f5 */
[--C-:B-1----:R-:W-:Y:S02]  /*64a0*/  FFMA.FTZ R0, R122, c[0x0][0x2d0], -R2.reuse ;  /* 0x0000b4007a007a23 */ /* 0x102fe40000010802 */
[----:B------:R-:W-:Y:S02]  /*64b0*/  HMMA.16816.F32.BF16 R120, R8, R160, R44 ;  /* 0x000000a00878723c */ /* 0x000fe4000004182c */
[----:B------:R1:W-:Y:S02]  /*64c0*/  MUFU.EX2 R146, R0 ;  /* 0x0000000000927308 */ /* 0x0003e40000000800 */
[--C-:B-1----:R-:W-:Y:S01]  /*64d0*/  FFMA.FTZ R0, R128, c[0x0][0x2d0], -R2.reuse ;  /* 0x0000b40080007a23 */ /* 0x102fe20000010802 */
[----:B------:R-:W-:Y:S02]  /*64e0*/  MOV R128, R168 ;  /* 0x000000a800807202 */ /* 0x000fe40000000f00 */
[----:B------:R-:W1:Y:S03]  /*64f0*/  LDSM.16.MT88.4 R168, [R211+0x1900] ;  /* 0x00190000d3a8783b */ /* 0x000e660000004200 */
[----:B------:R2:W-:Y:S02]  /*6500*/  MUFU.EX2 R252, R0 ;  /* 0x0000000000fc7308 */ /* 0x0005e40000000800 */
[----:B--2---:R-:W-:-:S02]  /*6510*/  FFMA.FTZ R0, R130, c[0x0][0x2d0], -R2 ;  /* 0x0000b40082007a23 */ /* 0x004fc40000010802 */
[----:B------:R-:W-:-:S04]  /*6520*/  IMAD.MOV.U32 R130, RZ, RZ, R151 ;  /* 0x000000ffff827224 */ /* 0x000fc800078e0097 */
[----:B------:R2:W3:Y:S01]  /*6530*/  MUFU.EX2 R32, R0 ;  /* 0x0000000000207308 */ /* 0x0004e20000000800 */
[----:B------:R-:W-:Y:S01]  /*6540*/  HMMA.16816.F32.BF16 R148, R8, R158, R24 ;  /* 0x0000009e0894723c */ /* 0x000fe20000041818 */
[----:B--2---:R-:W-:Y:S02]  /*6550*/  FMUL.FTZ R0, R3, c[0x0][0x2d0] ;  /* 0x0000b40003007a20 */ /* 0x004fe40000410000 */
[----:B---3--:R-:W-:-:S05]  /*6560*/  IMAD.MOV.U32 R16, RZ, RZ, R32 ;  /* 0x000000ffff107224 */ /* 0x008fca00078e0020 */
[----:B-1----:R-:W-:Y:S01]  /*6570*/  HMMA.16816.F32.BF16 R152, R8, R168, R28 ;  /* 0x000000a80898723c */ /* 0x002fe2000004181c */
[----:B------:R-:W-:-:S05]  /*6580*/  FSEL R0, R0, RZ, P0 ;  /* 0x000000ff00007208 */ /* 0x000fca0000000000 */
[----:B------:R-:W-:Y:S01]  /*6590*/  FFMA.FTZ R4, R73, c[0x0][0x2d0], -R0 ;  /* 0x0000b40049047a23 */ /* 0x000fe20000010800 */
[----:B------:R-:W-:-:S03]  /*65a0*/  MOV R73, R50 ;  /* 0x0000003200497202 */ /* 0x000fc60000000f00 */
[----:B------:R1:W-:Y:S02]  /*65b0*/  MUFU.EX2 R69, R4 ;  /* 0x0000000400457308 */ /* 0x0003e40000000800 */
[----:B-1----:R-:W-:Y:S02]  /*65c0*/  FFMA.FTZ R4, R74, c[0x0][0x2d0], -R0 ;  /* 0x0000b4004a047a23 */ /* 0x002fe40000010800 */
[----:B------:R-:W-:Y:S01]  /*65d0*/  IMAD.MOV.U32 R74, RZ, RZ, R114 ;  /* 0x000000ffff4a7224 */ /* 0x000fe200078e0072 */
[----:B------:R-:W-:-:S03]  /*65e0*/  MOV R114, R244 ;  /* 0x000000f400727202 */ /* 0x000fc60000000f00 */
[----:B------:R1:W2:Y:S02]  /*65f0*/  MUFU.EX2 R249, R4 ;  /* 0x0000000400f97308 */ /* 0x0002a40000000800 */
[----:B-1----:R-:W-:-:S06]  /*6600*/  FFMA.FTZ R4, R112, c[0x0][0x2d0], -R0 ;  /* 0x0000b40070047a23 */ /* 0x002fcc0000010800 */
[----:B------:R1:W-:Y:S02]  /*6610*/  MUFU.EX2 R250, R4 ;  /* 0x0000000400fa7308 */ /* 0x0003e40000000800 */
[----:B-1----:R-:W-:Y:S02]  /*6620*/  FFMA.FTZ R4, R75, c[0x0][0x2d0], -R0 ;  /* 0x0000b4004b047a23 */ /* 0x002fe40000010800 */
[----:B------:R-:W-:-:S04]  /*6630*/  IMAD.MOV.U32 R75, RZ, RZ, R18 ;  /* 0x000000ffff4b7224 */ /* 0x000fc800078e0012 */
[----:B------:R1:W3:Y:S02]  /*6640*/  MUFU.EX2 R68, R4 ;  /* 0x0000000400447308 */ /* 0x0002e40000000800 */
[----:B-1----:R-:W-:Y:S02]  /*6650*/  FFMA.FTZ R4, R140, c[0x0][0x2d0], -R2 ;  /* 0x0000b4008c047a23 */ /* 0x002fe40000010802 */
[----:B------:R-:W-:-:S04]  /*6660*/  IMAD.MOV.U32 R140, RZ, RZ, R5 ;  /* 0x000000ffff8c7224 */ /* 0x000fc800078e0005 */
[----:B------:R1:W-:Y:S01]  /*6670*/  MUFU.EX2 R248, R4 ;  /* 0x0000000400f87308 */ /* 0x0003e20000000800 */
[----:B------:R-:W-:Y:S02]  /*6680*/  IMAD.MOV.U32 R5, RZ, RZ, R164 ;  /* 0x000000ffff057224 */ /* 0x000fe400078e00a4 */
[----:B------:R-:W-:Y:S07]  /*6690*/  HMMA.16816.F32.BF16 R164, R8, R170, R12 ;  /* 0x000000aa08a4723c */ /* 0x000fee000004180c */
[----:B------:R-:W-:-:S02]  /*66a0*/  F2FP.BF16.PACK_AB R8, R213, R208 ;  /* 0x000000d0d508723e */ /* 0x000fc400000010ff */
[----:B------:R-:W-:Y:S02]  /*66b0*/  F2FP.BF16.PACK_AB R10, R252, R146 ;  /* 0x00000092fc0a723e */ /* 0x000fe400000010ff */
[----:B--2---:R-:W-:Y:S01]  /*66c0*/  F2FP.BF16.PACK_AB R9, R249, R69 ;  /* 0x00000045f909723e */ /* 0x004fe200000010ff */
[----:B-1----:R-:W-:Y:S01]  /*66d0*/  FFMA.FTZ R4, R141, c[0x0][0x2d0], -R2 ;  /* 0x0000b4008d047a23 */ /* 0x002fe20000010802 */
[----:B---3--:R-:W-:Y:S01]  /*66e0*/  F2FP.BF16.PACK_AB R11, R68, R250 ;  /* 0x000000fa440b723e */ /* 0x008fe200000010ff */
[----:B------:R-:W-:Y:S02]  /*66f0*/  IMAD.MOV.U32 R141, RZ, RZ, R247 ;  /* 0x000000ffff8d7224 */ /* 0x000fe400078e00f7 */
[----:B------:R1:W2:Y:S04]  /*6700*/  MUFU.EX2 R247, R4 ;  /* 0x0000000400f77308 */ /* 0x0002a80000000800 */
[C---:B------:R-:W-:Y:S07]  /*6710*/  HMMA.16816.F32.BF16 R24, R8.reuse, R80, RZ ;  /* 0x000000500818723c */ /* 0x040fee00000418ff */
[----:B------:R-:W-:Y:S01]  /*6720*/  IMAD.MOV.U32 R80, RZ, RZ, R246 ;  /* 0x000000ffff507224 */ /* 0x000fe200078e00f6 */
[----:B------:R-:W-:Y:S01]  /*6730*/  HMMA.16816.F32.BF16 R20, R8, R82, RZ ;  /* 0x000000520814723c */ /* 0x000fe200000418ff */
[----:B------:R-:W-:-:S02]  /*6740*/  IMAD.MOV.U32 R81, RZ, RZ, R243 ;  /* 0x000000ffff517224 */ /* 0x000fc400078e00f3 */
[----:B-1----:R-:W-:-:S04]  /*6750*/  FFMA.FTZ R4, R113, c[0x0][0x2d0], -R0 ;  /* 0x0000b40071047a23 */ /* 0x002fc80000010800 */
[----:B------:R-:W-:Y:S01]  /*6760*/  IMAD.MOV.U32 R82, RZ, RZ, R36 ;  /* 0x000000ffff527224 */ /* 0x000fe200078e0024 */
[----:B------:R1:W-:Y:S01]  /*6770*/  MUFU.EX2 R245, R4 ;  /* 0x0000000400f57308 */ /* 0x0003e20000000800 */
[----:B------:R-:W-:Y:S01]  /*6780*/  HMMA.16816.F32.BF16 R32, R8, R60, RZ ;  /* 0x0000003c0820723c */ /* 0x000fe200000418ff */
[----:B------:R-:W-:-:S06]  /*6790*/  IMAD.MOV.U32 R83, RZ, RZ, R51 ;  /* 0x000000ffff537224 */ /* 0x000fcc00078e0033 */
[----:B------:R-:W-:Y:S01]  /*67a0*/  MOV R60, R16 ;  /* 0x00000010003c7202 */ /* 0x000fe20000000f00 */
[----:B------:R-:W-:Y:S01]  /*67b0*/  HMMA.16816.F32.BF16 R28, R8, R62, RZ ;  /* 0x0000003e081c723c */ /* 0x000fe200000418ff */
[----:B------:R-:W-:Y:S02]  /*67c0*/  IMAD.MOV.U32 R61, RZ, RZ, R17 ;  /* 0x000000ffff3d7224 */ /* 0x000fe400078e0011 */
[----:B-1----:R-:W-:-:S05]  /*67d0*/  FFMA.FTZ R4, R115, c[0x0][0x2d0], -R0 ;  /* 0x0000b40073047a23 */ /* 0x002fca0000010800 */
[----:B------:R-:W-:Y:S01]  /*67e0*/  HMMA.16816.F32.BF16 R12, R8, R92, RZ ;  /* 0x0000005c080c723c */ /* 0x000fe200000418ff */
[----:B------:R-:W-:Y:S01]  /*67f0*/  IMAD.MOV.U32 R63, RZ, RZ, R19 ;  /* 0x000000ffff3f7224 */ /* 0x000fe200078e0013 */
[----:B------:R1:W3:Y:S01]  /*6800*/  MUFU.EX2 R244, R4 ;  /* 0x0000000400f47308 */ /* 0x0002e20000000800 */
[----:B------:R-:W-:-:S05]  /*6810*/  IMAD.MOV.U32 R62, RZ, RZ, R48 ;  /* 0x000000ffff3e7224 */ /* 0x000fca00078e0030 */
[C---:B------:R-:W-:Y:S07]  /*6820*/  HMMA.16816.F32.BF16 R16, R8.reuse, R88, RZ ;  /* 0x000000580810723c */ /* 0x040fee00000418ff */
[----:B------:R-:W-:Y:S01]  /*6830*/  IMAD.MOV.U32 R89, RZ, RZ, R38 ;  /* 0x000000ffff597224 */ /* 0x000fe200078e0026 */
[----:B------:R-:W-:Y:S01]  /*6840*/  HMMA.16816.F32.BF16 R40, R8, R94, RZ ;  /* 0x0000005e0828723c */ /* 0x000fe200000418ff */
[----:B------:R-:W-:Y:S02]  /*6850*/  IMAD.MOV.U32 R88, RZ, RZ, R39 ;  /* 0x000000ffff587224 */ /* 0x000fe400078e0027 */
[----:B-1----:R-:W-:-:S02]  /*6860*/  FFMA.FTZ R4, R116, c[0x0][0x2d0], -R0 ;  /* 0x0000b40074047a23 */ /* 0x002fc40000010800 */
[----:B------:R-:W-:Y:S02]  /*6870*/  IMAD.MOV.U32 R116, RZ, RZ, R49 ;  /* 0x000000ffff747224 */ /* 0x000fe400078e0031 */
[----:B------:R1:W-:Y:S02]  /*6880*/  MUFU.EX2 R246, R4 ;  /* 0x0000000400f67308 */ /* 0x0003e40000000800 */
[----:B-1----:R-:W-:Y:S01]  /*6890*/  FFMA.FTZ R4, R118, c[0x0][0x2d0], -R0 ;  /* 0x0000b40076047a23 */ /* 0x002fe20000010800 */
[----:B------:R-:W-:Y:S02]  /*68a0*/  MOV R118, R37 ;  /* 0x0000002500767202 */ /* 0x000fe40000000f00 */
[----:B------:R-:W-:Y:S03]  /*68b0*/  HMMA.16816.F32.BF16 R36, R8, R90, RZ ;  /* 0x0000005a0824723c */ /* 0x000fe600000418ff */
[----:B------:R-:W1:Y:S04]  /*68c0*/  MUFU.EX2 R243, R4 ;  /* 0x0000000400f37308 */ /* 0x000e680000000800 */
[----:B------:R-:W-:-:S02]  /*68d0*/  F2FP.BF16.PACK_AB R8, R251, R60 ;  /* 0x0000003cfb08723e */ /* 0x000fc400000010ff */
[----:B--2---:R-:W-:Y:S02]  /*68e0*/  F2FP.BF16.PACK_AB R10, R247, R248 ;  /* 0x000000f8f70a723e */ /* 0x004fe400000010ff */
[----:B---3--:R-:W-:Y:S02]  /*68f0*/  F2FP.BF16.PACK_AB R9, R244, R245 ;  /* 0x000000f5f409723e */ /* 0x008fe400000010ff */
[----:B-1----:R-:W-:Y:S01]  /*6900*/  F2FP.BF16.PACK_AB R11, R243, R246 ;  /* 0x000000f6f30b723e */ /* 0x002fe200000010ff */
[----:B------:R-:W-:Y:S02]  /*6910*/  FFMA.FTZ R4, R207, c[0x0][0x2d0], -R7 ;  /* 0x0000b400cf047a23 */ /* 0x000fe40000010807 */
[----:B------:R-:W-:Y:S02]  /*6920*/  IMAD.MOV.U32 R207, RZ, RZ, R216 ;  /* 0x000000ffffcf7224 */ /* 0x000fe400078e00d8 */
[----:B------:R1:W5:Y:S02]  /*6930*/  LDL.LU R216, [R1+0x50] ;  /* 0x0000500001d87983 */ /* 0x0003640000300800 */
[C---:B------:R-:W-:Y:S01]  /*6940*/  HMMA.16816.F32.BF16 R20, R8.reuse, R102, R20 ;  /* 0x000000660814723c */ /* 0x040fe20000041814 */
[----:B------:R2:W-:Y:S07]  /*6950*/  MUFU.EX2 R103, R4 ;  /* 0x0000000400677308 */ /* 0x0005ee0000000800 */
[C---:B------:R-:W-:Y:S07]  /*6960*/  HMMA.16816.F32.BF16 R48, R8.reuse, R104, R32 ;  /* 0x000000680830723c */ /* 0x040fee0000041820 */
[----:B------:R-:W-:Y:S01]  /*6970*/  MOV R105, R114 ;  /* 0x0000007200697202 */ /* 0x000fe20000000f00 */
[----:B------:R-:W-:Y:S01]  /*6980*/  HMMA.16816.F32.BF16 R32, R8, R96, R16 ;  /* 0x000000600820723c */ /* 0x000fe20000041810 */
[----:B--2---:R-:W-:Y:S01]  /*6990*/  FFMA.FTZ R4, R189, c[0x0][0x2d0], -R2 ;  /* 0x0000b400bd047a23 */ /* 0x004fe20000010802 */
[----:B------:R-:W-:-:S03]  /*69a0*/  MOV R189, R129 ;  /* 0x0000008100bd7202 */ /* 0x000fc60000000f00 */
[----:B------:R2:W-:Y:S03]  /*69b0*/  MUFU.EX2 R90, R4 ;  /* 0x00000004005a7308 */ /* 0x0005e60000000800 */
[C---:B------:R-:W-:Y:S01]  /*69c0*/  HMMA.16816.F32.BF16 R16, R8.reuse, R98, R36 ;  /* 0x000000620810723c */ /* 0x040fe20000041824 */
[----:B------:R-:W3:Y:S07]  /*69d0*/  LDSM.16.MT88.4 R36, [R209+0x2100] ;  /* 0x00210000d124783b */ /* 0x000eee0000004200 */
[----:B------:R-:W-:Y:S01]  /*69e0*/  HMMA.16816.F32.BF16 R44, R8, R100, R24 ;  /* 0x00000064082c723c */ /* 0x000fe20000041818 */
[----:B--2---:R-:W-:-:S02]  /*69f0*/  FFMA.FTZ R4, R188, c[0x0][0x2d0], -R2 ;  /* 0x0000b400bc047a23 */ /* 0x004fc40000010802 */
[----:B------:R-:W-:-:S05]  /*6a00*/  IMAD.MOV.U32 R188, RZ, RZ, R80 ;  /* 0x000000ffffbc7224 */ /* 0x000fca00078e0050 */
[----:B------:R-:W-:Y:S01]  /*6a10*/  HMMA.16816.F32.BF16 R28, R8, R106, R28 ;  /* 0x0000006a081c723c */ /* 0x000fe2000004181c */
[----:B------:R2:W4:Y:S01]  /*6a20*/  MUFU.EX2 R92, R4 ;  /* 0x00000004005c7308 */ /* 0x0005220000000800 */
[----:B------:R-:W-:-:S06]  /*6a30*/  IMAD.MOV.U32 R80, RZ, RZ, R52 ;  /* 0x000000ffff507224 */ /* 0x000fcc00078e0034 */
[C---:B------:R-:W-:Y:S08]  /*6a40*/  HMMA.16816.F32.BF16 R24, R8.reuse, R108, R12 ;  /* 0x0000006c0818723c */ /* 0x040ff0000004180c */
[----:B------:R-:W-:Y:S01]  /*6a50*/  HMMA.16816.F32.BF16 R12, R8, R110, R40 ;  /* 0x0000006e080c723c */ /* 0x000fe20000041828 */
[----:B--2---:R-:W-:Y:S01]  /*6a60*/  FFMA.FTZ R4, R187, c[0x0][0x2d0], -R2 ;  /* 0x0000b400bb047a23 */ /* 0x004fe20000010802 */
[----:B------:R-:W-:Y:S01]  /*6a70*/  MOV R187, R116 ;  /* 0x0000007400bb7202 */ /* 0x000fe20000000f00 */
[----:B------:R-:W-:-:S02]  /*6a80*/  IMAD.MOV.U32 R116, RZ, RZ, R131 ;  /* 0x000000ffff747224 */ /* 0x000fc400078e0083 */
[----:B------:R2:W-:Y:S02]  /*6a90*/  MUFU.EX2 R96, R4 ;  /* 0x0000000400607308 */ /* 0x0005e40000000800 */
[----:B------:R-:W-:Y:S01]  /*6aa0*/  IMAD.MOV.U32 R42, RZ, RZ, R89 ;  /* 0x000000ffff2a7224 */ /* 0x000fe200078e0059 */
[----:B----4-:R-:W-:Y:S01]  /*6ab0*/  F2FP.BF16.PACK_AB R8, R92, R90 ;  /* 0x0000005a5c08723e */ /* 0x010fe200000010ff */
[----:B------:R-:W-:Y:S02]  /*6ac0*/  IMAD.MOV.U32 R43, RZ, RZ, R88 ;  /* 0x000000ffff2b7224 */ /* 0x000fe400078e0058 */
[----:B------:R-:W-:Y:S01]  /*6ad0*/  IMAD.MOV.U32 R41, RZ, RZ, R82 ;  /* 0x000000ffff297224 */ /* 0x000fe200078e0052 */
[----:B------:R-:W-:Y:S01]  /*6ae0*/  MOV R82, R54 ;  /* 0x0000003600527202 */ /* 0x000fe20000000f00 */
[----:B------:R-:W-:Y:S02]  /*6af0*/  IMAD.MOV.U32 R40, RZ, RZ, R62 ;  /* 0x000000ffff287224 */ /* 0x000fe400078e003e */
[----:B------:R-:W-:-:S02]  /*6b00*/  IMAD.MOV.U32 R62, RZ, RZ, R53 ;  /* 0x000000ffff3e7224 */ /* 0x000fc400078e0035 */
[----:B--2---:R-:W-:Y:S02]  /*6b10*/  FFMA.FTZ R4, R186, c[0x0][0x2d0], -R2 ;  /* 0x0000b400ba047a23 */ /* 0x004fe40000010802 */
[----:B------:R-:W-:Y:S02]  /*6b20*/  IMAD.MOV.U32 R186, RZ, RZ, R83 ;  /* 0x000000ffffba7224 */ /* 0x000fe400078e0053 */
[----:B------:R2:W4:Y:S02]  /*6b30*/  MUFU.EX2 R98, R4 ;  /* 0x0000000400627308 */ /* 0x0005240000000800 */
[----:B--2---:R-:W-:Y:S01]  /*6b40*/  FFMA.FTZ R4, R145, c[0x0][0x2d0], -R0 ;  /* 0x0000b40091047a23 */ /* 0x004fe20000010800 */
[----:B----4-:R-:W-:-:S05]  /*6b50*/  F2FP.BF16.PACK_AB R10, R98, R96 ;  /* 0x00000060620a723e */ /* 0x010fca00000010ff */
[----:B------:R2:W-:Y:S02]  /*6b60*/  MUFU.EX2 R91, R4 ;  /* 0x00000004005b7308 */ /* 0x0005e40000000800 */
[----:B--2---:R-:W-:-:S06]  /*6b70*/  FFMA.FTZ R4, R144, c[0x0][0x2d0], -R0 ;  /* 0x0000b40090047a23 */ /* 0x004fcc0000010800 */
[----:B------:R2:W4:Y:S02]  /*6b80*/  MUFU.EX2 R93, R4 ;  /* 0x00000004005d7308 */ /* 0x0005240000000800 */
[----:B--2---:R-:W-:Y:S01]  /*6b90*/  FFMA.FTZ R4, R143, c[0x0][0x2d0], -R0 ;  /* 0x0000b4008f047a23 */ /* 0x004fe20000010800 */
[----:B----4-:R-:W-:-:S05]  /*6ba0*/  F2FP.BF16.PACK_AB R9, R93, R91 ;  /* 0x0000005b5d09723e */ /* 0x010fca00000010ff */
[----:B------:R2:W-:Y:S02]  /*6bb0*/  MUFU.EX2 R94, R4 ;  /* 0x00000004005e7308 */ /* 0x0005e40000000800 */
[----:B--2---:R-:W-:-:S06]  /*6bc0*/  FFMA.FTZ R4, R142, c[0x0][0x2d0], -R0 ;  /* 0x0000b4008e047a23 */ /* 0x004fcc0000010800 */
[----:B------:R2:W4:Y:S02]  /*6bd0*/  MUFU.EX2 R95, R4 ;  /* 0x00000004005f7308 */ /* 0x0005240000000800 */
[----:B--2---:R-:W-:Y:S01]  /*6be0*/  FFMA.FTZ R4, R228, c[0x0][0x2d0], -R7 ;  /* 0x0000b400e4047a23 */ /* 0x004fe20000010807 */
[----:B----4-:R-:W-:Y:S02]  /*6bf0*/  F2FP.BF16.PACK_AB R11, R95, R94 ;  /* 0x0000005e5f0b723e */ /* 0x010fe400000010ff */
[----:B------:R-:W-:-:S03]  /*6c00*/  MOV R228, R118 ;  /* 0x0000007600e47202 */ /* 0x000fc60000000f00 */
[----:B------:R2:W4:Y:S01]  /*6c10*/  MUFU.EX2 R102, R4 ;  /* 0x0000000400667308 */ /* 0x0005220000000800 */
[----:B------:R-:W-:Y:S01]  /*6c20*/  IMAD.MOV.U32 R118, RZ, RZ, R55 ;  /* 0x000000ffff767224 */ /* 0x000fe200078e0037 */
[C---:B------:R-:W-:Y:S01]  /*6c30*/  HMMA.16816.F32.BF16 R112, R8.reuse, R86, R28 ;  /* 0x000000560870723c */ /* 0x040fe2000004181c */
[----:B------:R-:W-:Y:S07]  /*6c40*/  LDSM.16.MT88.4 R28, [R210+0x2100] ;  /* 0x00210000d21c783b */ /* 0x000fee0000004200 */
[----:B------:R-:W-:Y:S01]  /*6c50*/  HMMA.16816.F32.BF16 R108, R8, R84, R48 ;  /* 0x00000054086c723c */ /* 0x000fe20000041830 */
[----:B--2---:R-:W-:-:S02]  /*6c60*/  FFMA.FTZ R4, R226, c[0x0][0x2d0], -R7 ;  /* 0x0000b400e2047a23 */ /* 0x004fc40000010807 */
[----:B------:R-:W-:-:S04]  /*6c70*/  IMAD.MOV.U32 R226, RZ, RZ, R146 ;  /* 0x000000ffffe27224 */ /* 0x000fc800078e0092 */
[----:B------:R-:W-:Y:S01]  /*6c80*/  MOV R50, R61 ;  /* 0x0000003d00327202 */ /* 0x000fe20000000f00 */
[----:B------:R2:W-:Y:S01]  /*6c90*/  MUFU.EX2 R100, R4 ;  /* 0x0000000400647308 */ /* 0x0005e20000000800 */
[----:B------:R-:W-:Y:S01]  /*6ca0*/  IMAD.MOV.U32 R51, RZ, RZ, R60 ;  /* 0x000000ffff337224 */ /* 0x000fe200078e003c */
[----:B------:R-:W-:Y:S01]  /*6cb0*/  MOV R60, R130 ;  /* 0x00000082003c7202 */ /* 0x000fe20000000f00 */
[----:B------:R-:W-:Y:S01]  /*6cc0*/  IMAD.MOV.U32 R49, RZ, RZ, R141 ;  /* 0x000000ffff317224 */ /* 0x000fe200078e008d */
[----:B------:R-:W-:Y:S01]  /*6cd0*/  HMMA.16816.F32.BF16 R44, R8, R76, R44 ;  /* 0x0000004c082c723c */ /* 0x000fe2000004182c */
[----:B------:R-:W-:Y:S02]  /*6ce0*/  IMAD.MOV.U32 R61, RZ, RZ, R140 ;  /* 0x000000ffff3d7224 */ /* 0x000fe400078e008c */
[----:B------:R-:W-:Y:S02]  /*6cf0*/  IMAD.MOV.U32 R48, RZ, RZ, R147 ;  /* 0x000000ffff307224 */ /* 0x000fe400078e0093 */
[----:B--2---:R-:W-:-:S02]  /*6d00*/  FFMA.FTZ R4, R229, c[0x0][0x2d0], -R7 ;  /* 0x0000b400e5047a23 */ /* 0x004fc40000010807 */
[----:B------:R-:W-:Y:S02]  /*6d10*/  IMAD.MOV.U32 R229, RZ, RZ, R63 ;  /* 0x000000ffffe57224 */ /* 0x000fe400078e003f */
[----:B------:R2:W-:Y:S01]  /*6d20*/  MUFU.EX2 R101, R4 ;  /* 0x0000000400657308 */ /* 0x0005e20000000800 */
[----:B------:R-:W-:Y:S02]  /*6d30*/  IMAD.MOV.U32 R63, RZ, RZ, R128 ;  /* 0x000000ffff3f7224 */ /* 0x000fe400078e0080 */
[----:B--2---:R-:W-:-:S05]  /*6d40*/  FFMA.FTZ R4, R230, c[0x0][0x2d0], -R7 ;  /* 0x0000b400e6047a23 */ /* 0x004fca0000010807 */
[----:B------:R2:W-:Y:S02]  /*6d50*/  MUFU.EX2 R99, R4 ;  /* 0x0000000400637308 */ /* 0x0005e40000000800 */
[----:B--2---:R-:W-:-:S06]  /*6d60*/  FFMA.FTZ R4, R231, c[0x0][0x2d0], -R7 ;  /* 0x0000b400e7047a23 */ /* 0x004fcc0000010807 */
[----:B------:R2:W-:Y:S02]  /*6d70*/  MUFU.EX2 R97, R4 ;  /* 0x0000000400617308 */ /* 0x0005e40000000800 */
[----:B--2---:R-:W-:Y:S01]  /*6d80*/  FFMA.FTZ R4, R196, c[0x0][0x2d0], -R6 ;  /* 0x0000b400c4047a23 */ /* 0x004fe20000010806 */
[----:B------:R-:W-:Y:S01]  /*6d90*/  HMMA.16816.F32.BF16 R128, R8, R78, R20 ;  /* 0x0000004e0880723c */ /* 0x000fe20000041814 */
[----:B------:R-:W-:Y:S01]  /*6da0*/  LDSM.16.MT88.4 R20, [R211+0x2100] ;  /* 0x00210000d314783b */ /* 0x000fe20000004200 */
[----:B------:R-:W-:-:S03]  /*6db0*/  IMAD.MOV.U32 R196, RZ, RZ, R105 ;  /* 0x000000ffffc47224 */ /* 0x000fc600078e0069 */
[----:B------:R2:W-:Y:S02]  /*6dc0*/  MUFU.EX2 R89, R4 ;  /* 0x0000000400597308 */ /* 0x0005e40000000800 */
[----:B--2---:R-:W-:-:S06]  /*6dd0*/  FFMA.FTZ R4, R202, c[0x0][0x2d0], -R6 ;  /* 0x0000b400ca047a23 */ /* 0x004fcc0000010806 */
[----:B------:R2:W1:Y:S02]  /*6de0*/  MUFU.EX2 R88, R4 ;  /* 0x0000000400587308 */ /* 0x0004640000000800 */
[----:B--2---:R-:W-:-:S06]  /*6df0*/  FFMA.FTZ R4, R201, c[0x0][0x2d0], -R6 ;  /* 0x0000b400c9047a23 */ /* 0x004fcc0000010806 */
[----:B------:R2:W-:Y:S01]  /*6e00*/  MUFU.EX2 R87, R4 ;  /* 0x0000000400577308 */ /* 0x0005e20000000800 */
[----:B------:R-:W-:Y:S01]  /*6e10*/  HMMA.16816.F32.BF16 R140, R8, R64, R32 ;  /* 0x00000040088c723c */ /* 0x000fe20000041820 */
[----:B------:R-:W1:Y:S01]  /*6e20*/  LDSM.16.MT88.4 R32, [R212+0x2100] ;  /* 0x00210000d420783b */ /* 0x000e620000004200 */
[----:B--2---:R-:W-:-:S05]  /*6e30*/  FFMA.FTZ R4, R203, c[0x0][0x2d0], -R6 ;  /* 0x0000b400cb047a23 */ /* 0x004fca0000010806 */
[----:B------:R2:W1:Y:S01]  /*6e40*/  MUFU.EX2 R85, R4 ;  /* 0x0000000400557308 */ /* 0x0004620000000800 */
[C---:B------:R-:W-:Y:S08]  /*6e50*/  HMMA.16816.F32.BF16 R52, R8.reuse, R56, R24 ;  /* 0x000000380834723c */ /* 0x040ff00000041818 */
[----:B------:R-:W-:Y:S01]  /*6e60*/  HMMA.16816.F32.BF16 R144, R8, R66, R16 ;  /* 0x000000420890723c */ /* 0x000fe20000041810 */
[----:B------:R-:W-:Y:S01]  /*6e70*/  MOV R201, R50 ;  /* 0x0000003200c97202 */ /* 0x000fe20000000f00 */
[----:B--2---:R-:W-:-:S06]  /*6e80*/  FFMA.FTZ R4, R238, c[0x0][0x2d0], -R7 ;  /* 0x0000b400ee047a23 */ /* 0x004fcc0000010807 */
[----:B------:R-:W-:Y:S01]  /*6e90*/  HMMA.16816.F32.BF16 R56, R8, R58, R12 ;  /* 0x0000003a0838723c */ /* 0x000fe2000004180c */
[----:B------:R-:W-:Y:S01]  /*6ea0*/  IMAD.MOV.U32 R203, RZ, RZ, R49 ;  /* 0x000000ffffcb7224 */ /* 0x000fe200078e0031 */
[----:B------:R-:W2:Y:S01]  /*6eb0*/  LDSM.16.MT88.4 R16, [R209+0x2900] ;  /* 0x00290000d110783b */ /* 0x000ea20000004200 */
[----:B------:R3:W-:Y:S03]  /*6ec0*/  MUFU.EX2 R86, R4 ;  /* 0x0000000400567308 */ /* 0x0007e60000000800 */
[----:B------:R-:W2:Y:S01]  /*6ed0*/  LDSM.16.MT88.4 R24, [R212+0x2900] ;  /* 0x00290000d418783b */ /* 0x000ea20000004200 */
[----:B----4-:R-:W-:Y:S02]  /*6ee0*/  F2FP.BF16.PACK_AB R8, R102, R103 ;  /* 0x000000676608723e */ /* 0x010fe400000010ff */
[----:B-1----:R-:W-:Y:S02]  /*6ef0*/  F2FP.BF16.PACK_AB R9, R88, R89 ;  /* 0x000000595809723e */ /* 0x002fe400000010ff */
[----:B------:R-:W-:-:S02]  /*6f00*/  F2FP.BF16.PACK_AB R10, R101, R100 ;  /* 0x00000064650a723e */ /* 0x000fc400000010ff */
[----:B------:R-:W-:Y:S01]  /*6f10*/  F2FP.BF16.PACK_AB R11, R85, R87 ;  /* 0x00000057550b723e */ /* 0x000fe200000010ff */
[----:B------:R-:W-:Y:S02]  /*6f20*/  IMAD.MOV.U32 R50, RZ, RZ, R51 ;  /* 0x000000ffff327224 */ /* 0x000fe400078e0033 */
[----:B---3--:R-:W-:-:S04]  /*6f30*/  FFMA.FTZ R4, R204, c[0x0][0x2d0], -R6 ;  /* 0x0000b400cc047a23 */ /* 0x008fc80000010806 */
[----:B------:R-:W-:Y:S01]  /*6f40*/  HMMA.16816.F32.BF16 R104, R8, R36, R176 ;  /* 0x000000240868723c */ /* 0x000fe200000418b0 */
[----:B------:R-:W-:Y:S01]  /*6f50*/  IMAD.MOV.U32 R51, RZ, RZ, R40 ;  /* 0x000000ffff337224 */ /* 0x000fe200078e0028 */
[----:B------:R1:W-:Y:S01]  /*6f60*/  MUFU.EX2 R83, R4 ;  /* 0x0000000400537308 */ /* 0x0003e20000000800 */
[----:B------:R-:W-:-:S04]  /*6f70*/  IMAD.MOV.U32 R40, RZ, RZ, R42 ;  /* 0x000000ffff287224 */ /* 0x000fc800078e002a */
[----:B------:R-:W-:Y:S01]  /*6f80*/  IMAD.MOV.U32 R176, RZ, RZ, R229 ;  /* 0x000000ffffb07224 */ /* 0x000fe200078e00e5 */
[----:B------:R-:W-:Y:S01]  /*6f90*/  MOV R229, R41 ;  /* 0x0000002900e57202 */ /* 0x000fe20000000f00 */
[----:B------:R-:W-:Y:S01]  /*6fa0*/  IMAD.MOV.U32 R41, RZ, RZ, R43 ;  /* 0x000000ffff297224 */ /* 0x000fe200078e002b */
[----:B------:R-:W-:Y:S01]  /*6fb0*/  MOV R238, R189 ;  /* 0x000000bd00ee7202 */ /* 0x000fe20000000f00 */
[----:B------:R-:W-:Y:S02]  /*6fc0*/  IMAD.MOV.U32 R42, RZ, RZ, R207 ;  /* 0x000000ffff2a7224 */ /* 0x000fe400078e00cf */
[----:B------:R-:W-:Y:S01]  /*6fd0*/  IMAD.MOV.U32 R43, RZ, RZ, R118 ;  /* 0x000000ffff2b7224 */ /* 0x000fe200078e0076 */
[----:B------:R-:W-:Y:S01]  /*6fe0*/  MOV R207, R116 ;  /* 0x0000007400cf7202 */ /* 0x000fe20000000f00 */
[----:B------:R-:W-:Y:S02]  /*6ff0*/  FFMA.FTZ R7, R240, c[0x0][0x2d0], -R7 ;  /* 0x0000b400f0077a23 */ /* 0x000fe40000010807 */
[----:B-1----:R-:W-:-:S02]  /*7000*/  FFMA.FTZ R4, R205, c[0x0][0x2d0], -R6 ;  /* 0x0000b400cd047a23 */ /* 0x002fc40000010806 */
[----:B------:R-:W-:Y:S02]  /*7010*/  IMAD.MOV.U32 R205, RZ, RZ, R226 ;  /* 0x000000ffffcd7224 */ /* 0x000fe400078e00e2 */
[----:B------:R-:W-:Y:S02]  /*7020*/  IMAD.MOV.U32 R226, RZ, RZ, R82 ;  /* 0x000000ffffe27224 */ /* 0x000fe400078e0052 */
[----:B------:R-:W-:Y:S01]  /*7030*/  IMAD.MOV.U32 R189, RZ, RZ, R61 ;  /* 0x000000ffffbd7224 */ /* 0x000fe200078e003d */
[----:B------:R1:W3:Y:S01]  /*7040*/  MUFU.EX2 R82, R4 ;  /* 0x0000000400527308 */ /* 0x0002e20000000800 */
[----:B------:R-:W-:Y:S02]  /*7050*/  IMAD.MOV.U32 R240, RZ, RZ, R119 ;  /* 0x000000fffff07224 */ /* 0x000fe400078e0077 */
[----:B------:R-:W-:Y:S02]  /*7060*/  IMAD.MOV.U32 R61, RZ, RZ, R117 ;  /* 0x000000ffff3d7224 */ /* 0x000fe400078e0075 */
[----:B------:R-:W-:Y:S01]  /*7070*/  HMMA.16816.F32.BF16 R116, R8, R38, R172 ;  /* 0x000000260874723c */ /* 0x000fe200000418ac */
[----:B------:R-:W-:-:S02]  /*7080*/  IMAD.MOV.U32 R204, RZ, RZ, R229 ;  /* 0x000000ffffcc7224 */ /* 0x000fc400078e00e5 */
[----:B------:R-:W-:Y:S02]  /*7090*/  IMAD.MOV.U32 R177, RZ, RZ, R48 ;  /* 0x000000ffffb17224 */ /* 0x000fe400078e0030 */
[----:B------:R-:W-:Y:S02]  /*70a0*/  IMAD.MOV.U32 R179, RZ, RZ, R40 ;  /* 0x000000ffffb37224 */ /* 0x000fe400078e0028 */
[----:B------:R-:W-:Y:S01]  /*70b0*/  MOV R175, R50 ;  /* 0x0000003200af7202 */ /* 0x000fe20000000f00 */
[----:B------:R-:W-:Y:S01]  /*70c0*/  IMAD.MOV.U32 R229, RZ, RZ, R43 ;  /* 0x000000ffffe57224 */ /* 0x000fe200078e002b */
[----:B------:R-:W-:Y:S01]  /*70d0*/  MOV R174, R41 ;  /* 0x0000002900ae7202 */ /* 0x000fe20000000f00 */
[--C-:B-1----:R-:W-:Y:S02]  /*70e0*/  FFMA.FTZ R4, R206, c[0x0][0x2d0], -R6.reuse ;  /* 0x0000b400ce047a23 */ /* 0x102fe40000010806 */
[----:B------:R-:W-:Y:S02]  /*70f0*/  FFMA.FTZ R6, R225, c[0x0][0x2d0], -R6 ;  /* 0x0000b400e1067a23 */ /* 0x000fe40000010806 */
[----:B------:R-:W-:-:S02]  /*7100*/  IMAD.MOV.U32 R206, RZ, RZ, R51 ;  /* 0x000000ffffce7224 */ /* 0x000fc400078e0033 */
[----:B------:R-:W-:Y:S01]  /*7110*/  IMAD.MOV.U32 R225, RZ, RZ, R42 ;  /* 0x000000ffffe17224 */ /* 0x000fe200078e002a */
[----:B------:R-:W-:Y:S04]  /*7120*/  LDSM.16.MT88.4 R48, [R211+0x2900] ;  /* 0x00290000d330783b */ /* 0x000fe80000004200 */
[----:B------:R-:W1:Y:S01]  /*7130*/  LDSM.16.MT88.4 R40, [R210+0x2900] ;  /* 0x00290000d228783b */ /* 0x000e620000004200 */
[----:B------:R-:W-:Y:S02]  /*7140*/  IMAD.MOV.U32 R173, RZ, RZ, R81 ;  /* 0x000000ffffad7224 */ /* 0x000fe400078e0051 */
[----:B------:R4:W-:Y:S01]  /*7150*/  MUFU.EX2 R81, R4 ;  /* 0x0000000400517308 */ /* 0x0009e20000000800 */
[----:B------:R-:W-:Y:S01]  /*7160*/  MOV R230, R226 ;  /* 0x000000e200e67202 */ /* 0x000fe20000000f00 */
[----:B------:R-:W-:Y:S01]  /*7170*/  HMMA.16816.F32.BF16 R120, R8, R32, R120 ;  /* 0x000000200878723c */ /* 0x000fe20000041878 */
[----:B------:R-:W-:-:S05]  /*7180*/  IMAD.MOV.U32 R226, RZ, RZ, R80 ;  /* 0x000000ffffe27224 */ /* 0x000fca00078e0050 */
[----:B------:R-:W1:Y:S02]  /*7190*/  MUFU.EX2 R84, R7 ;  /* 0x0000000700547308 */ /* 0x000e640000000800 */
[----:B------:R-:W-:Y:S01]  /*71a0*/  HMMA.16816.F32.BF16 R132, R8, R34, R132 ;  /* 0x000000220884723c */ /* 0x000fe20000041884 */
[----:B----4-:R-:W-:-:S05]  /*71b0*/  FFMA.FTZ R4, R194, c[0x0][0x2d0], -R2 ;  /* 0x0000b400c2047a23 */ /* 0x010fca0000010802 */
[----:B------:R-:W4:Y:S02]  /*71c0*/  MUFU.EX2 R80, R6 ;  /* 0x0000000600507308 */ /* 0x000f240000000800 */
[C---:B------:R-:W-:Y:S06]  /*71d0*/  HMMA.16816.F32.BF16 R136, R8.reuse, R28, R136 ;  /* 0x0000001c0888723c */ /* 0x040fec0000041888 */
[----:B------:R1:W-:Y:S02]  /*71e0*/  MUFU.EX2 R79, R4 ;  /* 0x00000004004f7308 */ /* 0x0003e40000000800 */
[C---:B------:R-:W-:Y:S08]  /*71f0*/  HMMA.16816.F32.BF16 R148, R8.reuse, R30, R148 ;  /* 0x0000001e0894723c */ /* 0x040ff00000041894 */
[----:B------:R-:W-:Y:S01]  /*7200*/  HMMA.16816.F32.BF16 R152, R8, R20, R152 ;  /* 0x000000140898723c */ /* 0x000fe20000041898 */
[----:B-1----:R-:W-:-:S07]  /*7210*/  FFMA.FTZ R4, R195, c[0x0][0x2d0], -R2 ;  /* 0x0000b400c3047a23 */ /* 0x002fce0000010802 */
[----:B------:R-:W-:Y:S01]  /*7220*/  HMMA.16816.F32.BF16 R8, R8, R22, R164 ;  /* 0x000000160808723c */ /* 0x000fe200000418a4 */
[----:B------:R1:W1:Y:S01]  /*7230*/  MUFU.EX2 R78, R4 ;  /* 0x00000004004e7308 */ /* 0x0002620000000800 */
[----:B------:R-:W-:-:S05]  /*7240*/  IMAD.MOV.U32 R202, RZ, RZ, R74 ;  /* 0x000000ffffca7224 */ /* 0x000fca00078e004a */
[----:B------:R-:W-:Y:S01]  /*7250*/  F2FP.BF16.PACK_AB R164, R97, R99 ;  /* 0x0000006361a4723e */ /* 0x000fe200000010ff */
[----:B-1----:R-:W-:-:S04]  /*7260*/  FFMA.FTZ R4, R197, c[0x0][0x2d0], -R2 ;  /* 0x0000b400c5047a23 */ /* 0x002fc80000010802 */
[----:B------:R1:W-:Y:S01]  /*7270*/  MUFU.EX2 R77, R4 ;  /* 0x00000004004d7308 */ /* 0x0003e20000000800 */
[----:B---3--:R-:W-:Y:S02]  /*7280*/  F2FP.BF16.PACK_AB R165, R82, R83 ;  /* 0x0000005352a5723e */ /* 0x008fe400000010ff */
[----:B------:R-:W-:Y:S02]  /*7290*/  F2FP.BF16.PACK_AB R166, R84, R86 ;  /* 0x0000005654a6723e */ /* 0x000fe400000010ff */
[----:B----4-:R-:W-:Y:S01]  /*72a0*/  F2FP.BF16.PACK_AB R167, R80, R81 ;  /* 0x0000005150a7723e */ /* 0x010fe200000010ff */
[----:B-1----:R-:W-:-:S04]  /*72b0*/  FFMA.FTZ R4, R200, c[0x0][0x2d0], -R2 ;  /* 0x0000b400c8047a23 */ /* 0x002fc80000010802 */
[----:B------:R1:W3:Y:S01]  /*72c0*/  MUFU.EX2 R76, R4 ;  /* 0x00000004004c7308 */ /* 0x0002e20000000800 */
[----:B------:R-:W-:Y:S01]  /*72d0*/  IMAD.MOV.U32 R195, RZ, RZ, R75 ;  /* 0x000000ffffc37224 */ /* 0x000fe200078e004b */
[----:B--2---:R-:W-:Y:S01]  /*72e0*/  HMMA.16816.F32.BF16 R104, R164, R16, R104 ;  /* 0x00000010a468723c */ /* 0x004fe20000041868 */
[----:B------:R-:W-:Y:S02]  /*72f0*/  IMAD.MOV.U32 R231, RZ, RZ, R62 ;  /* 0x000000ffffe77224 */ /* 0x000fe400078e003e */
[----:B-1----:R-:W-:-:S04]  /*7300*/  FFMA.FTZ R4, R190, c[0x0][0x2d0], -R0 ;  /* 0x0000b400be047a23 */ /* 0x002fc80000010800 */
[----:B------:R1:W-:Y:S01]  /*7310*/  MUFU.EX2 R74, R4 ;  /* 0x00000004004a7308 */ /* 0x0003e20000000800 */
[----:B------:R-:W-:Y:S01]  /*7320*/  HMMA.16816.F32.BF16 R116, R164, R18, R116 ;  /* 0x00000012a474723c */ /* 0x000fe20000041874 */
[----:B------:R-:W-:-:S07]  /*7330*/  IMAD.MOV.U32 R194, RZ, RZ, R61 ;  /* 0x000000ffffc27224 */ /* 0x000fce00078e003d */
[----:B------:R-:W-:Y:S01]  /*7340*/  HMMA.16816.F32.BF16 R120, R164, R24, R120 ;  /* 0x00000018a478723c */ /* 0x000fe20000041878 */
[----:B-1----:R-:W-:-:S07]  /*7350*/  FFMA.FTZ R4, R191, c[0x0][0x2d0], -R0 ;  /* 0x0000b400bf047a23 */ /* 0x002fce0000010800 */
[C---:B------:R-:W-:Y:S01]  /*7360*/  HMMA.16816.F32.BF16 R132, R164.reuse, R26, R132 ;  /* 0x0000001aa484723c */ /* 0x040fe20000041884 */
[----:B------:R1:W2:Y:S07]  /*7370*/  MUFU.EX2 R75, R4 ;  /* 0x00000004004b7308 */ /* 0x0002ae0000000800 */
[C---:B------:R-:W-:Y:S08]  /*7380*/  HMMA.16816.F32.BF16 R136, R164.reuse, R40, R136 ;  /* 0x00000028a488723c */ /* 0x040ff00000041888 */
[----:B------:R-:W-:Y:S01]  /*7390*/  HMMA.16816.F32.BF16 R148, R164, R42, R148 ;  /* 0x0000002aa494723c */ /* 0x000fe20000041894 */
[----:B-1----:R-:W-:-:S07]  /*73a0*/  FFMA.FTZ R4, R192, c[0x0][0x2d0], -R0 ;  /* 0x0000b400c0047a23 */ /* 0x002fce0000010800 */
[C---:B------:R-:W-:Y:S01]  /*73b0*/  HMMA.16816.F32.BF16 R152, R164.reuse, R48, R152 ;  /* 0x00000030a498723c */ /* 0x040fe20000041898 */
[----:B------:R1:W-:Y:S07]  /*73c0*/  MUFU.EX2 R61, R4 ;  /* 0x00000004003d7308 */ /* 0x0003ee0000000800 */
[----:B------:R-:W-:Y:S07]  /*73d0*/  HMMA.16816.F32.BF16 R164, R164, R50, R8 ;  /* 0x00000032a4a4723c */ /* 0x000fee0000041808 */
[----:B------:R-:W-:-:S02]  /*73e0*/  FFMA.FTZ R8, R232, c[0x0][0x2d0], -R2 ;  /* 0x0000b400e8087a23 */ /* 0x000fc40000010802 */
[----:B-1----:R-:W-:Y:S02]  /*73f0*/  FFMA.FTZ R4, R193, c[0x0][0x2d0], -R0 ;  /* 0x0000b400c1047a23 */ /* 0x002fe40000010800 */
[----:B------:R1:W-:Y:S01]  /*7400*/  MUFU.EX2 R62, R8 ;  /* 0x00000008003e7308 */ /* 0x0003e20000000800 */
[----:B------:R-:W-:Y:S01]  /*7410*/  IMAD.MOV.U32 R178, RZ, RZ, R63 ;  /* 0x000000ffffb27224 */ /* 0x000fe200078e003f */
[----:B------:R-:W-:-:S06]  /*7420*/  MOV R172, R60 ;  /* 0x0000003c00ac7202 */ /* 0x000fcc0000000f00 */
[----:B------:R-:W4:Y:S01]  /*7430*/  MUFU.EX2 R60, R4 ;  /* 0x00000004003c7308 */ /* 0x000f220000000800 */
[----:B-1----:R-:W-:-:S07]  /*7440*/  FFMA.FTZ R8, R233, c[0x0][0x2d0], -R2 ;  /* 0x0000b400e9087a23 */ /* 0x002fce0000010802 */
[----:B------:R1:W1:Y:S01]  /*7450*/  MUFU.EX2 R63, R8 ;  /* 0x00000008003f7308 */ /* 0x0002620000000800 */
[----:B------:R-:W-:Y:S02]  /*7460*/  IMAD.MOV.U32 R200, RZ, RZ, R5 ;  /* 0x000000ffffc87224 */ /* 0x000fe400078e0005 */
[----:B-1----:R-:W-:-:S05]  /*7470*/  FFMA.FTZ R8, R234, c[0x0][0x2d0], -R2 ;  /* 0x0000b400ea087a23 */ /* 0x002fca0000010802 */
[----:B------:R1:W-:Y:S01]  /*7480*/  MUFU.EX2 R65, R8 ;  /* 0x0000000800417308 */ /* 0x0003e20000000800 */
[----:B------:R-:W-:Y:S02]  /*7490*/  F2FP.BF16.PACK_AB R4, R78, R79 ;  /* 0x0000004f4e04723e */ /* 0x000fe400000010ff */
[----:B---3--:R-:W-:Y:S02]  /*74a0*/  F2FP.BF16.PACK_AB R6, R76, R77 ;  /* 0x0000004d4c06723e */ /* 0x008fe400000010ff */
[----:B--2---:R-:W-:Y:S01]  /*74b0*/  F2FP.BF16.PACK_AB R5, R75, R74 ;  /* 0x0000004a4b05723e */ /* 0x004fe200000010ff */
[----:B-1----:R-:W-:-:S04]  /*74c0*/  FFMA.FTZ R8, R235, c[0x0][0x2d0], -R2 ;  /* 0x0000b400eb087a23 */ /* 0x002fc80000010802 */
[----:B------:R1:W2:Y:S01]  /*74d0*/  MUFU.EX2 R66, R8 ;  /* 0x0000000800427308 */ /* 0x0002a20000000800 */
[----:B----4-:R-:W-:Y:S02]  /*74e0*/  F2FP.BF16.PACK_AB R7, R60, R61 ;  /* 0x0000003d3c07723e */ /* 0x010fe400000010ff */
[----:B------:R-:W-:Y:S01]  /*74f0*/  MOV R197, R73 ;  /* 0x0000004900c57202 */ /* 0x000fe20000000f00 */
[----:B-1----:R-:W-:-:S04]  /*7500*/  FFMA.FTZ R8, R236, c[0x0][0x2d0], -R2 ;  /* 0x0000b400ec087a23 */ /* 0x002fc80000010802 */
[----:B------:R1:W-:Y:S01]  /*7510*/  MUFU.EX2 R67, R8 ;  /* 0x0000000800437308 */ /* 0x0003e20000000800 */
[C---:B------:R-:W-:Y:S08]  /*7520*/  HMMA.16816.F32.BF16 R108, R4.reuse, R124, R108 ;  /* 0x0000007c046c723c */ /* 0x040ff0000004186c */
[----:B------:R-:W-:Y:S01]  /*7530*/  HMMA.16816.F32.BF16 R112, R4, R126, R112 ;  /* 0x0000007e0470723c */ /* 0x000fe20000041870 */
[----:B-1----:R-:W-:-:S04]  /*7540*/  FFMA.FTZ R8, R237, c[0x0][0x2d0], -R2 ;  /* 0x0000b400ed087a23 */ /* 0x002fc80000010802 */
[----:B------:R1:W-:Y:S03]  /*7550*/  MUFU.EX2 R73, R8 ;  /* 0x0000000800497308 */ /* 0x0003e60000000800 */
[----:B------:R-:W-:Y:S01]  /*7560*/  HMMA.16816.F32.BF16 R124, R4, R160, R44 ;  /* 0x000000a0047c723c */ /* 0x000fe2000004182c */
[----:B-1----:R-:W-:-:S04]  /*7570*/  FFMA.FTZ R8, R199, c[0x0][0x2d0], -R0 ;  /* 0x0000b400c7087a23 */ /* 0x002fc80000010800 */
[----:B------:R1:W-:Y:S02]  /*7580*/  MUFU.EX2 R44, R8 ;  /* 0x00000008002c7308 */ /* 0x0003e40000000800 */
[----:B-1----:R-:W-:-:S06]  /*7590*/  FFMA.FTZ R8, R198, c[0x0][0x2d0], -R0 ;  /* 0x0000b400c6087a23 */ /* 0x002fcc0000010800 */
[----:B------:R1:W3:Y:S02]  /*75a0*/  MUFU.EX2 R45, R8 ;  /* 0x00000008002d7308 */ /* 0x0002e40000000800 */
[----:B-1----:R-:W-:-:S06]  /*75b0*/  FFMA.FTZ R8, R181, c[0x0][0x2d0], -R0 ;  /* 0x0000b400b5087a23 */ /* 0x002fcc0000010800 */
[----:B------:R1:W-:Y:S02]  /*75c0*/  MUFU.EX2 R64, R8 ;  /* 0x0000000800407308 */ /* 0x0003e40000000800 */
[----:B-1----:R-:W-:-:S06]  /*75d0*/  FFMA.FTZ R8, R180, c[0x0][0x2d0], -R0 ;  /* 0x0000b400b4087a23 */ /* 0x002fcc0000010800 */
[----:B------:R1:W4:Y:S01]  /*75e0*/  MUFU.EX2 R47, R8 ;  /* 0x00000008002f7308 */ /* 0x0003220000000800 */
[C---:B------:R-:W-:Y:S08]  /*75f0*/  HMMA.16816.F32.BF16 R12, R4.reuse, R168, R52 ;  /* 0x000000a8040c723c */ /* 0x040ff00000041834 */
[----:B------:R-:W-:Y:S01]  /*7600*/  HMMA.16816.F32.BF16 R128, R4, R162, R128 ;  /* 0x000000a20480723c */ /* 0x000fe20000041880 */
[----:B-1----:R-:W-:-:S02]  /*7610*/  FFMA.FTZ R8, R241, c[0x0][0x2d0], -R2 ;  /* 0x0000b400f1087a23 */ /* 0x002fc40000010802 */
[----:B------:R-:W-:-:S05]  /*7620*/  FFMA.FTZ R2, R239, c[0x0][0x2d0], -R2 ;  /* 0x0000b400ef027a23 */ /* 0x000fca0000010802 */
[C---:B------:R-:W-:Y:S01]  /*7630*/  HMMA.16816.F32.BF16 R140, R4.reuse, R156, R140 ;  /* 0x0000009c048c723c */ /* 0x040fe2000004188c */
[----:B------:R1:W-:Y:S07]  /*7640*/  MUFU.EX2 R53, R8 ;  /* 0x0000000800357308 */ /* 0x0003ee0000000800 */
[C---:B------:R-:W-:Y:S01]  /*7650*/  HMMA.16816.F32.BF16 R144, R4.reuse, R158, R144 ;  /* 0x0000009e0490723c */ /* 0x040fe20000041890 */
[----:B------:R2:W-:Y:S07]  /*7660*/  MUFU.EX2 R52, R2 ;  /* 0x0000000200347308 */ /* 0x0005ee0000000800 */
[----:B-1----:R-:W-:Y:S07]  /*7670*/  HMMA.16816.F32.BF16 R8, R4, R170, R56 ;  /* 0x000000aa0408723c */ /* 0x002fee0000041838 */
[----:B------:R-:W-:Y:S01]  /*7680*/  F2FP.BF16.PACK_AB R4, R63, R62 ;  /* 0x0000003e3f04723e */ /* 0x000fe200000010ff */
[----:B--2---:R-:W-:Y:S01]  /*7690*/  FFMA.FTZ R2, R184, c[0x0][0x2d0], -R0 ;  /* 0x0000b400b8027a23 */ /* 0x004fe20000010800 */
[----:B------:R-:W-:-:S02]  /*76a0*/  F2FP.BF16.PACK_AB R6, R66, R65 ;  /* 0x000000414206723e */ /* 0x000fc400000010ff */
[----:B---3--:R-:W-:Y:S02]  /*76b0*/  F2FP.BF16.PACK_AB R5, R45, R44 ;  /* 0x0000002c2d05723e */ /* 0x008fe400000010ff */
[----:B----4-:R-:W-:Y:S01]  /*76c0*/  F2FP.BF16.PACK_AB R7, R47, R64 ;  /* 0x000000402f07723e */ /* 0x010fe200000010ff */
[----:B------:R1:W2:Y:S06]  /*76d0*/  MUFU.EX2 R46, R2 ;  /* 0x00000002002e7308 */ /* 0x0002ac0000000800 */
[----:B------:R-:W-:Y:S01]  /*76e0*/  HMMA.16816.F32.BF16 R108, R4, R36, R108 ;  /* 0x00000024046c723c */ /* 0x000fe2000004186c */
[----:B-1----:R-:W-:-:S04]  /*76f0*/  FFMA.FTZ R2, R183, c[0x0][0x2d0], -R0 ;  /* 0x0000b400b7027a23 */ /* 0x002fc80000010800 */
[----:B------:R1:W3:Y:S03]  /*7700*/  MUFU.EX2 R37, R2 ;  /* 0x0000000200257308 */ /* 0x0002e60000000800 */
[C---:B------:R-:W-:Y:S01]  /*7710*/  HMMA.16816.F32.BF16 R124, R4.reuse, R32, R124 ;  /* 0x00000020047c723c */ /* 0x040fe2000004187c */
[--C-:B-1----:R-:W-:Y:S02]  /*7720*/  FFMA.FTZ R2, R185, c[0x0][0x2d0], -R0.reuse ;  /* 0x0000b400b9027a23 */ /* 0x102fe40000010800 */
[----:B------:R-:W-:Y:S02]  /*7730*/  FFMA.FTZ R0, R182, c[0x0][0x2d0], -R0 ;  /* 0x0000b400b6007a23 */ /* 0x000fe40000010800 */
[----:B------:R1:W4:Y:S03]  /*7740*/  MUFU.EX2 R36, R2 ;  /* 0x0000000200247308 */ /* 0x0003260000000800 */
[----:B------:R-:W-:Y:S05]  /*7750*/  HMMA.16816.F32.BF16 R112, R4, R38, R112 ;  /* 0x000000260470723c */ /* 0x000fea0000041870 */
[----:B------:R2:W2:Y:S01]  /*7760*/  MUFU.EX2 R32, R0 ;  /* 0x0000000000207308 */ /* 0x0004a20000000800 */
[----:B-1----:R-:W-:-:S02]  /*7770*/  FADD.FTZ R2, R197, R200 ;  /* 0x000000c8c5027221 */ /* 0x002fc40000010000 */
[----:B------:R-:W-:Y:S02]  /*7780*/  IMAD.MOV.U32 R197, RZ, RZ, R195 ;  /* 0x000000ffffc57224 */ /* 0x000fe400078e00c3 */
[----:B------:R-:W-:Y:S01]  /*7790*/  IMAD.MOV.U32 R200, RZ, RZ, R194 ;  /* 0x000000ffffc87224 */ /* 0x000fe200078e00c2 */
[----:B------:R-:W-:Y:S01]  /*77a0*/  MOV R195, R225 ;  /* 0x000000e100c37202 */ /* 0x000fe20000000f00 */
[----:B------:R-:W-:Y:S02]  /*77b0*/  IMAD.MOV.U32 R194, RZ, RZ, R206 ;  /* 0x000000ffffc27224 */ /* 0x000fe400078e00ce */
[----:B--2---:R-:W-:Y:S02]  /*77c0*/  FADD.FTZ R0, R197, R200 ;  /* 0x000000c8c5007221 */ /* 0x004fe40000010000 */
[----:B------:R-:W-:Y:S02]  /*77d0*/  IMAD.MOV.U32 R206, RZ, RZ, R177 ;  /* 0x000000ffffce7224 */ /* 0x000fe400078e00b1 */
[----:B------:R-:W-:-:S02]  /*77e0*/  FADD.FTZ R2, R195, R2 ;  /* 0x00000002c3027221 */ /* 0x000fc40000010000 */
[----:B------:R-:W-:Y:S01]  /*77f0*/  FADD.FTZ R0, R194, R0 ;  /* 0x00000000c2007221 */ /* 0x000fe20000010000 */
[----:B------:R-:W-:Y:S01]  /*7800*/  HMMA.16816.F32.BF16 R128, R4, R34, R128 ;  /* 0x000000220480723c */ /* 0x000fe20000041880 */
[----:B------:R-:W-:Y:S02]  /*7810*/  IMAD.MOV.U32 R225, RZ, RZ, R205 ;  /* 0x000000ffffe17224 */ /* 0x000fe400078e00cd */
[----:B------:R-:W-:Y:S02]  /*7820*/  FADD.FTZ R2, R206, R2 ;  /* 0x00000002ce027221 */ /* 0x000fe40000010000 */
[----:B------:R-:W-:-:S03]  /*7830*/  FADD.FTZ R0, R172, R0 ;  /* 0x00000000ac007221 */ /* 0x000fc60000010000 */
[----:B------:R-:W-:Y:S01]  /*7840*/  HMMA.16816.F32.BF16 R140, R4, R28, R140 ;  /* 0x0000001c048c723c */ /* 0x000fe2000004188c */
[----:B------:R-:W-:Y:S01]  /*7850*/  MOV R205, R176 ;  /* 0x000000b000cd7202 */ /* 0x000fe20000000f00 */
[----:B------:R-:W-:-:S06]  /*7860*/  FADD.FTZ R2, R173, R2 ;  /* 0x00000002ad027221 */ /* 0x000fcc0000010000 */
[C---:B------:R-:W-:Y:S08]  /*7870*/  HMMA.16816.F32.BF16 R144, R4.reuse, R30, R144 ;  /* 0x0000001e0490723c */ /* 0x040ff00000041890 */
[C---:B------:R-:W-:Y:S08]  /*7880*/  HMMA.16816.F32.BF16 R12, R4.reuse, R20, R12 ;  /* 0x00000014040c723c */ /* 0x040ff0000004180c */
[----:B------:R-:W-:Y:S07]  /*7890*/  HMMA.16816.F32.BF16 R8, R4, R22, R8 ;  /* 0x000000160408723c */ /* 0x000fee0000041808 */
[----:B------:R-:W-:-:S02]  /*78a0*/  FADD.FTZ R6, R208, R213 ;  /* 0x000000d5d0067221 */ /* 0x000fc40000010000 */
[----:B------:R-:W-:Y:S02]  /*78b0*/  FADD.FTZ R5, R174, R0 ;  /* 0x00000000ae057221 */ /* 0x000fe40000010000 */
[----:B------:R-:W-:Y:S02]  /*78c0*/  FADD.FTZ R6, R225, R6 ;  /* 0x00000006e1067221 */ /* 0x000fe40000010000 */
[----:B------:R-:W-:Y:S02]  /*78d0*/  FADD.FTZ R0, R69, R249 ;  /* 0x000000f945007221 */ /* 0x000fe40000010000 */
[----:B------:R-:W-:Y:S02]  /*78e0*/  FADD.FTZ R6, R252, R6 ;  /* 0x00000006fc067221 */ /* 0x000fe40000010000 */
[----:B------:R-:W-:Y:S02]  /*78f0*/  IMAD.MOV.U32 R176, RZ, RZ, R196 ;  /* 0x000000ffffb07224 */ /* 0x000fe400078e00c4 */
        /* <DEDUP_REMOVED lines=19> */
[----:B------:R-:W-:Y:S01]  /*7a30*/  FADD.FTZ R7, R201, R4 ;  /* 0x00000004c9077221 */ /* 0x000fe20000010000 */
[----:B------:R-:W-:Y:S01]  /*7a40*/  MOV R196, R215 ;  /* 0x000000d700c47202 */ /* 0x000fe20000000f00 */
[----:B------:R-:W-:Y:S01]  /*7a50*/  FADD.FTZ R4, R243, R2 ;  /* 0x00000002f3047221 */ /* 0x000fe20000010000 */
[----:B------:R1:W5:Y:S01]  /*7a60*/  LDL.LU R215, [R1+0x4c] ;  /* 0x00004c0001d77983 */ /* 0x0003620000300800 */
[----:B------:R-:W-:Y:S02]  /*7a70*/  FADD.FTZ R6, R203, R5 ;  /* 0x00000005cb067221 */ /* 0x000fe40000010000 */
[----:B------:R-:W-:Y:S01]  /*7a80*/  FADD.FTZ R5, R92, R0 ;  /* 0x000000005c057221 */ /* 0x000fe20000010000 */
[----:B------:R1:W5:Y:S01]  /*7a90*/  LDL.LU R214, [R1+0x48] ;  /* 0x0000480001d67983 */ /* 0x0003620000300800 */
[----:B------:R-:W-:Y:S02]  /*7aa0*/  FADD.FTZ R4, R91, R4 ;  /* 0x000000045b047221 */ /* 0x000fe40000010000 */
[----:B------:R-:W-:Y:S01]  /*7ab0*/  FADD.FTZ R2, R202, R6 ;  /* 0x00000006ca027221 */ /* 0x000fe20000010000 */
[----:B------:R1:W5:Y:S01]  /*7ac0*/  LDL.LU R213, [R1+0x44] ;  /* 0x0000440001d57983 */ /* 0x0003620000300800 */
[----:B------:R-:W-:-:S02]  /*7ad0*/  FADD.FTZ R0, R196, R7 ;  /* 0x00000007c4007221 */ /* 0x000fc40000010000 */
[----:B------:R-:W-:Y:S01]  /*7ae0*/  FADD.FTZ R5, R96, R5 ;  /* 0x0000000560057221 */ /* 0x000fe20000010000 */
[----:B------:R1:W5:Y:S01]  /*7af0*/  LDL.LU R208, [R1+0x40] ;  /* 0x0000400001d07983 */ /* 0x0003620000300800 */
        /* <DEDUP_REMOVED lines=45> */
[----:B---3--:R-:W-:Y:S02]  /*7dd0*/  FADD.FTZ R0, R37, R0 ;  /* 0x0000000025007221 */ /* 0x008fe40000010000 */
[----:B------:R-:W-:-:S02]  /*7de0*/  FADD.FTZ R5, R86, R4 ;  /* 0x0000000456057221 */ /* 0x000fc40000010000 */
[----:B------:R-:W-:Y:S02]  /*7df0*/  FADD.FTZ R4, R81, R7 ;  /* 0x0000000751047221 */ /* 0x000fe40000010000 */
[----:B------:R-:W-:Y:S02]  /*7e00*/  FADD.FTZ R2, R53, R6 ;  /* 0x0000000635027221 */ /* 0x000fe40000010000 */
[----:B----4-:R-:W-:Y:S02]  /*7e10*/  FADD.FTZ R0, R36, R0 ;  /* 0x0000000024007221 */ /* 0x010fe40000010000 */
[----:B------:R-:W-:Y:S02]  /*7e20*/  FADD.FTZ R5, R84, R5 ;  /* 0x0000000554057221 */ /* 0x000fe40000010000 */
[----:B------:R-:W-:Y:S02]  /*7e30*/  FADD.FTZ R4, R80, R4 ;  /* 0x0000000450047221 */ /* 0x000fe40000010000 */
[----:B------:R-:W-:-:S02]  /*7e40*/  FADD.FTZ R2, R52, R2 ;  /* 0x0000000234027221 */ /* 0x000fc40000010000 */
[----:B------:R-:W-:Y:S01]  /*7e50*/  FADD.FTZ R0, R32, R0 ;  /* 0x0000000020007221 */ /* 0x000fe20000010000 */
[----:B------:R1:W-:Y:S04]  /*7e60*/  STL [R1+0x8], R5 ;  /* 0x0000080501007387 */ /* 0x0003e80000100800 */
[----:B------:R1:W-:Y:S04]  /*7e70*/  STL [R1+0xc], R4 ;  /* 0x00000c0401007387 */ /* 0x0003e80000100800 */
[----:B------:R1:W-:Y:S04]  /*7e80*/  STL [R1+0x10], R2 ;  /* 0x0000100201007387 */ /* 0x0003e80000100800 */
[----:B------:R1:W-:Y:S01]  /*7e90*/  STL [R1+0x14], R0 ;  /* 0x0000140001007387 */ /* 0x0003e20000100800 */
[----:B------:R-:W-:Y:S01]  /*7ea0*/  UIMAD.WIDE.U32 UR14, UR7, UR4, URZ ;  /* 0x00000004070e72a5 */ /* 0x000fe2000f8e003f */
[----:B------:R-:W-:-:S02]  /*7eb0*/  PLOP3.LUT P0, PT, PT, PT, UP1, 0x40, 0x0 ;  /* 0x000000000000781c */ /* 0x000fc40003f0e818 */
[----:B------:R-:W-:Y:S01]  /*7ec0*/  F2FP.BF16.PACK_AB R160, R73, R67 ;  /* 0x0000004349a0723e */ /* 0x000fe200000010ff */
[----:B------:R-:W-:Y:S01]  /*7ed0*/  @UP2 USHF.R.U32.HI UR7, URZ, UR5, UR15 ;  /* 0x000000053f072299 */ /* 0x000fe2000801160f */
[----:B------:R-:W-:Y:S02]  /*7ee0*/  F2FP.BF16.PACK_AB R162, R52, R53 ;  /* 0x0000003534a2723e */ /* 0x000fe400000010ff */
[----:B------:R-:W-:Y:S02]  /*7ef0*/  F2FP.BF16.PACK_AB R161, R37, R46 ;  /* 0x0000002e25a1723e */ /* 0x000fe400000010ff */
[----:B------:R-:W-:Y:S01]  /*7f00*/  F2FP.BF16.PACK_AB R163, R32, R36 ;  /* 0x0000002420a3723e */ /* 0x000fe200000010ff */
[----:B------:R-:W-:-:S03]  /*7f10*/  UIADD3 UR4, UR6, UR7, URZ ;  /* 0x0000000706047290 */ /* 0x000fc6000fffe03f */
[----:B------:R-:W-:Y:S02]  /*7f20*/  ULDC UR7, c[0x0][0x328] ;  /* 0x0000ca0000077ab9 */ /* 0x000fe40000000800 */
[----:B------:R-:W-:Y:S01]  /*7f30*/  UIADD3 UR7, UR4, UR7, URZ ;  /* 0x0000000704077290 */ /* 0x000fe2000fffe03f */
[----:B------:R-:W-:Y:S01]  /*7f40*/  HMMA.16816.F32.BF16 R108, R160, R16, R108 ;  /* 0x00000010a06c723c */ /* 0x000fe2000004186c */
[----:B------:R-:W-:-:S07]  /*7f50*/  IADD3 R225, R242, -0x2, RZ ;  /* 0xfffffffef2e17810 */ /* 0x000fce0007ffe0ff */
[C---:B------:R-:W-:Y:S08]  /*7f60*/  HMMA.16816.F32.BF16 R112, R160.reuse, R18, R112 ;  /* 0x00000012a070723c */ /* 0x040ff00000041870 */
[C---:B------:R-:W-:Y:S08]  /*7f70*/  HMMA.16816.F32.BF16 R124, R160.reuse, R24, R124 ;  /* 0x00000018a07c723c */ /* 0x040ff0000004187c */
[C---:B------:R-:W-:Y:S08]  /*7f80*/  HMMA.16816.F32.BF16 R128, R160.reuse, R26, R128 ;  /* 0x0000001aa080723c */ /* 0x040ff00000041880 */
[C---:B------:R-:W-:Y:S08]  /*7f90*/  HMMA.16816.F32.BF16 R140, R160.reuse, R40, R140 ;  /* 0x00000028a08c723c */ /* 0x040ff0000004188c */
[C---:B------:R-:W-:Y:S08]  /*7fa0*/  HMMA.16816.F32.BF16 R144, R160.reuse, R42, R144 ;  /* 0x0000002aa090723c */ /* 0x040ff00000041890 */
[C---:B------:R-:W-:Y:S08]  /*7fb0*/  HMMA.16816.F32.BF16 R156, R160.reuse, R48, R12 ;  /* 0x00000030a09c723c */ /* 0x040ff0000004180c */
[----:B------:R-:W-:Y:S01]  /*7fc0*/  HMMA.16816.F32.BF16 R160, R160, R50, R8 ;  /* 0x00000032a0a0723c */ /* 0x000fe20000041808 */
[----:B------:R-:W-:Y:S07]  /*7fd0*/  @P0 BRA `(.L_x_161) ;  /* 0x0000015000000947 */ /* 0x000fee0003800000 */
[----:B-1----:R-:W-:Y:S01]  /*7fe0*/  ISETP.LT.AND P0, PT, RZ, UR4, PT ;  /* 0x00000004ff007c0c */ /* 0x002fe2000bf01270 */
[----:B------:R-:W-:-:S02]  /*7ff0*/  UIADD3 UR14, UR4, -0x1, URZ ;  /* 0xffffffff040e7890 */ /* 0x000fc4000fffe03f */
[----:B------:R-:W-:-:S10]  /*8000*/  ULDC UR6, c[0x0][0x32c] ;  /* 0x0000cb0000067ab9 */ /* 0x000fd40000000800 */
[----:B------:R-:W-:Y:S05]  /*8010*/  @P0 BRA `(.L_x_162) ;  /* 0x0000008000000947 */ /* 0x000fea0003800000 */
[----:B------:R-:W-:Y:S02]  /*8020*/  UISETP.NE.AND UP0, UPT, UR6, 0x1, UPT ;  /* 0x000000010600788c */ /* 0x000fe4000bf05270 */
[----:B------:R-:W-:-:S03]  /*8030*/  UIADD3 UR14, -UR4, URZ, URZ ;  /* 0x0000003f040e7290 */ /* 0x000fc6000fffe13f */
[----:B------:R-:W-:Y:S02]  /*8040*/  ULDC.64 UR4, c[0x0][0x330] ;  /* 0x0000cc0000047ab9 */ /* 0x000fe40000000a00 */
[----:B------:R-:W-:-:S07]  /*8050*/  UIMAD.WIDE.U32 UR16, UR14, UR4, URZ ;  /* 0x000000040e1072a5 */ /* 0x000fce000f8e003f */
[----:B------:R-:W-:Y:S02]  /*8060*/  @UP0 UMOV UR15, UR17 ;  /* 0x00000011000f0c82 */ /* 0x000fe40008000000 */
[----:B------:R-:W-:-:S04]  /*8070*/  @UP0 USHF.R.U32.HI UR14, URZ, UR5, UR15 ;  /* 0x000000053f0e0299 */ /* 0x000fc8000801160f */
[----:B------:R-:W-:Y:S01]  /*8080*/  ULOP3.LUT UR14, URZ, UR14, URZ, 0x33, !UPT ;  /* 0x0000000e3f0e7292 */ /* 0x000fe2000f8e333f */
[----:B------:R-:W-:Y:S05]  /*8090*/  BRA `(.L_x_163) ;  /* 0x0000005000007947 */ /* 0x000fea0003800000 */
.L_x_162:
[----:B------:R-:W-:Y:S02]  /*80a0*/  UISETP.NE.AND UP0, UPT, UR6, 0x1, UPT ;  /* 0x000000010600788c */ /* 0x000fe4000bf05270 */
[----:B------:R-:W-:Y:S02]  /*80b0*/  ULDC.64 UR4, c[0x0][0x330] ;  /* 0x0000cc0000047ab9 */ /* 0x000fe40000000a00 */
[----:B------:R-:W-:-:S07]  /*80c0*/  UIMAD.WIDE.U32 UR16, UR14, UR4, URZ ;  /* 0x000000040e1072a5 */ /* 0x000fce000f8e003f */
[----:B------:R-:W-:Y:S02]  /*80d0*/  @UP0 UMOV UR15, UR17 ;  /* 0x00000011000f0c82 */ /* 0x000fe40008000000 */
[----:B------:R-:W-:Y:S02]  /*80e0*/  @UP0 USHF.R.U32.HI UR14, URZ, UR5, UR15 ;  /* 0x000000053f0e0299 */ /* 0x000fe4000801160f */
.L_x_163:
[----:B------:R-:W-:Y:S02]  /*80f0*/  ULDC UR4, c[0x0][0x32c] ;  /* 0x0000cb0000047ab9 */ /* 0x000fe40000000800 */
[----:B------:R-:W-:-:S04]  /*8100*/  UIMAD UR4, UR14, UR6, UR4 ;  /* 0x000000060e0472a4 */ /* 0x000fc8000f8e0204 */
[----:B------:R-:W-:-:S04]  /*8110*/  UISETP.LT.AND UP0, UPT, UR7, UR4, UPT ;  /* 0x000000040700728c */ /* 0x000fc8000bf01270 */
[----:B------:R-:W-:-:S04]  /*8120*/  USEL UR7, UR7, UR4, UP0 ;  /* 0x0000000407077287 */ /* 0x000fc80008000000 */
.L_x_161:
[----:B-1----:R-:W-:-:S04]  /*8130*/  UIMAD.WIDE UR4, UR7, 0x2aaaaaab, URZ ;  /* 0x2aaaaaab070478a5 */ /* 0x002fc8000f8e023f */
[----:B------:R-:W-:-:S04]  /*8140*/  USHF.R.U32.HI UR4, URZ, 0x1f, UR5 ;  /* 0x0000001f3f047899 */ /* 0x000fc80008011605 */
[----:B------:R-:W-:-:S04]  /*8150*/  ULEA.HI.SX32 UR4, UR5, UR4, 0x1c ;  /* 0x0000000405047291 */ /* 0x000fc8000f8fe23f */
[----:B------:R-:W-:-:S04]  /*8160*/  UISETP.LT.AND UP0, UPT, UR8, UR4, UPT ;  /* 0x000000040800728c */ /* 0x000fc8000bf01270 */
[----:B------:R-:W-:-:S06]  /*8170*/  USEL UR4, UR8, UR4, !UP0 ;  /* 0x0000000408047287 */ /* 0x000fcc000c000000 */
[----:B------:R-:W-:-:S13]  /*8180*/  ISETP.GE.AND P0, PT, R225, UR4, PT ;  /* 0x00000004e1007c0c */ /* 0x000fda000bf06270 */
[----:B------:R-:W-:Y:S05]  /*8190*/  @!P0 BRA `(.L_x_164) ;  /* 0x000067b000008947 */ /* 0x000fea0003800000 */
[----:B------:R-:W2:Y:S01]  /*81a0*/  LDL R0, [R1+0x1c] ;  /* 0x00001c0001007983 */ /* 0x000ea20000100800 */
[----:B------:R-:W-:Y:S01]  /*81b0*/  PLOP3.LUT P1, PT, PT, PT, UP2, 0x80, 0x0 ;  /* 0x000000000000781c */ /* 0x000fe20003f2f028 */
[----:B------:R-:W-:Y:S01]  /*81c0*/  IMAD.MOV.U32 R101, RZ, RZ, R71 ;  /* 0x000000ffff657224 */ /* 0x000fe200078e0047 */
[----:B------:R-:W-:Y:S01]  /*81d0*/  PLOP3.LUT P0, PT, PT, PT, UP2, 0x80, 0x0 ;  /* 0x000000000000781c */ /* 0x000fe20003f0f028 */
[----:B------:R-:W-:Y:S01]  /*81e0*/  IMAD.MOV.U32 R100, RZ, RZ, R72 ;  /* 0x000000ffff647224 */ /* 0x000fe200078e0048 */
[----:B------:R-:W-:Y:S01]  /*81f0*/  MOV R103, R3 ;  /* 0x0000000300677202 */ /* 0x000fe20000000f00 */
[----:B------:R-:W-:-:S08]  /*8200*/  IMAD.MOV.U32 R102, RZ, RZ, R70 ;  /* 0x000000ffff667224 */ /* 0x000fd000078e0046 */
[----:B--2---:R-:W-:-:S05]  /*8210*/  @P1 IMAD.HI.U32 R0, R0, c[0x0][0x2c8], RZ ;  /* 0x0000b20000001a27 */ /* 0x004fca00078e00ff */
[----:B------:R-:W-:-:S05]  /*8220*/  @P0 SHF.R.U32.HI R0, RZ, c[0x0][0x2cc], R0 ;  /* 0x0000b300ff000a19 */ /* 0x000fca0000011600 */
[----:B------:R1:W-:Y:S02]  /*8230*/  @P0 STL [R1], R0 ;  /* 0x0000000001000387 */ /* 0x0003e40000100800 */
.L_x_181:
[----:B------:R-:W-:Y:S04]  /*8240*/  DEPBAR.LE SB0, 0x0 ;  /* 0x000080000000791a */ /* 0x000fe80000000000 */
[----:B------:R-:W-:Y:S01]  /*8250*/  BAR.SYNC.DEFER_BLOCKING 0x0 ;  /* 0x0000000000007b1d */ /* 0x000fe20000010000 */
[C---:B------:R-:W-:Y:S02]  /*8260*/  ISETP.LT.AND P0, PT, R225.reuse, UR8, PT ;  /* 0x00000008e1007c0c */ /* 0x040fe4000bf01270 */
[----:B------:R-:W-:Y:S02]  /*8270*/  MOV R228, c[0x0][0x1e0] ;  /* 0x0000780000e47a02 */ /* 0x000fe40000000f00 */
[----:B------:R-:W-:Y:S09]  /*8280*/  MOV R230, c[0x0][0x1e4] ;  /* 0x0000790000e67a02 */ /* 0x000ff20000000f00 */
[----:B-1----:R-:W-:Y:S05]  /*8290*/  @!P0 SHF.R.S32.HI R0, RZ, 0x1f, R225 ;  /* 0x0000001fff008819 */ /* 0x002fea00000114e1 */
[----:B------:R-:W-:Y:S04]  /*82a0*/  @!P0 IMAD R0, R0, c[0x0][0x208], RZ ;  /* 0x0000820000008a24 */ /* 0x000fe800078e02ff */
[C---:B------:R-:W-:Y:S01]  /*82b0*/  @!P0 IMAD R0, R225.reuse, c[0x0][0x20c], R0 ;  /* 0x00008300e1008a24 */ /* 0x040fe200078e0200 */
[----:B-----5:R-:W-:Y:S08]  /*82c0*/  LDSM.16.M88.4 R96, [R215+0x6100] ;  /* 0x00610000d760783b */ /* 0x020ff00000000200 */
[----:B------:R-:W1:Y:S08]  /*82d0*/  LDSM.16.M88.4 R16, [R208+0x3100] ;  /* 0x00310000d010783b */ /* 0x000e700000000200 */
[----:B------:R-:W2:Y:S08]  /*82e0*/  LDSM.16.M88.4 R92, [R215+0x8100] ;  /* 0x00810000d75c783b */ /* 0x000eb00000000200 */
[----:B------:R-:W3:Y:S06]  /*82f0*/  LDL.64 R194, [R1+0x30] ;  /* 0x0000300001c27983 */ /* 0x000eec0000100a00 */
[----:B------:R-:W3:Y:S06]  /*8300*/  LDL.64 R2, [R1+0x38] ;  /* 0x0000380001027983 */ /* 0x000eec0000100a00 */
[----:B------:R-:W4:Y:S08]  /*8310*/  LDSM.16.M88.4 R32, [R208+0x3900] ;  /* 0x00390000d020783b */ /* 0x000f300000000200 */
[----:B------:R-:W1:Y:S08]  /*8320*/  LDSM.16.M88.4 R48, [R208+0x4100] ;  /* 0x00410000d030783b */ /* 0x000e700000000200 */
[----:B------:R-:W1:Y:S08]  /*8330*/  LDSM.16.M88.4 R64, [R208+0x4900] ;  /* 0x00490000d040783b */ /* 0x000e700000000200 */
[----:B------:R-:W1:Y:S08]  /*8340*/  LDSM.16.M88.4 R80, [R208+0x5100] ;  /* 0x00510000d050783b */ /* 0x000e700000000200 */
[----:B------:R-:W1:Y:S08]  /*8350*/  LDSM.16.M88.4 R168, [R208+0x5900] ;  /* 0x00590000d0a8783b */ /* 0x000e700000000200 */
[----:B------:R-:W-:Y:S08]  /*8360*/  LDSM.16.M88.4 R172, [R218+0x6100] ;  /* 0x00610000daac783b */ /* 0x000ff00000000200 */
[----:B------:R-:W4:Y:S08]  /*8370*/  LDSM.16.M88.4 R176, [R219] ;  /* 0x00000000dbb0783b */ /* 0x000f300000000200 */
[----:B------:R-:W4:Y:S08]  /*8380*/  LDSM.16.M88.4 R180, [R218+0x8100] ;  /* 0x00810000dab4783b */ /* 0x000f300000000200 */
[----:B------:R-:W3:Y:S08]  /*8390*/  LDSM.16.M88.4 R184, [R224] ;  /* 0x00000000e0b8783b */ /* 0x000ef00000000200 */
[----:B------:R-:W3:Y:S06]  /*83a0*/  LDL.64 R242, [R1+0x28] ;  /* 0x0000280001f27983 */ /* 0x000eec0000100a00 */
[----:B------:R-:W3:Y:S01]  /*83b0*/  LDSM.16.M88.4 R188, [R223] ;  /* 0x00000000dfbc783b */ /* 0x000ee20000000200 */
[-C--:B-1----:R-:W-:Y:S08]  /*83c0*/  HMMA.16816.F32.BF16 R4, R96, R16.reuse, RZ ;  /* 0x000000106004723c */ /* 0x082ff000000418ff */
[C---:B--2---:R-:W-:Y:S08]  /*83d0*/  HMMA.16816.F32.BF16 R8, R92.reuse, R16, RZ ;  /* 0x000000105c08723c */ /* 0x044ff000000418ff */
[-C--:B------:R-:W-:Y:S08]  /*83e0*/  HMMA.16816.F32.BF16 R12, R92, R18.reuse, RZ ;  /* 0x000000125c0c723c */ /* 0x080ff000000418ff */
[C---:B------:R-:W-:Y:S08]  /*83f0*/  HMMA.16816.F32.BF16 R16, R96.reuse, R18, RZ ;  /* 0x000000126010723c */ /* 0x040ff000000418ff */
[-C--:B----4-:R-:W-:Y:S08]  /*8400*/  HMMA.16816.F32.BF16 R20, R96, R32.reuse, RZ ;  /* 0x000000206014723c */ /* 0x090ff000000418ff */
        /* <DEDUP_REMOVED lines=18> */
[----:B------:R-:W-:Y:S01]  /*8530*/  HMMA.16816.F32.BF16 R96, R96, R170, RZ ;  /* 0x000000aa6060723c */ /* 0x000fe200000418ff */
[----:B------:R-:W1:Y:S07]  /*8540*/  LDSM.16.M88.4 R168, [R222] ;  /* 0x00000000dea8783b */ /* 0x000e6e0000000200 */
[-C--:B------:R-:W-:Y:S08]  /*8550*/  HMMA.16816.F32.BF16 R4, R172, R176.reuse, R4 ;  /* 0x000000b0ac04723c */ /* 0x080ff00000041804 */
[C---:B------:R-:W-:Y:S07]  /*8560*/  HMMA.16816.F32.BF16 R8, R180.reuse, R176, R8 ;  /* 0x000000b0b408723c */ /* 0x040fee0000041808 */
[----:B------:R-:W-:Y:S01]  /*8570*/  @!P0 IMAD.WIDE.U32 R176, R225, c[0x0][0x208], RZ ;  /* 0x00008200e1b08a25 */ /* 0x000fe200078e00ff */
[-C--:B------:R-:W-:Y:S04]  /*8580*/  HMMA.16816.F32.BF16 R12, R180, R178.reuse, R12 ;  /* 0x000000b2b40c723c */ /* 0x080fe8000004180c */
[----:B------:R-:W-:Y:S02]  /*8590*/  @!P0 IADD3 R0, R177, R0, RZ ;  /* 0x00000000b1008210 */ /* 0x000fe40007ffe0ff */
[----:B---3--:R-:W-:Y:S02]  /*85a0*/  @!P0 MOV R3, R195 ;  /* 0x000000c300038202 */ /* 0x008fe40000000f00 */
[C---:B------:R-:W-:Y:S04]  /*85b0*/  HMMA.16816.F32.BF16 R16, R172.reuse, R178, R16 ;  /* 0x000000b2ac10723c */ /* 0x040fe80000041810 */
[----:B------:R-:W-:Y:S02]  /*85c0*/  @!P0 IMAD.WIDE.U32 R2, R176, 0x60, R2 ;  /* 0x00000060b0028825 */ /* 0x000fe400078e0002 */
[----:B------:R-:W2:Y:S02]  /*85d0*/  LDSM.16.M88.4 R176, [R221] ;  /* 0x00000000ddb0783b */ /* 0x000ea40000000200 */
[-C--:B------:R-:W-:Y:S04]  /*85e0*/  HMMA.16816.F32.BF16 R20, R172, R184.reuse, R20 ;  /* 0x000000b8ac14723c */ /* 0x080fe80000041814 */
[----:B------:R-:W-:Y:S01]  /*85f0*/  @!P0 LEA R192, P1, R2, c[0x0][0x1f8], 0x1 ;  /* 0x00007e0002c08a11 */ /* 0x000fe200078208ff */
[----:B------:R-:W-:Y:S03]  /*8600*/  @!P0 IMAD R0, R0, 0x60, RZ ;  /* 0x0000006000008824 */ /* 0x000fe600078e02ff */
[C---:B------:R-:W-:Y:S04]  /*8610*/  HMMA.16816.F32.BF16 R24, R180.reuse, R184, R24 ;  /* 0x000000b8b418723c */ /* 0x040fe80000041818 */
[----:B------:R-:W-:Y:S04]  /*8620*/  @!P0 IADD3 R0, R3, R0, RZ ;  /* 0x0000000003008210 */ /* 0x000fe80007ffe0ff */
[-C--:B------:R-:W-:Y:S04]  /*8630*/  HMMA.16816.F32.BF16 R28, R180, R186.reuse, R28 ;  /* 0x000000bab41c723c */ /* 0x080fe8000004181c */
[----:B------:R-:W-:Y:S04]  /*8640*/  @!P0 LEA.HI.X R193, R2, c[0x0][0x1fc], R0, 0x1, P1 ;  /* 0x00007f0002c18a11 */ /* 0x000fe800008f0c00 */
[C---:B------:R-:W-:Y:S01]  /*8650*/  HMMA.16816.F32.BF16 R32, R172.reuse, R186, R32 ;  /* 0x000000baac20723c */ /* 0x040fe20000041820 */
[----:B------:R-:W3:Y:S07]  /*8660*/  LDSM.16.M88.4 R184, [R220] ;  /* 0x00000000dcb8783b */ /* 0x000eee0000000200 */
[-C--:B------:R-:W-:Y:S01]  /*8670*/  HMMA.16816.F32.BF16 R36, R172, R188.reuse, R36 ;  /* 0x000000bcac24723c */ /* 0x080fe20000041824 */
[----:B------:R-:W-:Y:S01]  /*8680*/  @!PT LDS RZ, [RZ] ;  /* 0x00000000fffff984 */ /* 0x000fe20000000800 */
[----:B------:R-:W-:Y:S01]  /*8690*/  @!PT LDS RZ, [RZ] ;  /* 0x00000000fffff984 */ /* 0x000fe20000000800 */
[----:B------:R-:W-:Y:S01]  /*86a0*/  @!PT LDS RZ, [RZ] ;  /* 0x00000000fffff984 */ /* 0x000fe20000000800 */
[----:B------:R4:W-:Y:S07]  /*86b0*/  @!P0 LDGSTS.E.BYPASS.LTC128B.128 [R227+0x100], [R192.64], !P6 ;  /* 0x00100000c0e38fae */ /* 0x0009ee000f101d4c */
[C---:B------:R-:W-:Y:S08]  /*86c0*/  HMMA.16816.F32.BF16 R40, R180.reuse, R188, R40 ;  /* 0x000000bcb428723c */ /* 0x040ff00000041828 */
[-C--:B------:R-:W-:Y:S08]  /*86d0*/  HMMA.16816.F32.BF16 R44, R180, R190.reuse, R44 ;  /* 0x000000beb42c723c */ /* 0x080ff0000004182c */
[C---:B------:R-:W-:Y:S07]  /*86e0*/  HMMA.16816.F32.BF16 R48, R172.reuse, R190, R48 ;  /* 0x000000beac30723c */ /* 0x040fee0000041830 */
[----:B------:R-:W-:Y:S01]  /*86f0*/  @!P0 IADD3 R190, P2, R192, UR10, RZ ;  /* 0x0000000ac0be8c10 */ /* 0x000fe2000ff5e0ff */
[-C--:B-1----:R-:W-:Y:S04]  /*8700*/  HMMA.16816.F32.BF16 R52, R172, R168.reuse, R52 ;  /* 0x000000a8ac34723c */ /* 0x082fe80000041834 */
[----:B------:R-:W-:Y:S02]  /*8710*/  @!P0 IADD3.X R191, R193, UR9, RZ, P2, !PT ;  /* 0x00000009c1bf8c10 */ /* 0x000fe400097fe4ff */
[----:B------:R-:W-:Y:S02]  /*8720*/  @!P0 IADD3 R188, P1, R190, UR10, RZ ;  /* 0x0000000abebc8c10 */ /* 0x000fe4000ff3e0ff */
[C---:B------:R-:W-:Y:S01]  /*8730*/  HMMA.16816.F32.BF16 R56, R180.reuse, R168, R56 ;  /* 0x000000a8b438723c */ /* 0x040fe20000041838 */
[----:B------:R1:W-:Y:S03]  /*8740*/  @!P0 LDGSTS.E.BYPASS.LTC128B.128 [R227+0x900], [R190.64], !P6 ;  /* 0x00900000bee38fae */ /* 0x0003e6000f101d4c */
[----:B------:R-:W-:Y:S03]  /*8750*/  @!P0 IADD3.X R189, R191, UR9, RZ, P1, !PT ;  /* 0x00000009bfbd8c10 */ /* 0x000fe60008ffe4ff */
[----:B------:R-:W-:Y:S01]  /*8760*/  @!P0 IADD3 R168, P3, R188, UR10, RZ ;  /* 0x0000000abca88c10 */ /* 0x000fe2000ff7e0ff */
[-C--:B------:R-:W-:Y:S01]  /*8770*/  HMMA.16816.F32.BF16 R60, R180, R170.reuse, R60 ;  /* 0x000000aab43c723c */ /* 0x080fe2000004183c */
[----:B------:R1:W-:Y:S03]  /*8780*/  @!P0 LDGSTS.E.BYPASS.LTC128B.128 [R227+0x1100], [R188.64], !P6 ;  /* 0x01100000bce38fae */ /* 0x0003e6000f101d4c */
[----:B------:R-:W-:Y:S02]  /*8790*/  @!P0 IADD3.X R169, R189, UR9, RZ, P3, !PT ;  /* 0x00000009bda98c10 */ /* 0x000fe40009ffe4ff */
[----:B------:R-:W-:Y:S02]  /*87a0*/  @!P0 IADD3 R2, P2, R168, UR10, RZ ;  /* 0x0000000aa8028c10 */ /* 0x000fe4000ff5e0ff */
[C---:B------:R-:W-:Y:S01]  /*87b0*/  HMMA.16816.F32.BF16 R64, R172.reuse, R170, R64 ;  /* 0x000000aaac40723c */ /* 0x040fe20000041840 */
[----:B------:R3:W-:Y:S01]  /*87c0*/  @!P0 LDGSTS.E.BYPASS.LTC128B.128 [R227+0x1900], [R168.64], !P6 ;  /* 0x01900000a8e38fae */ /* 0x0007e2000f101d4c */
[----:B------:R-:W-:Y:S02]  /*87d0*/  PLOP3.LUT P3, PT, PT, PT, UP2, 0x80, 0x0 ;  /* 0x000000000000781c */ /* 0x000fe40003f6f028 */
[----:B------:R-:W-:Y:S02]  /*87e0*/  @!P0 IADD3.X R3, R169, UR9, RZ, P2, !PT ;  /* 0x00000009a9038c10 */ /* 0x000fe400097fe4ff */
[----:B----4-:R-:W-:Y:S02]  /*87f0*/  @!P0 IADD3 R192, P1, R2, UR10, RZ ;  /* 0x0000000a02c08c10 */ /* 0x010fe4000ff3e0ff */
[-C--:B--2---:R-:W-:Y:S01]  /*8800*/  HMMA.16816.F32.BF16 R68, R172, R176.reuse, R68 ;  /* 0x000000b0ac44723c */ /* 0x084fe20000041844 */
[----:B------:R2:W-:Y:S03]  /*8810*/  @!P0 LDGSTS.E.BYPASS.LTC128B.128 [R227+0x2100], [R2.64], !P6 ;  /* 0x0210000002e38fae */ /* 0x0005e6000f101d4c */
[----:B------:R-:W-:Y:S04]  /*8820*/  @!P0 IADD3.X R193, R3, UR9, RZ, P1, !PT ;  /* 0x0000000903c18c10 */ /* 0x000fe80008ffe4ff */
[C---:B------:R-:W-:Y:S01]  /*8830*/  HMMA.16816.F32.BF16 R72, R180.reuse, R176, R72 ;  /* 0x000000b0b448723c */ /* 0x040fe20000041848 */
[----:B------:R4:W-:Y:S03]  /*8840*/  @!P0 LDGSTS.E.BYPASS.LTC128B.128 [R227+0x2900], [R192.64], !P6 ;  /* 0x02900000c0e38fae */ /* 0x0009e6000f101d4c */
[C---:B------:R-:W-:Y:S04]  /*8850*/  ISETP.GT.AND P0, PT, R225.reuse, UR8, PT ;  /* 0x00000008e1007c0c */ /* 0x040fe8000bf04270 */
[-C--:B------:R-:W-:Y:S01]  /*8860*/  HMMA.16816.F32.BF16 R76, R180, R178.reuse, R76 ;  /* 0x000000b2b44c723c */ /* 0x080fe2000004184c */
[----:B-1----:R-:W-:Y:S07]  /*8870*/  LDSM.16.M88.4 R188, [R214+0x3100] ;  /* 0x00310000d6bc783b */ /* 0x002fee0000000200 */
[C---:B------:R-:W-:Y:S01]  /*8880*/  HMMA.16816.F32.BF16 R80, R172.reuse, R178, R80 ;  /* 0x000000b2ac50723c */ /* 0x040fe20000041850 */
[----:B------:R-:W0:Y:S03]  /*8890*/  LDGDEPBAR ;  /* 0x00000000000079af */ /* 0x000e260000000000 */
[----:B------:R-:W-:Y:S04]  /*88a0*/  @P0 IADD3 R0, R225, -0x1, RZ ;  /* 0xffffffffe1000810 */ /* 0x000fe80007ffe0ff */
[-C--:B---3--:R-:W-:Y:S01]  /*88b0*/  HMMA.16816.F32.BF16 R84, R172, R184.reuse, R84 ;  /* 0x000000b8ac54723c */ /* 0x088fe20000041854 */
[----:B------:R-:W1:Y:S03]  /*88c0*/  LDSM.16.M88.4 R168, [R216+0x6100] ;  /* 0x00610000d8a8783b */ /* 0x000e660000000200 */
[----:B--2---:R-:W-:Y:S04]  /*88d0*/  @P0 SHF.R.S32.HI R2, RZ, 0x1f, R0 ;  /* 0x0000001fff020819 */ /* 0x004fe80000011400 */
[C---:B------:R-:W-:Y:S01]  /*88e0*/  HMMA.16816.F32.BF16 R88, R180.reuse, R184, R88 ;  /* 0x000000b8b458723c */ /* 0x040fe20000041858 */
[----:B----4-:R-:W2:Y:S03]  /*88f0*/  LDSM.16.M88.4 R192, [R216+0x8100] ;  /* 0x00810000d8c0783b */ /* 0x010ea60000000200 */
[----:B------:R-:W-:Y:S04]  /*8900*/  @P0 IMAD R2, R2, c[0x0][0x1e0], RZ ;  /* 0x0000780002020a24 */ /* 0x000fe800078e02ff */
[-C--:B------:R-:W-:Y:S01]  /*8910*/  HMMA.16816.F32.BF16 R92, R180, R186.reuse, R92 ;  /* 0x000000bab45c723c */ /* 0x080fe2000004185c */
[----:B------:R-:W3:Y:S03]  /*8920*/  LDSM.16.M88.4 R196, [R214+0x3900] ;  /* 0x00390000d6c4783b */ /* 0x000ee60000000200 */
[----:B------:R-:W-:Y:S04]  /*8930*/  @P0 IMAD R2, R0, c[0x0][0x1e4], R2 ;  /* 0x0000790000020a24 */ /* 0x000fe800078e0202 */
[----:B------:R-:W-:Y:S01]  /*8940*/  HMMA.16816.F32.BF16 R96, R172, R186, R96 ;  /* 0x000000baac60723c */ /* 0x000fe20000041860 */
[----:B------:R-:W4:Y:S08]  /*8950*/  LDSM.16.M88.4 R200, [R214+0x4100] ;  /* 0x00410000d6c8783b */ /* 0x000f300000000200 */
[----:B------:R-:W3:Y:S08]  /*8960*/  LDSM.16.M88.4 R176, [R214+0x4900] ;  /* 0x00490000d6b0783b */ /* 0x000ef00000000200 */
[----:B------:R-:W4:Y:S01]  /*8970*/  LDSM.16.M88.4 R180, [R214+0x5100] ;  /* 0x00510000d6b4783b */ /* 0x000f220000000200 */
[-C--:B-1----:R-:W-:Y:S07]  /*8980*/  HMMA.16816.F32.BF16 R4, R168, R188.reuse, R4 ;  /* 0x000000bca804723c */ /* 0x082fee0000041804 */
[----:B------:R-:W1:Y:S01]  /*8990*/  LDSM.16.M88.4 R204, [R214+0x5900] ;  /* 0x00590000d6cc783b */ /* 0x000e620000000200 */
[C---:B--2---:R-:W-:Y:S07]  /*89a0*/  HMMA.16816.F32.BF16 R8, R192.reuse, R188, R8 ;  /* 0x000000bcc008723c */ /* 0x044fee0000041808 */
[----:B------:R-:W-:Y:S01]  /*89b0*/  LDSM.16.M88.4 R172, [R217+0x6100] ;  /* 0x00610000d9ac783b */ /* 0x000fe20000000200 */
[-C--:B------:R-:W-:Y:S07]  /*89c0*/  HMMA.16816.F32.BF16 R12, R192, R190.reuse, R12 ;  /* 0x000000bec00c723c */ /* 0x080fee000004180c */
[----:B------:R-:W2:Y:S01]  /*89d0*/  LDSM.16.M88.4 R184, [R213] ;  /* 0x00000000d5b8783b */ /* 0x000ea20000000200 */
[C---:B------:R-:W-:Y:S07]  /*89e0*/  HMMA.16816.F32.BF16 R16, R168.reuse, R190, R16 ;  /* 0x000000bea810723c */ /* 0x040fee0000041810 */
[----:B------:R-:W1:Y:S01]  /*89f0*/  LDSM.16.M88.4 R188, [R217+0x8100] ;  /* 0x00810000d9bc783b */ /* 0x000e620000000200 */
[-C--:B---3--:R-:W-:Y:S08]  /*8a00*/  HMMA.16816.F32.BF16 R20, R168, R196.reuse, R20 ;  /* 0x000000c4a814723c */ /* 0x088ff00000041814 */
[C---:B------:R-:W-:Y:S08]  /*8a10*/  HMMA.16816.F32.BF16 R24, R192.reuse, R196, R24 ;  /* 0x000000c4c018723c */ /* 0x040ff00000041818 */
[-C--:B------:R-:W-:Y:S08]  /*8a20*/  HMMA.16816.F32.BF16 R28, R192, R198.reuse, R28 ;  /* 0x000000c6c01c723c */ /* 0x080ff0000004181c */
[C---:B------:R-:W-:Y:S08]  /*8a30*/  HMMA.16816.F32.BF16 R32, R168.reuse, R198, R32 ;  /* 0x000000c6a820723c */ /* 0x040ff00000041820 */
[-C--:B----4-:R-:W-:Y:S08]  /*8a40*/  HMMA.16816.F32.BF16 R36, R168, R200.reuse, R36 ;  /* 0x000000c8a824723c */ /* 0x090ff00000041824 */
        /* <DEDUP_REMOVED lines=11> */
[-C--:B-1----:R-:W-:Y:S08]  /*8b00*/  HMMA.16816.F32.BF16 R84, R168, R204.reuse, R84 ;  /* 0x000000cca854723c */ /* 0x082ff00000041854 */
[C---:B------:R-:W-:Y:S08]  /*8b10*/  HMMA.16816.F32.BF16 R88, R192.reuse, R204, R88 ;  /* 0x000000ccc058723c */ /* 0x040ff00000041858 */
[-C--:B------:R-:W-:Y:S08]  /*8b20*/  HMMA.16816.F32.BF16 R92, R192, R206.reuse, R92 ;  /* 0x000000cec05c723c */ /* 0x080ff0000004185c */
[----:B------:R-:W-:Y:S08]  /*8b30*/  HMMA.16816.F32.BF16 R96, R168, R206, R96 ;  /* 0x000000cea860723c */ /* 0x000ff00000041860 */
[-C--:B--2---:R-:W-:Y:S08]  /*8b40*/  HMMA.16816.F32.BF16 R4, R172, R184.reuse, R4 ;  /* 0x000000b8ac04723c */ /* 0x084ff00000041804 */
[C---:B------:R-:W-:Y:S08]  /*8b50*/  HMMA.16816.F32.BF16 R8, R188.reuse, R184, R8 ;  /* 0x000000b8bc08723c */ /* 0x040ff00000041808 */
        /* <DEDUP_REMOVED lines=14> */
[----:B------:R-:W3:Y:S01]  /*8c40*/  MUFU.TANH R245, R14 ;  /* 0x0000000e00f57308 */ /* 0x000ee20000002400 */
[----:B------:R-:W-:Y:S02]  /*8c50*/  FMUL.FTZ R12, R12, c[0x0][0x320] ;  /* 0x0000c8000c0c7a20 */ /* 0x000fe40000410000 */
[----:B------:R-:W-:Y:S02]  /*8c60*/  FMUL.FTZ R13, R13, c[0x0][0x320] ;  /* 0x0000c8000d0d7a20 */ /* 0x000fe40000410000 */
[----:B------:R-:W-:Y:S02]  /*8c70*/  FMUL.FTZ R16, R16, c[0x0][0x320] ;  /* 0x0000c80010107a20 */ /* 0x000fe40000410000 */
[----:B------:R-:W-:Y:S02]  /*8c80*/  FMUL.FTZ R17, R17, c[0x0][0x320] ;  /* 0x0000c80011117a20 */ /* 0x000fe40000410000 */
[----:B------:R-:W-:Y:S01]  /*8c90*/  FMUL.FTZ R18, R18, c[0x0][0x320] ;  /* 0x0000c80012127a20 */ /* 0x000fe20000410000 */
[----:B------:R-:W4:Y:S01]  /*8ca0*/  MUFU.TANH R239, R6 ;  /* 0x0000000600ef7308 */ /* 0x000f220000002400 */
[----:B------:R-:W-:Y:S09]  /*8cb0*/  FMUL.FTZ R19, R19, c[0x0][0x320] ;  /* 0x0000c80013137a20 */ /* 0x000ff20000410000 */
[----:B------:R1:W1:Y:S10]  /*8cc0*/  MUFU.TANH R244, R15 ;  /* 0x0000000f00f47308 */ /* 0x0002740000002400 */
[----:B------:R2:W2:Y:S10]  /*8cd0*/  MUFU.TANH R229, R7 ;  /* 0x0000000700e57308 */ /* 0x0004b40000002400 */
[----:B------:R-:W3:Y:S01]  /*8ce0*/  MUFU.TANH R246, R8 ;  /* 0x0000000800f67308 */ /* 0x000ee20000002400 */
[----:B-1----:R-:W3:Y:S09]  /*8cf0*/  LDL.64 R14, [R1+0x20] ;  /* 0x00002000010e7983 */ /* 0x002ef20000100a00 */
[----:B------:R-:W1:Y:S01]  /*8d00*/  MUFU.TANH R240, R9 ;  /* 0x0000000900f07308 */ /* 0x000e620000002400 */
[----:B--2---:R-:W2:Y:S09]  /*8d10*/  LDSM.16.M88.4 R4, [R213+0x800] ;  /* 0x00080000d504783b */ /* 0x004eb20000000200 */
[----:B------:R-:W1:Y:S10]  /*8d20*/  MUFU.TANH R251, R10 ;  /* 0x0000000a00fb7308 */ /* 0x000e740000002400 */
[----:B------:R1:W1:Y:S10]  /*8d30*/  MUFU.TANH R249, R11 ;  /* 0x0000000b00f97308 */ /* 0x0002740000002400 */
[----:B------:R-:W3:Y:S10]  /*8d40*/  MUFU.TANH R238, R12 ;  /* 0x0000000c00ee7308 */ /* 0x000ef40000002400 */
[----:B------:R-:W3:Y:S01]  /*8d50*/  MUFU.TANH R237, R13 ;  /* 0x0000000d00ed7308 */ /* 0x000ee20000002400 */
[----:B-1----:R-:W1:Y:S01]  /*8d60*/  LDSM.16.M88.4 R8, [R213+0x1000] ;  /* 0x00100000d508783b */ /* 0x002e620000000200 */
[-C--:B--2---:R-:W-:Y:S08]  /*8d70*/  HMMA.16816.F32.BF16 R20, R172, R4.reuse, R20 ;  /* 0x00000004ac14723c */ /* 0x084ff00000041814 */
[----:B------:R-:W2:Y:S01]  /*8d80*/  MUFU.TANH R16, R16 ;  /* 0x0000001000107308 */ /* 0x000ea20000002400 */
[C---:B------:R-:W-:Y:S09]  /*8d90*/  HMMA.16816.F32.BF16 R24, R188.reuse, R4, R24 ;  /* 0x00000004bc18723c */ /* 0x040ff20000041818 */
[----:B------:R-:W1:Y:S01]  /*8da0*/  MUFU.TANH R17, R17 ;  /* 0x0000001100117308 */ /* 0x000e620000002400 */
[-C--:B------:R-:W-:Y:S08]  /*8db0*/  HMMA.16816.F32.BF16 R28, R188, R6.reuse, R28 ;  /* 0x00000006bc1c723c */ /* 0x080ff0000004181c */
[C---:B------:R-:W-:Y:S01]  /*8dc0*/  HMMA.16816.F32.BF16 R32, R172.reuse, R6, R32 ;  /* 0x00000006ac20723c */ /* 0x040fe20000041820 */
[----:B------:R-:W2:Y:S01]  /*8dd0*/  MUFU.TANH R205, R18 ;  /* 0x0000001200cd7308 */ /* 0x000ea20000002400 */
[----:B------:R-:W2:Y:S02]  /*8de0*/  LDSM.16.M88.4 R4, [R213+0x1800] ;  /* 0x00180000d504783b */ /* 0x000ea40000000200 */
[----:B------:R-:W-:Y:S02]  /*8df0*/  FMUL.FTZ R20, R20, c[0x0][0x320] ;  /* 0x0000c80014147a20 */ /* 0x000fe40000410000 */
[----:B------:R-:W-:Y:S02]  /*8e00*/  FMUL.FTZ R21, R21, c[0x0][0x320] ;  /* 0x0000c80015157a20 */ /* 0x000fe40000410000 */
[----:B------:R-:W-:Y:S03]  /*8e10*/  FMUL.FTZ R27, R27, c[0x0][0x320] ;  /* 0x0000c8001b1b7a20 */ /* 0x000fe60000410000 */
[----:B------:R-:W2:Y:S01]  /*8e20*/  MUFU.TANH R203, R19 ;  /* 0x0000001300cb7308 */ /* 0x000ea20000002400 */
[----:B------:R-:W-:Y:S02]  /*8e30*/  FMUL.FTZ R22, R22, c[0x0][0x320] ;  /* 0x0000c80016167a20 */ /* 0x000fe40000410000 */
[----:B------:R-:W-:Y:S01]  /*8e40*/  FMUL.FTZ R23, R23, c[0x0][0x320] ;  /* 0x0000c80017177a20 */ /* 0x000fe20000410000 */
[-C--:B-1----:R-:W-:Y:S03]  /*8e50*/  HMMA.16816.F32.BF16 R36, R172, R8.reuse, R36 ;  /* 0x00000008ac24723c */ /* 0x082fe60000041824 */
[----:B------:R-:W-:Y:S02]  /*8e60*/  FMUL.FTZ R29, R29, c[0x0][0x320] ;  /* 0x0000c8001d1d7a20 */ /* 0x000fe40000410000 */
[----:B------:R-:W-:Y:S01]  /*8e70*/  FMUL.FTZ R30, R30, c[0x0][0x320] ;  /* 0x0000c8001e1e7a20 */ /* 0x000fe20000410000 */
[----:B------:R-:W1:Y:S01]  /*8e80*/  MUFU.TANH R234, R27 ;  /* 0x0000001b00ea7308 */ /* 0x000e620000002400 */
[----:B------:R-:W-:Y:S01]  /*8e90*/  FMUL.FTZ R31, R31, c[0x0][0x320] ;  /* 0x0000c8001f1f7a20 */ /* 0x000fe20000410000 */
[C---:B------:R-:W-:Y:S04]  /*8ea0*/  HMMA.16816.F32.BF16 R40, R188.reuse, R8, R40 ;  /* 0x00000008bc28723c */ /* 0x040fe80000041828 */
[----:B------:R-:W-:Y:S02]  /*8eb0*/  FMUL.FTZ R33, R33, c[0x0][0x320] ;  /* 0x0000c80021217a20 */ /* 0x000fe40000410000 */
[----:B------:R-:W-:Y:S02]  /*8ec0*/  FMUL.FTZ R35, R35, c[0x0][0x320] ;  /* 0x0000c80023237a20 */ /* 0x000fe40000410000 */
[----:B------:R-:W1:Y:S01]  /*8ed0*/  MUFU.TANH R201, R29 ;  /* 0x0000001d00c97308 */ /* 0x000e620000002400 */
[-C--:B------:R-:W-:Y:S03]  /*8ee0*/  HMMA.16816.F32.BF16 R44, R188, R10.reuse, R44 ;  /* 0x0000000abc2c723c */ /* 0x080fe6000004182c */
[----:B------:R-:W-:Y:S02]  /*8ef0*/  FMUL.FTZ R24, R24, c[0x0][0x320] ;  /* 0x0000c80018187a20 */ /* 0x000fe40000410000 */
[----:B------:R-:W-:Y:S02]  /*8f00*/  FMUL.FTZ R25, R25, c[0x0][0x320] ;  /* 0x0000c80019197a20 */ /* 0x000fe40000410000 */
[----:B------:R-:W-:Y:S01]  /*8f10*/  FMUL.FTZ R37, R37, c[0x0][0x320] ;  /* 0x0000c80025257a20 */ /* 0x000fe20000410000 */
[C---:B------:R-:W-:Y:S01]  /*8f20*/  HMMA.16816.F32.BF16 R48, R172.reuse, R10, R48 ;  /* 0x0000000aac30723c */ /* 0x040fe20000041830 */
[----:B------:R-:W1:Y:S01]  /*8f30*/  MUFU.TANH R232, R30 ;  /* 0x0000001e00e87308 */ /* 0x000e620000002400 */
[----:B------:R-:W1:Y:S02]  /*8f40*/  LDSM.16.M88.4 R8, [R213+0x2000] ;  /* 0x00200000d508783b */ /* 0x000e640000000200 */
[----:B------:R-:W-:Y:S02]  /*8f50*/  FMUL.FTZ R26, R26, c[0x0][0x320] ;  /* 0x0000c8001a1a7a20 */ /* 0x000fe40000410000 */
[----:B------:R-:W-:Y:S02]  /*8f60*/  FMUL.FTZ R28, R28, c[0x0][0x320] ;  /* 0x0000c8001c1c7a20 */ /* 0x000fe40000410000 */
[-C--:B--2---:R-:W-:Y:S03]  /*8f70*/  HMMA.16816.F32.BF16 R52, R172, R4.reuse, R52 ;  /* 0x00000004ac34723c */ /* 0x084fe60000041834 */
[----:B------:R-:W2:Y:S01]  /*8f80*/  MUFU.TANH R231, R31 ;  /* 0x0000001f00e77308 */ /* 0x000ea20000002400 */
[----:B------:R-:W-:Y:S02]  /*8f90*/  FMUL.FTZ R32, R32, c[0x0][0x320] ;  /* 0x0000c80020207a20 */ /* 0x000fe40000410000 */
[----:B------:R-:W-:Y:S02]  /*8fa0*/  FMUL.FTZ R34, R34, c[0x0][0x320] ;  /* 0x0000c80022227a20 */ /* 0x000fe40000410000 */
[C---:B------:R-:W-:Y:S04]  /*8fb0*/  HMMA.16816.F32.BF16 R56, R188.reuse, R4, R56 ;  /* 0x00000004bc38723c */ /* 0x040fe80000041838 */
[----:B------:R-:W-:Y:S01]  /*8fc0*/  FMUL.FTZ R46, R46, c[0x0][0x320] ;  /* 0x0000c8002e2e7a20 */ /* 0x000fe20000410000 */
[----:B------:R-:W2:Y:S01]  /*8fd0*/  MUFU.TANH R20, R20 ;  /* 0x0000001400147308 */ /* 0x000ea20000002400 */
[----:B------:R-:W-:Y:S02]  /*8fe0*/  FMUL.FTZ R36, R36, c[0x0][0x320] ;  /* 0x0000c80024247a20 */ /* 0x000fe40000410000 */
[-C--:B------:R-:W-:Y:S04]  /*8ff0*/  HMMA.16816.F32.BF16 R60, R188, R6.reuse, R60 ;  /* 0x00000006bc3c723c */ /* 0x080fe8000004183c */
[----:B------:R-:W-:Y:S02]  /*9000*/  FMUL.FTZ R48, R48, c[0x0][0x320] ;  /* 0x0000c80030307a20 */ /* 0x000fe40000410000 */
[----:B------:R-:W-:Y:S01]  /*9010*/  FMUL.FTZ R49, R49, c[0x0][0x320] ;  /* 0x0000c80031317a20 */ /* 0x000fe20000410000 */
[----:B------:R2:W2:Y:S01]  /*9020*/  MUFU.TANH R197, R46 ;  /* 0x0000002e00c57308 */ /* 0x0004a20000002400 */
[C---:B------:R-:W-:Y:S01]  /*9030*/  HMMA.16816.F32.BF16 R64, R172.reuse, R6, R64 ;  /* 0x00000006ac40723c */ /* 0x040fe20000041840 */
[----:B------:R-:W4:Y:S01]  /*9040*/  LDSM.16.M88.4 R4, [R213+0x2800] ;  /* 0x00280000d504783b */ /* 0x000f220000000200 */
[----:B------:R-:W-:Y:S04]  /*9050*/  DEPBAR.LE SB0, 0x0 ;  /* 0x000080000000791a */ /* 0x000fe80000000000 */
[----:B------:R-:W-:Y:S02]  /*9060*/  FMUL.FTZ R50, R50, c[0x0][0x320] ;  /* 0x0000c80032327a20 */ /* 0x000fe40000410000 */
[----:B------:R-:W-:Y:S01]  /*9070*/  FMUL.FTZ R51, R51, c[0x0][0x320] ;  /* 0x0000c80033337a20 */ /* 0x000fe20000410000 */
[----:B------:R-:W3:Y:S01]  /*9080*/  MUFU.TANH R21, R21 ;  /* 0x0000001500157308 */ /* 0x000ee20000002400 */
[----:B------:R-:W-:Y:S01]  /*9090*/  BAR.SYNC.DEFER_BLOCKING 0x0 ;  /* 0x0000000000007b1d */ /* 0x000fe20000010000 */
[-C--:B-1----:R-:W-:Y:S05]  /*90a0*/  HMMA.16816.F32.BF16 R68, R172, R8.reuse, R68 ;  /* 0x00000008ac44723c */ /* 0x082fea0000041844 */
[----:B------:R-:W-:Y:S02]  /*90b0*/  FMUL.FTZ R52, R52, c[0x0][0x320] ;  /* 0x0000c80034347a20 */ /* 0x000fe40000410000 */
[----:B------:R-:W-:Y:S01]  /*90c0*/  FMUL.FTZ R53, R53, c[0x0][0x320] ;  /* 0x0000c80035357a20 */ /* 0x000fe20000410000 */
[----:B------:R1:W1:Y:S01]  /*90d0*/  MUFU.TANH R193, R22 ;  /* 0x0000001600c17308 */ /* 0x0002620000002400 */
[C---:B------:R-:W-:Y:S01]  /*90e0*/  HMMA.16816.F32.BF16 R72, R188.reuse, R8, R72 ;  /* 0x00000008bc48723c */ /* 0x040fe20000041848 */
[----:B--2---:R-:W2:Y:S03]  /*90f0*/  LDL R46, [R1+0x18] ;  /* 0x00001800012e7983 */ /* 0x004ea60000100800 */
[----:B------:R-:W-:Y:S02]  /*9100*/  FMUL.FTZ R54, R54, c[0x0][0x320] ;  /* 0x0000c80036367a20 */ /* 0x000fe40000410000 */
[----:B------:R-:W-:Y:S02]  /*9110*/  FMUL.FTZ R55, R55, c[0x0][0x320] ;  /* 0x0000c80037377a20 */ /* 0x000fe40000410000 */
[-C--:B------:R-:W-:Y:S01]  /*9120*/  HMMA.16816.F32.BF16 R76, R188, R10.reuse, R76 ;  /* 0x0000000abc4c723c */ /* 0x080fe2000004184c */
[----:B------:R1:W1:Y:S03]  /*9130*/  MUFU.TANH R185, R23 ;  /* 0x0000001700b97308 */ /* 0x0002660000002400 */
[----:B------:R-:W-:Y:S02]  /*9140*/  FMUL.FTZ R56, R56, c[0x0][0x320] ;  /* 0x0000c80038387a20 */ /* 0x000fe40000410000 */
[----:B------:R-:W-:Y:S02]  /*9150*/  FMUL.FTZ R59, R59, c[0x0][0x320] ;  /* 0x0000c8003b3b7a20 */ /* 0x000fe40000410000 */
[C---:B------:R-:W-:Y:S01]  /*9160*/  HMMA.16816.F32.BF16 R80, R172.reuse, R10, R80 ;  /* 0x0000000aac50723c */ /* 0x040fe20000041850 */
[----:B------:R-:W2:Y:S02]  /*9170*/  LDL R10, [R1] ;  /* 0x00000000010a7983 */ /* 0x000ea40000100800 */
[----:B------:R1:W1:Y:S01]  /*9180*/  MUFU.TANH R207, R24 ;  /* 0x0000001800cf7308 */ /* 0x0002620000002400 */
[----:B------:R-:W-:Y:S02]  /*9190*/  FMUL.FTZ R60, R60, c[0x0][0x320] ;  /* 0x0000c8003c3c7a20 */ /* 0x000fe40000410000 */
[----:B------:R-:W-:Y:S02]  /*91a0*/  FMUL.FTZ R61, R61, c[0x0][0x320] ;  /* 0x0000c8003d3d7a20 */ /* 0x000fe40000410000 */
[-C--:B----4-:R-:W-:Y:S04]  /*91b0*/  HMMA.16816.F32.BF16 R84, R172, R4.reuse, R84 ;  /* 0x00000004ac54723c */ /* 0x090fe80000041854 */
[----:B------:R-:W-:Y:S01]  /*91c0*/  FMUL.FTZ R63, R63, c[0x0][0x320] ;  /* 0x0000c8003f3f7a20 */ /* 0x000fe20000410000 */
[----:B------:R4:W1:Y:S01]  /*91d0*/  MUFU.TANH R206, R25 ;  /* 0x0000001900ce7308 */ /* 0x0008620000002400 */
[----:B------:R-:W-:Y:S02]  /*91e0*/  FMUL.FTZ R64, R64, c[0x0][0x320] ;  /* 0x0000c80040407a20 */ /* 0x000fe40000410000 */
[C---:B------:R-:W-:Y:S04]  /*91f0*/  HMMA.16816.F32.BF16 R88, R188.reuse, R4, R88 ;  /* 0x00000004bc58723c */ /* 0x040fe80000041858 */
[----:B------:R-:W-:Y:S02]  /*9200*/  FMUL.FTZ R65, R65, c[0x0][0x320] ;  /* 0x0000c80041417a20 */ /* 0x000fe40000410000 */
[----:B------:R-:W-:Y:S01]  /*9210*/  FMUL.FTZ R66, R66, c[0x0][0x320] ;  /* 0x0000c80042427a20 */ /* 0x000fe20000410000 */
[----:B------:R4:W1:Y:S01]  /*9220*/  MUFU.TANH R235, R26 ;  /* 0x0000001a00eb7308 */ /* 0x0008620000002400 */
[-C--:B------:R-:W-:Y:S04]  /*9230*/  HMMA.16816.F32.BF16 R92, R188, R6.reuse, R92 ;  /* 0x00000006bc5c723c */ /* 0x080fe8000004185c */
[----:B------:R-:W-:Y:S04]  /*9240*/  @P0 IMAD.WIDE.U32 R4, R0, c[0x0][0x1e0], RZ ;  /* 0x0000780000040a25 */ /* 0x000fe800078e00ff */
[----:B------:R-:W-:Y:S01]  /*9250*/  HMMA.16816.F32.BF16 R96, R172, R6, R96 ;  /* 0x00000006ac60723c */ /* 0x000fe20000041860 */
[----:B------:R4:W1:Y:S01]  /*9260*/  MUFU.TANH R202, R28 ;  /* 0x0000001c00ca7308 */ /* 0x0008620000002400 */
[----:B------:R4:W4:Y:S02]  /*9270*/  LDL R6, [R1+0x1c] ;  /* 0x00001c0001067983 */ /* 0x0009240000100800 */
[----:B------:R-:W-:Y:S01]  /*9280*/  @P0 IADD3 R0, R5, R2, RZ ;  /* 0x0000000205000210 */ /* 0x000fe20007ffe0ff */
[----:B------:R-:W-:Y:S01]  /*9290*/  FMUL.FTZ R67, R67, c[0x0][0x320] ;  /* 0x0000c80043437a20 */ /* 0x000fe20000410000 */
[----:B------:R-:W-:Y:S01]  /*92a0*/  @P0 MOV R2, R242 ;  /* 0x000000f200020202 */ /* 0x000fe20000000f00 */
[----:B------:R-:W-:Y:S01]  /*92b0*/  FMUL.FTZ R68, R68, c[0x0][0x320] ;  /* 0x0000c80044447a20 */ /* 0x000fe20000410000 */
[----:B------:R-:W-:Y:S01]  /*92c0*/  @P0 SHF.L.U64.HI R7, R228, 0x5, R230 ;  /* 0x00000005e4070819 */ /* 0x000fe200000102e6 */
[----:B------:R-:W-:Y:S02]  /*92d0*/  @P0 IMAD R0, R0, 0x60, RZ ;  /* 0x0000006000000824 */ /* 0x000fe400078e02ff */
[----:B------:R1:W1:Y:S01]  /*92e0*/  MUFU.TANH R13, R32 ;  /* 0x00000020000d7308 */ /* 0x0002620000002400 */
[----:B------:R-:W-:Y:S02]  /*92f0*/  FMUL.FTZ R69, R69, c[0x0][0x320] ;  /* 0x0000c80045457a20 */ /* 0x000fe40000410000 */
[----:B------:R-:W-:Y:S02]  /*9300*/  FMUL.FTZ R70, R70, c[0x0][0x320] ;  /* 0x0000c80046467a20 */ /* 0x000fe40000410000 */
[----:B------:R-:W-:Y:S02]  /*9310*/  FMUL.FTZ R71, R71, c[0x0][0x320] ;  /* 0x0000c80047477a20 */ /* 0x000fe40000410000 */
[----:B------:R-:W-:Y:S02]  /*9320*/  FMUL.FTZ R72, R72, c[0x0][0x320] ;  /* 0x0000c80048487a20 */ /* 0x000fe40000410000 */
[----:B------:R-:W-:Y:S01]  /*9330*/  FMUL.FTZ R73, R73, c[0x0][0x320] ;  /* 0x0000c80049497a20 */ /* 0x000fe20000410000 */
[----:B------:R-:W1:Y:S01]  /*9340*/  MUFU.TANH R33, R33 ;  /* 0x0000002100217308 */ /* 0x000e620000002400 */
[----:B------:R-:W-:Y:S02]  /*9350*/  FMUL.FTZ R74, R74, c[0x0][0x320] ;  /* 0x0000c8004a4a7a20 */ /* 0x000fe40000410000 */
[----:B------:R-:W-:Y:S02]  /*9360*/  FMUL.FTZ R75, R75, c[0x0][0x320] ;  /* 0x0000c8004b4b7a20 */ /* 0x000fe40000410000 */
[----:B------:R-:W-:Y:S02]  /*9370*/  FMUL.FTZ R76, R76, c[0x0][0x320] ;  /* 0x0000c8004c4c7a20 */ /* 0x000fe40000410000 */
[----:B------:R-:W-:Y:S02]  /*9380*/  FMUL.FTZ R77, R77, c[0x0][0x320] ;  /* 0x0000c8004d4d7a20 */ /* 0x000fe40000410000 */
[----:B------:R-:W-:Y:S01]  /*9390*/  FMUL.FTZ R78, R78, c[0x0][0x320] ;  /* 0x0000c8004e4e7a20 */ /* 0x000fe20000410000 */
[----:B------:R1:W1:Y:S01]  /*93a0*/  MUFU.TANH R183, R34 ;  /* 0x0000002200b77308 */ /* 0x0002620000002400 */
        /* <DEDUP_REMOVED lines=31> */
[----:B------:R-:W-:Y:S01]  /*95a0*/  FMUL.FTZ R47, R47, c[0x0][0x320] ;  /* 0x0000c8002f2f7a20 */ /* 0x000fe20000410000 */
[----:B---3--:R-:W-:Y:S01]  /*95b0*/  @P0 MOV R3, R15 ;  /* 0x0000000f00030202 */ /* 0x008fe20000000f00 */
[----:B------:R-:W-:Y:S02]  /*95c0*/  FMUL.FTZ R57, R57, c[0x0][0x320] ;  /* 0x0000c80039397a20 */ /* 0x000fe40000410000 */
[----:B------:R-:W-:Y:S02]  /*95d0*/  FMUL.FTZ R58, R58, c[0x0][0x320] ;  /* 0x0000c8003a3a7a20 */ /* 0x000fe40000410000 */
[----:B------:R-:W-:Y:S01]  /*95e0*/  @P0 IMAD.WIDE.U32 R2, R4, 0x60, R2 ;  /* 0x0000006004020825 */ /* 0x000fe200078e0002 */
[----:B------:R3:W1:Y:S03]  /*95f0*/  MUFU.TANH R35, R39 ;  /* 0x0000002700237308 */ /* 0x0006660000002400 */
[----:B------:R-:W-:Y:S01]  /*9600*/  FMUL.FTZ R62, R62, c[0x0][0x320] ;  /* 0x0000c8003e3e7a20 */ /* 0x000fe20000410000 */
[----:B------:R-:W-:Y:S01]  /*9610*/  @P0 LEA R4, P1, R2, c[0x0][0x1c8], 0x1 ;  /* 0x0000720002040a11 */ /* 0x000fe200078208ff */
[----:B------:R-:W-:Y:S01]  /*9620*/  FMUL.FTZ R90, R90, c[0x0][0x320] ;  /* 0x0000c8005a5a7a20 */ /* 0x000fe20000410000 */
[----:B------:R-:W-:Y:S01]  /*9630*/  @P0 IADD3 R3, R3, R0, RZ ;  /* 0x0000000003030210 */ /* 0x000fe20007ffe0ff */
[----:B------:R-:W-:Y:S01]  /*9640*/  FMUL.FTZ R94, R94, c[0x0][0x320] ;  /* 0x0000c8005e5e7a20 */ /* 0x000fe20000410000 */
[----:B------:R-:W-:Y:S01]  /*9650*/  @P0 SHF.L.U32 R0, R228, 0x5, RZ ;  /* 0x00000005e4000819 */ /* 0x000fe200000006ff */
[----:B------:R-:W-:Y:S01]  /*9660*/  FMUL.FTZ R95, R95, c[0x0][0x320] ;  /* 0x0000c8005f5f7a20 */ /* 0x000fe20000410000 */
[----:B------:R3:W1:Y:S01]  /*9670*/  MUFU.TANH R194, R40 ;  /* 0x0000002800c27308 */ /* 0x0006620000002400 */
[----:B------:R-:W-:Y:S02]  /*9680*/  @P0 LEA.HI.X R5, R2, c[0x0][0x1cc], R3, 0x1, P1 ;  /* 0x0000730002050a11 */ /* 0x000fe400008f0c03 */
[-C--:B------:R-:W-:Y:S03]  /*9690*/  @P0 IADD3 R2, P1, R4, R0.reuse, RZ ;  /* 0x0000000004020210 */ /* 0x080fe60007f3e0ff */
[----:B------:R-:W-:Y:S01]  /*96a0*/  @!PT LDS RZ, [RZ] ;  /* 0x00000000fffff984 */ /* 0x000fe20000000800 */
[----:B------:R-:W-:Y:S01]  /*96b0*/  @!PT LDS RZ, [RZ] ;  /* 0x00000000fffff984 */ /* 0x000fe20000000800 */
[----:B------:R-:W-:Y:S01]  /*96c0*/  @!PT LDS RZ, [RZ] ;  /* 0x00000000fffff984 */ /* 0x000fe20000000800 */
[----:B------:R1:W-:Y:S01]  /*96d0*/  @P0 LDGSTS.E.BYPASS.LTC128B.128 [R227+0x3100], [R4.64], !P6 ;  /* 0x0310000004e30fae */ /* 0x0003e2000f101d4c */
[-C--:B------:R-:W-:Y:S02]  /*96e0*/  @P0 IADD3.X R3, R5, R7.reuse, RZ, P1, !PT ;  /* 0x0000000705030210 */ /* 0x080fe40000ffe4ff */
[-C--:B------:R-:W-:Y:S01]  /*96f0*/  @P0 IADD3 R8, P2, R2, R0.reuse, RZ ;  /* 0x0000000002080210 */ /* 0x080fe20007f5e0ff */
[----:B------:R3:W2:Y:S03]  /*9700*/  MUFU.TANH R192, R41 ;  /* 0x0000002900c07308 */ /* 0x0006a60000002400 */
[-C--:B------:R-:W-:Y:S01]  /*9710*/  @P0 IADD3.X R9, R3, R7.reuse, RZ, P2, !PT ;  /* 0x0000000703090210 */ /* 0x080fe200017fe4ff */
[----:B------:R3:W-:Y:S06]  /*9720*/  @P0 LDGSTS.E.BYPASS.LTC128B.128 [R227+0x3900], [R2.64], !P6 ;  /* 0x0390000002e30fae */ /* 0x0007ec000f101d4c */
[----:B------:R2:W2:Y:S02]  /*9730*/  MUFU.TANH R200, R42 ;  /* 0x0000002a00c87308 */ /* 0x0004a40000002400 */
[----:B------:R3:W-:Y:S08]  /*9740*/  @P0 LDGSTS.E.BYPASS.LTC128B.128 [R227+0x4100], [R8.64], !P6 ;  /* 0x0410000008e30fae */ /* 0x0007f0000f101d4c */
[----:B------:R2:W2:Y:S01]  /*9750*/  MUFU.TANH R199, R43 ;  /* 0x0000002b00c77308 */ /* 0x0004a20000002400 */
[-C--:B-1----:R-:W-:Y:S04]  /*9760*/  @P0 IADD3 R4, P1, R8, R0.reuse, RZ ;  /* 0x0000000008040210 */ /* 0x082fe80007f3e0ff */
[-C--:B------:R-:W-:Y:S05]  /*9770*/  @P0 IADD3.X R5, R9, R7.reuse, RZ, P1, !PT ;  /* 0x0000000709050210 */ /* 0x080fea0000ffe4ff */
[----:B------:R1:W1:Y:S01]  /*9780*/  MUFU.TANH R184, R44 ;  /* 0x0000002c00b87308 */ /* 0x0002620000002400 */
[-C--:B---3--:R-:W-:Y:S01]  /*9790*/  @P0 IADD3 R2, P2, R4, R0.reuse, RZ ;  /* 0x0000000004020210 */ /* 0x088fe20007f5e0ff */
[----:B------:R3:W-:Y:S03]  /*97a0*/  @P0 LDGSTS.E.BYPASS.LTC128B.128 [R227+0x4900], [R4.64], !P6 ;  /* 0x0490000004e30fae */ /* 0x0007e6000f101d4c */
[-C--:B------:R-:W-:Y:S02]  /*97b0*/  @P0 IADD3.X R3, R5, R7.reuse, RZ, P2, !PT ;  /* 0x0000000705030210 */ /* 0x080fe400017fe4ff */
[----:B------:R-:W-:Y:S03]  /*97c0*/  @P0 IADD3 R8, P1, R2, R0, RZ ;  /* 0x0000000002080210 */ /* 0x000fe60007f3e0ff */
[----:B------:R1:W1:Y:S01]  /*97d0*/  MUFU.TANH R170, R45 ;  /* 0x0000002d00aa7308 */ /* 0x0002620000002400 */
[----:B------:R1:W-:Y:S01]  /*97e0*/  @P0 LDGSTS.E.BYPASS.LTC128B.128 [R227+0x5100], [R2.64], !P6 ;  /* 0x0510000002e30fae */ /* 0x0003e2000f101d4c */
[----:B------:R-:W-:Y:S01]  /*97f0*/  IMAD R0, R225, -0x60, RZ ;  /* 0xffffffa0e1007824 */ /* 0x000fe200078e02ff */
[----:B------:R-:W-:Y:S06]  /*9800*/  @P0 IADD3.X R9, R3, R7, RZ, P1, !PT ;  /* 0x0000000703090210 */ /* 0x000fec0000ffe4ff */
[----:B------:R2:W-:Y:S01]  /*9810*/  @P0 LDGSTS.E.BYPASS.LTC128B.128 [R227+0x5900], [R8.64], !P6 ;  /* 0x0590000008e30fae */ /* 0x0005e2000f101d4c */
[----:B------:R1:W1:Y:S01]  /*9820*/  MUFU.TANH R196, R47 ;  /* 0x0000002f00c47308 */ /* 0x0002620000002400 */
[----:B------:R-:W-:Y:S06]  /*9830*/  PLOP3.LUT P0, PT, PT, PT, UP1, 0x40, 0x0 ;  /* 0x000000000000781c */ /* 0x000fec0003f0e818 */
[----:B------:R-:W0:Y:S03]  /*9840*/  LDGDEPBAR ;  /* 0x00000000000079af */ /* 0x000e260000000000 */
[----:B------:R-:W1:Y:S10]  /*9850*/  MUFU.TANH R49, R49 ;  /* 0x0000003100317308 */ /* 0x000e740000002400 */
[----:B------:R-:W1:Y:S10]  /*9860*/  MUFU.TANH R50, R50 ;  /* 0x0000003200327308 */ /* 0x000e740000002400 */
[----:B------:R-:W1:Y:S10]  /*9870*/  MUFU.TANH R51, R51 ;  /* 0x0000003300337308 */ /* 0x000e740000002400 */
[----:B------:R-:W1:Y:S10]  /*9880*/  MUFU.TANH R52, R52 ;  /* 0x0000003400347308 */ /* 0x000e740000002400 */
[----:B------:R-:W1:Y:S10]  /*9890*/  MUFU.TANH R53, R53 ;  /* 0x0000003500357308 */ /* 0x000e740000002400 */
[----:B------:R-:W1:Y:S10]  /*98a0*/  MUFU.TANH R54, R54 ;  /* 0x0000003600367308 */ /* 0x000e740000002400 */
[----:B------:R-:W1:Y:S10]  /*98b0*/  MUFU.TANH R55, R55 ;  /* 0x0000003700377308 */ /* 0x000e740000002400 */
[----:B------:R1:W1:Y:S10]  /*98c0*/  MUFU.TANH R168, R56 ;  /* 0x0000003800a87308 */ /* 0x0002740000002400 */
[----:B------:R1:W1:Y:S01]  /*98d0*/  MUFU.TANH R56, R57 ;  /* 0x0000003900387308 */ /* 0x0002620000002400 */
[----:B--2---:R-:W-:Y:S04]  /*98e0*/  IADD3 R9, -R46, 0x1, R0 ;  /* 0x000000012e097810 */ /* 0x004fe80007ffe100 */
[----:B---3--:R-:W-:Y:S05]  /*98f0*/  IADD3 R5, R9, c[0x0][0x1d0], RZ ;  /* 0x0000740009057a10 */ /* 0x008fea0007ffe0ff */
[----:B------:R2:W3:Y:S01]  /*9900*/  MUFU.TANH R181, R58 ;  /* 0x0000003a00b57308 */ /* 0x0004e20000002400 */
[----:B------:R-:W-:Y:S04]  /*9910*/  IADD3 R5, R5, -c[0x0][0x168], RZ ;  /* 0x80005a0005057a10 */ /* 0x000fe80007ffe0ff */
[C---:B------:R-:W-:Y:S02]  /*9920*/  IADD3 R7, R5.reuse, c[0x0][0x328], RZ ;  /* 0x0000ca0005077a10 */ /* 0x040fe40007ffe0ff */
[----:B------:R-:W-:Y:S03]  /*9930*/  IADD3 R8, R5, UR11, RZ ;  /* 0x0000000b05087c10 */ /* 0x000fe6000fffe0ff */
[----:B------:R2:W1:Y:S10]  /*9940*/  MUFU.TANH R180, R59 ;  /* 0x0000003b00b47308 */ /* 0x0004740000002400 */
[----:B------:R-:W1:Y:S10]  /*9950*/  MUFU.TANH R60, R60 ;  /* 0x0000003c003c7308 */ /* 0x000e740000002400 */
[----:B------:R-:W1:Y:S10]  /*9960*/  MUFU.TANH R61, R61 ;  /* 0x0000003d003d7308 */ /* 0x000e740000002400 */
[----:B------:R2:W1:Y:S01]  /*9970*/  MUFU.TANH R179, R62 ;  /* 0x0000003e00b37308 */ /* 0x0004620000002400 */
[----:B----4-:R-:W-:Y:S05]  /*9980*/  @P3 MOV R6, R10 ;  /* 0x0000000a00063202 */ /* 0x010fea0000000f00 */
[----:B------:R-:W1:Y:S04]  /*9990*/  SHFL.IDX PT, R4, R6, RZ, 0x1c1f ;  /* 0x001c1fff06047589 */ /* 0x000e6800000e0000 */
[----:B------:R2:W4:Y:S10]  /*99a0*/  MUFU.TANH R178, R63 ;  /* 0x0000003f00b27308 */ /* 0x0005340000002400 */
[----:B------:R-:W2:Y:S10]  /*99b0*/  MUFU.TANH R64, R64 ;  /* 0x0000004000407308 */ /* 0x000eb40000002400 */
[----:B------:R-:W2:Y:S01]  /*99c0*/  MUFU.TANH R65, R65 ;  /* 0x0000004100417308 */ /* 0x000ea20000002400 */
[----:B-1----:R-:W-:Y:S02]  /*99d0*/  IADD3 R3, R7, R4, RZ ;  /* 0x0000000407037210 */ /* 0x002fe40007ffe0ff */
[----:B------:R-:W-:Y:S07]  /*99e0*/  IADD3 R2, R4, R8, RZ ;  /* 0x0000000804027210 */ /* 0x000fee0007ffe0ff */
[----:B------:R-:W1:Y:S10]  /*99f0*/  MUFU.TANH R66, R66 ;  /* 0x0000004200427308 */ /* 0x000e740000002400 */
        /* <DEDUP_REMOVED lines=27> */
[----:B------:R1:W1:Y:S10]  /*9bb0*/  MUFU.TANH R63, R94 ;  /* 0x0000005e003f7308 */ /* 0x0002740000002400 */
[----:B------:R1:W1:Y:S10]  /*9bc0*/  MUFU.TANH R59, R95 ;  /* 0x0000005f003b7308 */ /* 0x0002740000002400 */
[----:B------:R-:W1:Y:S10]  /*9bd0*/  MUFU.TANH R30, R30 ;  /* 0x0000001e001e7308 */ /* 0x000e740000002400 */
[----:B------:R-:W1:Y:S10]  /*9be0*/  MUFU.TANH R27, R27 ;  /* 0x0000001b001b7308 */ /* 0x000e740000002400 */
[----:B------:R-:W1:Y:S10]  /*9bf0*/  MUFU.TANH R31, R31 ;  /* 0x0000001f001f7308 */ /* 0x000e740000002400 */
[----:B------:R-:W1:Y:S01]  /*9c00*/  MUFU.TANH R29, R29 ;  /* 0x0000001d001d7308 */ /* 0x000e620000002400 */
[----:B------:R-:W-:-:S05]  /*9c10*/  @P0 BRA `(.L_x_165) ;  /* 0x0000019000000947 */ /* 0x000fca0003800000 */
[----:B--234-:R-:W-:Y:S01]  /*9c20*/  IADD3 R4, R4, c[0x0][0x1d0], RZ ;  /* 0x0000740004047a10 */ /* 0x01cfe20007ffe0ff */
[----:B------:R-:W-:Y:S03]  /*9c30*/  BSSY B0, `(.L_x_166) ;  /* 0x0000012000007945 */ /* 0x000fe60003800000 */
[----:B------:R-:W-:Y:S04]  /*9c40*/  IADD3 R4, R4, -c[0x0][0x168], RZ ;  /* 0x80005a0004047a10 */ /* 0x000fe80007ffe0ff */
[----:B------:R-:W-:Y:S11]  /*9c50*/  ISETP.GT.AND P0, PT, R4, -0x1, PT ;  /* 0xffffffff0400780c */ /* 0x000ff60003f04270 */
[----:B------:R-:W-:Y:S02]  /*9c60*/  @!UPT UIADD3 URZ, URZ, URZ, URZ ;  /* 0x0000003f3f3ff290 */ /* 0x000fe4000fffe03f */
[----:B------:R-:W-:-:S05]  /*9c70*/  @P0 BRA `(.L_x_167) ;  /* 0x0000008000000947 */ /* 0x000fca0003800000 */
[----:B------:R-:W-:Y:S01]  /*9c80*/  LOP3.LUT R4, RZ, R4, RZ, 0x33, !PT ;  /* 0x00000004ff047212 */ /* 0x000fe200078e33ff */
[----:B------:R-:W-:Y:S05]  /*9c90*/  IMAD.MOV.U32 R10, RZ, RZ, c[0x0][0x32c] ;  /* 0x0000cb00ff0a7624 */ /* 0x000fea00078e00ff */
[----:B------:R-:W-:Y:S11]  /*9ca0*/  ISETP.NE.AND P0, PT, R10, 0x1, PT ;  /* 0x000000010a00780c */ /* 0x000ff60003f05270 */
[----:B------:R-:W-:Y:S02]  /*9cb0*/  @!UPT UIADD3 URZ, URZ, URZ, URZ ;  /* 0x0000003f3f3ff290 */ /* 0x000fe4000fffe03f */
[----:B------:R-:W-:Y:S05]  /*9cc0*/  @P0 IMAD.HI.U32 R10, R4, c[0x0][0x330], RZ ;  /* 0x0000cc00040a0a27 */ /* 0x000fea00078e00ff */
[----:B------:R-:W-:Y:S04]  /*9cd0*/  @P0 SHF.R.U32.HI R4, RZ, c[0x0][0x334], R10 ;  /* 0x0000cd00ff040a19 */ /* 0x000fe8000001160a */
[----:B------:R-:W-:Y:S01]  /*9ce0*/  LOP3.LUT R4, RZ, R4, RZ, 0x33, !PT ;  /* 0x00000004ff047212 */ /* 0x000fe200078e33ff */
[----:B------:R-:W-:-:S05]  /*9cf0*/  BRA `(.L_x_168) ;  /* 0x0000005000007947 */ /* 0x000fca0003800000 */
.L_x_167:
[----:B------:R-:W-:Y:S04]  /*9d00*/  MOV R10, c[0x0][0x32c] ;  /* 0x0000cb00000a7a02 */ /* 0x000fe80000000f00 */
[----:B------:R-:W-:Y:S11]  /*9d10*/  ISETP.NE.AND P0, PT, R10, 0x1, PT ;  /* 0x000000010a00780c */ /* 0x000ff60003f05270 */
[----:B------:R-:W-:Y:S02]  /*9d20*/  @!UPT UIADD3 URZ, URZ, URZ, URZ ;  /* 0x0000003f3f3ff290 */ /* 0x000fe4000fffe03f */
[----:B------:R-:W-:Y:S05]  /*9d30*/  @P0 IMAD.HI.U32 R10, R4, c[0x0][0x330], RZ ;  /* 0x0000cc00040a0a27 */ /* 0x000fea00078e00ff */
[----:B------:R-:W-:Y:S02]  /*9d40*/  @P0 SHF.R.U32.HI R4, RZ, c[0x0][0x334], R10 ;  /* 0x0000cd00ff040a19 */ /* 0x000fe4000001160a */
.L_x_168:
[----:B------:R-:W-:Y:S05]  /*9d50*/  BSYNC B0 ;  /* 0x0000000000007941 */ /* 0x000fea0003800000 */
.L_x_166:
[----:B------:R-:W-:Y:S04]  /*9d60*/  IMAD.IADD R10, R0, 0x1, -R46 ;  /* 0x00000001000a7824 */ /* 0x000fe800078e0a2e */
[----:B------:R-:W-:Y:S05]  /*9d70*/  IMAD R4, R4, c[0x0][0x32c], R10 ;  /* 0x0000cb0004047a24 */ /* 0x000fea00078e020a */
[----:B------:R-:W-:Y:S02]  /*9d80*/  IADD3 R10, R4, c[0x0][0x32c], RZ ;  /* 0x0000cb00040a7a10 */ /* 0x000fe40007ffe0ff */
[----:B------:R-:W-:Y:S02]  /*9d90*/  IMNMX R2, R2, R4, !PT ;  /* 0x0000000402027217 */ /* 0x000fe40007800200 */
[----:B------:R-:W-:Y:S02]  /*9da0*/  IMNMX R3, R3, R10, PT ;  /* 0x0000000a03037217 */ /* 0x000fe40003800200 */
.L_x_165:
[C---:B--234-:R-:W-:Y:S02]  /*9db0*/  ISETP.GE.AND P0, PT, R0.reuse, 0x9, PT ;  /* 0x000000090000780c */ /* 0x05cfe40003f06270 */
[----:B------:R-:W-:Y:S02]  /*9dc0*/  ISETP.GE.AND P1, PT, R0, 0x2, PT ;  /* 0x000000020000780c */ /* 0x000fe40003f26270 */
[----:B------:R-:W-:Y:S02]  /*9dd0*/  P2R R25, PR, RZ, 0x1 ;  /* 0x00000001ff197803 */ /* 0x000fe40000000000 */
[C---:B------:R-:W-:Y:S02]  /*9de0*/  ISETP.GT.AND P0, PT, R2.reuse, 0x8, !P0 ;  /* 0x000000080200780c */ /* 0x040fe40004704270 */
[----:B------:R-:W-:Y:S02]  /*9df0*/  P2R R26, PR, RZ, 0x2 ;  /* 0x00000002ff1a7803 */ /* 0x000fe40000000000 */
[----:B------:R-:W-:Y:S02]  /*9e00*/  ISETP.GT.AND P1, PT, R2, 0x1, !P1 ;  /* 0x000000010200780c */ /* 0x000fe40004f24270 */
[C---:B------:R-:W-:Y:S02]  /*9e10*/  ISETP.GE.AND P2, PT, R0.reuse, 0x11, PT ;  /* 0x000000110000780c */ /* 0x040fe40003f46270 */
[C---:B------:R-:W-:Y:S02]  /*9e20*/  ISETP.LT.OR P0, PT, R3.reuse, 0x9, P0 ;  /* 0x000000090300780c */ /* 0x040fe40000701670 */
[C---:B------:R-:W-:Y:S02]  /*9e30*/  ISETP.LT.OR P1, PT, R3.reuse, 0x2, P1 ;  /* 0x000000020300780c */ /* 0x040fe40000f21670 */
[----:B------:R-:W-:Y:S02]  /*9e40*/  ISETP.GE.AND P3, PT, R0, 0xa, PT ;  /* 0x0000000a0000780c */ /* 0x000fe40003f66270 */
[----:B------:R-:W-:Y:S02]  /*9e50*/  FSEL R36, R16, -INF , !P0 ;  /* 0xff80000010247808 */ /* 0x000fe40004000000 */
[----:B------:R-:W-:Y:S02]  /*9e60*/  ISETP.GT.AND P0, PT, R2, 0x10, !P2 ;  /* 0x000000100200780c */ /* 0x000fe40005704270 */
[----:B------:R-:W-:Y:S02]  /*9e70*/  FSEL R32, R176, -INF , !P1 ;  /* 0xff800000b0207808 */ /* 0x000fe40004800000 */
[----:B------:R-:W-:Y:S02]  /*9e80*/  ISETP.GT.AND P1, PT, R2, 0x9, !P3 ;  /* 0x000000090200780c */ /* 0x000fe40005f24270 */
[----:B------:R-:W-:Y:S02]  /*9e90*/  P2R R23, PR, RZ, 0x4 ;  /* 0x00000004ff177803 */ /* 0x000fe40000000000 */
[C---:B------:R-:W-:Y:S02]  /*9ea0*/  ISETP.LT.OR P0, PT, R3.reuse, 0x11, P0 ;  /* 0x000000110300780c */ /* 0x040fe40000701670 */
[----:B------:R-:W-:Y:S02]  /*9eb0*/  ISETP.GE.AND P2, PT, R0, 0x12, PT ;  /* 0x000000120000780c */ /* 0x000fe40003f46270 */
[----:B------:R-:W-:Y:S02]  /*9ec0*/  ISETP.LT.OR P1, PT, R3, 0xa, P1 ;  /* 0x0000000a0300780c */ /* 0x000fe40000f21670 */
[----:B------:R-:W-:Y:S02]  /*9ed0*/  FSEL R40, R20, -INF , !P0 ;  /* 0xff80000014287808 */ /* 0x000fe40004000000 */
[----:B------:R-:W-:Y:S02]  /*9ee0*/  ISETP.GT.AND P0, PT, R2, 0x11, !P2 ;  /* 0x000000110200780c */ /* 0x000fe40005704270 */
[----:B------:R-:W-:Y:S02]  /*9ef0*/  FSEL R38, R17, -INF , !P1 ;  /* 0xff80000011267808 */ /* 0x000fe40004800000 */
[----:B------:R-:W-:Y:S02]  /*9f00*/  ISETP.LT.OR P0, PT, R3, 0x12, P0 ;  /* 0x000000120300780c */ /* 0x000fe40000701670 */
[----:B------:R-:W-:Y:S02]  /*9f10*/  ISETP.GE.AND P1, PT, R0, 0x19, PT ;  /* 0x000000190000780c */ /* 0x000fe40003f26270 */
[----:B------:R-:W-:Y:S02]  /*9f20*/  FSEL R42, R21, -INF , !P0 ;  /* 0xff800000152a7808 */ /* 0x000fe40004000000 */
[----:B------:R-:W-:Y:S02]  /*9f30*/  ISETP.GT.AND P0, PT, R2, 0x18, !P1 ;  /* 0x000000180200780c */ /* 0x000fe40004f04270 */
[----:B------:R-:W-:Y:S02]  /*9f40*/  P2R R21, PR, RZ, 0x2 ;  /* 0x00000002ff157803 */ /* 0x000fe40000000000 */
        /* <DEDUP_REMOVED lines=10> */
[C---:B------:R-:W-:Y:S02]  /*9ff0*/  ISETP.LT.OR P0, PT, R3.reuse, 0x21, P0 ;  /* 0x000000210300780c */ /* 0x040fe40000701670 */
[----:B------:R-:W-:Y:S02]  /*a000*/  ISETP.GE.AND P1, PT, R0, 0x22, PT ;  /* 0x000000220000780c */ /* 0x000fe40003f26270 */
[----:B------:R-:W-:Y:S02]  /*a010*/  FSEL R57, R12, -INF , !P0 ;  /* 0xff8000000c397808 */ /* 0x000fe40004000000 */
[----:B------:R-:W-:Y:S02]  /*a020*/  ISETP.GT.AND P0, PT, R2, 0x21, !P1 ;  /* 0x000000210200780c */ /* 0x000fe40004f04270 */
[----:B------:R-:W-:Y:S02]  /*a030*/  P2R R18, PR, RZ, 0x2 ;  /* 0x00000002ff127803 */ /* 0x000fe40000000000 */
[----:B------:R-:W-:Y:S02]  /*a040*/  ISETP.LT.OR P0, PT, R3, 0x22, P0 ;  /* 0x000000220300780c */ /* 0x000fe40000701670 */
[----:B------:R-:W-:Y:S02]  /*a050*/  ISETP.GE.AND P1, PT, R0, 0x29, PT ;  /* 0x000000290000780c */ /* 0x000fe40003f26270 */
[----:B-1----:R-:W-:Y:S02]  /*a060*/  FSEL R90, R37, -INF , !P0 ;  /* 0xff800000255a7808 */ /* 0x002fe40004000000 */
        /* <DEDUP_REMOVED lines=26> */
[----:B------:R-:W-:Y:S02]  /*a210*/  ISETP.GE.AND P4, PT, R0, 0x41, PT ;  /* 0x000000410000780c */ /* 0x000fe40003f86270 */
[----:B------:R-:W-:Y:S02]  /*a220*/  ISETP.LT.OR P0, PT, R3, 0x3a, P0 ;  /* 0x0000003a0300780c */ /* 0x000fe40000701670 */
[----:B------:R-:W-:Y:S02]  /*a230*/  P2R R24, PR, RZ, 0x8 ;  /* 0x00000008ff187803 */ /* 0x000fe40000000000 */
[----:B------:R-:W-:Y:S02]  /*a240*/  FSEL R198, R65, -INF , !P0 ;  /* 0xff80000041c67808 */ /* 0x000fe40004000000 */
[----:B------:R-:W-:Y:S02]  /*a250*/  ISETP.GT.AND P0, PT, R2, 0x40, !P4 ;  /* 0x000000400200780c */ /* 0x000fe40006704270 */
[----:B------:R-:W-:Y:S02]  /*a260*/  ISETP.GE.AND P3, PT, R0, 0x42, PT ;  /* 0x000000420000780c */ /* 0x000fe40003f66270 */
[C---:B------:R-:W-:Y:S02]  /*a270*/  ISETP.LT.OR P0, PT, R3.reuse, 0x41, P0 ;  /* 0x000000410300780c */ /* 0x040fe40000701670 */
[----:B------:R-:W-:Y:S02]  /*a280*/  P2R R22, PR, RZ, 0x4 ;  /* 0x00000004ff167803 */ /* 0x000fe40000000000 */
        /* <DEDUP_REMOVED lines=17> */
[C---:B------:R-:W-:Y:S02]  /*a3a0*/  ISETP.GE.AND P1, PT, R0.reuse, 0x52, PT ;  /* 0x000000520000780c */ /* 0x040fe40003f26270 */
        /* <DEDUP_REMOVED lines=8> */
[----:B------:R-:W-:Y:S04]  /*a430*/  ISETP.GT.AND P0, PT, R2, 0x58, !P5 ;  /* 0x000000580200780c */ /* 0x000fe80006f04270 */
[C---:B------:R-:W-:Y:S04]  /*a440*/  ISETP.LT.OR P0, PT, R3.reuse, 0x59, P0 ;  /* 0x000000590300780c */ /* 0x040fe80000701670 */
[----:B------:R-:W-:Y:S02]  /*a450*/  FSEL R252, R30, -INF , !P0 ;  /* 0xff8000001efc7808 */ /* 0x000fe40004000000 */
[----:B------:R-:W-:Y:S04]  /*a460*/  ISETP.GT.AND P0, PT, R2, RZ, !P1 ;  /* 0x000000ff0200720c */ /* 0x000fe80004f04270 */
[C---:B------:R-:W-:Y:S04]  /*a470*/  ISETP.LT.OR P0, PT, R3.reuse, 0x1, P0 ;  /* 0x000000010300780c */ /* 0x040fe80000701670 */
[----:B------:R-:W-:Y:S02]  /*a480*/  FSEL R30, R226, -INF , !P0 ;  /* 0xff800000e21e7808 */ /* 0x000fe40004000000 */
[----:B------:R-:W-:Y:S04]  /*a490*/  ISETP.GE.AND P0, PT, R0, 0x5a, PT ;  /* 0x0000005a0000780c */ /* 0x000fe80003f06270 */
[----:B------:R-:W-:Y:S02]  /*a4a0*/  P2R R4, PR, RZ, 0x1 ;  /* 0x00000001ff047803 */ /* 0x000fe40000000000 */
[----:B------:R-:W-:Y:S04]  /*a4b0*/  ISETP.GT.AND P0, PT, R2, 0x59, !P0 ;  /* 0x000000590200780c */ /* 0x000fe80004704270 */
[----:B------:R-:W-:Y:S02]  /*a4c0*/  ISETP.LT.OR P0, PT, R3, 0x5a, P0 ;  /* 0x0000005a0300780c */ /* 0x000fe40000701670 */
[----:B------:R-:W1:Y:S02]  /*a4d0*/  SHFL.IDX PT, R3, R6, 0x1, 0x1c1f ;  /* 0x003c1f0006037f89 */ /* 0x000e6400000e0000 */
[----:B------:R-:W-:Y:S02]  /*a4e0*/  FSEL R84, R27, -INF , !P0 ;  /* 0xff8000001b547808 */ /* 0x000fe40004000000 */
[----:B------:R-:W-:Y:S01]  /*a4f0*/  PLOP3.LUT P0, PT, PT, PT, UP1, 0x40, 0x0 ;  /* 0x000000000000781c */ /* 0x000fe20003f0e818 */
[--C-:B-1----:R-:W-:Y:S02]  /*a500*/  IMAD.IADD R2, R7, 0x1, R3.reuse ;  /* 0x0000000107027824 */ /* 0x102fe400078e0203 */
[----:B------:R-:W-:Y:S10]  /*a510*/  IMAD.IADD R0, R8, 0x1, R3 ;  /* 0x0000000108007824 */ /* 0x000ff400078e0203 */
[----:B------:R-:W-:-:S05]  /*a520*/  @P0 BRA `(.L_x_169) ;  /* 0x000001b000000947 */ /* 0x000fca0003800000 */
[----:B------:R-:W-:Y:S01]  /*a530*/  IADD3 R0, R3, c[0x0][0x1d0], RZ ;  /* 0x0000740003007a10 */ /* 0x000fe20007ffe0ff */
        /* <DEDUP_REMOVED lines=13> */
.L_x_171:
[----:B------:R-:W-:Y:S04]  /*a610*/  MOV R2, c[0x0][0x32c] ;  /* 0x0000cb0000027a02 */ /* 0x000fe80000000f00 */
[----:B------:R-:W-:Y:S11]  /*a620*/  ISETP.NE.AND P0, PT, R2, 0x1, PT ;  /* 0x000000010200780c */ /* 0x000ff60003f05270 */
[----:B------:R-:W-:Y:S02]  /*a630*/  @!UPT UIADD3 URZ, URZ, URZ, URZ ;  /* 0x0000003f3f3ff290 */ /* 0x000fe4000fffe03f */
[----:B------:R-:W-:Y:S05]  /*a640*/  @P0 IMAD.HI.U32 R2, R0, c[0x0][0x330], RZ ;  /* 0x0000cc0000020a27 */ /* 0x000fea00078e00ff */
[----:B------:R-:W-:Y:S02]  /*a650*/  @P0 SHF.R.U32.HI R0, RZ, c[0x0][0x334], R2 ;  /* 0x0000cd00ff000a19 */ /* 0x000fe40000011602 */
.L_x_172:
[----:B------:R-:W-:Y:S05]  /*a660*/  BSYNC B0 ;  /* 0x0000000000007941 */ /* 0x000fea0003800000 */
.L_x_170:
[----:B------:R-:W-:Y:S02]  /*a670*/  IADD3 R2, R9, -0x1, RZ ;  /* 0xffffffff09027810 */ /* 0x000fe40007ffe0ff */
[C-C-:B------:R-:W-:Y:S02]  /*a680*/  IADD3 R27, R3.reuse, UR11, R5.reuse ;  /* 0x0000000b031b7c10 */ /* 0x140fe4000fffe005 */
[----:B------:R-:W-:Y:S01]  /*a690*/  IADD3 R3, R3, c[0x0][0x328], R5 ;  /* 0x0000ca0003037a10 */ /* 0x000fe20007ffe005 */
[----:B------:R-:W-:Y:S05]  /*a6a0*/  IMAD R0, R0, c[0x0][0x32c], R2 ;  /* 0x0000cb0000007a24 */ /* 0x000fea00078e0202 */
[----:B------:R-:W-:Y:S02]  /*a6b0*/  IADD3 R2, R0, c[0x0][0x32c], RZ ;  /* 0x0000cb0000027a10 */ /* 0x000fe40007ffe0ff */
[----:B------:R-:W-:Y:S02]  /*a6c0*/  IMNMX R0, R27, R0, !PT ;  /* 0x000000001b007217 */ /* 0x000fe40007800200 */
[----:B------:R-:W-:Y:S02]  /*a6d0*/  IMNMX R2, R3, R2, PT ;  /* 0x0000000203027217 */ /* 0x000fe40003800200 */
.L_x_169:
[----:B------:R-:W-:Y:S01]  /*a6e0*/  ISETP.NE.AND P0, PT, R26, RZ, PT ;  /* 0x000000ff1a00720c */ /* 0x000fe20003f05270 */
[----:B------:R-:W1:Y:S03]  /*a6f0*/  SHFL.IDX PT, R3, R6, 0x2, 0x1c1f ;  /* 0x005c1f0006037f89 */ /* 0x000e6600000e0000 */
[----:B------:R-:W-:Y:S04]  /*a700*/  ISETP.GT.AND P0, PT, R0, 0x1, !P0 ;  /* 0x000000010000780c */ /* 0x000fe80004704270 */
[----:B------:R-:W-:Y:S04]  /*a710*/  ISETP.LT.OR P0, PT, R2, 0x2, P0 ;  /* 0x000000020200780c */ /* 0x000fe80000701670 */
[----:B------:R-:W-:Y:S02]  /*a720*/  FSEL R34, R229, -INF , !P0 ;  /* 0xff800000e5227808 */ /* 0x000fe40004000000 */
[----:B------:R-:W-:Y:S04]  /*a730*/  ISETP.NE.AND P0, PT, R25, RZ, PT ;  /* 0x000000ff1900720c */ /* 0x000fe80003f05270 */
        /* <DEDUP_REMOVED lines=79> */
[----:B------:R-:W-:Y:S04]  /*ac30*/  ISETP.GT.AND P0, PT, R0, RZ, !P1 ;  /* 0x000000ff0000720c */ /* 0x000fe80004f04270 */
[----:B------:R-:W-:Y:S04]  /*ac40*/  ISETP.LT.OR P0, PT, R2, 0x1, P0 ;  /* 0x000000010200780c */ /* 0x000fe80000701670 */
[----:B------:R-:W-:Y:S02]  /*ac50*/  FSEL R31, R239, -INF , !P0 ;  /* 0xff800000ef1f7808 */ /* 0x000fe40004000000 */
[----:B------:R-:W-:Y:S04]  /*ac60*/  ISETP.NE.AND P0, PT, R4, RZ, PT ;  /* 0x000000ff0400720c */ /* 0x000fe80003f05270 */
[----:B------:R-:W-:Y:S01]  /*ac70*/  ISETP.GT.AND P0, PT, R0, 0x59, !P0 ;  /* 0x000000590000780c */ /* 0x000fe20004704270 */
[--C-:B-1----:R-:W-:Y:S03]  /*ac80*/  IMAD.IADD R0, R8, 0x1, R3.reuse ;  /* 0x0000000108007824 */ /* 0x102fe600078e0203 */
[----:B------:R-:W-:Y:S01]  /*ac90*/  ISETP.LT.OR P0, PT, R2, 0x5a, P0 ;  /* 0x0000005a0200780c */ /* 0x000fe20000701670 */
[----:B------:R-:W-:Y:S03]  /*aca0*/  IMAD.IADD R2, R7, 0x1, R3 ;  /* 0x0000000107027824 */ /* 0x000fe600078e0203 */
[----:B------:R-:W-:Y:S02]  /*acb0*/  FSEL R250, R29, -INF , !P0 ;  /* 0xff8000001dfa7808 */ /* 0x000fe40004000000 */
[----:B------:R-:W-:Y:S11]  /*acc0*/  PLOP3.LUT P0, PT, PT, PT, UP1, 0x40, 0x0 ;  /* 0x000000000000781c */ /* 0x000ff60003f0e818 */
[----:B------:R-:W-:Y:S02]  /*acd0*/  @!UPT UIADD3 URZ, URZ, URZ, URZ ;  /* 0x0000003f3f3ff290 */ /* 0x000fe4000fffe03f */
        /* <DEDUP_REMOVED lines=15> */
.L_x_175:
[----:B------:R-:W-:Y:S04]  /*add0*/  MOV R27, c[0x0][0x32c] ;  /* 0x0000cb00001b7a02 */ /* 0x000fe80000000f00 */
[----:B------:R-:W-:Y:S11]  /*ade0*/  ISETP.NE.AND P0, PT, R27, 0x1, PT ;  /* 0x000000011b00780c */ /* 0x000ff60003f05270 */
[----:B------:R-:W-:Y:S02]  /*adf0*/  @!UPT UIADD3 URZ, URZ, URZ, URZ ;  /* 0x0000003f3f3ff290 */ /* 0x000fe4000fffe03f */
[----:B------:R-:W-:Y:S05]  /*ae00*/  @P0 IMAD.HI.U32 R27, R3, c[0x0][0x330], RZ ;  /* 0x0000cc00031b0a27 */ /* 0x000fea00078e00ff */
[----:B------:R-:W-:Y:S02]  /*ae10*/  @P0 SHF.R.U32.HI R3, RZ, c[0x0][0x334], R27 ;  /* 0x0000cd00ff030a19 */ /* 0x000fe4000001161b */
.L_x_176:
[----:B------:R-:W-:Y:S05]  /*ae20*/  BSYNC B0 ;  /* 0x0000000000007941 */ /* 0x000fea0003800000 */
.L_x_174:
[----:B------:R-:W-:Y:S04]  /*ae30*/  IMAD R27, R225, -0x60, -R46 ;  /* 0xffffffa0e11b7824 */ /* 0x000fe800078e0a2e */
[----:B------:R-:W-:Y:S05]  /*ae40*/  IMAD R3, R3, c[0x0][0x32c], R27 ;  /* 0x0000cb0003037a24 */ /* 0x000fea00078e021b */
[----:B------:R-:W-:Y:S02]  /*ae50*/  IADD3 R27, R3, c[0x0][0x32c], RZ ;  /* 0x0000cb00031b7a10 */ /* 0x000fe40007ffe0ff */
[----:B------:R-:W-:Y:S02]  /*ae60*/  IMNMX R0, R0, R3, !PT ;  /* 0x0000000300007217 */ /* 0x000fe40007800200 */
[----:B------:R-:W-:Y:S02]  /*ae70*/  IMNMX R2, R2, R27, PT ;  /* 0x0000001b02027217 */ /* 0x000fe40003800200 */
.L_x_173:
        /* <DEDUP_REMOVED lines=111> */
.L_x_179:
[----:B------:R-:W-:Y:S04]  /*b570*/  MOV R2, c[0x0][0x32c] ;  /* 0x0000cb0000027a02 */ /* 0x000fe80000000f00 */
[----:B------:R-:W-:Y:S11]  /*b580*/  ISETP.NE.AND P0, PT, R2, 0x1, PT ;  /* 0x000000010200780c */ /* 0x000ff60003f05270 */
[----:B------:R-:W-:Y:S02]  /*b590*/  @!UPT UIADD3 URZ, URZ, URZ, URZ ;  /* 0x0000003f3f3ff290 */ /* 0x000fe4000fffe03f */
[----:B------:R-:W-:Y:S05]  /*b5a0*/  @P0 IMAD.HI.U32 R2, R0, c[0x0][0x330], RZ ;  /* 0x0000cc0000020a27 */ /* 0x000fea00078e00ff */
[----:B------:R-:W-:Y:S02]  /*b5b0*/  @P0 SHF.R.U32.HI R0, RZ, c[0x0][0x334], R2 ;  /* 0x0000cd00ff000a19 */ /* 0x000fe40000011602 */
.L_x_180:
[----:B------:R-:W-:Y:S05]  /*b5c0*/  BSYNC B0 ;  /* 0x0000000000007941 */ /* 0x000fea0003800000 */
.L_x_178:
[----:B------:R-:W-:Y:S02]  /*b5d0*/  IADD3 R9, R9, -0x1, RZ ;  /* 0xffffffff09097810 */ /* 0x000fe40007ffe0ff */
[C-C-:B------:R-:W-:Y:S02]  /*b5e0*/  IADD3 R6, R3.reuse, UR11, R5.reuse ;  /* 0x0000000b03067c10 */ /* 0x140fe4000fffe005 */
[----:B------:R-:W-:Y:S01]  /*b5f0*/  IADD3 R3, R3, c[0x0][0x328], R5 ;  /* 0x0000ca0003037a10 */ /* 0x000fe20007ffe005 */
[----:B------:R-:W-:Y:S05]  /*b600*/  IMAD R0, R0, c[0x0][0x32c], R9 ;  /* 0x0000cb0000007a24 */ /* 0x000fea00078e0209 */
[----:B------:R-:W-:Y:S02]  /*b610*/  IADD3 R2, R0, c[0x0][0x32c], RZ ;  /* 0x0000cb0000027a10 */ /* 0x000fe40007ffe0ff */
[----:B------:R-:W-:Y:S02]  /*b620*/  IMNMX R0, R6, R0, !PT ;  /* 0x0000000006007217 */ /* 0x000fe40007800200 */
[----:B------:R-:W-:Y:S02]  /*b630*/  IMNMX R2, R3, R2, PT ;  /* 0x0000000203027217 */ /* 0x000fe40003800200 */
.L_x_177:
[----:B------:R-:W-:Y:S02]  /*b640*/  ISETP.GT.AND P0, PT, R0, RZ, !P1 ;  /* 0x000000ff0000720c */ /* 0x000fe40004f04270 */
[----:B------:R-:W-:Y:S02]  /*b650*/  ISETP.NE.AND P1, PT, R23, RZ, PT ;  /* 0x000000ff1700720c */ /* 0x000fe40003f25270 */
[----:B------:R-:W-:Y:S02]  /*b660*/  ISETP.LT.OR P0, PT, R2, 0x1, P0 ;  /* 0x000000010200780c */ /* 0x000fe40000701670 */
[----:B------:R-:W-:Y:S02]  /*b670*/  FMNMX.FTZ R72, R30, R100, !PT ;  /* 0x000000641e487209 */ /* 0x000fe40007810000 */
[----:B------:R-:W-:Y:S02]  /*b680*/  FSEL R8, R251, -INF , !P0 ;  /* 0xff800000fb087808 */ /* 0x000fe40004000000 */
[----:B------:R-:W-:Y:S02]  /*b690*/  ISETP.NE.AND P0, PT, R26, RZ, PT ;  /* 0x000000ff1a00720c */ /* 0x000fe40003f05270 */
[----:B------:R-:W-:Y:S02]  /*b6a0*/  FMNMX.FTZ R72, R32, R72, !PT ;  /* 0x0000004820487209 */ /* 0x000fe40007810000 */
[----:B------:R-:W-:Y:S02]  /*b6b0*/  ISETP.GT.AND P0, PT, R0, 0x1, !P0 ;  /* 0x000000010000780c */ /* 0x000fe40004704270 */
[----:B------:R-:W-:Y:S02]  /*b6c0*/  FMNMX.FTZ R72, R36, R72, !PT ;  /* 0x0000004824487209 */ /* 0x000fe40007810000 */
        /* <DEDUP_REMOVED lines=37> */
[----:B------:R-:W-:Y:S01]  /*b920*/  FMNMX.FTZ R3, R49, R3, !PT ;  /* 0x0000000331037209 */ /* 0x000fe20007810000 */
[----:B------:R-:W-:Y:S01]  /*b930*/  LDSM.16.MT88.4 R20, [R209+0x100] ;  /* 0x00010000d114783b */ /* 0x000fe20000004200 */
[----:B------:R-:W-:Y:S02]  /*b940*/  ISETP.GT.AND P0, PT, R0, 0x19, !P0 ;  /* 0x000000190000780c */ /* 0x000fe40004704270 */
[----:B------:R-:W-:Y:S02]  /*b950*/  FMNMX.FTZ R72, R177, R72, !PT ;  /* 0x00000048b1487209 */ /* 0x000fe40007810000 */
[----:B------:R-:W-:Y:S02]  /*b960*/  ISETP.LT.OR P0, PT, R2, 0x1a, P0 ;  /* 0x0000001a0200780c */ /* 0x000fe40000701670 */
[----:B------:R-:W-:Y:S02]  /*b970*/  FMNMX.FTZ R3, R94, R3, !PT ;  /* 0x000000035e037209 */ /* 0x000fe40007810000 */
[----:B------:R-:W-:Y:S02]  /*b980*/  FSEL R88, R231, -INF , !P0 ;  /* 0xff800000e7587808 */ /* 0x000fe40004000000 */
[----:B------:R-:W-:Y:S02]  /*b990*/  FMNMX.FTZ R72, R182, R72, !PT ;  /* 0x00000048b6487209 */ /* 0x000fe40007810000 */
[----:B------:R-:W-:Y:S02]  /*b9a0*/  ISETP.NE.AND P0, PT, R19, RZ, PT ;  /* 0x000000ff1300720c */ /* 0x000fe40003f05270 */
[----:B------:R-:W-:Y:S02]  /*b9b0*/  FMNMX.FTZ R3, R95, R3, !PT ;  /* 0x000000035f037209 */ /* 0x000fe40007810000 */
[----:B------:R-:W-:Y:S02]  /*b9c0*/  ISETP.GT.AND P0, PT, R0, 0x20, !P0 ;  /* 0x000000200000780c */ /* 0x000fe40004704270 */
[----:B------:R-:W-:Y:S02]  /*b9d0*/  FMNMX.FTZ R72, R187, R72, !PT ;  /* 0x00000048bb487209 */ /* 0x000fe40007810000 */
[----:B------:R-:W-:Y:S02]  /*b9e0*/  FMNMX.FTZ R3, R173, R3, !PT ;  /* 0x00000003ad037209 */ /* 0x000fe40007810000 */
[----:B------:R-:W-:Y:S02]  /*b9f0*/  ISETP.LT.OR P0, PT, R2, 0x21, P0 ;  /* 0x000000210200780c */ /* 0x000fe40000701670 */
[----:B------:R-:W-:Y:S02]  /*ba00*/  FMNMX.FTZ R72, R195, R72, !PT ;  /* 0x00000048c3487209 */ /* 0x000fe40007810000 */
[----:B------:R-:W-:Y:S02]  /*ba10*/  FMNMX.FTZ R3, R175, R3, !PT ;  /* 0x00000003af037209 */ /* 0x000fe40007810000 */
[----:B------:R-:W-:Y:S02]  /*ba20*/  FSEL R98, R200, -INF , !P0 ;  /* 0xff800000c8627808 */ /* 0x000fe40004000000 */
[----:B------:R-:W-:Y:S02]  /*ba30*/  ISETP.NE.AND P0, PT, R18, RZ, PT ;  /* 0x000000ff1200720c */ /* 0x000fe40003f05270 */
[----:B------:R-:W-:Y:S02]  /*ba40*/  FMNMX.FTZ R72, R198, R72, !PT ;  /* 0x00000048c6487209 */ /* 0x000fe40007810000 */
[----:B------:R-:W-:Y:S02]  /*ba50*/  FMNMX.FTZ R3, R183, R3, !PT ;  /* 0x00000003b7037209 */ /* 0x000fe40007810000 */
[----:B------:R-:W-:Y:S02]  /*ba60*/  FMNMX.FTZ R72, R204, R72, !PT ;  /* 0x00000048cc487209 */ /* 0x000fe40007810000 */
[----:B------:R-:W-:Y:S02]  /*ba70*/  ISETP.GT.AND P0, PT, R0, 0x21, !P0 ;  /* 0x000000210000780c */ /* 0x000fe40004704270 */
        /* <DEDUP_REMOVED lines=15> */
[----:B------:R-:W-:Y:S02]  /*bb70*/  FMNMX.FTZ R72, R247, R72, !PT ;  /* 0x00000048f7487209 */ /* 0x000fe40007810000 */
[----:B------:R-:W-:Y:S02]  /*bb80*/  ISETP.NE.AND P0, PT, R16, RZ, PT ;  /* 0x000000ff1000720c */ /* 0x000fe40003f05270 */
[----:B------:R-:W-:Y:S02]  /*bb90*/  FMNMX.FTZ R3, R229, R3, !PT ;  /* 0x00000003e5037209 */ /* 0x000fe40007810000 */
[----:B------:R-:W-:Y:S02]  /*bba0*/  FMNMX.FTZ R72, R252, R72, !PT ;  /* 0x00000048fc487209 */ /* 0x000fe40007810000 */
[----:B------:R-:W-:Y:S02]  /*bbb0*/  ISETP.GT.AND P0, PT, R0, 0x29, !P0 ;  /* 0x000000290000780c */ /* 0x000fe40004704270 */
[----:B------:R-:W-:Y:S02]  /*bbc0*/  FMNMX.FTZ R3, R230, R3, !PT ;  /* 0x00000003e6037209 */ /* 0x000fe40007810000 */
[----:B------:R-:W-:Y:S02]  /*bbd0*/  FMNMX.FTZ R72, R84, R72, !PT ;  /* 0x0000004854487209 */ /* 0x000fe40007810000 */
[----:B------:R-:W-:Y:S02]  /*bbe0*/  ISETP.LT.OR P0, PT, R2, 0x2a, P0 ;  /* 0x0000002a0200780c */ /* 0x000fe40000701670 */
[----:B------:R-:W-:Y:S01]  /*bbf0*/  FMNMX.FTZ R3, R242, R3, !PT ;  /* 0x00000003f2037209 */ /* 0x000fe20007810000 */
[----:B------:R-:W-:Y:S01]  /*bc00*/  SHFL.BFLY PT, R5, R72, 0x2, 0x1f ;  /* 0x0c401f0048057f89 */ /* 0x000fe200000e0000 */
        /* <DEDUP_REMOVED lines=8> */
[----:B------:R-:W-:Y:S01]  /*bc90*/  ISETP.NE.AND P0, PT, R14, RZ, PT ;  /* 0x000000ff0e00720c */ /* 0x000fe20003f05270 */
[----:B------:R-:W1:Y:S01]  /*bca0*/  SHFL.BFLY PT, R6, R3, 0x2, 0x1f ;  /* 0x0c401f0003067f89 */ /* 0x000e6200000e0000 */
[----:B------:R-:W-:Y:S02]  /*bcb0*/  ISETP.NE.AND P1, PT, R12, RZ, PT ;  /* 0x000000ff0c00720c */ /* 0x000fe40003f25270 */
[C---:B------:R-:W-:Y:S02]  /*bcc0*/  ISETP.GT.AND P0, PT, R0.reuse, 0x31, !P0 ;  /* 0x000000310000780c */ /* 0x040fe40004704270 */
[----:B------:R-:W-:Y:S02]  /*bcd0*/  ISETP.GT.AND P5, PT, R0, 0x58, !P5 ;  /* 0x000000580000780c */ /* 0x000fe40006fa4270 */
[----:B------:R-:W-:Y:S04]  /*bce0*/  ISETP.LT.OR P0, PT, R2, 0x32, P0 ;  /* 0x000000320200780c */ /* 0x000fe80000701670 */
[----:B------:R-:W-:Y:S02]  /*bcf0*/  FSEL R180, R180, -INF , !P0 ;  /* 0xff800000b4b47808 */ /* 0x000fe40004000000 */
[----:B------:R-:W-:Y:S04]  /*bd00*/  ISETP.NE.AND P0, PT, R13, RZ, PT ;  /* 0x000000ff0d00720c */ /* 0x000fe80003f05270 */
[----:B------:R-:W-:Y:S04]  /*bd10*/  ISETP.GT.AND P0, PT, R0, 0x38, !P0 ;  /* 0x000000380000780c */ /* 0x000fe80004704270 */
[----:B------:R-:W-:Y:S02]  /*bd20*/  ISETP.LT.OR P0, PT, R2, 0x39, P0 ;  /* 0x000000390200780c */ /* 0x000fe40000701670 */
[----:B-1----:R-:W-:Y:S02]  /*bd30*/  FMNMX.FTZ R3, R3, R6, !PT ;  /* 0x0000000603037209 */ /* 0x002fe40007810000 */
[----:B------:R-:W-:Y:S02]  /*bd40*/  FMNMX.FTZ R72, R72, R5, !PT ;  /* 0x0000000548487209 */ /* 0x000fe40007810000 */
[----:B------:R-:W-:Y:S01]  /*bd50*/  FSEL R179, R179, -INF , !P0 ;  /* 0xff800000b3b37808 */ /* 0x000fe20004000000 */
[----:B------:R-:W-:Y:S01]  /*bd60*/  SHFL.BFLY PT, R71, R3, 0x1, 0x1f ;  /* 0x0c201f0003477f89 */ /* 0x000fe200000e0000 */
[----:B------:R-:W-:Y:S02]  /*bd70*/  ISETP.GT.AND P0, PT, R0, 0x39, !P1 ;  /* 0x000000390000780c */ /* 0x000fe40004f04270 */
[----:B------:R-:W-:Y:S02]  /*bd80*/  FMNMX.FTZ R5, R8, R103, !PT ;  /* 0x0000006708057209 */ /* 0x000fe40007810000 */
[----:B------:R-:W-:Y:S02]  /*bd90*/  ISETP.LT.OR P0, PT, R2, 0x3a, P0 ;  /* 0x0000003a0200780c */ /* 0x000fe40000701670 */
[----:B------:R-:W-:Y:S01]  /*bda0*/  FMNMX.FTZ R5, R9, R5, !PT ;  /* 0x0000000509057209 */ /* 0x000fe20007810000 */
[----:B------:R-:W1:Y:S01]  /*bdb0*/  SHFL.BFLY PT, R7, R72, 0x1, 0x1f ;  /* 0x0c201f0048077f89 */ /* 0x000e6200000e0000 */
[----:B------:R-:W-:Y:S02]  /*bdc0*/  FSEL R178, R178, -INF , !P0 ;  /* 0xff800000b2b27808 */ /* 0x000fe40004000000 */
[----:B------:R-:W-:Y:S02]  /*bdd0*/  ISETP.GT.AND P0, PT, R0, 0x40, !P4 ;  /* 0x000000400000780c */ /* 0x000fe40006704270 */
[----:B------:R-:W-:Y:S02]  /*bde0*/  ISETP.NE.AND P4, PT, R4, RZ, PT ;  /* 0x000000ff0400720c */ /* 0x000fe40003f85270 */
        /* <DEDUP_REMOVED lines=8> */
[----:B------:R-:W-:Y:S02]  /*be70*/  FMNMX.FTZ R4, R35, R4, !PT ;  /* 0x0000000423047209 */ /* 0x000fe40007810000 */
[----:B-1----:R-:W-:Y:S02]  /*be80*/  FMNMX.FTZ R72, R72, R7, !PT ;  /* 0x0000000748487209 */ /* 0x002fe40007810000 */
[----:B------:R-:W-:Y:S02]  /*be90*/  ISETP.GT.AND P0, PT, R0, 0x48, !P2 ;  /* 0x000000480000780c */ /* 0x000fe40005704270 */
[C---:B------:R-:W-:Y:S01]  /*bea0*/  FSETP.NEU.FTZ.AND P2, PT, R72.reuse, -INF , PT ;  /* 0xff8000004800780b */ /* 0x040fe20003f5d000 */
[----:B------:R-:W-:Y:S01]  /*beb0*/  FMUL.FTZ R74, R72, c[0x0][0x2d0] ;  /* 0x0000b400484a7a20 */ /* 0x000fe20000410000 */
[----:B------:R-:W-:Y:S02]  /*bec0*/  FMNMX.FTZ R4, R46, R4, !PT ;  /* 0x000000042e047209 */ /* 0x000fe40007810000 */
[----:B------:R-:W-:Y:S02]  /*bed0*/  FMNMX.FTZ R71, R3, R71, !PT ;  /* 0x0000004703477209 */ /* 0x000fe40007810000 */
[----:B------:R-:W-:Y:S02]  /*bee0*/  FSEL R74, R74, RZ, P2 ;  /* 0x000000ff4a4a7208 */ /* 0x000fe40001000000 */
[----:B------:R-:W-:Y:S01]  /*bef0*/  FMNMX.FTZ R4, R48, R4, !PT ;  /* 0x0000000430047209 */ /* 0x000fe20007810000 */
[----:B------:R-:W-:Y:S01]  /*bf00*/  FMUL.FTZ R75, R71, c[0x0][0x2d0] ;  /* 0x0000b400474b7a20 */ /* 0x000fe20000410000 */
[----:B------:R-:W-:Y:S01]  /*bf10*/  FMNMX.FTZ R5, R25, R5, !PT ;  /* 0x0000000519057209 */ /* 0x000fe20007810000 */
[--C-:B------:R-:W-:Y:S01]  /*bf20*/  FFMA.FTZ R3, R36, c[0x0][0x2d0], -R74.reuse ;  /* 0x0000b40024037a23 */ /* 0x100fe2000001084a */
[----:B------:R-:W-:Y:S01]  /*bf30*/  FMNMX.FTZ R4, R50, R4, !PT ;  /* 0x0000000432047209 */ /* 0x000fe20007810000 */
[--C-:B------:R-:W-:Y:S01]  /*bf40*/  FFMA.FTZ R16, R45, c[0x0][0x2d0], -R74.reuse ;  /* 0x0000b4002d107a23 */ /* 0x100fe2000001084a */
[----:B------:R-:W-:Y:S01]  /*bf50*/  ISETP.LT.OR P0, PT, R2, 0x49, P0 ;  /* 0x000000490200780c */ /* 0x000fe20000701670 */
[----:B------:R1:W-:Y:S01]  /*bf60*/  MUFU.EX2 R93, R3 ;  /* 0x00000003005d7308 */ /* 0x0003e20000000800 */
[----:B------:R-:W-:Y:S02]  /*bf70*/  FMNMX.FTZ R5, R24, R5, !PT ;  /* 0x0000000518057209 */ /* 0x000fe40007810000 */
        /* <DEDUP_REMOVED lines=9> */
[----:B------:R-:W-:Y:S01]  /*c010*/  FMNMX.FTZ R6, R98, R5, !PT ;  /* 0x0000000562067209 */ /* 0x000fe20007810000 */
[--C-:B------:R-:W-:Y:S01]  /*c020*/  FFMA.FTZ R5, R30, c[0x0][0x2d0], -R74.reuse ;  /* 0x0000b4001e057a23 */ /* 0x100fe2000001084a */
[----:B------:R-:W-:Y:S01]  /*c030*/  FMNMX.FTZ R4, R184, R4, !PT ;  /* 0x00000004b8047209 */ /* 0x000fe20007810000 */
[--C-:B-1----:R-:W-:Y:S01]  /*c040*/  FFMA.FTZ R3, R38, c[0x0][0x2d0], -R74.reuse ;  /* 0x0000b40026037a23 */ /* 0x102fe2000001084a */
[----:B------:R-:W-:Y:S01]  /*c050*/  FSEL R192, R186, -INF , !P0 ;  /* 0xff800000bac07808 */ /* 0x000fe20004000000 */
[----:B------:R1:W-:Y:S01]  /*c060*/  MUFU.EX2 R245, R5 ;  /* 0x0000000500f57308 */ /* 0x0003e20000000800 */
[----:B------:R-:W-:Y:S02]  /*c070*/  FMNMX.FTZ R4, R188, R4, !PT ;  /* 0x00000004bc047209 */ /* 0x000fe40007810000 */
[----:B------:R-:W-:Y:S02]  /*c080*/  ISETP.NE.AND P3, PT, R10, RZ, PT ;  /* 0x000000ff0a00720c */ /* 0x000fe40003f65270 */
[----:B------:R-:W-:Y:S02]  /*c090*/  FMNMX.FTZ R4, R189, R4, !PT ;  /* 0x00000004bd047209 */ /* 0x000fe40007810000 */
[----:B------:R-:W-:Y:S02]  /*c0a0*/  ISETP.GT.AND P3, PT, R0, 0x50, !P3 ;  /* 0x000000500000780c */ /* 0x000fe40005f64270 */
[----:B------:R-:W-:Y:S01]  /*c0b0*/  FMNMX.FTZ R4, R190, R4, !PT ;  /* 0x00000004be047209 */ /* 0x000fe20007810000 */
[----:B------:R2:W3:Y:S01]  /*c0c0*/  MUFU.EX2 R86, R3 ;  /* 0x0000000300567308 */ /* 0x0004e20000000800 */
[----:B------:R-:W-:Y:S02]  /*c0d0*/  ISETP.NE.AND P1, PT, R11, RZ, PT ;  /* 0x000000ff0b00720c */ /* 0x000fe40003f25270 */
[----:B------:R-:W-:Y:S02]  /*c0e0*/  FMNMX.FTZ R4, R202, R4, !PT ;  /* 0x00000004ca047209 */ /* 0x000fe40007810000 */
[----:B------:R-:W-:Y:S02]  /*c0f0*/  ISETP.GT.AND P0, PT, R0, 0x49, !P1 ;  /* 0x000000490000780c */ /* 0x000fe40004f04270 */
[----:B------:R-:W-:Y:S02]  /*c100*/  FSETP.NEU.FTZ.AND P1, PT, R71, -INF , PT ;  /* 0xff8000004700780b */ /* 0x000fe40003f3d000 */
[----:B------:R-:W-:Y:S02]  /*c110*/  FMNMX.FTZ R4, R206, R4, !PT ;  /* 0x00000004ce047209 */ /* 0x000fe40007810000 */
[----:B------:R-:W-:Y:S02]  /*c120*/  FMNMX.FTZ R6, R168, R6, !PT ;  /* 0x00000006a8067209 */ /* 0x000fe40007810000 */
[----:B------:R-:W-:Y:S02]  /*c130*/  FSEL R75, R75, RZ, P1 ;  /* 0x000000ff4b4b7208 */ /* 0x000fe40000800000 */
[----:B------:R-:W-:Y:S02]  /*c140*/  FMNMX.FTZ R4, R207, R4, !PT ;  /* 0x00000004cf047209 */ /* 0x000fe40007810000 */
[----:B-1----:R-:W-:Y:S01]  /*c150*/  FMNMX.FTZ R5, R169, R6, !PT ;  /* 0x00000006a9057209 */ /* 0x002fe20007810000 */
[----:B------:R-:W-:Y:S01]  /*c160*/  FFMA.FTZ R6, R32, c[0x0][0x2d0], -R74 ;  /* 0x0000b40020067a23 */ /* 0x000fe2000001084a */
[----:B------:R-:W-:Y:S01]  /*c170*/  FMNMX.FTZ R4, R226, R4, !PT ;  /* 0x00000004e2047209 */ /* 0x000fe20007810000 */
[--C-:B------:R-:W-:Y:S01]  /*c180*/  FFMA.FTZ R12, R43, c[0x0][0x2d0], -R75.reuse ;  /* 0x0000b4002b0c7a23 */ /* 0x100fe2000001084b */
[----:B------:R-:W-:Y:S01]  /*c190*/  FMNMX.FTZ R5, R170, R5, !PT ;  /* 0x00000005aa057209 */ /* 0x000fe20007810000 */
[----:B------:R-:W1:Y:S01]  /*c1a0*/  MUFU.EX2 R61, R6 ;  /* 0x00000006003d7308 */ /* 0x000e620000000800 */
[----:B------:R-:W-:Y:S01]  /*c1b0*/  FMNMX.FTZ R4, R237, R4, !PT ;  /* 0x00000004ed047209 */ /* 0x000fe20007810000 */
[--C-:B--2---:R-:W-:Y:S01]  /*c1c0*/  FFMA.FTZ R3, R31, c[0x0][0x2d0], -R75.reuse ;  /* 0x0000b4001f037a23 */ /* 0x104fe2000001084b */
[C---:B------:R-:W-:Y:S02]  /*c1d0*/  ISETP.LT.OR P0, PT, R2.reuse, 0x4a, P0 ;  /* 0x0000004a0200780c */ /* 0x040fe40000701670 */
[----:B------:R-:W-:Y:S02]  /*c1e0*/  ISETP.LT.OR P3, PT, R2, 0x51, P3 ;  /* 0x000000510200780c */ /* 0x000fe40001f61670 */
[----:B------:R-:W-:Y:S02]  /*c1f0*/  FSEL R186, R79, -INF , !P0 ;  /* 0xff8000004fba7808 */ /* 0x000fe40004000000 */
[----:B------:R-:W-:Y:S01]  /*c200*/  FSEL R194, R78, -INF , !P3 ;  /* 0xff8000004ec27808 */ /* 0x000fe20005800000 */
        /* <DEDUP_REMOVED lines=8> */
[----:B------:R-:W-:Y:S01]  /*c290*/  ISETP.NE.AND P0, PT, R28, RZ, PT ;  /* 0x000000ff1c00720c */ /* 0x000fe20003f05270 */
[----:B------:R-:W4:Y:S01]  /*c2a0*/  SHFL.BFLY PT, R7, R4, 0x2, 0x1f ;  /* 0x0c401f0004077f89 */ /* 0x000f2200000e0000 */
[----:B------:R-:W-:Y:S01]  /*c2b0*/  FMNMX.FTZ R5, R199, R5, !PT ;  /* 0x00000005c7057209 */ /* 0x000fe20007810000 */
[--C-:B------:R-:W-:Y:S01]  /*c2c0*/  FFMA.FTZ R28, R49, c[0x0][0x2d0], -R75.reuse ;  /* 0x0000b400311c7a23 */ /* 0x100fe2000001084b */
[C---:B------:R-:W-:Y:S02]  /*c2d0*/  ISETP.GT.AND P0, PT, R0.reuse, 0x51, !P0 ;  /* 0x000000510000780c */ /* 0x040fe40004704270 */
[----:B------:R-:W-:Y:S02]  /*c2e0*/  FMNMX.FTZ R5, R201, R5, !PT ;  /* 0x00000005c9057209 */ /* 0x000fe40007810000 */
[----:B------:R-:W-:Y:S02]  /*c2f0*/  ISETP.GT.AND P4, PT, R0, 0x59, !P4 ;  /* 0x000000590000780c */ /* 0x000fe40006784270 */
[----:B--2---:R-:W-:Y:S02]  /*c300*/  FMNMX.FTZ R3, R192, R5, !PT ;  /* 0x00000005c0037209 */ /* 0x004fe40007810000 */
[----:B------:R-:W-:Y:S02]  /*c310*/  ISETP.LT.OR P0, PT, R2, 0x52, P0 ;  /* 0x000000520200780c */ /* 0x000fe40000701670 */
[----:B------:R-:W-:Y:S01]  /*c320*/  FMNMX.FTZ R0, R186, R3, !PT ;  /* 0x00000003ba007209 */ /* 0x000fe20007810000 */
[--C-:B------:R-:W-:Y:S01]  /*c330*/  FFMA.FTZ R3, R34, c[0x0][0x2d0], -R75.reuse ;  /* 0x0000b40022037a23 */ /* 0x100fe2000001084b */
[----:B------:R-:W-:Y:S02]  /*c340*/  FSEL R196, R91, -INF , !P0 ;  /* 0xff8000005bc47808 */ /* 0x000fe40004000000 */
[----:B---3--:R-:W-:Y:S01]  /*c350*/  F2FP.BF16.PACK_AB R78, R86, R93 ;  /* 0x0000005d564e723e */ /* 0x008fe200000010ff */
[----:B------:R2:W3:Y:S01]  /*c360*/  MUFU.EX2 R60, R3 ;  /* 0x00000003003c7308 */ /* 0x0004e20000000800 */
[C---:B------:R-:W-:Y:S02]  /*c370*/  ISETP.LT.OR P0, PT, R2.reuse, 0x5a, P4 ;  /* 0x0000005a0200780c */ /* 0x040fe40002701670 */
[----:B------:R-:W-:Y:S01]  /*c380*/  ISETP.LT.OR P3, PT, R2, 0x59, P5 ;  /* 0x000000590200780c */ /* 0x000fe20002f61670 */
[--C-:B------:R-:W-:Y:S01]  /*c390*/  FFMA.FTZ R2, R37, c[0x0][0x2d0], -R75.reuse ;  /* 0x0000b40025027a23 */ /* 0x100fe2000001084b */
[----:B------:R-:W-:Y:S02]  /*c3a0*/  FSEL R73, R59, -INF , !P0 ;  /* 0xff8000003b497808 */ /* 0x000fe40004000000 */
[----:B----4-:R-:W-:Y:S02]  /*c3b0*/  FMNMX.FTZ R4, R4, R7, !PT ;  /* 0x0000000704047209 */ /* 0x010fe40007810000 */
[----:B------:R-:W-:Y:S01]  /*c3c0*/  FSEL R197, R63, -INF , !P3 ;  /* 0xff8000003fc57808 */ /* 0x000fe20005800000 */
[----:B------:R4:W-:Y:S01]  /*c3d0*/  MUFU.EX2 R92, R2 ;  /* 0x00000002005c7308 */ /* 0x0009e20000000800 */
[----:B------:R-:W-:Y:S01]  /*c3e0*/  FMNMX.FTZ R0, R194, R0, !PT ;  /* 0x00000000c2007209 */ /* 0x000fe20007810000 */
[----:B------:R-:W5:Y:S01]  /*c3f0*/  SHFL.BFLY PT, R70, R4, 0x1, 0x1f ;  /* 0x0c201f0004467f89 */ /* 0x000f6200000e0000 */
[----:B-1----:R-:W-:Y:S02]  /*c400*/  F2FP.BF16.PACK_AB R76, R61, R245 ;  /* 0x000000f53d4c723e */ /* 0x002fe400000010ff */
[----:B------:R-:W-:Y:S04]  /*c410*/  FMNMX.FTZ R0, R196, R0, !PT ;  /* 0x00000000c4007209 */ /* 0x000fe80007810000 */
[----:B------:R-:W-:Y:S01]  /*c420*/  FMNMX.FTZ R0, R197, R0, !PT ;  /* 0x00000000c5007209 */ /* 0x000fe20007810000 */
[----:B------:R-:W-:Y:S03]  /*c430*/  MUFU.EX2 R63, R28 ;  /* 0x0000001c003f7308 */ /* 0x000fe60000000800 */
[----:B------:R-:W-:Y:S01]  /*c440*/  FMNMX.FTZ R0, R73, R0, !PT ;  /* 0x0000000049007209 */ /* 0x000fe20007810000 */
[----:B--2---:R-:W-:Y:S01]  /*c450*/  FFMA.FTZ R3, R39, c[0x0][0x2d0], -R75 ;  /* 0x0000b40027037a23 */ /* 0x004fe2000001084b */
[----:B---3--:R-:W-:Y:S01]  /*c460*/  F2FP.BF16.PACK_AB R77, R60, R249 ;  /* 0x000000f93c4d723e */ /* 0x008fe200000010ff */
[----:B------:R-:W-:Y:S04]  /*c470*/  LDSM.16.MT88.4 R36, [R212+0x100] ;  /* 0x00010000d424783b */ /* 0x000fe80000004200 */
[----:B------:R-:W1:Y:S04]  /*c480*/  MUFU.EX2 R85, R3 ;  /* 0x0000000300557308 */ /* 0x000e680000000800 */
[----:B----4-:R-:W2:Y:S01]  /*c490*/  SHFL.BFLY PT, R2, R0, 0x2, 0x1f ;  /* 0x0c401f0000027f89 */ /* 0x010ea200000e0000 */
[----:B-----5:R-:W-:Y:S04]  /*c4a0*/  FMNMX.FTZ R70, R4, R70, !PT ;  /* 0x0000004604467209 */ /* 0x020fe80007810000 */
[C---:B------:R-:W-:Y:S01]  /*c4b0*/  FSETP.NEU.FTZ.AND P0, PT, R70.reuse, -INF , PT ;  /* 0xff8000004600780b */ /* 0x040fe20003f1d000 */
[----:B------:R-:W-:Y:S05]  /*c4c0*/  FMUL.FTZ R96, R70, c[0x0][0x2d0] ;  /* 0x0000b40046607a20 */ /* 0x000fea0000410000 */
[----:B------:R-:W-:Y:S05]  /*c4d0*/  FSEL R96, R96, RZ, P0 ;  /* 0x000000ff60607208 */ /* 0x000fea0000000000 */
[--C-:B------:R-:W-:Y:S02]  /*c4e0*/  FFMA.FTZ R4, R35, c[0x0][0x2d0], -R96.reuse ;  /* 0x0000b40023047a23 */ /* 0x100fe40000010860 */
[--C-:B------:R-:W-:Y:S01]  /*c4f0*/  FFMA.FTZ R32, R46, c[0x0][0x2d0], -R96.reuse ;  /* 0x0000b4002e207a23 */ /* 0x100fe20000010860 */
[----:B-1----:R-:W-:Y:S01]  /*c500*/  F2FP.BF16.PACK_AB R79, R85, R92 ;  /* 0x0000005c554f723e */ /* 0x002fe200000010ff */
[----:B------:R-:W-:Y:S01]  /*c510*/  MUFU.EX2 R52, R4 ;  /* 0x0000000400347308 */ /* 0x000fe20000000800 */
[--C-:B------:R-:W-:Y:S09]  /*c520*/  FFMA.FTZ R3, R27, c[0x0][0x2d0], -R96.reuse ;  /* 0x0000b4001b037a23 */ /* 0x100ff20000010860 */
[----:B------:R1:W-:Y:S02]  /*c530*/  MUFU.EX2 R251, R3 ;  /* 0x0000000300fb7308 */ /* 0x0003e40000000800 */
[--C-:B-1----:R-:W-:Y:S08]  /*c540*/  FFMA.FTZ R3, R29, c[0x0][0x2d0], -R96.reuse ;  /* 0x0000b4001d037a23 */ /* 0x102ff00000010860 */
[----:B------:R1:W3:Y:S02]  /*c550*/  MUFU.EX2 R246, R3 ;  /* 0x0000000300f67308 */ /* 0x0002e40000000800 */
[----:B-1----:R-:W-:Y:S01]  /*c560*/  FFMA.FTZ R3, R33, c[0x0][0x2d0], -R96 ;  /* 0x0000b40021037a23 */ /* 0x002fe20000010860 */
[----:B---3--:R-:W-:Y:S07]  /*c570*/  F2FP.BF16.PACK_AB R64, R246, R251 ;  /* 0x000000fbf640723e */ /* 0x008fee00000010ff */
[----:B------:R-:W-:Y:S10]  /*c580*/  MUFU.EX2 R33, R16 ;  /* 0x0000001000217308 */ /* 0x000ff40000000800 */
[----:B------:R2:W-:Y:S02]  /*c590*/  MUFU.EX2 R89, R3 ;  /* 0x0000000300597308 */ /* 0x0005e40000000800 */
[----:B--2---:R-:W-:Y:S01]  /*c5a0*/  FMNMX.FTZ R3, R0, R2, !PT ;  /* 0x0000000200037209 */ /* 0x004fe20007810000 */
[----:B------:R-:W-:Y:S01]  /*c5b0*/  FFMA.FTZ R2, R40, c[0x0][0x2d0], -R74 ;  /* 0x0000b40028027a23 */ /* 0x000fe2000001084a */
[----:B------:R-:W-:Y:S01]  /*c5c0*/  FSEL R0, R72, RZ, P2 ;  /* 0x000000ff48007208 */ /* 0x000fe20001000000 */
[----:B------:R-:W-:Y:S05]  /*c5d0*/  FFMA.FTZ R40, R50, c[0x0][0x2d0], -R96 ;  /* 0x0000b40032287a23 */ /* 0x000fea0000010860 */
[----:B------:R1:W-:Y:S01]  /*c5e0*/  MUFU.EX2 R80, R2 ;  /* 0x0000000200507308 */ /* 0x0003e20000000800 */
[----:B------:R-:W2:Y:S01]  /*c5f0*/  SHFL.BFLY PT, R4, R3, 0x1, 0x1f ;  /* 0x0c201f0003047f89 */ /* 0x000ea200000e0000 */
[----:B------:R-:W-:Y:S04]  /*c600*/  FADD.FTZ R0, -R0, R100 ;  /* 0x0000006400007221 */ /* 0x000fe80000010100 */
[----:B------:R-:W-:Y:S04]  /*c610*/  FMUL.FTZ R0, R0, c[0x0][0x2d0] ;  /* 0x0000b40000007a20 */ /* 0x000fe80000410000 */
[----:B------:R3:W4:Y:S01]  /*c620*/  MUFU.EX2 R69, R0 ;  /* 0x0000000000457308 */ /* 0x0007220000000800 */
[----:B-1----:R-:W-:Y:S02]  /*c630*/  FSEL R2, R71, RZ, P1 ;  /* 0x000000ff47027208 */ /* 0x002fe40000800000 */
[----:B--2---:R-:W-:Y:S03]  /*c640*/  FMNMX.FTZ R3, R3, R4, !PT ;  /* 0x0000000403037209 */ /* 0x004fe60007810000 */
[----:B------:R-:W-:Y:S02]  /*c650*/  FADD.FTZ R2, -R2, R101 ;  /* 0x0000006502027221 */ /* 0x000fe40000010100 */
[----:B------:R-:W-:Y:S02]  /*c660*/  FMUL.FTZ R97, R3, c[0x0][0x2d0] ;  /* 0x0000b40003617a20 */ /* 0x000fe40000410000 */
[----:B------:R-:W-:Y:S01]  /*c670*/  FMUL.FTZ R2, R2, c[0x0][0x2d0] ;  /* 0x0000b40002027a20 */ /* 0x000fe20000410000 */
[----:B---3--:R-:W-:Y:S01]  /*c680*/  FSEL R0, R70, RZ, P0 ;  /* 0x000000ff46007208 */ /* 0x008fe20000000000 */
[----:B----4-:R-:W-:Y:S01]  /*c690*/  FMUL.FTZ R16, R69, R116 ;  /* 0x0000007445107220 */ /* 0x010fe20000410000 */
[----:B------:R-:W-:Y:S01]  /*c6a0*/  FSETP.NEU.FTZ.AND P0, PT, R3, -INF , PT ;  /* 0xff8000000300780b */ /* 0x000fe20003f1d000 */
[----:B------:R-:W1:Y:S01]  /*c6b0*/  MUFU.EX2 R68, R2 ;  /* 0x0000000200447308 */ /* 0x000e620000000800 */
[----:B------:R-:W-:Y:S02]  /*c6c0*/  FMUL.FTZ R5, R69, R105 ;  /* 0x0000006945057220 */ /* 0x000fe40000410000 */
[----:B------:R-:W-:Y:S01]  /*c6d0*/  FADD.FTZ R0, -R0, R102 ;  /* 0x0000006600007221 */ /* 0x000fe20000010100 */
[----:B------:R-:W-:Y:S01]  /*c6e0*/  FSEL R97, R97, RZ, P0 ;  /* 0x000000ff61617208 */ /* 0x000fe20000000000 */
[----:B------:R-:W-:Y:S01]  /*c6f0*/  FMUL.FTZ R17, R69, R117 ;  /* 0x0000007545117220 */ /* 0x000fe20000410000 */
[----:B------:R-:W-:Y:S01]  /*c700*/  MOV R117, R249 ;  /* 0x000000f900757202 */ /* 0x000fe20000000f00 */
[----:B------:R-:W-:Y:S02]  /*c710*/  FMUL.FTZ R0, R0, c[0x0][0x2d0] ;  /* 0x0000b40000007a20 */ /* 0x000fe40000410000 */
[----:B------:R-:W-:Y:S02]  /*c720*/  IMAD.MOV.U32 R116, RZ, RZ, R245 ;  /* 0x000000ffff747224 */ /* 0x000fe400078e00f5 */
[----:B------:R2:W3:Y:S01]  /*c730*/  MUFU.EX2 R2, R0 ;  /* 0x0000000000027308 */ /* 0x0004e20000000800 */
[--C-:B------:R-:W-:Y:S02]  /*c740*/  FFMA.FTZ R4, R25, c[0x0][0x2d0], -R97.reuse ;  /* 0x0000b40019047a23 */ /* 0x100fe40000010861 */
[--C-:B------:R-:W-:Y:S02]  /*c750*/  FFMA.FTZ R58, R58, c[0x0][0x2d0], -R97.reuse ;  /* 0x0000b4003a3a7a23 */ /* 0x100fe40000010861 */
[--C-:B------:R-:W-:Y:S05]  /*c760*/  FFMA.FTZ R62, R62, c[0x0][0x2d0], -R97.reuse ;  /* 0x0000b4003e3e7a23 */ /* 0x100fea0000010861 */
[----:B------:R4:W-:Y:S01]  /*c770*/  MUFU.EX2 R54, R4 ;  /* 0x0000000400367308 */ /* 0x0009e20000000800 */
[C---:B-1----:R-:W-:Y:S02]  /*c780*/  FMUL.FTZ R6, R68.reuse, R106 ;  /* 0x0000006a44067220 */ /* 0x042fe40000410000 */
[C---:B------:R-:W-:Y:S01]  /*c790*/  FMUL.FTZ R7, R68.reuse, R107 ;  /* 0x0000006b44077220 */ /* 0x040fe20000410000 */
[----:B------:R-:W-:Y:S01]  /*c7a0*/  MOV R107, R52 ;  /* 0x00000034006b7202 */ /* 0x000fe20000000f00 */
[C---:B------:R-:W-:Y:S02]  /*c7b0*/  FMUL.FTZ R18, R68.reuse, R118 ;  /* 0x0000007644127220 */ /* 0x040fe40000410000 */
[C---:B------:R-:W-:Y:S01]  /*c7c0*/  FMUL.FTZ R19, R68.reuse, R119 ;  /* 0x0000007744137220 */ /* 0x040fe20000410000 */
[----:B------:R-:W-:Y:S01]  /*c7d0*/  F2FP.BF16.PACK_AB R66, R107, R89 ;  /* 0x000000596b42723e */ /* 0x000fe200000010ff */
[C---:B------:R-:W-:Y:S01]  /*c7e0*/  FMUL.FTZ R34, R68.reuse, R134 ;  /* 0x0000008644227220 */ /* 0x040fe20000410000 */
[----:B------:R-:W-:Y:S01]  /*c7f0*/  MOV R119, R246 ;  /* 0x000000f600777202 */ /* 0x000fe20000000f00 */
[----:B------:R-:W-:Y:S02]  /*c800*/  FMUL.FTZ R35, R68, R135 ;  /* 0x0000008744237220 */ /* 0x000fe40000410000 */
[----:B--2---:R-:W-:Y:S02]  /*c810*/  FFMA.FTZ R0, R8, c[0x0][0x2d0], -R97 ;  /* 0x0000b40008007a23 */ /* 0x004fe40000010861 */
[----:B------:R-:W-:Y:S02]  /*c820*/  IMAD.MOV.U32 R118, RZ, RZ, R251 ;  /* 0x000000ffff767224 */ /* 0x000fe400078e00fb */
[----:B------:R1:W-:Y:S01]  /*c830*/  MUFU.EX2 R200, R0 ;  /* 0x0000000000c87308 */ /* 0x0003e20000000800 */
[----:B------:R-:W-:Y:S02]  /*c840*/  FFMA.FTZ R8, R41, c[0x0][0x2d0], -R75 ;  /* 0x0000b40029087a23 */ /* 0x000fe4000001084b */
[----:B---3--:R-:W-:Y:S02]  /*c850*/  FMUL.FTZ R13, R2, R113 ;  /* 0x00000071020d7220 */ /* 0x008fe40000410000 */
[----:B----4-:R-:W-:Y:S02]  /*c860*/  FFMA.FTZ R4, R24, c[0x0][0x2d0], -R97 ;  /* 0x0000b40018047a23 */ /* 0x010fe40000010861 */
[----:B------:R-:W-:Y:S02]  /*c870*/  IMAD.MOV.U32 R113, RZ, RZ, R89 ;  /* 0x000000ffff717224 */ /* 0x000fe400078e0059 */
[----:B------:R-:W-:Y:S01]  /*c880*/  FMUL.FTZ R45, R2, R145 ;  /* 0x00000091022d7220 */ /* 0x000fe20000410000 */
[----:B------:R2:W-:Y:S01]  /*c890*/  MUFU.EX2 R87, R4 ;  /* 0x0000000400577308 */ /* 0x0005e20000000800 */
[----:B------:R-:W-:Y:S02]  /*c8a0*/  FMUL.FTZ R50, R68, R150 ;  /* 0x0000009644327220 */ /* 0x000fe40000410000 */
[C---:B------:R-:W-:Y:S02]  /*c8b0*/  FMUL.FTZ R25, R2.reuse, R125 ;  /* 0x0000007d02197220 */ /* 0x040fe40000410000 */
[C---:B------:R-:W-:Y:S02]  /*c8c0*/  FMUL.FTZ R28, R2.reuse, R128 ;  /* 0x00000080021c7220 */ /* 0x040fe40000410000 */
[C---:B------:R-:W-:Y:S02]  /*c8d0*/  FMUL.FTZ R29, R2.reuse, R129 ;  /* 0x00000081021d7220 */ /* 0x040fe40000410000 */
[----:B------:R-:W-:Y:S01]  /*c8e0*/  FMUL.FTZ R41, R2, R141 ;  /* 0x0000008d02297220 */ /* 0x000fe20000410000 */
[----:B------:R3:W4:Y:S01]  /*c8f0*/  MUFU.EX2 R31, R8 ;  /* 0x00000008001f7308 */ /* 0x0007220000000800 */
[----:B------:R-:W-:Y:S02]  /*c900*/  FFMA.FTZ R24, R44, c[0x0][0x2d0], -R75 ;  /* 0x0000b4002c187a23 */ /* 0x000fe4000001084b */
[----:B------:R-:W-:Y:S02]  /*c910*/  FFMA.FTZ R44, R51, c[0x0][0x2d0], -R96 ;  /* 0x0000b400332c7a23 */ /* 0x000fe40000010860 */
[----:B-1----:R-:W-:Y:S02]  /*c920*/  FFMA.FTZ R0, R9, c[0x0][0x2d0], -R97 ;  /* 0x0000b40009007a23 */ /* 0x002fe40000010861 */
[----:B------:R-:W-:Y:S02]  /*c930*/  FMUL.FTZ R51, R68, R151 ;  /* 0x0000009744337220 */ /* 0x000fe40000410000 */
[----:B------:R-:W-:Y:S01]  /*c940*/  FMUL.FTZ R9, R2, R109 ;  /* 0x0000006d02097220 */ /* 0x000fe20000410000 */
[----:B------:R1:W5:Y:S01]  /*c950*/  MUFU.EX2 R53, R0 ;  /* 0x0000000000357308 */ /* 0x0003620000000800 */
[----:B--2---:R-:W-:Y:S09]  /*c960*/  FFMA.FTZ R4, R42, c[0x0][0x2d0], -R74 ;  /* 0x0000b4002a047a23 */ /* 0x004ff2000001084a */
[----:B------:R-:W2:Y:S01]  /*c970*/  MUFU.EX2 R244, R4 ;  /* 0x0000000400f47308 */ /* 0x000ea20000000800 */
[----:B---3--:R-:W-:Y:S01]  /*c980*/  FMUL.FTZ R8, R2, R108 ;  /* 0x0000006c02087220 */ /* 0x008fe20000410000 */
[----:B------:R-:W-:Y:S01]  /*c990*/  MOV R108, R85 ;  /* 0x00000055006c7202 */ /* 0x000fe20000000f00 */
[----:B----4-:R-:W-:Y:S07]  /*c9a0*/  IMAD.MOV.U32 R125, RZ, RZ, R31 ;  /* 0x000000ffff7d7224 */ /* 0x010fee00078e001f */
[----:B------:R3:W4:Y:S01]  /*c9b0*/  MUFU.EX2 R30, R24 ;  /* 0x00000018001e7308 */ /* 0x0007220000000800 */
[----:B-1----:R-:W-:Y:S01]  /*c9c0*/  FSEL R0, R3, RZ, P0 ;  /* 0x000000ff03007208 */ /* 0x002fe20000000000 */
[----:B-----5:R-:W-:Y:S01]  /*c9d0*/  IMAD.MOV.U32 R106, RZ, RZ, R53 ;  /* 0x000000ffff6a7224 */ /* 0x020fe200078e0035 */
[C---:B------:R-:W-:Y:S02]  /*c9e0*/  ISETP.GT.AND P0, PT, R225.reuse, UR4, PT ;  /* 0x00000004e1007c0c */ /* 0x040fe4000bf04270 */
[----:B------:R-:W-:Y:S01]  /*c9f0*/  IADD3 R225, R225, -0x1, RZ ;  /* 0xffffffffe1e17810 */ /* 0x000fe20007ffe0ff */
[----:B------:R-:W-:Y:S01]  /*ca00*/  FADD.FTZ R0, -R0, R103 ;  /* 0x0000006700007221 */ /* 0x000fe20000010100 */
[----:B------:R-:W-:Y:S03]  /*ca10*/  F2FP.BF16.PACK_AB R65, R106, R200 ;  /* 0x000000c86a41723e */ /* 0x000fe600000010ff */
[----:B------:R1:W-:Y:S01]  /*ca20*/  MUFU.EX2 R49, R44 ;  /* 0x0000002c00317308 */ /* 0x0003e20000000800 */
[----:B------:R-:W-:Y:S01]  /*ca30*/  FMUL.FTZ R0, R0, c[0x0][0x2d0] ;  /* 0x0000b40000007a20 */ /* 0x000fe20000410000 */
[----:B--2---:R-:W-:Y:S01]  /*ca40*/  MOV R105, R244 ;  /* 0x000000f400697202 */ /* 0x004fe20000000f00 */
[----:B------:R-:W-:Y:S01]  /*ca50*/  FMUL.FTZ R4, R69, R104 ;  /* 0x0000006845047220 */ /* 0x000fe20000410000 */
[----:B------:R-:W-:Y:S02]  /*ca60*/  MOV R104, R54 ;  /* 0x0000003600687202 */ /* 0x000fe40000000f00 */
[----:B------:R-:W2:Y:S02]  /*ca70*/  LDSM.16.MT88.4 R52, [R210+0x100] ;  /* 0x00010000d234783b */ /* 0x000ea40000004200 */
[----:B------:R-:W-:Y:S02]  /*ca80*/  F2FP.BF16.PACK_AB R67, R87, R104 ;  /* 0x000000685743723e */ /* 0x000fe400000010ff */
[----:B------:R-:W5:Y:S01]  /*ca90*/  MUFU.EX2 R0, R0 ;  /* 0x0000000000007308 */ /* 0x000f620000000800 */
[-C--:B------:R-:W-:Y:S05]  /*caa0*/  HMMA.16816.F32.BF16 R4, R76, R20.reuse, R4 ;  /* 0x000000144c04723c */ /* 0x080fea0000041804 */
[C---:B---3--:R-:W-:Y:S02]  /*cab0*/  FMUL.FTZ R24, R2.reuse, R124 ;  /* 0x0000007c02187220 */ /* 0x048fe40000410000 */
[----:B----4-:R-:W-:Y:S02]  /*cac0*/  IMAD.MOV.U32 R129, RZ, RZ, R30 ;  /* 0x000000ffff817224 */ /* 0x010fe400078e001e */
[----:B------:R-:W-:Y:S03]  /*cad0*/  MUFU.EX2 R124, R32 ;  /* 0x00000020007c7308 */ /* 0x000fe60000000800 */
[----:B-1----:R-:W-:Y:S07]  /*cae0*/  FMUL.FTZ R44, R2, R144 ;  /* 0x00000090022c7220 */ /* 0x002fee0000410000 */
[----:B------:R-:W-:Y:S01]  /*caf0*/  MUFU.EX2 R151, R58 ;  /* 0x0000003a00977308 */ /* 0x000fe20000000800 */
[C---:B-----5:R-:W-:Y:S02]  /*cb00*/  FMUL.FTZ R11, R0.reuse, R111 ;  /* 0x0000006f000b7220 */ /* 0x060fe40000410000 */
[C---:B------:R-:W-:Y:S02]  /*cb10*/  FMUL.FTZ R10, R0.reuse, R110 ;  /* 0x0000006e000a7220 */ /* 0x040fe40000410000 */
[----:B------:R-:W-:Y:S05]  /*cb20*/  IMAD.MOV.U32 R110, RZ, RZ, R86 ;  /* 0x000000ffff6e7224 */ /* 0x000fea00078e0056 */
[----:B------:R1:W-:Y:S01]  /*cb30*/  MUFU.EX2 R111, R12 ;  /* 0x0000000c006f7308 */ /* 0x0003e20000000800 */
[C---:B------:R-:W-:Y:S01]  /*cb40*/  FMUL.FTZ R15, R0.reuse, R115 ;  /* 0x00000073000f7220 */ /* 0x040fe20000410000 */
[C---:B------:R-:W-:Y:S04]  /*cb50*/  HMMA.16816.F32.BF16 R8, R64.reuse, R20, R8 ;  /* 0x000000144008723c */ /* 0x040fe80000041808 */
[C---:B------:R-:W-:Y:S01]  /*cb60*/  FMUL.FTZ R14, R0.reuse, R114 ;  /* 0x00000072000e7220 */ /* 0x040fe20000410000 */
[----:B------:R-:W-:Y:S01]  /*cb70*/  MOV R114, R92 ;  /* 0x0000005c00727202 */ /* 0x000fe20000000f00 */
[C---:B------:R-:W-:Y:S01]  /*cb80*/  FMUL.FTZ R26, R0.reuse, R126 ;  /* 0x0000007e001a7220 */ /* 0x040fe20000410000 */
[----:B------:R-:W-:Y:S01]  /*cb90*/  MOV R126, R80 ;  /* 0x00000050007e7202 */ /* 0x000fe20000000f00 */
[----:B------:R-:W-:Y:S01]  /*cba0*/  FFMA.FTZ R20, R47, c[0x0][0x2d0], -R74 ;  /* 0x0000b4002f147a23 */ /* 0x000fe2000001084a */
[----:B------:R-:W3:Y:S03]  /*cbb0*/  LDSM.16.MT88.4 R80, [R211+0x100] ;  /* 0x00010000d350783b */ /* 0x000ee60000004200 */
[----:B------:R4:W5:Y:S01]  /*cbc0*/  MUFU.EX2 R59, R20 ;  /* 0x00000014003b7308 */ /* 0x0009620000000800 */
[C---:B------:R-:W-:Y:S02]  /*cbd0*/  FMUL.FTZ R21, R69.reuse, R121 ;  /* 0x0000007945157220 */ /* 0x040fe40000410000 */
[C---:B------:R-:W-:Y:S02]  /*cbe0*/  FMUL.FTZ R27, R0.reuse, R127 ;  /* 0x0000007f001b7220 */ /* 0x040fe40000410000 */
[C---:B------:R-:W-:Y:S02]  /*cbf0*/  FMUL.FTZ R31, R0.reuse, R131 ;  /* 0x00000083001f7220 */ /* 0x040fe40000410000 */
[----:B------:R-:W-:Y:S01]  /*cc00*/  FMUL.FTZ R30, R0, R130 ;  /* 0x00000082001e7220 */ /* 0x000fe20000410000 */
[----:B------:R-:W-:Y:S01]  /*cc10*/  MOV R130, R33 ;  /* 0x0000002100827202 */ /* 0x000fe20000000f00 */
[----:B-1----:R-:W-:Y:S01]  /*cc20*/  FMUL.FTZ R12, R2, R112 ;  /* 0x00000070020c7220 */ /* 0x002fe20000410000 */
[----:B------:R1:W-:Y:S01]  /*cc30*/  MUFU.EX2 R127, R40 ;  /* 0x00000028007f7308 */ /* 0x0003e20000000800 */
[C---:B------:R-:W-:Y:S01]  /*cc40*/  FMUL.FTZ R32, R69.reuse, R132 ;  /* 0x0000008445207220 */ /* 0x040fe20000410000 */
[----:B------:R-:W-:Y:S01]  /*cc50*/  MOV R112, R87 ;  /* 0x0000005700707202 */ /* 0x000fe20000000f00 */
[----:B------:R-:W-:Y:S02]  /*cc60*/  FMUL.FTZ R33, R69, R133 ;  /* 0x0000008545217220 */ /* 0x000fe40000410000 */
[----:B------:R-:W-:Y:S01]  /*cc70*/  LDSM.16.MT88.4 R132, [R212+0x2900] ;  /* 0x00290000d484783b */ /* 0x000fe20000004200 */
[-C--:B------:R-:W-:Y:S03]  /*cc80*/  HMMA.16816.F32.BF16 R12, R64, R22.reuse, R12 ;  /* 0x00000016400c723c */ /* 0x080fe6000004180c */
[----:B------:R-:W-:Y:S02]  /*cc90*/  IMAD.MOV.U32 R131, RZ, RZ, R84 ;  /* 0x000000ffff837224 */ /* 0x000fe400078e0054 */
[----:B------:R-:W-:Y:S02]  /*cca0*/  FFMA.FTZ R92, R95, c[0x0][0x2d0], -R75 ;  /* 0x0000b4005f5c7a23 */ /* 0x000fe4000001084b */
[----:B------:R-:W2:Y:S01]  /*ccb0*/  LDSM.16.MT88.4 R84, [R209+0x900] ;  /* 0x00090000d154783b */ /* 0x000ea20000004200 */
[C---:B------:R-:W-:Y:S04]  /*ccc0*/  HMMA.16816.F32.BF16 R16, R76.reuse, R22, R16 ;  /* 0x000000164c10723c */ /* 0x040fe80000041810 */
[C---:B----4-:R-:W-:Y:S02]  /*ccd0*/  FMUL.FTZ R20, R69.reuse, R120 ;  /* 0x0000007845147220 */ /* 0x050fe40000410000 */
[----:B------:R-:W-:Y:S01]  /*cce0*/  FMUL.FTZ R42, R0, R142 ;  /* 0x0000008e002a7220 */ /* 0x000fe20000410000 */
[----:B------:R4:W-:Y:S01]  /*ccf0*/  MUFU.EX2 R120, R62 ;  /* 0x0000003e00787308 */ /* 0x0009e20000000800 */
[C---:B------:R-:W-:Y:S01]  /*cd00*/  FMUL.FTZ R22, R68.reuse, R122 ;  /* 0x0000007a44167220 */ /* 0x040fe20000410000 */
[----:B------:R-:W-:Y:S03]  /*cd10*/  MOV R122, R60 ;  /* 0x0000003c007a7202 */ /* 0x000fe60000000f00 */
[----:B------:R-:W-:Y:S02]  /*cd20*/  FMUL.FTZ R23, R68, R123 ;  /* 0x0000007b44177220 */ /* 0x000fe40000410000 */
[----:B-----5:R-:W-:Y:S02]  /*cd30*/  IMAD.MOV.U32 R150, RZ, RZ, R59 ;  /* 0x000000ffff967224 */ /* 0x020fe400078e003b */
[C---:B------:R-:W-:Y:S02]  /*cd40*/  FMUL.FTZ R60, R2.reuse, R160 ;  /* 0x000000a0023c7220 */ /* 0x040fe40000410000 */
[----:B------:R-:W5:Y:S01]  /*cd50*/  LDL.LU R160, [R1+0x8] ;  /* 0x0000080001a07983 */ /* 0x000f620000300800 */
[-C--:B------:R-:W-:Y:S03]  /*cd60*/  HMMA.16816.F32.BF16 R20, R76, R36.reuse, R20 ;  /* 0x000000244c14723c */ /* 0x080fe60000041814 */
[----:B------:R-:W-:Y:S02]  /*cd70*/  IMAD.MOV.U32 R115, RZ, RZ, R93 ;  /* 0x000000ffff737224 */ /* 0x000fe400078e005d */
[----:B-1----:R-:W-:Y:S02]  /*cd80*/  FMUL.FTZ R40, R2, R140 ;  /* 0x0000008c02287220 */ /* 0x002fe40000410000 */
[----:B------:R-:W-:Y:S01]  /*cd90*/  FMUL.FTZ R59, R0, R159 ;  /* 0x0000009f003b7220 */ /* 0x000fe20000410000 */
[C---:B------:R-:W-:Y:S04]  /*cda0*/  HMMA.16816.F32.BF16 R24, R64.reuse, R36, R24 ;  /* 0x000000244018723c */ /* 0x040fe80000041818 */
[----:B------:R-:W-:Y:S02]  /*cdb0*/  IMAD.MOV.U32 R121, RZ, RZ, R61 ;  /* 0x000000ffff797224 */ /* 0x000fe400078e003d */
[----:B------:R-:W-:Y:S02]  /*cdc0*/  FMUL.FTZ R61, R2, R161 ;  /* 0x000000a1023d7220 */ /* 0x000fe40000410000 */
[-C--:B------:R-:W-:Y:S04]  /*cdd0*/  HMMA.16816.F32.BF16 R28, R64, R38.reuse, R28 ;  /* 0x00000026401c723c */ /* 0x080fe8000004181c */
[----:B------:R-:W-:Y:S02]  /*cde0*/  FFMA.FTZ R36, R48, c[0x0][0x2d0], -R96 ;  /* 0x0000b40030247a23 */ /* 0x000fe40000010860 */
[----:B------:R-:W-:Y:S02]  /*cdf0*/  IMAD.MOV.U32 R161, RZ, RZ, R116 ;  /* 0x000000ffffa17224 */ /* 0x000fe400078e0074 */
[C---:B------:R-:W-:Y:S01]  /*ce00*/  HMMA.16816.F32.BF16 R32, R76.reuse, R38, R32 ;  /* 0x000000264c20723c */ /* 0x040fe20000041820 */
[----:B------:R1:W-:Y:S03]  /*ce10*/  MUFU.EX2 R128, R36 ;  /* 0x0000002400807308 */ /* 0x0003e60000000800 */
[----:B------:R-:W-:Y:S02]  /*ce20*/  FMUL.FTZ R37, R69, R137 ;  /* 0x0000008945257220 */ /* 0x000fe40000410000 */
[----:B------:R-:W-:Y:S02]  /*ce30*/  FMUL.FTZ R43, R0, R143 ;  /* 0x0000008f002b7220 */ /* 0x000fe40000410000 */
[C---:B------:R-:W-:Y:S03]  /*ce40*/  FMUL.FTZ R38, R68.reuse, R138 ;  /* 0x0000008a44267220 */ /* 0x040fe60000410000 */
[----:B------:R-:W-:Y:S01]  /*ce50*/  MUFU.EX2 R138, R92 ;  /* 0x0000005c008a7308 */ /* 0x000fe20000000800 */
[----:B------:R-:W-:Y:S02]  /*ce60*/  FMUL.FTZ R39, R68, R139 ;  /* 0x0000008b44277220 */ /* 0x000fe40000410000 */
[--C-:B------:R-:W-:Y:S02]  /*ce70*/  FFMA.FTZ R48, R57, c[0x0][0x2d0], -R74.reuse ;  /* 0x0000b40039307a23 */ /* 0x100fe4000001084a */
[C---:B------:R-:W-:Y:S02]  /*ce80*/  FMUL.FTZ R46, R0.reuse, R146 ;  /* 0x00000092002e7220 */ /* 0x040fe40000410000 */
[----:B------:R-:W-:Y:S02]  /*ce90*/  FMUL.FTZ R47, R0, R147 ;  /* 0x00000093002f7220 */ /* 0x000fe40000410000 */
[----:B------:R-:W-:Y:S01]  /*cea0*/  FMUL.FTZ R57, R2, R157 ;  /* 0x0000009d02397220 */ /* 0x000fe20000410000 */
[----:B------:R3:W-:Y:S01]  /*ceb0*/  MUFU.EX2 R123, R48 ;  /* 0x00000030007b7308 */ /* 0x0007e20000000800 */
[C---:B------:R-:W-:Y:S02]  /*cec0*/  FMUL.FTZ R58, R0.reuse, R158 ;  /* 0x0000009e003a7220 */ /* 0x040fe40000410000 */
[----:B----4-:R-:W-:Y:S02]  /*ced0*/  FMUL.FTZ R62, R0, R162 ;  /* 0x000000a2003e7220 */ /* 0x010fe40000410000 */
[C---:B-1----:R-:W-:Y:S07]  /*cee0*/  FMUL.FTZ R36, R69.reuse, R136 ;  /* 0x0000008845247220 */ /* 0x042fee0000410000 */
[-C--:B--2---:R-:W-:Y:S08]  /*cef0*/  HMMA.16816.F32.BF16 R36, R76, R52.reuse, R36 ;  /* 0x000000344c24723c */ /* 0x084ff00000041824 */
[C---:B------:R-:W-:Y:S04]  /*cf00*/  HMMA.16816.F32.BF16 R40, R64.reuse, R52, R40 ;  /* 0x000000344028723c */ /* 0x040fe80000041828 */
[C---:B---3--:R-:W-:Y:S02]  /*cf10*/  FMUL.FTZ R48, R69.reuse, R148 ;  /* 0x0000009445307220 */ /* 0x048fe40000410000 */
[----:B------:R-:W-:Y:S02]  /*cf20*/  IMAD.MOV.U32 R148, RZ, RZ, R49 ;  /* 0x000000ffff947224 */ /* 0x000fe400078e0031 */
[-C--:B------:R-:W-:Y:S04]  /*cf30*/  HMMA.16816.F32.BF16 R44, R64, R54.reuse, R44 ;  /* 0x00000036402c723c */ /* 0x080fe8000004182c */
[--C-:B------:R-:W-:Y:S02]  /*cf40*/  FFMA.FTZ R52, R56, c[0x0][0x2d0], -R97.reuse ;  /* 0x0000b40038347a23 */ /* 0x100fe40000010861 */
[C---:B------:R-:W-:Y:S01]  /*cf50*/  FMUL.FTZ R49, R69.reuse, R149 ;  /* 0x0000009545317220 */ /* 0x040fe20000410000 */
[----:B------:R-:W-:Y:S01]  /*cf60*/  MOV R149, R63 ;  /* 0x0000003f00957202 */ /* 0x000fe20000000f00 */
[----:B------:R1:W2:Y:S01]  /*cf70*/  MUFU.EX2 R103, R52 ;  /* 0x0000003400677308 */ /* 0x0002a20000000800 */
[C---:B------:R-:W-:Y:S03]  /*cf80*/  FMUL.FTZ R53, R69.reuse, R153 ;  /* 0x0000009945357220 */ /* 0x040fe60000410000 */
[----:B------:R-:W-:Y:S01]  /*cf90*/  FMUL.FTZ R56, R2, R156 ;  /* 0x0000009c02387220 */ /* 0x000fe20000410000 */
[C---:B------:R-:W-:Y:S04]  /*cfa0*/  HMMA.16816.F32.BF16 R48, R76.reuse, R54, R48 ;  /* 0x000000364c30723c */ /* 0x040fe80000041830 */
[----:B------:R-:W-:Y:S03]  /*cfb0*/  FMUL.FTZ R63, R0, R163 ;  /* 0x000000a3003f7220 */ /* 0x000fe60000410000 */
[C---:B------:R-:W-:Y:S02]  /*cfc0*/  FMUL.FTZ R54, R68.reuse, R154 ;  /* 0x0000009a44367220 */ /* 0x040fe40000410000 */
[----:B------:R-:W-:Y:S03]  /*cfd0*/  FMUL.FTZ R55, R68, R155 ;  /* 0x0000009b44377220 */ /* 0x000fe60000410000 */
[----:B-1----:R-:W-:Y:S07]  /*cfe0*/  FMUL.FTZ R52, R69, R152 ;  /* 0x0000009845347220 */ /* 0x002fee0000410000 */
[-C--:B------:R-:W-:Y:S08]  /*cff0*/  HMMA.16816.F32.BF16 R52, R76, R80.reuse, R52 ;  /* 0x000000504c34723c */ /* 0x080ff00000041834 */
[C---:B------:R-:W-:Y:S07]  /*d000*/  HMMA.16816.F32.BF16 R56, R64.reuse, R80, R56 ;  /* 0x000000504038723c */ /* 0x040fee0000041838 */
[----:B------:R-:W-:Y:S01]  /*d010*/  FFMA.FTZ R80, R88, c[0x0][0x2d0], -R97 ;  /* 0x0000b40058507a23 */ /* 0x000fe20000010861 */
[-C--:B------:R-:W-:Y:S03]  /*d020*/  HMMA.16816.F32.BF16 R60, R64, R82.reuse, R60 ;  /* 0x00000052403c723c */ /* 0x080fe6000004183c */
[----:B------:R1:W3:Y:S01]  /*d030*/  MUFU.EX2 R109, R80 ;  /* 0x00000050006d7308 */ /* 0x0002e20000000800 */
[----:B--2---:R-:W-:Y:S03]  /*d040*/  F2FP.BF16.PACK_AB R81, R151, R103 ;  /* 0x000000679751723e */ /* 0x004fe600000010ff */
[C---:B------:R-:W-:Y:S02]  /*d050*/  FMUL.FTZ R64, R69.reuse, R164 ;  /* 0x000000a445407220 */ /* 0x040fe40000410000 */
[----:B------:R-:W-:Y:S03]  /*d060*/  FMUL.FTZ R65, R69, R165 ;  /* 0x000000a545417220 */ /* 0x000fe60000410000 */
[C---:B------:R-:W-:Y:S02]  /*d070*/  FMUL.FTZ R66, R68.reuse, R166 ;  /* 0x000000a644427220 */ /* 0x040fe40000410000 */
[----:B------:R-:W-:Y:S07]  /*d080*/  FMUL.FTZ R67, R68, R167 ;  /* 0x000000a744437220 */ /* 0x000fee0000410000 */
[----:B------:R-:W-:Y:S04]  /*d090*/  HMMA.16816.F32.BF16 R64, R76, R82, R64 ;  /* 0x000000524c40723c */ /* 0x000fe80000041840 */
[--C-:B-1----:R-:W-:Y:S03]  /*d0a0*/  FFMA.FTZ R80, R90, c[0x0][0x2d0], -R74.reuse ;  /* 0x0000b4005a507a23 */ /* 0x102fe6000001084a */
[----:B------:R-:W-:Y:S01]  /*d0b0*/  F2FP.BF16.PACK_AB R78, R150, R130 ;  /* 0x00000082964e723e */ /* 0x000fe200000010ff */
[----:B------:R-:W1:Y:S01]  /*d0c0*/  LDSM.16.MT88.4 R88, [R212+0x900] ;  /* 0x00090000d458783b */ /* 0x000e620000004200 */
[----:B------:R-:W-:Y:S01]  /*d0d0*/  F2FP.BF16.PACK_AB R79, R149, R129 ;  /* 0x00000081954f723e */ /* 0x000fe200000010ff */
[----:B------:R2:W-:Y:S02]  /*d0e0*/  MUFU.EX2 R251, R80 ;  /* 0x0000005000fb7308 */ /* 0x0005e40000000800 */
[----:B------:R-:W-:Y:S02]  /*d0f0*/  F2FP.BF16.PACK_AB R76, R105, R126 ;  /* 0x0000007e694c723e */ /* 0x000fe400000010ff */
[----:B------:R-:W-:Y:S02]  /*d100*/  F2FP.BF16.PACK_AB R77, R111, R125 ;  /* 0x0000007d6f4d723e */ /* 0x000fe400000010ff */
[----:B------:R-:W-:Y:S02]  /*d110*/  F2FP.BF16.PACK_AB R82, R148, R127 ;  /* 0x0000007f9452723e */ /* 0x000fe400000010ff */
[----:B---3--:R-:W-:Y:S03]  /*d120*/  F2FP.BF16.PACK_AB R83, R109, R120 ;  /* 0x000000786d53723e */ /* 0x008fe600000010ff */
[-C--:B------:R-:W-:Y:S03]  /*d130*/  HMMA.16816.F32.BF16 R4, R76, R84.reuse, R4 ;  /* 0x000000544c04723c */ /* 0x080fe60000041804 */
[--C-:B--2---:R-:W-:Y:S02]  /*d140*/  FFMA.FTZ R80, R94, c[0x0][0x2d0], -R75.reuse ;  /* 0x0000b4005e507a23 */ /* 0x104fe4000001084b */
[----:B------:R-:W2:Y:S02]  /*d150*/  LDSM.16.MT88.4 R92, [R210+0x900] ;  /* 0x00090000d25c783b */ /* 0x000ea40000004200 */
[----:B------:R3:W-:Y:S02]  /*d160*/  MUFU.EX2 R139, R80 ;  /* 0x00000050008b7308 */ /* 0x0007e40000000800 */
[----:B---3--:R-:W-:Y:S07]  /*d170*/  F2FP.BF16.PACK_AB R80, R128, R124 ;  /* 0x0000007c8050723e */ /* 0x008fee00000010ff */
[C---:B------:R-:W-:Y:S07]  /*d180*/  HMMA.16816.F32.BF16 R8, R80.reuse, R84, R8 ;  /* 0x000000545008723c */ /* 0x040fee0000041808 */
[--C-:B------:R-:W-:Y:S01]  /*d190*/  FFMA.FTZ R84, R176, c[0x0][0x2d0], -R74.reuse ;  /* 0x0000b400b0547a23 */ /* 0x100fe2000001084a */
[-C--:B------:R-:W-:Y:S03]  /*d1a0*/  HMMA.16816.F32.BF16 R12, R80, R86.reuse, R12 ;  /* 0x00000056500c723c */ /* 0x080fe6000004180c */
[----:B------:R3:W-:Y:S05]  /*d1b0*/  MUFU.EX2 R249, R84 ;  /* 0x0000005400f97308 */ /* 0x0007ea0000000800 */
[C---:B------:R-:W-:Y:S08]  /*d1c0*/  HMMA.16816.F32.BF16 R16, R76.reuse, R86, R16 ;  /* 0x000000564c10723c */ /* 0x040ff00000041810 */
[-C--:B-1----:R-:W-:Y:S08]  /*d1d0*/  HMMA.16816.F32.BF16 R20, R76, R88.reuse, R20 ;  /* 0x000000584c14723c */ /* 0x082ff00000041814 */
[C---:B------:R-:W-:Y:S04]  /*d1e0*/  HMMA.16816.F32.BF16 R24, R80.reuse, R88, R24 ;  /* 0x000000585018723c */ /* 0x040fe80000041818 */
[----:B---3--:R-:W-:Y:S03]  /*d1f0*/  FFMA.FTZ R84, R177, c[0x0][0x2d0], -R74 ;  /* 0x0000b400b1547a23 */ /* 0x008fe6000001084a */
[--C-:B------:R-:W-:Y:S01]  /*d200*/  FFMA.FTZ R88, R171, c[0x0][0x2d0], -R96.reuse ;  /* 0x0000b400ab587a23 */ /* 0x100fe20000010860 */
[-C--:B------:R-:W-:Y:S01]  /*d210*/  HMMA.16816.F32.BF16 R28, R80, R90.reuse, R28 ;  /* 0x0000005a501c723c */ /* 0x080fe2000004181c */
[----:B------:R1:W-:Y:S07]  /*d220*/  MUFU.EX2 R246, R84 ;  /* 0x0000005400f67308 */ /* 0x0003ee0000000800 */
[C---:B------:R-:W-:Y:S03]  /*d230*/  HMMA.16816.F32.BF16 R32, R76.reuse, R90, R32 ;  /* 0x0000005a4c20723c */ /* 0x040fe60000041820 */
[----:B------:R3:W-:Y:S05]  /*d240*/  MUFU.EX2 R136, R88 ;  /* 0x0000005800887308 */ /* 0x0007ea0000000800 */
[-C--:B--2---:R-:W-:Y:S08]  /*d250*/  HMMA.16816.F32.BF16 R36, R76, R92.reuse, R36 ;  /* 0x0000005c4c24723c */ /* 0x084ff00000041824 */
[C---:B------:R-:W-:Y:S04]  /*d260*/  HMMA.16816.F32.BF16 R40, R80.reuse, R92, R40 ;  /* 0x0000005c5028723c */ /* 0x040fe80000041828 */
[----:B-1----:R-:W-:Y:S03]  /*d270*/  FFMA.FTZ R84, R173, c[0x0][0x2d0], -R75 ;  /* 0x0000b400ad547a23 */ /* 0x002fe6000001084b */
[----:B------:R-:W-:Y:S01]  /*d280*/  FFMA.FTZ R92, R168, c[0x0][0x2d0], -R97 ;  /* 0x0000b400a85c7a23 */ /* 0x000fe20000010861 */
[----:B------:R1:W-:Y:S01]  /*d290*/  MUFU.EX2 R245, R84 ;  /* 0x0000005400f57308 */ /* 0x0003e20000000800 */
[-C--:B------:R-:W-:Y:S03]  /*d2a0*/  HMMA.16816.F32.BF16 R44, R80, R94.reuse, R44 ;  /* 0x0000005e502c723c */ /* 0x080fe6000004182c */
[--C-:B---3--:R-:W-:Y:S05]  /*d2b0*/  FFMA.FTZ R88, R172, c[0x0][0x2d0], -R96.reuse ;  /* 0x0000b400ac587a23 */ /* 0x108fea0000010860 */
[C---:B------:R-:W-:Y:S01]  /*d2c0*/  HMMA.16816.F32.BF16 R48, R76.reuse, R94, R48 ;  /* 0x0000005e4c30723c */ /* 0x040fe20000041830 */
[----:B------:R2:W-:Y:S03]  /*d2d0*/  MUFU.EX2 R142, R88 ;  /* 0x00000058008e7308 */ /* 0x0005e60000000800 */
[----:B-----5:R-:W-:Y:S07]  /*d2e0*/  FFMA.FTZ R69, R69, R160, R161 ;  /* 0x000000a045457223 */ /* 0x020fee00000100a1 */
[----:B------:R3:W-:Y:S01]  /*d2f0*/  MUFU.EX2 R235, R92 ;  /* 0x0000005c00eb7308 */ /* 0x0007e20000000800 */
[----:B-1----:R-:W-:Y:S09]  /*d300*/  FFMA.FTZ R84, R175, c[0x0][0x2d0], -R75 ;  /* 0x0000b400af547a23 */ /* 0x002ff2000001084b */
[----:B------:R1:W-:Y:S01]  /*d310*/  MUFU.EX2 R143, R84 ;  /* 0x00000054008f7308 */ /* 0x0003e20000000800 */
[--C-:B--2---:R-:W-:Y:S09]  /*d320*/  FFMA.FTZ R88, R174, c[0x0][0x2d0], -R96.reuse ;  /* 0x0000b400ae587a23 */ /* 0x104ff20000010860 */
[----:B------:R2:W4:Y:S01]  /*d330*/  MUFU.EX2 R141, R88 ;  /* 0x00000058008d7308 */ /* 0x0005220000000800 */
[----:B---3--:R-:W-:Y:S09]  /*d340*/  FFMA.FTZ R92, R169, c[0x0][0x2d0], -R97 ;  /* 0x0000b400a95c7a23 */ /* 0x008ff20000010861 */
[----:B------:R3:W-:Y:S01]  /*d350*/  MUFU.EX2 R234, R92 ;  /* 0x0000005c00ea7308 */ /* 0x0007e20000000800 */
[----:B-1----:R-:W-:Y:S09]  /*d360*/  FFMA.FTZ R84, R99, c[0x0][0x2d0], -R96 ;  /* 0x0000b40063547a23 */ /* 0x002ff20000010860 */
[----:B------:R1:W-:Y:S01]  /*d370*/  MUFU.EX2 R137, R84 ;  /* 0x0000005400897308 */ /* 0x0003e20000000800 */
[--C-:B--2---:R-:W-:Y:S09]  /*d380*/  FFMA.FTZ R88, R182, c[0x0][0x2d0], -R74.reuse ;  /* 0x0000b400b6587a23 */ /* 0x104ff2000001084a */
[----:B------:R2:W-:Y:S01]  /*d390*/  MUFU.EX2 R244, R88 ;  /* 0x0000005800f47308 */ /* 0x0005e20000000800 */
[----:B---3--:R-:W-:Y:S09]  /*d3a0*/  FFMA.FTZ R92, R185, c[0x0][0x2d0], -R75 ;  /* 0x0000b400b95c7a23 */ /* 0x008ff2000001084b */
[----:B------:R3:W-:Y:S01]  /*d3b0*/  MUFU.EX2 R145, R92 ;  /* 0x0000005c00917308 */ /* 0x0007e20000000800 */
[----:B-1----:R-:W1:Y:S01]  /*d3c0*/  LDSM.16.MT88.4 R84, [R211+0x900] ;  /* 0x00090000d354783b */ /* 0x002e620000004200 */
[--C-:B--2---:R-:W-:Y:S08]  /*d3d0*/  FFMA.FTZ R88, R98, c[0x0][0x2d0], -R97.reuse ;  /* 0x0000b40062587a23 */ /* 0x104ff00000010861 */
[----:B------:R2:W5:Y:S01]  /*d3e0*/  MUFU.EX2 R140, R88 ;  /* 0x00000058008c7308 */ /* 0x0005620000000800 */
[----:B---3--:R-:W-:Y:S08]  /*d3f0*/  LDSM.16.MT88.4 R92, [R210+0x1100] ;  /* 0x00110000d25c783b */ /* 0x008ff00000004200 */
[----:B--2---:R-:W2:Y:S01]  /*d400*/  LDSM.16.MT88.4 R88, [R209+0x1100] ;  /* 0x00110000d158783b */ /* 0x004ea20000004200 */
[-C--:B-1----:R-:W-:Y:S08]  /*d410*/  HMMA.16816.F32.BF16 R52, R76, R84.reuse, R52 ;  /* 0x000000544c34723c */ /* 0x082ff00000041834 */
[C---:B------:R-:W-:Y:S07]  /*d420*/  HMMA.16816.F32.BF16 R56, R80.reuse, R84, R56 ;  /* 0x000000545038723c */ /* 0x040fee0000041838 */
[----:B------:R-:W-:Y:S01]  /*d430*/  FFMA.FTZ R84, R170, c[0x0][0x2d0], -R97 ;  /* 0x0000b400aa547a23 */ /* 0x000fe20000010861 */
[-C--:B------:R-:W-:Y:S03]  /*d440*/  HMMA.16816.F32.BF16 R60, R80, R86.reuse, R60 ;  /* 0x00000056503c723c */ /* 0x080fe6000004183c */
[----:B------:R1:W3:Y:S04]  /*d450*/  MUFU.EX2 R232, R84 ;  /* 0x0000005400e87308 */ /* 0x0002e80000000800 */
[--C-:B------:R-:W-:Y:S01]  /*d460*/  FFMA.FTZ R80, R187, c[0x0][0x2d0], -R74.reuse ;  /* 0x0000b400bb507a23 */ /* 0x100fe2000001084a */
[----:B------:R-:W-:Y:S04]  /*d470*/  HMMA.16816.F32.BF16 R64, R76, R86, R64 ;  /* 0x000000564c40723c */ /* 0x000fe80000041840 */
[----:B----4-:R-:W-:Y:S01]  /*d480*/  F2FP.BF16.PACK_AB R82, R141, R142 ;  /* 0x0000008e8d52723e */ /* 0x010fe200000010ff */
[----:B------:R4:W-:Y:S01]  /*d490*/  MUFU.EX2 R147, R80 ;  /* 0x0000005000937308 */ /* 0x0009e20000000800 */
[----:B-----5:R-:W-:Y:S02]  /*d4a0*/  F2FP.BF16.PACK_AB R81, R235, R140 ;  /* 0x0000008ceb51723e */ /* 0x020fe400000010ff */
[----:B------:R-:W-:Y:S04]  /*d4b0*/  F2FP.BF16.PACK_AB R76, R251, R123 ;  /* 0x0000007bfb4c723e */ /* 0x000fe800000010ff */
[----:B------:R-:W-:Y:S02]  /*d4c0*/  F2FP.BF16.PACK_AB R77, R138, R139 ;  /* 0x0000008b8a4d723e */ /* 0x000fe400000010ff */
[----:B------:R-:W-:Y:S02]  /*d4d0*/  F2FP.BF16.PACK_AB R78, R246, R249 ;  /* 0x000000f9f64e723e */ /* 0x000fe400000010ff */
[----:B------:R-:W-:Y:S01]  /*d4e0*/  F2FP.BF16.PACK_AB R79, R143, R245 ;  /* 0x000000f58f4f723e */ /* 0x000fe200000010ff */
[----:B-1----:R-:W1:Y:S01]  /*d4f0*/  LDSM.16.MT88.4 R84, [R212+0x1100] ;  /* 0x00110000d454783b */ /* 0x002e620000004200 */
[----:B---3--:R-:W-:Y:S05]  /*d500*/  F2FP.BF16.PACK_AB R83, R232, R234 ;  /* 0x000000eae853723e */ /* 0x008fea00000010ff */
[-C--:B--2---:R-:W-:Y:S03]  /*d510*/  HMMA.16816.F32.BF16 R4, R76, R88.reuse, R4 ;  /* 0x000000584c04723c */ /* 0x084fe60000041804 */
[--C-:B----4-:R-:W-:Y:S04]  /*d520*/  FFMA.FTZ R80, R183, c[0x0][0x2d0], -R75.reuse ;  /* 0x0000b400b7507a23 */ /* 0x110fe8000001084b */
[----:B------:R2:W-:Y:S02]  /*d530*/  MUFU.EX2 R146, R80 ;  /* 0x0000005000927308 */ /* 0x0005e40000000800 */
[----:B--2---:R-:W-:Y:S07]  /*d540*/  F2FP.BF16.PACK_AB R80, R136, R137 ;  /* 0x000000898850723e */ /* 0x004fee00000010ff */
[C---:B------:R-:W-:Y:S07]  /*d550*/  HMMA.16816.F32.BF16 R8, R80.reuse, R88, R8 ;  /* 0x000000585008723c */ /* 0x040fee0000041808 */
[--C-:B------:R-:W-:Y:S01]  /*d560*/  FFMA.FTZ R88, R195, c[0x0][0x2d0], -R74.reuse ;  /* 0x0000b400c3587a23 */ /* 0x100fe2000001084a */
[-C--:B------:R-:W-:Y:S03]  /*d570*/  HMMA.16816.F32.BF16 R12, R80, R90.reuse, R12 ;  /* 0x0000005a500c723c */ /* 0x080fe6000004180c */
[----:B------:R2:W-:Y:S05]  /*d580*/  MUFU.EX2 R231, R88 ;  /* 0x0000005800e77308 */ /* 0x0005ea0000000800 */
[C---:B------:R-:W-:Y:S08]  /*d590*/  HMMA.16816.F32.BF16 R16, R76.reuse, R90, R16 ;  /* 0x0000005a4c10723c */ /* 0x040ff00000041810 */
[-C--:B-1----:R-:W-:Y:S08]  /*d5a0*/  HMMA.16816.F32.BF16 R20, R76, R84.reuse, R20 ;  /* 0x000000544c14723c */ /* 0x082ff00000041814 */
[C---:B------:R-:W-:Y:S04]  /*d5b0*/  HMMA.16816.F32.BF16 R24, R80.reuse, R84, R24 ;  /* 0x000000545018723c */ /* 0x040fe80000041818 */
[----:B--2---:R-:W-:Y:S01]  /*d5c0*/  FFMA.FTZ R88, R198, c[0x0][0x2d0], -R74 ;  /* 0x0000b400c6587a23 */ /* 0x004fe2000001084a */
[----:B------:R-:W-:Y:S02]  /*d5d0*/  MOV R198, R109 ;  /* 0x0000006d00c67202 */ /* 0x000fe40000000f00 */
[--C-:B------:R-:W-:Y:S01]  /*d5e0*/  FFMA.FTZ R84, R184, c[0x0][0x2d0], -R96.reuse ;  /* 0x0000b400b8547a23 */ /* 0x100fe20000010860 */
[-C--:B------:R-:W-:Y:S01]  /*d5f0*/  HMMA.16816.F32.BF16 R28, R80, R86.reuse, R28 ;  /* 0x00000056501c723c */ /* 0x080fe2000004181c */
[----:B------:R1:W-:Y:S07]  /*d600*/  MUFU.EX2 R195, R88 ;  /* 0x0000005800c37308 */ /* 0x0003ee0000000800 */
[C---:B------:R-:W-:Y:S03]  /*d610*/  HMMA.16816.F32.BF16 R32, R76.reuse, R86, R32 ;  /* 0x000000564c20723c */ /* 0x040fe60000041820 */
[----:B------:R2:W-:Y:S05]  /*d620*/  MUFU.EX2 R144, R84 ;  /* 0x0000005400907308 */ /* 0x0005ea0000000800 */
[-C--:B------:R-:W-:Y:S08]  /*d630*/  HMMA.16816.F32.BF16 R36, R76, R92.reuse, R36 ;  /* 0x0000005c4c24723c */ /* 0x080ff00000041824 */
[C---:B------:R-:W-:Y:S04]  /*d640*/  HMMA.16816.F32.BF16 R40, R80.reuse, R92, R40 ;  /* 0x0000005c5028723c */ /* 0x040fe80000041828 */
[----:B-1----:R-:W-:Y:S03]  /*d650*/  FFMA.FTZ R88, R191, c[0x0][0x2d0], -R75 ;  /* 0x0000b400bf587a23 */ /* 0x002fe6000001084b */
[----:B------:R-:W-:Y:S01]  /*d660*/  FFMA.FTZ R92, R180, c[0x0][0x2d0], -R97 ;  /* 0x0000b400b45c7a23 */ /* 0x000fe20000010861 */
[-C--:B------:R-:W-:Y:S01]  /*d670*/  HMMA.16816.F32.BF16 R44, R80, R94.reuse, R44 ;  /* 0x0000005e502c723c */ /* 0x080fe2000004182c */
[----:B------:R1:W-:Y:S03]  /*d680*/  MUFU.EX2 R191, R88 ;  /* 0x0000005800bf7308 */ /* 0x0003e60000000800 */
[--C-:B--2---:R-:W-:Y:S04]  /*d690*/  FFMA.FTZ R84, R188, c[0x0][0x2d0], -R96.reuse ;  /* 0x0000b400bc547a23 */ /* 0x104fe80000010860 */
[C---:B------:R-:W-:Y:S03]  /*d6a0*/  HMMA.16816.F32.BF16 R48, R76.reuse, R94, R48 ;  /* 0x0000005e4c30723c */ /* 0x040fe60000041830 */
[----:B------:R2:W-:Y:S10]  /*d6b0*/  MUFU.EX2 R187, R84 ;  /* 0x0000005400bb7308 */ /* 0x0005f40000000800 */
[----:B------:R3:W-:Y:S01]  /*d6c0*/  MUFU.EX2 R155, R92 ;  /* 0x0000005c009b7308 */ /* 0x0007e20000000800 */
[----:B-1----:R-:W-:Y:S09]  /*d6d0*/  FFMA.FTZ R88, R193, c[0x0][0x2d0], -R75 ;  /* 0x0000b400c1587a23 */ /* 0x002ff2000001084b */
[----:B------:R1:W-:Y:S01]  /*d6e0*/  MUFU.EX2 R193, R88 ;  /* 0x0000005800c17308 */ /* 0x0003e20000000800 */
[--C-:B--2---:R-:W-:Y:S02]  /*d6f0*/  FFMA.FTZ R84, R189, c[0x0][0x2d0], -R96.reuse ;  /* 0x0000b400bd547a23 */ /* 0x104fe40000010860 */
[----:B------:R-:W-:Y:S01]  /*d700*/  IMAD.MOV.U32 R189, RZ, RZ, R123 ;  /* 0x000000ffffbd7224 */ /* 0x000fe200078e007b */
[----:B------:R-:W-:Y:S06]  /*d710*/  MOV R123, R118 ;  /* 0x00000076007b7202 */ /* 0x000fec0000000f00 */
[----:B------:R2:W-:Y:S01]  /*d720*/  MUFU.EX2 R184, R84 ;  /* 0x0000005400b87308 */ /* 0x0005e20000000800 */
[----:B---3--:R-:W-:Y:S09]  /*d730*/  FFMA.FTZ R92, R179, c[0x0][0x2d0], -R97 ;  /* 0x0000b400b35c7a23 */ /* 0x008ff20000010861 */
[----:B------:R3:W-:Y:S01]  /*d740*/  MUFU.EX2 R154, R92 ;  /* 0x0000005c009a7308 */ /* 0x0007e20000000800 */
[----:B-1----:R-:W1:Y:S01]  /*d750*/  LDSM.16.MT88.4 R88, [R211+0x1100] ;  /* 0x00110000d358783b */ /* 0x002e620000004200 */
[----:B--2---:R-:W-:Y:S01]  /*d760*/  FFMA.FTZ R84, R190, c[0x0][0x2d0], -R96 ;  /* 0x0000b400be547a23 */ /* 0x004fe20000010860 */
[----:B------:R-:W-:Y:S06]  /*d770*/  MOV R190, R127 ;  /* 0x0000007f00be7202 */ /* 0x000fec0000000f00 */
[----:B------:R-:W2:Y:S01]  /*d780*/  LDL.LU R127, [R1+0xc] ;  /* 0x00000c00017f7983 */ /* 0x000ea20000300800 */
[----:B------:R4:W5:Y:S01]  /*d790*/  MUFU.EX2 R185, R84 ;  /* 0x0000005400b97308 */ /* 0x0009620000000800 */
[----:B---3--:R-:W-:Y:S01]  /*d7a0*/  FFMA.FTZ R92, R205, c[0x0][0x2d0], -R75 ;  /* 0x0000b400cd5c7a23 */ /* 0x008fe2000001084b */
[----:B------:R-:W-:Y:S01]  /*d7b0*/  MOV R205, R190 ;  /* 0x000000be00cd7202 */ /* 0x000fe20000000f00 */
[----:B------:R-:W-:Y:S07]  /*d7c0*/  IMAD.MOV.U32 R190, RZ, RZ, R151 ;  /* 0x000000ffffbe7224 */ /* 0x000fee00078e0097 */
[----:B------:R3:W-:Y:S01]  /*d7d0*/  MUFU.EX2 R159, R92 ;  /* 0x0000005c009f7308 */ /* 0x0007e20000000800 */
[--C-:B----4-:R-:W-:Y:S01]  /*d7e0*/  FFMA.FTZ R84, R204, c[0x0][0x2d0], -R74.reuse ;  /* 0x0000b400cc547a23 */ /* 0x110fe2000001084a */
[----:B------:R-:W-:Y:S01]  /*d7f0*/  MOV R204, R122 ;  /* 0x0000007a00cc7202 */ /* 0x000fe20000000f00 */
[-C--:B-1----:R-:W-:Y:S01]  /*d800*/  HMMA.16816.F32.BF16 R52, R76, R88.reuse, R52 ;  /* 0x000000584c34723c */ /* 0x082fe20000041834 */
[----:B------:R-:W4:Y:S06]  /*d810*/  LDL.LU R122, [R1+0x10] ;  /* 0x00001000017a7983 */ /* 0x000f2c0000300800 */
[----:B------:R1:W-:Y:S01]  /*d820*/  MUFU.EX2 R183, R84 ;  /* 0x0000005400b77308 */ /* 0x0003e20000000800 */
[C---:B------:R-:W-:Y:S01]  /*d830*/  HMMA.16816.F32.BF16 R56, R80.reuse, R88, R56 ;  /* 0x000000585038723c */ /* 0x040fe20000041838 */
[----:B---3--:R-:W-:Y:S06]  /*d840*/  LDSM.16.MT88.4 R92, [R210+0x1900] ;  /* 0x00190000d25c783b */ /* 0x008fec0000004200 */
[--C-:B------:R-:W-:Y:S01]  /*d850*/  FFMA.FTZ R88, R178, c[0x0][0x2d0], -R97.reuse ;  /* 0x0000b400b2587a23 */ /* 0x100fe20000010861 */
[-C--:B------:R-:W-:Y:S03]  /*d860*/  HMMA.16816.F32.BF16 R60, R80, R90.reuse, R60 ;  /* 0x0000005a503c723c */ /* 0x080fe6000004183c */
[----:B------:R-:W3:Y:S04]  /*d870*/  MUFU.EX2 R102, R88 ;  /* 0x0000005800667308 */ /* 0x000ee80000000800 */
[--C-:B------:R-:W-:Y:S01]  /*d880*/  FFMA.FTZ R80, R228, c[0x0][0x2d0], -R74.reuse ;  /* 0x0000b400e4507a23 */ /* 0x100fe2000001084a */
[----:B------:R-:W-:Y:S04]  /*d890*/  HMMA.16816.F32.BF16 R64, R76, R90, R64 ;  /* 0x0000005a4c40723c */ /* 0x000fe80000041840 */
[----:B-1----:R-:W-:Y:S01]  /*d8a0*/  FFMA.FTZ R84, R181, c[0x0][0x2d0], -R97 ;  /* 0x0000b400b5547a23 */ /* 0x002fe20000010861 */
[----:B-----5:R-:W-:Y:S01]  /*d8b0*/  F2FP.BF16.PACK_AB R82, R185, R184 ;  /* 0x000000b8b952723e */ /* 0x020fe200000010ff */
[----:B------:R1:W-:Y:S01]  /*d8c0*/  MUFU.EX2 R181, R80 ;  /* 0x0000005000b57308 */ /* 0x0003e20000000800 */
[----:B------:R-:W-:Y:S02]  /*d8d0*/  F2FP.BF16.PACK_AB R76, R147, R244 ;  /* 0x000000f4934c723e */ /* 0x000fe400000010ff */
[----:B------:R-:W-:Y:S03]  /*d8e0*/  F2FP.BF16.PACK_AB R77, R145, R146 ;  /* 0x00000092914d723e */ /* 0x000fe600000010ff */
[----:B------:R-:W-:Y:S02]  /*d8f0*/  F2FP.BF16.PACK_AB R78, R195, R231 ;  /* 0x000000e7c34e723e */ /* 0x000fe400000010ff */
[----:B------:R-:W-:Y:S02]  /*d900*/  F2FP.BF16.PACK_AB R79, R193, R191 ;  /* 0x000000bfc14f723e */ /* 0x000fe400000010ff */
[----:B------:R5:W5:Y:S01]  /*d910*/  MUFU.EX2 R182, R84 ;  /* 0x0000005400b67308 */ /* 0x000b620000000800 */
[----:B------:R-:W-:Y:S01]  /*d920*/  MOV R228, R121 ;  /* 0x0000007900e47202 */ /* 0x000fe20000000f00 */
[----:B------:R-:W-:Y:S01]  /*d930*/  IMAD.MOV.U32 R121, RZ, RZ, R119 ;  /* 0x000000ffff797224 */ /* 0x000fe200078e0077 */
[----:B---3--:R-:W-:Y:S01]  /*d940*/  F2FP.BF16.PACK_AB R83, R102, R154 ;  /* 0x0000009a6653723e */ /* 0x008fe200000010ff */
[----:B------:R-:W-:Y:S03]  /*d950*/  LDSM.16.MT88.4 R88, [R212+0x1900] ;  /* 0x00190000d458783b */ /* 0x000fe60000004200 */
[----:B------:R-:W-:Y:S02]  /*d960*/  MOV R188, R121 ;  /* 0x0000007900bc7202 */ /* 0x000fe40000000f00 */
[----:B------:R-:W-:Y:S01]  /*d970*/  MOV R121, R113 ;  /* 0x0000007100797202 */ /* 0x000fe20000000f00 */
[----:B-1----:R-:W-:Y:S01]  /*d980*/  FFMA.FTZ R80, R203, c[0x0][0x2d0], -R75 ;  /* 0x0000b400cb507a23 */ /* 0x002fe2000001084b */
[----:B------:R-:W-:Y:S03]  /*d990*/  MOV R203, R150 ;  /* 0x0000009600cb7202 */ /* 0x000fe60000000f00 */
[----:B------:R1:W-:Y:S01]  /*d9a0*/  MUFU.EX2 R153, R80 ;  /* 0x0000005000997308 */ /* 0x0003e20000000800 */
[----:B-----5:R-:W3:Y:S01]  /*d9b0*/  LDSM.16.MT88.4 R84, [R209+0x1900] ;  /* 0x00190000d154783b */ /* 0x020ee20000004200 */
[----:B------:R-:W-:Y:S02]  /*d9c0*/  F2FP.BF16.PACK_AB R81, R155, R182 ;  /* 0x000000b69b51723e */ /* 0x000fe400000010ff */
[----:B-1----:R-:W-:Y:S01]  /*d9d0*/  F2FP.BF16.PACK_AB R80, R187, R144 ;  /* 0x00000090bb50723e */ /* 0x002fe200000010ff */
[-C--:B---3--:R-:W-:Y:S08]  /*d9e0*/  HMMA.16816.F32.BF16 R4, R76, R84.reuse, R4 ;  /* 0x000000544c04723c */ /* 0x088ff00000041804 */
[C---:B------:R-:W-:Y:S07]  /*d9f0*/  HMMA.16816.F32.BF16 R8, R80.reuse, R84, R8 ;  /* 0x000000545008723c */ /* 0x040fee0000041808 */
[--C-:B------:R-:W-:Y:S01]  /*da00*/  FFMA.FTZ R84, R233, c[0x0][0x2d0], -R74.reuse ;  /* 0x0000b400e9547a23 */ /* 0x100fe2000001084a */
[-C--:B------:R-:W-:Y:S03]  /*da10*/  HMMA.16816.F32.BF16 R12, R80, R86.reuse, R12 ;  /* 0x00000056500c723c */ /* 0x080fe6000004180c */
[----:B------:R1:W-:Y:S01]  /*da20*/  MUFU.EX2 R158, R84 ;  /* 0x00000054009e7308 */ /* 0x0003e20000000800 */
[----:B------:R-:W-:Y:S04]  /*da30*/  IMAD.MOV.U32 R233, RZ, RZ, R111 ;  /* 0x000000ffffe97224 */ /* 0x000fe800078e006f */
[C---:B------:R-:W-:Y:S08]  /*da40*/  HMMA.16816.F32.BF16 R16, R76.reuse, R86, R16 ;  /* 0x000000564c10723c */ /* 0x040ff00000041810 */
[-C--:B------:R-:W-:Y:S08]  /*da50*/  HMMA.16816.F32.BF16 R20, R76, R88.reuse, R20 ;  /* 0x000000584c14723c */ /* 0x080ff00000041814 */
[C---:B------:R-:W-:Y:S04]  /*da60*/  HMMA.16816.F32.BF16 R24, R80.reuse, R88, R24 ;  /* 0x000000585018723c */ /* 0x040fe80000041818 */
[----:B-1----:R-:W-:Y:S02]  /*da70*/  FFMA.FTZ R84, R236, c[0x0][0x2d0], -R74 ;  /* 0x0000b400ec547a23 */ /* 0x002fe4000001084a */
[----:B------:R-:W-:Y:S02]  /*da80*/  IMAD.MOV.U32 R236, RZ, RZ, R105 ;  /* 0x000000ffffec7224 */ /* 0x000fe400078e0069 */
[-C--:B------:R-:W-:Y:S01]  /*da90*/  HMMA.16816.F32.BF16 R28, R80, R90.reuse, R28 ;  /* 0x0000005a501c723c */ /* 0x080fe2000004181c */
[----:B------:R1:W-:Y:S03]  /*daa0*/  MUFU.EX2 R180, R84 ;  /* 0x0000005400b47308 */ /* 0x0003e60000000800 */
[--C-:B------:R-:W-:Y:S01]  /*dab0*/  FFMA.FTZ R88, R206, c[0x0][0x2d0], -R96.reuse ;  /* 0x0000b400ce587a23 */ /* 0x100fe20000010860 */
[----:B------:R-:W-:Y:S03]  /*dac0*/  MOV R206, R110 ;  /* 0x0000006e00ce7202 */ /* 0x000fe60000000f00 */
[C---:B------:R-:W-:Y:S03]  /*dad0*/  HMMA.16816.F32.BF16 R32, R76.reuse, R90, R32 ;  /* 0x0000005a4c20723c */ /* 0x040fe60000041820 */
[----:B------:R3:W-:Y:S05]  /*dae0*/  MUFU.EX2 R156, R88 ;  /* 0x00000058009c7308 */ /* 0x0007ea0000000800 */
[-C--:B------:R-:W-:Y:S08]  /*daf0*/  HMMA.16816.F32.BF16 R36, R76, R92.reuse, R36 ;  /* 0x0000005c4c24723c */ /* 0x080ff00000041824 */
[C---:B------:R-:W-:Y:S04]  /*db00*/  HMMA.16816.F32.BF16 R40, R80.reuse, R92, R40 ;  /* 0x0000005c5028723c */ /* 0x040fe80000041828 */
[----:B-1----:R-:W-:Y:S01]  /*db10*/  FFMA.FTZ R84, R229, c[0x0][0x2d0], -R75 ;  /* 0x0000b400e5547a23 */ /* 0x002fe2000001084b */
[----:B------:R-:W-:Y:S02]  /*db20*/  MOV R229, R104 ;  /* 0x0000006800e57202 */ /* 0x000fe40000000f00 */
[----:B------:R-:W-:Y:S01]  /*db30*/  FFMA.FTZ R92, R201, c[0x0][0x2d0], -R97 ;  /* 0x0000b400c95c7a23 */ /* 0x000fe20000010861 */
[-C--:B------:R-:W-:Y:S01]  /*db40*/  HMMA.16816.F32.BF16 R44, R80, R94.reuse, R44 ;  /* 0x0000005e502c723c */ /* 0x080fe2000004182c */
[----:B------:R1:W-:Y:S03]  /*db50*/  MUFU.EX2 R157, R84 ;  /* 0x00000054009d7308 */ /* 0x0003e60000000800 */
[--C-:B---3--:R-:W-:Y:S04]  /*db60*/  FFMA.FTZ R88, R207, c[0x0][0x2d0], -R96.reuse ;  /* 0x0000b400cf587a23 */ /* 0x108fe80000010860 */
[C---:B------:R-:W-:Y:S03]  /*db70*/  HMMA.16816.F32.BF16 R48, R76.reuse, R94, R48 ;  /* 0x0000005e4c30723c */ /* 0x040fe60000041830 */
[----:B------:R3:W-:Y:S10]  /*db80*/  MUFU.EX2 R178, R88 ;  /* 0x0000005800b27308 */ /* 0x0007f40000000800 */
[----:B------:R5:W-:Y:S01]  /*db90*/  MUFU.EX2 R100, R92 ;  /* 0x0000005c00647308 */ /* 0x000be20000000800 */
[----:B-1----:R-:W-:Y:S01]  /*dba0*/  FFMA.FTZ R84, R230, c[0x0][0x2d0], -R75 ;  /* 0x0000b400e6547a23 */ /* 0x002fe2000001084b */
[----:B------:R-:W-:Y:S08]  /*dbb0*/  MOV R230, R107 ;  /* 0x0000006b00e67202 */ /* 0x000ff00000000f00 */
[----:B------:R1:W-:Y:S01]  /*dbc0*/  MUFU.EX2 R179, R84 ;  /* 0x0000005400b37308 */ /* 0x0003e20000000800 */
[--C-:B---3--:R-:W-:Y:S09]  /*dbd0*/  FFMA.FTZ R88, R226, c[0x0][0x2d0], -R96.reuse ;  /* 0x0000b400e2587a23 */ /* 0x108ff20000010860 */
[----:B------:R3:W2:Y:S01]  /*dbe0*/  MUFU.EX2 R177, R88 ;  /* 0x0000005800b17308 */ /* 0x0006a20000000800 */
[----:B-----5:R-:W-:Y:S09]  /*dbf0*/  FFMA.FTZ R92, R192, c[0x0][0x2d0], -R97 ;  /* 0x0000b400c05c7a23 */ /* 0x020ff20000010861 */
[----:B------:R5:W-:Y:S01]  /*dc00*/  MUFU.EX2 R99, R92 ;  /* 0x0000005c00637308 */ /* 0x000be20000000800 */
[----:B-1----:R-:W-:Y:S02]  /*dc10*/  FFMA.FTZ R84, R202, c[0x0][0x2d0], -R96 ;  /* 0x0000b400ca547a23 */ /* 0x002fe40000010860 */
[----:B------:R-:W-:Y:S07]  /*dc20*/  IMAD.MOV.U32 R202, RZ, RZ, R108 ;  /* 0x000000ffffca7224 */ /* 0x000fee00078e006c */
[----:B------:R1:W-:Y:S01]  /*dc30*/  MUFU.EX2 R152, R84 ;  /* 0x0000005400987308 */ /* 0x0003e20000000800 */
[----:B---3--:R-:W-:Y:S09]  /*dc40*/  FFMA.FTZ R88, R241, c[0x0][0x2d0], -R74 ;  /* 0x0000b400f1587a23 */ /* 0x008ff2000001084a */
[----:B------:R3:W-:Y:S01]  /*dc50*/  MUFU.EX2 R176, R88 ;  /* 0x0000005800b07308 */ /* 0x0007e20000000800 */
[----:B-----5:R-:W-:Y:S09]  /*dc60*/  FFMA.FTZ R92, R243, c[0x0][0x2d0], -R75 ;  /* 0x0000b400f35c7a23 */ /* 0x020ff2000001084b */
[----:B------:R5:W-:Y:S01]  /*dc70*/  MUFU.EX2 R172, R92 ;  /* 0x0000005c00ac7308 */ /* 0x000be20000000800 */
[----:B-1----:R-:W1:Y:S01]  /*dc80*/  LDSM.16.MT88.4 R84, [R211+0x1900] ;  /* 0x00190000d354783b */ /* 0x002e620000004200 */
[----:B---3--:R-:W-:Y:S08]  /*dc90*/  FFMA.FTZ R88, R199, c[0x0][0x2d0], -R97 ;  /* 0x0000b400c7587a23 */ /* 0x008ff00000010861 */
[----:B------:R3:W1:Y:S01]  /*dca0*/  MUFU.EX2 R101, R88 ;  /* 0x0000005800657308 */ /* 0x0006620000000800 */
[----:B-----5:R-:W-:Y:S01]  /*dcb0*/  LDSM.16.MT88.4 R92, [R210+0x2100] ;  /* 0x00210000d25c783b */ /* 0x020fe20000004200 */
[----:B----4-:R-:W-:Y:S01]  /*dcc0*/  FFMA.FTZ R2, R2, R122, R123 ;  /* 0x0000007a02027223 */ /* 0x010fe2000001007b */
[----:B------:R-:W-:Y:S01]  /*dcd0*/  MOV R123, R115 ;  /* 0x00000073007b7202 */ /* 0x000fe20000000f00 */
[----:B------:R-:W-:Y:S02]  /*dce0*/  IMAD.MOV.U32 R122, RZ, RZ, R114 ;  /* 0x000000ffff7a7224 */ /* 0x000fe400078e0072 */
[----:B------:R-:W-:Y:S01]  /*dcf0*/  FADD.FTZ R2, R188, R2 ;  /* 0x00000002bc027221 */ /* 0x000fe20000010000 */
[----:B------:R-:W-:Y:S02]  /*dd00*/  MOV R188, R120 ;  /* 0x0000007800bc7202 */ /* 0x000fe40000000f00 */
[----:B---3--:R-:W3:Y:S01]  /*dd10*/  LDSM.16.MT88.4 R88, [R209+0x2100] ;  /* 0x00210000d158783b */ /* 0x008ee20000004200 */
[-C--:B-1----:R-:W-:Y:S08]  /*dd20*/  HMMA.16816.F32.BF16 R52, R76, R84.reuse, R52 ;  /* 0x000000544c34723c */ /* 0x082ff00000041834 */
[C---:B------:R-:W-:Y:S07]  /*dd30*/  HMMA.16816.F32.BF16 R56, R80.reuse, R84, R56 ;  /* 0x000000545038723c */ /* 0x040fee0000041838 */
[----:B------:R-:W-:Y:S01]  /*dd40*/  FFMA.FTZ R84, R186, c[0x0][0x2d0], -R97 ;  /* 0x0000b400ba547a23 */ /* 0x000fe20000010861 */
[-C--:B------:R-:W-:Y:S03]  /*dd50*/  HMMA.16816.F32.BF16 R60, R80, R86.reuse, R60 ;  /* 0x00000056503c723c */ /* 0x080fe6000004183c */
[----:B------:R1:W4:Y:S04]  /*dd60*/  MUFU.EX2 R98, R84 ;  /* 0x0000005400627308 */ /* 0x0003280000000800 */
[--C-:B------:R-:W-:Y:S01]  /*dd70*/  FFMA.FTZ R80, R247, c[0x0][0x2d0], -R74.reuse ;  /* 0x0000b400f7507a23 */ /* 0x100fe2000001084a */
[----:B------:R-:W-:Y:S04]  /*dd80*/  HMMA.16816.F32.BF16 R64, R76, R86, R64 ;  /* 0x000000564c40723c */ /* 0x000fe80000041840 */
[----:B--2---:R-:W-:Y:S01]  /*dd90*/  F2FP.BF16.PACK_AB R82, R177, R178 ;  /* 0x000000b2b152723e */ /* 0x004fe200000010ff */
[----:B------:R2:W5:Y:S01]  /*dda0*/  MUFU.EX2 R175, R80 ;  /* 0x0000005000af7308 */ /* 0x0005620000000800 */
[----:B------:R-:W-:Y:S02]  /*ddb0*/  F2FP.BF16.PACK_AB R81, R100, R101 ;  /* 0x000000656451723e */ /* 0x000fe400000010ff */
[----:B------:R-:W-:Y:S04]  /*ddc0*/  F2FP.BF16.PACK_AB R76, R181, R183 ;  /* 0x000000b7b54c723e */ /* 0x000fe800000010ff */
[----:B------:R-:W-:Y:S02]  /*ddd0*/  F2FP.BF16.PACK_AB R77, R159, R153 ;  /* 0x000000999f4d723e */ /* 0x000fe400000010ff */
[----:B------:R-:W-:Y:S02]  /*dde0*/  F2FP.BF16.PACK_AB R78, R180, R158 ;  /* 0x0000009eb44e723e */ /* 0x000fe400000010ff */
[----:B------:R-:W-:Y:S01]  /*ddf0*/  F2FP.BF16.PACK_AB R79, R179, R157 ;  /* 0x0000009db34f723e */ /* 0x000fe200000010ff */
[----:B-1----:R-:W1:Y:S01]  /*de00*/  LDSM.16.MT88.4 R84, [R212+0x2100] ;  /* 0x00210000d454783b */ /* 0x002e620000004200 */
[----:B----4-:R-:W-:Y:S05]  /*de10*/  F2FP.BF16.PACK_AB R83, R98, R99 ;  /* 0x000000636253723e */ /* 0x010fea00000010ff */
[-C--:B---3--:R-:W-:Y:S03]  /*de20*/  HMMA.16816.F32.BF16 R4, R76, R88.reuse, R4 ;  /* 0x000000584c04723c */ /* 0x088fe60000041804 */
[----:B--2---:R-:W-:Y:S01]  /*de30*/  FFMA.FTZ R80, R242, c[0x0][0x2d0], -R75 ;  /* 0x0000b400f2507a23 */ /* 0x004fe2000001084b */
[----:B-----5:R-:W-:Y:S03]  /*de40*/  F2FP.BF16.PACK_AB R164, R175, R176 ;  /* 0x000000b0afa4723e */ /* 0x020fe600000010ff */
[----:B------:R2:W3:Y:S02]  /*de50*/  MUFU.EX2 R174, R80 ;  /* 0x0000005000ae7308 */ /* 0x0004e40000000800 */
[----:B--2---:R-:W-:Y:S03]  /*de60*/  F2FP.BF16.PACK_AB R80, R156, R152 ;  /* 0x000000989c50723e */ /* 0x004fe600000010ff */
[----:B---3--:R-:W-:Y:S04]  /*de70*/  F2FP.BF16.PACK_AB R165, R172, R174 ;  /* 0x000000aeaca5723e */ /* 0x008fe800000010ff */
[C---:B------:R-:W-:Y:S07]  /*de80*/  HMMA.16816.F32.BF16 R8, R80.reuse, R88, R8 ;  /* 0x000000585008723c */ /* 0x040fee0000041808 */
[--C-:B------:R-:W-:Y:S01]  /*de90*/  FFMA.FTZ R88, R252, c[0x0][0x2d0], -R74.reuse ;  /* 0x0000b400fc587a23 */ /* 0x100fe2000001084a */
[-C--:B------:R-:W-:Y:S03]  /*dea0*/  HMMA.16816.F32.BF16 R12, R80, R90.reuse, R12 ;  /* 0x0000005a500c723c */ /* 0x080fe6000004180c */
[----:B------:R2:W-:Y:S01]  /*deb0*/  MUFU.EX2 R173, R88 ;  /* 0x0000005800ad7308 */ /* 0x0005e20000000800 */
[----:B------:R-:W-:Y:S01]  /*dec0*/  FFMA.FTZ R74, R131, c[0x0][0x2d0], -R74 ;  /* 0x0000b400834a7a23 */ /* 0x000fe2000001084a */
[----:B------:R-:W-:Y:S02]  /*ded0*/  MOV R131, R117 ;  /* 0x0000007500837202 */ /* 0x000fe40000000f00 */
[----:B------:R-:W-:Y:S01]  /*dee0*/  LDSM.16.MT88.4 R116, [R209+0x2900] ;  /* 0x00290000d174783b */ /* 0x000fe20000004200 */
[C---:B------:R-:W-:Y:S04]  /*def0*/  HMMA.16816.F32.BF16 R16, R76.reuse, R90, R16 ;  /* 0x0000005a4c10723c */ /* 0x040fe80000041810 */
[----:B------:R-:W-:Y:S01]  /*df00*/  FFMA.FTZ R68, R68, R127, R131 ;  /* 0x0000007f44447223 */ /* 0x000fe20000010083 */
[----:B------:R3:W4:Y:S01]  /*df10*/  MUFU.EX2 R171, R74 ;  /* 0x0000004a00ab7308 */ /* 0x0007220000000800 */
[----:B------:R-:W-:Y:S02]  /*df20*/  MOV R131, R112 ;  /* 0x0000007000837202 */ /* 0x000fe40000000f00 */
[-C--:B-1----:R-:W-:Y:S04]  /*df30*/  HMMA.16816.F32.BF16 R20, R76, R84.reuse, R20 ;  /* 0x000000544c14723c */ /* 0x082fe80000041814 */
[----:B------:R-:W-:Y:S04]  /*df40*/  MOV R127, R106 ;  /* 0x0000006a007f7202 */ /* 0x000fe80000000f00 */
[C---:B------:R-:W-:Y:S01]  /*df50*/  HMMA.16816.F32.BF16 R24, R80.reuse, R84, R24 ;  /* 0x000000545018723c */ /* 0x040fe20000041818 */
[----:B--2---:R-:W1:Y:S07]  /*df60*/  LDSM.16.MT88.4 R88, [R211+0x2100] ;  /* 0x00210000d358783b */ /* 0x004e6e0000004200 */
[-C--:B------:R-:W-:Y:S04]  /*df70*/  HMMA.16816.F32.BF16 R28, R80, R86.reuse, R28 ;  /* 0x00000056501c723c */ /* 0x080fe8000004181c */
[--C-:B---3--:R-:W-:Y:S01]  /*df80*/  FFMA.FTZ R74, R248, c[0x0][0x2d0], -R75.reuse ;  /* 0x0000b400f84a7a23 */ /* 0x108fe2000001084b */
[----:B----4-:R-:W-:Y:S01]  /*df90*/  F2FP.BF16.PACK_AB R166, R171, R173 ;  /* 0x000000adaba6723e */ /* 0x010fe200000010ff */
[----:B------:R-:W-:Y:S02]  /*dfa0*/  FFMA.FTZ R75, R250, c[0x0][0x2d0], -R75 ;  /* 0x0000b400fa4b7a23 */ /* 0x000fe4000001084b */
[C---:B------:R-:W-:Y:S01]  /*dfb0*/  HMMA.16816.F32.BF16 R32, R76.reuse, R86, R32 ;  /* 0x000000564c20723c */ /* 0x040fe20000041820 */
[----:B------:R2:W-:Y:S07]  /*dfc0*/  MUFU.EX2 R170, R74 ;  /* 0x0000004a00aa7308 */ /* 0x0005ee0000000800 */
[-C--:B------:R-:W-:Y:S03]  /*dfd0*/  HMMA.16816.F32.BF16 R36, R76, R92.reuse, R36 ;  /* 0x0000005c4c24723c */ /* 0x080fe60000041824 */
[----:B------:R-:W3:Y:S05]  /*dfe0*/  MUFU.EX2 R169, R75 ;  /* 0x0000004b00a97308 */ /* 0x000eea0000000800 */
[C---:B------:R-:W-:Y:S08]  /*dff0*/  HMMA.16816.F32.BF16 R40, R80.reuse, R92, R40 ;  /* 0x0000005c5028723c */ /* 0x040ff00000041828 */
[-C--:B------:R-:W-:Y:S04]  /*e000*/  HMMA.16816.F32.BF16 R44, R80, R94.reuse, R44 ;  /* 0x0000005e502c723c */ /* 0x080fe8000004182c */
[--C-:B--2---:R-:W-:Y:S04]  /*e010*/  FFMA.FTZ R74, R237, c[0x0][0x2d0], -R96.reuse ;  /* 0x0000b400ed4a7a23 */ /* 0x104fe80000010860 */
[----:B------:R2:W-:Y:S01]  /*e020*/  MUFU.EX2 R168, R74 ;  /* 0x0000004a00a87308 */ /* 0x0005e20000000800 */
[C---:B------:R-:W-:Y:S04]  /*e030*/  HMMA.16816.F32.BF16 R48, R76.reuse, R94, R48 ;  /* 0x0000005e4c30723c */ /* 0x040fe80000041830 */
[----:B---3--:R-:W-:Y:S04]  /*e040*/  F2FP.BF16.PACK_AB R167, R169, R170 ;  /* 0x000000aaa9a7723e */ /* 0x008fe800000010ff */
[-C--:B-1----:R-:W-:Y:S08]  /*e050*/  HMMA.16816.F32.BF16 R52, R76, R88.reuse, R52 ;  /* 0x000000584c34723c */ /* 0x082ff00000041834 */
[C---:B------:R-:W-:Y:S04]  /*e060*/  HMMA.16816.F32.BF16 R56, R80.reuse, R88, R56 ;  /* 0x000000585038723c */ /* 0x040fe80000041838 */
[----:B--2---:R-:W-:Y:S04]  /*e070*/  FFMA.FTZ R74, R238, c[0x0][0x2d0], -R96 ;  /* 0x0000b400ee4a7a23 */ /* 0x004fe80000010860 */
[-C--:B------:R-:W-:Y:S01]  /*e080*/  HMMA.16816.F32.BF16 R60, R80, R90.reuse, R60 ;  /* 0x0000005a503c723c */ /* 0x080fe2000004183c */
[----:B------:R1:W2:Y:S07]  /*e090*/  MUFU.EX2 R85, R74 ;  /* 0x0000004a00557308 */ /* 0x0002ae0000000800 */
[----:B------:R-:W-:Y:S08]  /*e0a0*/  HMMA.16816.F32.BF16 R64, R76, R90, R64 ;  /* 0x0000005a4c40723c */ /* 0x000ff00000041840 */
[-C--:B------:R-:W-:Y:S07]  /*e0b0*/  HMMA.16816.F32.BF16 R104, R164, R116.reuse, R4 ;  /* 0x00000074a468723c */ /* 0x080fee0000041804 */
[----:B------:R-:W-:Y:S01]  /*e0c0*/  FADD.FTZ R4, R228, R69 ;  /* 0x00000045e4047221 */ /* 0x000fe20000010000 */
[----:B------:R-:W-:Y:S01]  /*e0d0*/  MOV R228, R149 ;  /* 0x0000009500e47202 */ /* 0x000fe20000000f00 */
[----:B------:R-:W-:Y:S03]  /*e0e0*/  FADD.FTZ R6, R204, R68 ;  /* 0x00000044cc067221 */ /* 0x000fe60000010000 */
[--C-:B-1----:R-:W-:Y:S01]  /*e0f0*/  FFMA.FTZ R74, R239, c[0x0][0x2d0], -R96.reuse ;  /* 0x0000b400ef4a7a23 */ /* 0x102fe20000010860 */
[----:B--2---:R-:W-:Y:S01]  /*e100*/  F2FP.BF16.PACK_AB R160, R85, R168 ;  /* 0x000000a855a0723e */ /* 0x004fe200000010ff */
[----:B------:R-:W-:Y:S02]  /*e110*/  FFMA.FTZ R96, R240, c[0x0][0x2d0], -R96 ;  /* 0x0000b400f0607a23 */ /* 0x000fe40000010860 */
[----:B------:R-:W-:Y:S01]  /*e120*/  IMAD.MOV.U32 R204, RZ, RZ, R148 ;  /* 0x000000ffffcc7224 */ /* 0x000fe200078e0094 */
[----:B------:R1:W-:Y:S01]  /*e130*/  MUFU.EX2 R86, R74 ;  /* 0x0000004a00567308 */ /* 0x0003e20000000800 */
[----:B------:R-:W-:Y:S01]  /*e140*/  FADD.FTZ R4, R123, R4 ;  /* 0x000000047b047221 */ /* 0x000fe20000010000 */
[----:B------:R-:W2:Y:S01]  /*e150*/  LDSM.16.MT88.4 R148, [R210+0x2900] ;  /* 0x00290000d294783b */ /* 0x000ea20000004200 */
[----:B------:R-:W-:Y:S02]  /*e160*/  FADD.FTZ R6, R122, R6 ;  /* 0x000000067a067221 */ /* 0x000fe40000010000 */
[----:B------:R-:W-:Y:S02]  /*e170*/  FADD.FTZ R5, R121, R2 ;  /* 0x0000000279057221 */ /* 0x000fe40000010000 */
[----:B------:R-:W-:Y:S02]  /*e180*/  FADD.FTZ R4, R206, R4 ;  /* 0x00000004ce047221 */ /* 0x000fe40000010000 */
[----:B------:R-:W-:Y:S01]  /*e190*/  FADD.FTZ R2, R202, R6 ;  /* 0x00000006ca027221 */ /* 0x000fe20000010000 */
[----:B------:R-:W3:Y:S01]  /*e1a0*/  MUFU.EX2 R96, R96 ;  /* 0x0000006000607308 */ /* 0x000ee20000000800 */
[----:B------:R-:W-:Y:S02]  /*e1b0*/  FADD.FTZ R6, R126, R4 ;  /* 0x000000047e067221 */ /* 0x000fe40000010000 */
[--C-:B-1----:R-:W-:Y:S07]  /*e1c0*/  FFMA.FTZ R74, R194, c[0x0][0x2d0], -R97.reuse ;  /* 0x0000b400c24a7a23 */ /* 0x102fee0000010861 */
[----:B------:R1:W-:Y:S01]  /*e1d0*/  MUFU.EX2 R75, R74 ;  /* 0x0000004a004b7308 */ /* 0x0003e20000000800 */
[----:B---3--:R-:W-:Y:S01]  /*e1e0*/  F2FP.BF16.PACK_AB R162, R96, R86 ;  /* 0x0000005660a2723e */ /* 0x008fe200000010ff */
[--C-:B-1----:R-:W-:Y:S08]  /*e1f0*/  FFMA.FTZ R74, R196, c[0x0][0x2d0], -R97.reuse ;  /* 0x0000b400c44a7a23 */ /* 0x102ff00000010861 */
[----:B------:R1:W3:Y:S02]  /*e200*/  MUFU.EX2 R84, R74 ;  /* 0x0000004a00547308 */ /* 0x0002e40000000800 */
[--C-:B-1----:R-:W-:Y:S01]  /*e210*/  FFMA.FTZ R74, R197, c[0x0][0x2d0], -R97.reuse ;  /* 0x0000b400c54a7a23 */ /* 0x102fe20000010861 */
[----:B---3--:R-:W-:Y:S01]  /*e220*/  F2FP.BF16.PACK_AB R161, R84, R75 ;  /* 0x0000004b54a1723e */ /* 0x008fe200000010ff */
[----:B------:R-:W-:Y:S02]  /*e230*/  FFMA.FTZ R97, R73, c[0x0][0x2d0], -R97 ;  /* 0x0000b40049617a23 */ /* 0x000fe40000010861 */
[----:B------:R-:W3:Y:S04]  /*e240*/  LDL.LU R73, [R1+0x14] ;  /* 0x0000140001497983 */ /* 0x000ee80000300800 */
[----:B------:R-:W-:Y:S10]  /*e250*/  MUFU.EX2 R74, R74 ;  /* 0x0000004a004a7308 */ /* 0x000ff40000000800 */
[----:B------:R-:W1:Y:S02]  /*e260*/  MUFU.EX2 R97, R97 ;  /* 0x0000006100617308 */ /* 0x000e640000000800 */
[----:B-1----:R-:W-:Y:S07]  /*e270*/  F2FP.BF16.PACK_AB R163, R97, R74 ;  /* 0x0000004a61a3723e */ /* 0x002fee00000010ff */
[C---:B------:R-:W-:Y:S08]  /*e280*/  HMMA.16816.F32.BF16 R108, R160.reuse, R116, R8 ;  /* 0x00000074a06c723c */ /* 0x040ff00000041808 */
[-C--:B------:R-:W-:Y:S08]  /*e290*/  HMMA.16816.F32.BF16 R112, R160, R118.reuse, R12 ;  /* 0x00000076a070723c */ /* 0x080ff0000004180c */
[C---:B------:R-:W-:Y:S08]  /*e2a0*/  HMMA.16816.F32.BF16 R116, R164.reuse, R118, R16 ;  /* 0x00000076a474723c */ /* 0x040ff00000041810 */
[-C--:B------:R-:W-:Y:S04]  /*e2b0*/  HMMA.16816.F32.BF16 R120, R164, R132.reuse, R20 ;  /* 0x00000084a478723c */ /* 0x080fe80000041814 */
[----:B---3--:R-:W-:Y:S02]  /*e2c0*/  FFMA.FTZ R8, R0, R73, R200 ;  /* 0x0000004900087223 */ /* 0x008fe400000100c8 */
[----:B------:R-:W-:Y:S02]  /*e2d0*/  FADD.FTZ R0, R230, R5 ;  /* 0x00000005e6007221 */ /* 0x000fe40000010000 */
[----:B------:R-:W-:Y:S04]  /*e2e0*/  FADD.FTZ R8, R127, R8 ;  /* 0x000000087f087221 */ /* 0x000fe80000010000 */
        /* <DEDUP_REMOVED lines=17> */
[----:B------:R-:W-:Y:S02]  /*e400*/  FADD.FTZ R11, R190, R4 ;  /* 0x00000004be0b7221 */ /* 0x000fe40000010000 */
[----:B------:R-:W-:Y:S01]  /*e410*/  FADD.FTZ R8, R204, R2 ;  /* 0x00000002cc087221 */ /* 0x000fe20000010000 */
[----:B------:R-:W1:Y:S01]  /*e420*/  LDSM.16.MT88.4 R4, [R211+0x2900] ;  /* 0x00290000d304783b */ /* 0x000e620000004200 */
[----:B------:R-:W-:Y:S04]  /*e430*/  FADD.FTZ R9, R189, R0 ;  /* 0x00000000bd097221 */ /* 0x000fe80000010000 */
[----:B------:R-:W-:Y:S02]  /*e440*/  FADD.FTZ R2, R139, R10 ;  /* 0x0000000a8b027221 */ /* 0x000fe40000010000 */
[----:B------:R-:W-:Y:S02]  /*e450*/  FADD.FTZ R0, R137, R8 ;  /* 0x0000000889007221 */ /* 0x000fe40000010000 */
[----:B------:R-:W-:Y:S02]  /*e460*/  FADD.FTZ R8, R188, R11 ;  /* 0x0000000bbc087221 */ /* 0x000fe40000010000 */
[----:B------:R-:W-:Y:S02]  /*e470*/  FADD.FTZ R9, R251, R9 ;  /* 0x00000009fb097221 */ /* 0x000fe40000010000 */
[----:B------:R-:W-:Y:S02]  /*e480*/  FADD.FTZ R2, R138, R2 ;  /* 0x000000028a027221 */ /* 0x000fe40000010000 */
[----:B------:R-:W-:Y:S02]  /*e490*/  FADD.FTZ R0, R136, R0 ;  /* 0x0000000088007221 */ /* 0x000fe40000010000 */
[----:B------:R-:W-:Y:S01]  /*e4a0*/  FADD.FTZ R12, R198, R8 ;  /* 0x00000008c60c7221 */ /* 0x000fe20000010000 */
[-C--:B--2---:R-:W-:Y:S03]  /*e4b0*/  HMMA.16816.F32.BF16 R136, R164, R148.reuse, R36 ;  /* 0x00000094a488723c */ /* 0x084fe60000041824 */
        /* <DEDUP_REMOVED lines=36> */
[----:B------:R-:W-:Y:S02]  /*e700*/  FADD.FTZ R9, R157, R0 ;  /* 0x000000009d097221 */ /* 0x000fe40000010000 */
[C---:B------:R-:W-:Y:S04]  /*e710*/  HMMA.16816.F32.BF16 R156, R160.reuse, R4, R56 ;  /* 0x00000004a09c723c */ /* 0x040fe80000041838 */
[----:B------:R-:W-:Y:S01]  /*e720*/  FADD.FTZ R8, R102, R8 ;  /* 0x0000000866087221 */ /* 0x000fe20000010000 */
[----:B------:R-:W-:Y:S01]  /*e730*/  MOV R102, R70 ;  /* 0x0000004600667202 */ /* 0x000fe20000000f00 */
[----:B------:R-:W-:Y:S02]  /*e740*/  FADD.FTZ R2, R178, R10 ;  /* 0x0000000ab2027221 */ /* 0x000fe40000010000 */
[----:B------:R-:W-:Y:S01]  /*e750*/  FADD.FTZ R8, R101, R8 ;  /* 0x0000000865087221 */ /* 0x000fe20000010000 */
[-C--:B------:R-:W-:Y:S03]  /*e760*/  HMMA.16816.F32.BF16 R160, R160, R6.reuse, R60 ;  /* 0x00000006a0a0723c */ /* 0x080fe6000004183c */
[----:B------:R-:W-:Y:S01]  /*e770*/  FADD.FTZ R4, R100, R8 ;  /* 0x0000000864047221 */ /* 0x000fe20000010000 */
[----:B------:R-:W-:Y:S01]  /*e780*/  MOV R101, R71 ;  /* 0x0000004700657202 */ /* 0x000fe20000000f00 */
        /* <DEDUP_REMOVED lines=18> */
[----:B------:R1:W-:Y:S01]  /*e8b0*/  STL [R1+0x8], R6 ;  /* 0x0000080601007387 */ /* 0x0003e20000100800 */
[----:B------:R-:W-:Y:S02]  /*e8c0*/  FADD.FTZ R4, R86, R4 ;  /* 0x0000000456047221 */ /* 0x000fe40000010000 */
[----:B------:R-:W-:Y:S01]  /*e8d0*/  FADD.FTZ R0, R74, R2 ;  /* 0x000000024a007221 */ /* 0x000fe20000010000 */
[----:B------:R1:W-:Y:S01]  /*e8e0*/  STL [R1+0xc], R5 ;  /* 0x00000c0501007387 */ /* 0x0003e20000100800 */
[----:B------:R-:W-:Y:S02]  /*e8f0*/  FADD.FTZ R2, R96, R4 ;  /* 0x0000000460027221 */ /* 0x000fe40000010000 */
[----:B------:R-:W-:Y:S02]  /*e900*/  FADD.FTZ R0, R97, R0 ;  /* 0x0000000061007221 */ /* 0x000fe40000010000 */
[----:B------:R-:W-:Y:S01]  /*e910*/  IMAD.MOV.U32 R100, RZ, RZ, R72 ;  /* 0x000000ffff647224 */ /* 0x000fe200078e0048 */
[----:B------:R1:W-:Y:S04]  /*e920*/  STL [R1+0x10], R2 ;  /* 0x0000100201007387 */ /* 0x0003e80000100800 */
[----:B------:R1:W-:Y:S01]  /*e930*/  STL [R1+0x14], R0 ;  /* 0x0000140001007387 */ /* 0x0003e20000100800 */
[----:B------:R-:W-:-:S05]  /*e940*/  @P0 BRA `(.L_x_181) ;  /* 0xffff98f000000947 */ /* 0x000fca000383ffff */
.L_x_164:
[----:B------:R-:W2:Y:S01]  /*e950*/  S2UR UR6, SR_CTAID.X ;  /* 0x00000000000679c3 */ /* 0x000ea20000002500 */
[----:B------:R-:W-:Y:S01]  /*e960*/  ULDC.64 UR4, c[0x0][0x2c8] ;  /* 0x0000b20000047ab9 */ /* 0x000fe20000000a00 */
[----:B------:R-:W-:Y:S01]  /*e970*/  PLOP3.LUT P0, PT, PT, PT, UP1, 0x40, 0x0 ;  /* 0x000000000000781c */ /* 0x000fe20003f0e818 */
[----:B--2---:R-:W-:-:S04]  /*e980*/  ULEA UR6, UR6, 0x7f, 0x7 ;  /* 0x0000007f06067891 */ /* 0x004fc8000f8e383f */
[----:B------:R-:W-:-:S03]  /*e990*/  UIMAD.WIDE.U32 UR14, UR6, UR4, URZ ;  /* 0x00000004060e72a5 */ /* 0x000fc6000f8e003f */
[----:B------:R-:W-:Y:S02]  /*e9a0*/  ULDC UR4, c[0x0][0x168] ;  /* 0x00005a0000047ab9 */ /* 0x000fe40000000800 */
[----:B------:R-:W-:Y:S02]  /*e9b0*/  @UP2 USHF.R.U32.HI UR6, URZ, UR5, UR15 ;  /* 0x000000053f062299 */ /* 0x000fe4000801160f */
[----:B------:R-:W-:Y:S02]  /*e9c0*/  UIADD3 UR4, -UR4, 0x1, URZ ;  /* 0x0000000104047890 */ /* 0x000fe4000fffe13f */
[----:B------:R-:W-:Y:S02]  /*e9d0*/  ULDC UR5, c[0x0][0x1d0] ;  /* 0x0000740000057ab9 */ /* 0x000fe40000000800 */
[----:B------:R-:W-:-:S03]  /*e9e0*/  UIADD3 UR7, UR6, UR5, UR4 ;  /* 0x0000000506077290 */ /* 0x000fc6000fffe004 */
[----:B------:R-:W-:Y:S02]  /*e9f0*/  ULDC UR6, c[0x0][0x324] ;  /* 0x0000c90000067ab9 */ /* 0x000fe40000000800 */
[----:B------:R-:W-:Y:S01]  /*ea00*/  UIADD3 UR6, UR7, -UR6, URZ ;  /* 0x8000000607067290 */ /* 0x000fe2000fffe03f */
[----:B------:R-:W-:Y:S05]  /*ea10*/  @P0 BRA `(.L_x_182) ;  /* 0x0000014000000947 */ /* 0x000fea0003800000 */
        /* <DEDUP_REMOVED lines=11> */
.L_x_183:
[----:B------:R-:W-:Y:S02]  /*ead0*/  ULDC UR4, c[0x0][0x32c] ;  /* 0x0000cb0000047ab9 */ /* 0x000fe40000000800 */
[----:B------:R-:W-:-:S03]  /*eae0*/  UISETP.NE.AND UP0, UPT, UR4, 0x1, UPT ;  /* 0x000000010400788c */ /* 0x000fc6000bf05270 */
[----:B------:R-:W-:Y:S02]  /*eaf0*/  ULDC.64 UR4, c[0x0][0x330] ;  /* 0x0000cc0000047ab9 */ /* 0x000fe40000000a00 */
[----:B------:R-:W-:-:S06]  /*eb00*/  UIMAD.WIDE.U32 UR14, UR7, UR4, URZ ;  /* 0x00000004070e72a5 */ /* 0x000fcc000f8e003f */
[----:B------:R-:W-:Y:S02]  /*eb10*/  @UP0 USHF.R.U32.HI UR7, URZ, UR5, UR15 ;  /* 0x000000053f070299 */ /* 0x000fe4000801160f */
.L_x_184:
[----:B------:R-:W-:Y:S02]  /*eb20*/  ULDC UR4, c[0x0][0x32c] ;  /* 0x0000cb0000047ab9 */ /* 0x000fe40000000800 */
[----:B------:R-:W-:-:S04]  /*eb30*/  UIMAD UR4, UR7, UR4, URZ ;  /* 0x00000004070472a4 */ /* 0x000fc8000f8e023f */
[----:B------:R-:W-:-:S04]  /*eb40*/  UISETP.LT.AND UP0, UPT, UR6, UR4, UPT ;  /* 0x000000040600728c */ /* 0x000fc8000bf01270 */
[----:B------:R-:W-:-:S04]  /*eb50*/  USEL UR6, UR6, UR4, !UP0 ;  /* 0x0000000406067287 */ /* 0x000fc8000c000000 */
.L_x_182:
[----:B------:R-:W-:-:S04]  /*eb60*/  UIADD3 UR6, UR6, 0x5f, URZ ;  /* 0x0000005f06067890 */ /* 0x000fc8000fffe03f */
[----:B------:R-:W-:-:S04]  /*eb70*/  UIMAD.WIDE UR4, UR6, 0x2aaaaaab, URZ ;  /* 0x2aaaaaab060478a5 */ /* 0x000fc8000f8e023f */
[----:B------:R-:W-:-:S04]  /*eb80*/  USHF.R.U32.HI UR4, URZ, 0x1f, UR5 ;  /* 0x0000001f3f047899 */ /* 0x000fc80008011605 */
[----:B------:R-:W-:-:S04]  /*eb90*/  ULEA.HI.SX32 UR4, UR5, UR4, 0x1c ;  /* 0x0000000405047291 */ /* 0x000fc8000f8fe23f */
[----:B------:R-:W-:-:S04]  /*eba0*/  UISETP.LT.AND UP0, UPT, UR8, UR4, UPT ;  /* 0x000000040800728c */ /* 0x000fc8000bf01270 */
[----:B------:R-:W-:-:S06]  /*ebb0*/  USEL UR4, UR8, UR4, !UP0 ;  /* 0x0000000408047287 */ /* 0x000fcc000c000000 */
[----:B------:R-:W-:-:S13]  /*ebc0*/  ISETP.GE.AND P0, PT, R225, UR4, PT ;  /* 0x00000004e1007c0c */ /* 0x000fda000bf06270 */
[----:B------:R-:W-:Y:S05]  /*ebd0*/  @!P0 BRA `(.L_x_185) ;  /* 0x00004da000008947 */ /* 0x000fea0003800000 */
[----:B------:R-:W-:Y:S01]  /*ebe0*/  MOV R100, R71 ;  /* 0x0000004700647202 */ /* 0x000fe20000000f00 */
[----:B------:R-:W-:Y:S01]  /*ebf0*/  IMAD.MOV.U32 R102, RZ, RZ, R3 ;  /* 0x000000ffff667224 */ /* 0x000fe200078e0003 */
[----:B-1----:R-:W-:Y:S01]  /*ec00*/  MOV R2, R72 ;  /* 0x0000004800027202 */ /* 0x002fe20000000f00 */
[----:B------:R-:W-:Y:S01]  /*ec10*/  IMAD.MOV.U32 R103, RZ, RZ, R225 ;  /* 0x000000ffff677224 */ /* 0x000fe200078e00e1 */
[----:B------:R-:W-:Y:S02]  /*ec20*/  MOV R101, R70 ;  /* 0x0000004600657202 */ /* 0x000fe40000000f00 */
.L_x_186:
[----:B------:R-:W-:Y:S04]  /*ec30*/  DEPBAR.LE SB0, 0x0 ;  /* 0x000080000000791a */ /* 0x000fe80000000000 */
[----:B------:R-:W-:Y:S01]  /*ec40*/  BAR.SYNC.DEFER_BLOCKING 0x0 ;  /* 0x0000000000007b1d */ /* 0x000fe20000010000 */
[C---:B------:R-:W-:Y:S11]  /*ec50*/  ISETP.LT.AND P0, PT, R103.reuse, UR8, PT ;  /* 0x0000000867007c0c */ /* 0x040ff6000bf01270 */
[----:B------:R-:W-:Y:S02]  /*ec60*/  @!UPT UIADD3 URZ, URZ, URZ, URZ ;  /* 0x0000003f3f3ff290 */ /* 0x000fe4000fffe03f */
[----:B--2---:R-:W-:Y:S05]  /*ec70*/  @!P0 SHF.R.S32.HI R0, RZ, 0x1f, R103 ;  /* 0x0000001fff008819 */ /* 0x004fea0000011467 */
[----:B------:R-:W-:Y:S04]  /*ec80*/  @!P0 IMAD R0, R0, c[0x0][0x208], RZ ;  /* 0x0000820000008a24 */ /* 0x000fe800078e02ff */
[C---:B------:R-:W-:Y:S01]  /*ec90*/  @!P0 IMAD R0, R103.reuse, c[0x0][0x20c], R0 ;  /* 0x0000830067008a24 */ /* 0x040fe200078e0200 */
[----:B-----5:R-:W-:Y:S08]  /*eca0*/  LDSM.16.M88.4 R96, [R215+0x6100] ;  /* 0x00610000d760783b */ /* 0x020ff00000000200 */
[----:B------:R-:W1:Y:S08]  /*ecb0*/  LDSM.16.M88.4 R16, [R208+0x3100] ;  /* 0x00310000d010783b */ /* 0x000e700000000200 */
[----:B------:R-:W2:Y:S06]  /*ecc0*/  LDL.64 R198, [R1+0x30] ;  /* 0x0000300001c67983 */ /* 0x000eac0000100a00 */
[----:B------:R-:W3:Y:S06]  /*ecd0*/  LDL.64 R196, [R1+0x38] ;  /* 0x0000380001c47983 */ /* 0x000eec0000100a00 */
[----:B------:R-:W4:Y:S08]  /*ece0*/  LDSM.16.M88.4 R92, [R215+0x8100] ;  /* 0x00810000d75c783b */ /* 0x000f300000000200 */
        /* <DEDUP_REMOVED lines=19> */
[-C--:B-1----:R-:W-:Y:S08]  /*ee20*/  HMMA.16816.F32.BF16 R4, R96, R16.reuse, RZ ;  /* 0x000000106004723c */ /* 0x082ff000000418ff */
[C---:B----4-:R-:W-:Y:S08]  /*ee30*/  HMMA.16816.F32.BF16 R8, R92.reuse, R16, RZ ;  /* 0x000000105c08723c */ /* 0x050ff000000418ff */
        /* <DEDUP_REMOVED lines=27> */
[----:B------:R-:W-:Y:S04]  /*eff0*/  @!P0 IADD3 R0, R177, R0, RZ ;  /* 0x00000000b1008210 */ /* 0x000fe80007ffe0ff */
[C---:B------:R-:W-:Y:S04]  /*f000*/  HMMA.16816.F32.BF16 R16, R172.reuse, R178, R16 ;  /* 0x000000b2ac10723c */ /* 0x040fe80000041810 */
[----:B------:R-:W-:Y:S04]  /*f010*/  @!P0 IMAD R0, R0, 0x60, RZ ;  /* 0x0000006000008824 */ /* 0x000fe800078e02ff */
[-C--:B------:R-:W-:Y:S08]  /*f020*/  HMMA.16816.F32.BF16 R20, R172, R184.reuse, R20 ;  /* 0x000000b8ac14723c */ /* 0x080ff00000041814 */
[C---:B------:R-:W-:Y:S07]  /*f030*/  HMMA.16816.F32.BF16 R24, R180.reuse, R184, R24 ;  /* 0x000000b8b418723c */ /* 0x040fee0000041818 */
[----:B---3--:R-:W-:Y:S01]  /*f040*/  @!P0 MOV R184, R196 ;  /* 0x000000c400b88202 */ /* 0x008fe20000000f00 */
[-C--:B------:R-:W-:Y:S04]  /*f050*/  HMMA.16816.F32.BF16 R28, R180, R186.reuse, R28 ;  /* 0x000000bab41c723c */ /* 0x080fe8000004181c */
[----:B--2---:R-:W-:Y:S04]  /*f060*/  @!P0 MOV R185, R199 ;  /* 0x000000c700b98202 */ /* 0x004fe80000000f00 */
[C---:B------:R-:W-:Y:S04]  /*f070*/  HMMA.16816.F32.BF16 R32, R172.reuse, R186, R32 ;  /* 0x000000baac20723c */ /* 0x040fe80000041820 */
[----:B------:R-:W-:Y:S02]  /*f080*/  @!P0 IMAD.WIDE.U32 R184, R176, 0x60, R184 ;  /* 0x00000060b0b88825 */ /* 0x000fe400078e00b8 */
[----:B------:R-:W2:Y:S02]  /*f090*/  LDSM.16.M88.4 R176, [R221] ;  /* 0x00000000ddb0783b */ /* 0x000ea40000000200 */
[-C--:B------:R-:W-:Y:S04]  /*f0a0*/  HMMA.16816.F32.BF16 R36, R172, R188.reuse, R36 ;  /* 0x000000bcac24723c */ /* 0x080fe80000041824 */
[C---:B------:R-:W-:Y:S02]  /*f0b0*/  @!P0 LEA R194, P1, R184.reuse, c[0x0][0x1f8], 0x1 ;  /* 0x00007e00b8c28a11 */ /* 0x040fe400078208ff */
[----:B------:R-:W-:Y:S02]  /*f0c0*/  @!P0 IADD3 R0, R185, R0, RZ ;  /* 0x00000000b9008210 */ /* 0x000fe40007ffe0ff */
[C---:B------:R-:W-:Y:S04]  /*f0d0*/  HMMA.16816.F32.BF16 R40, R180.reuse, R188, R40 ;  /* 0x000000bcb428723c */ /* 0x040fe80000041828 */
[----:B------:R-:W-:Y:S02]  /*f0e0*/  @!P0 LEA.HI.X R195, R184, c[0x0][0x1fc], R0, 0x1, P1 ;  /* 0x00007f00b8c38a11 */ /* 0x000fe400008f0c00 */
[----:B------:R-:W3:Y:S01]  /*f0f0*/  LDSM.16.M88.4 R184, [R220] ;  /* 0x00000000dcb8783b */ /* 0x000ee20000000200 */
[----:B------:R-:W-:Y:S01]  /*f100*/  @!P0 IADD3 R192, P2, R194, UR10, RZ ;  /* 0x0000000ac2c08c10 */ /* 0x000fe2000ff5e0ff */
[-C--:B------:R-:W-:Y:S04]  /*f110*/  HMMA.16816.F32.BF16 R44, R180, R190.reuse, R44 ;  /* 0x000000beb42c723c */ /* 0x080fe8000004182c */
[----:B------:R-:W-:Y:S02]  /*f120*/  @!P0 IADD3.X R193, R195, UR9, RZ, P2, !PT ;  /* 0x00000009c3c18c10 */ /* 0x000fe400097fe4ff */
[----:B------:R-:W-:Y:S01]  /*f130*/  @!PT LDS RZ, [RZ] ;  /* 0x00000000fffff984 */ /* 0x000fe20000000800 */
[----:B------:R-:W-:Y:S01]  /*f140*/  @!PT LDS RZ, [RZ] ;  /* 0x00000000fffff984 */ /* 0x000fe20000000800 */
[----:B------:R-:W-:Y:S01]  /*f150*/  @!PT LDS RZ, [RZ] ;  /* 0x00000000fffff984 */ /* 0x000fe20000000800 */
[----:B------:R4:W-:Y:S02]  /*f160*/  @!P0 LDGSTS.E.BYPASS.LTC128B.128 [R227+0x100], [R194.64], !P6 ;  /* 0x00100000c2e38fae */ /* 0x0009e4000f101d4c */
[C---:B------:R-:W-:Y:S06]  /*f170*/  HMMA.16816.F32.BF16 R48, R172.reuse, R190, R48 ;  /* 0x000000beac30723c */ /* 0x040fec0000041830 */
[----:B------:R2:W-:Y:S01]  /*f180*/  @!P0 LDGSTS.E.BYPASS.LTC128B.128 [R227+0x900], [R192.64], !P6 ;  /* 0x00900000c0e38fae */ /* 0x0005e2000f101d4c */
        /* <DEDUP_REMOVED lines=11> */
[----:B----4-:R-:W-:Y:S02]  /*f240*/  @!P0 IADD3 R194, P1, R168, UR10, RZ ;  /* 0x0000000aa8c28c10 */ /* 0x010fe4000ff3e0ff */
[C---:B------:R-:W-:Y:S01]  /*f250*/  HMMA.16816.F32.BF16 R64, R172.reuse, R170, R64 ;  /* 0x000000aaac40723c */ /* 0x040fe20000041840 */
[----:B------:R4:W-:Y:S03]  /*f260*/  @!P0 LDGSTS.E.BYPASS.LTC128B.128 [R227+0x2100], [R168.64], !P6 ;  /* 0x02100000a8e38fae */ /* 0x0009e6000f101d4c */
[----:B------:R-:W-:Y:S04]  /*f270*/  @!P0 IADD3.X R195, R169, UR9, RZ, P1, !PT ;  /* 0x00000009a9c38c10 */ /* 0x000fe80008ffe4ff */
[-C--:B--2---:R-:W-:Y:S01]  /*f280*/  HMMA.16816.F32.BF16 R68, R172, R176.reuse, R68 ;  /* 0x000000b0ac44723c */ /* 0x084fe20000041844 */
[----:B------:R2:W-:Y:S02]  /*f290*/  @!P0 LDGSTS.E.BYPASS.LTC128B.128 [R227+0x2900], [R194.64], !P6 ;  /* 0x02900000c2e38fae */ /* 0x0005e4000f101d4c */
[----:B------:R-:W-:Y:S05]  /*f2a0*/  ISETP.GT.AND P0, PT, R103, UR8, PT ;  /* 0x0000000867007c0c */ /* 0x000fea000bf04270 */
[C---:B------:R-:W-:Y:S01]  /*f2b0*/  HMMA.16816.F32.BF16 R72, R180.reuse, R176, R72 ;  /* 0x000000b0b448723c */ /* 0x040fe20000041848 */
[----:B------:R-:W-:Y:S07]  /*f2c0*/  LDSM.16.M88.4 R196, [R214+0x3900] ;  /* 0x00390000d6c4783b */ /* 0x000fee0000000200 */
[-C--:B------:R-:W-:Y:S01]  /*f2d0*/  HMMA.16816.F32.BF16 R76, R180, R178.reuse, R76 ;  /* 0x000000b2b44c723c */ /* 0x080fe2000004184c */
[----:B-1----:R-:W-:Y:S07]  /*f2e0*/  LDSM.16.M88.4 R188, [R214+0x3100] ;  /* 0x00310000d6bc783b */ /* 0x002fee0000000200 */
[C---:B------:R-:W-:Y:S01]  /*f2f0*/  HMMA.16816.F32.BF16 R80, R172.reuse, R178, R80 ;  /* 0x000000b2ac50723c */ /* 0x040fe20000041850 */
[----:B----4-:R-:W1:Y:S07]  /*f300*/  LDSM.16.M88.4 R168, [R216+0x6100] ;  /* 0x00610000d8a8783b */ /* 0x010e6e0000000200 */
[-C--:B---3--:R-:W-:Y:S01]  /*f310*/  HMMA.16816.F32.BF16 R84, R172, R184.reuse, R84 ;  /* 0x000000b8ac54723c */ /* 0x088fe20000041854 */
[----:B--2---:R-:W2:Y:S07]  /*f320*/  LDSM.16.M88.4 R192, [R216+0x8100] ;  /* 0x00810000d8c0783b */ /* 0x004eae0000000200 */
[C---:B------:R-:W-:Y:S01]  /*f330*/  HMMA.16816.F32.BF16 R88, R180.reuse, R184, R88 ;  /* 0x000000b8b458723c */ /* 0x040fe20000041858 */
[----:B------:R-:W3:Y:S07]  /*f340*/  LDSM.16.M88.4 R200, [R214+0x4100] ;  /* 0x00410000d6c8783b */ /* 0x000eee0000000200 */
[-C--:B------:R-:W-:Y:S01]  /*f350*/  HMMA.16816.F32.BF16 R92, R180, R186.reuse, R92 ;  /* 0x000000bab45c723c */ /* 0x080fe2000004185c */
[----:B------:R-:W4:Y:S07]  /*f360*/  LDSM.16.M88.4 R176, [R214+0x4900] ;  /* 0x00490000d6b0783b */ /* 0x000f2e0000000200 */
[----:B------:R-:W-:Y:S01]  /*f370*/  HMMA.16816.F32.BF16 R96, R172, R186, R96 ;  /* 0x000000baac60723c */ /* 0x000fe20000041860 */
[----:B------:R-:W3:Y:S07]  /*f380*/  LDSM.16.M88.4 R180, [R214+0x5100] ;  /* 0x00510000d6b4783b */ /* 0x000eee0000000200 */
[-C--:B-1----:R-:W-:Y:S01]  /*f390*/  HMMA.16816.F32.BF16 R4, R168, R188.reuse, R4 ;  /* 0x000000bca804723c */ /* 0x082fe20000041804 */
[----:B------:R-:W1:Y:S07]  /*f3a0*/  LDSM.16.M88.4 R204, [R214+0x5900] ;  /* 0x00590000d6cc783b */ /* 0x000e6e0000000200 */
[C---:B--2---:R-:W-:Y:S01]  /*f3b0*/  HMMA.16816.F32.BF16 R8, R192.reuse, R188, R8 ;  /* 0x000000bcc008723c */ /* 0x044fe20000041808 */
[----:B------:R-:W-:Y:S07]  /*f3c0*/  LDSM.16.M88.4 R172, [R217+0x6100] ;  /* 0x00610000d9ac783b */ /* 0x000fee0000000200 */
[-C--:B------:R-:W-:Y:S01]  /*f3d0*/  HMMA.16816.F32.BF16 R12, R192, R190.reuse, R12 ;  /* 0x000000bec00c723c */ /* 0x080fe2000004180c */
[----:B------:R-:W2:Y:S07]  /*f3e0*/  LDSM.16.M88.4 R184, [R213] ;  /* 0x00000000d5b8783b */ /* 0x000eae0000000200 */
[C---:B------:R-:W-:Y:S01]  /*f3f0*/  HMMA.16816.F32.BF16 R16, R168.reuse, R190, R16 ;  /* 0x000000bea810723c */ /* 0x040fe20000041810 */
[----:B------:R-:W1:Y:S07]  /*f400*/  LDSM.16.M88.4 R188, [R217+0x8100] ;  /* 0x00810000d9bc783b */ /* 0x000e6e0000000200 */
[-C--:B------:R-:W-:Y:S01]  /*f410*/  HMMA.16816.F32.BF16 R20, R168, R196.reuse, R20 ;  /* 0x000000c4a814723c */ /* 0x080fe20000041814 */
[----:B------:R-:W0:Y:S07]  /*f420*/  LDGDEPBAR ;  /* 0x00000000000079af */ /* 0x000e2e0000000000 */
[C---:B------:R-:W-:Y:S08]  /*f430*/  HMMA.16816.F32.BF16 R24, R192.reuse, R196, R24 ;  /* 0x000000c4c018723c */ /* 0x040ff00000041818 */
[-C--:B------:R-:W-:Y:S08]  /*f440*/  HMMA.16816.F32.BF16 R28, R192, R198.reuse, R28 ;  /* 0x000000c6c01c723c */ /* 0x080ff0000004181c */
[C---:B------:R-:W-:Y:S08]  /*f450*/  HMMA.16816.F32.BF16 R32, R168.reuse, R198, R32 ;  /* 0x000000c6a820723c */ /* 0x040ff00000041820 */
        /* <DEDUP_REMOVED lines=26> */
[----:B------:R-:W-:Y:S01]  /*f600*/  MUFU.TANH R177, R6 ;  /* 0x0000000600b17308 */ /* 0x000fe20000002400 */
[----:B------:R-:W-:Y:S02]  /*f610*/  FMUL.FTZ R9, R9, c[0x0][0x320] ;  /* 0x0000c80009097a20 */ /* 0x000fe40000410000 */
[----:B------:R-:W-:Y:S02]  /*f620*/  FMUL.FTZ R10, R10, c[0x0][0x320] ;  /* 0x0000c8000a0a7a20 */ /* 0x000fe40000410000 */
[----:B------:R-:W-:Y:S02]  /*f630*/  FMUL.FTZ R11, R11, c[0x0][0x320] ;  /* 0x0000c8000b0b7a20 */ /* 0x000fe40000410000 */
[----:B------:R-:W-:Y:S02]  /*f640*/  FMUL.FTZ R15, R15, c[0x0][0x320] ;  /* 0x0000c8000f0f7a20 */ /* 0x000fe40000410000 */
[----:B------:R-:W-:Y:S01]  /*f650*/  FMUL.FTZ R12, R12, c[0x0][0x320] ;  /* 0x0000c8000c0c7a20 */ /* 0x000fe20000410000 */
[----:B------:R-:W2:Y:S01]  /*f660*/  MUFU.TANH R168, R5 ;  /* 0x0000000500a87308 */ /* 0x000ea20000002400 */
[----:B------:R-:W-:Y:S02]  /*f670*/  FMUL.FTZ R13, R13, c[0x0][0x320] ;  /* 0x0000c8000d0d7a20 */ /* 0x000fe40000410000 */
[----:B------:R-:W-:Y:S01]  /*f680*/  FMUL.FTZ R17, R17, c[0x0][0x320] ;  /* 0x0000c80011117a20 */ /* 0x000fe20000410000 */
[----:B-1----:R-:W-:Y:S01]  /*f690*/  FMNMX.FTZ R0, R169, R2, !PT ;  /* 0x00000002a9007209 */ /* 0x002fe20007810000 */
[----:B------:R-:W-:Y:S02]  /*f6a0*/  FMUL.FTZ R14, R14, c[0x0][0x320] ;  /* 0x0000c8000e0e7a20 */ /* 0x000fe40000410000 */
[----:B------:R-:W-:Y:S02]  /*f6b0*/  FMUL.FTZ R16, R16, c[0x0][0x320] ;  /* 0x0000c80010107a20 */ /* 0x000fe40000410000 */
[----:B------:R-:W-:Y:S01]  /*f6c0*/  FMUL.FTZ R18, R18, c[0x0][0x320] ;  /* 0x0000c80012127a20 */ /* 0x000fe20000410000 */
[----:B------:R-:W-:Y:S01]  /*f6d0*/  MUFU.TANH R179, R15 ;  /* 0x0000000f00b37308 */ /* 0x000fe20000002400 */
[----:B------:R-:W-:Y:S09]  /*f6e0*/  FMUL.FTZ R19, R19, c[0x0][0x320] ;  /* 0x0000c80013137a20 */ /* 0x000ff20000410000 */
[----:B------:R1:W-:Y:S01]  /*f6f0*/  MUFU.TANH R170, R7 ;  /* 0x0000000700aa7308 */ /* 0x0003e20000002400 */
[----:B--2---:R-:W-:Y:S09]  /*f700*/  FMNMX.FTZ R0, R168, R0, !PT ;  /* 0x00000000a8007209 */ /* 0x004ff20007810000 */
[----:B------:R-:W2:Y:S10]  /*f710*/  MUFU.TANH R180, R8 ;  /* 0x0000000800b47308 */ /* 0x000eb40000002400 */
[----:B------:R-:W-:Y:S01]  /*f720*/  MUFU.TANH R171, R9 ;  /* 0x0000000900ab7308 */ /* 0x000fe20000002400 */
[----:B-1----:R-:W1:Y:S09]  /*f730*/  LDSM.16.M88.4 R4, [R213+0x800] ;  /* 0x00080000d504783b */ /* 0x002e720000000200 */
[----:B------:R-:W-:Y:S10]  /*f740*/  MUFU.TANH R176, R10 ;  /* 0x0000000a00b07308 */ /* 0x000ff40000002400 */
[----:B------:R3:W-:Y:S10]  /*f750*/  MUFU.TANH R178, R11 ;  /* 0x0000000b00b27308 */ /* 0x0007f40000002400 */
[----:B------:R-:W4:Y:S10]  /*f760*/  MUFU.TANH R16, R16 ;  /* 0x0000001000107308 */ /* 0x000f340000002400 */
[----:B------:R-:W-:Y:S01]  /*f770*/  MUFU.TANH R18, R18 ;  /* 0x0000001200127308 */ /* 0x000fe20000002400 */
[----:B---3--:R-:W3:Y:S01]  /*f780*/  LDSM.16.M88.4 R8, [R213+0x1000] ;  /* 0x00100000d508783b */ /* 0x008ee20000000200 */
[-C--:B-1----:R-:W-:Y:S08]  /*f790*/  HMMA.16816.F32.BF16 R20, R172, R4.reuse, R20 ;  /* 0x00000004ac14723c */ /* 0x082ff00000041814 */
[----:B------:R-:W1:Y:S01]  /*f7a0*/  MUFU.TANH R17, R17 ;  /* 0x0000001100117308 */ /* 0x000e620000002400 */
[C---:B------:R-:W-:Y:S09]  /*f7b0*/  HMMA.16816.F32.BF16 R24, R188.reuse, R4, R24 ;  /* 0x00000004bc18723c */ /* 0x040ff20000041818 */
[----:B------:R-:W-:Y:S01]  /*f7c0*/  MUFU.TANH R19, R19 ;  /* 0x0000001300137308 */ /* 0x000fe20000002400 */
[-C--:B------:R-:W-:Y:S08]  /*f7d0*/  HMMA.16816.F32.BF16 R28, R188, R6.reuse, R28 ;  /* 0x00000006bc1c723c */ /* 0x080ff0000004181c */
        /* <DEDUP_REMOVED lines=8> */
[----:B------:R-:W-:Y:S01]  /*f860*/  FMUL.FTZ R26, R26, c[0x0][0x320] ;  /* 0x0000c8001a1a7a20 */ /* 0x000fe20000410000 */
[-C--:B---3--:R-:W-:Y:S03]  /*f870*/  HMMA.16816.F32.BF16 R36, R172, R8.reuse, R36 ;  /* 0x00000008ac24723c */ /* 0x088fe60000041824 */
        /* <DEDUP_REMOVED lines=8> */
[-C--:B------:R-:W-:Y:S03]  /*f900*/  HMMA.16816.F32.BF16 R44, R188, R10.reuse, R44 ;  /* 0x0000000abc2c723c */ /* 0x080fe6000004182c */
[----:B------:R-:W-:Y:S02]  /*f910*/  FMUL.FTZ R33, R33, c[0x0][0x320] ;  /* 0x0000c80021217a20 */ /* 0x000fe40000410000 */
[----:B------:R-:W-:Y:S02]  /*f920*/  FMUL.FTZ R35, R35, c[0x0][0x320] ;  /* 0x0000c80023237a20 */ /* 0x000fe40000410000 */
[----:B------:R-:W-:Y:S01]  /*f930*/  FMUL.FTZ R36, R36, c[0x0][0x320] ;  /* 0x0000c80024247a20 */ /* 0x000fe20000410000 */
[C---:B------:R-:W-:Y:S01]  /*f940*/  HMMA.16816.F32.BF16 R48, R172.reuse, R10, R48 ;  /* 0x0000000aac30723c */ /* 0x040fe20000041830 */
[----:B------:R-:W-:Y:S01]  /*f950*/  MUFU.TANH R32, R32 ;  /* 0x0000002000207308 */ /* 0x000fe20000002400 */
[----:B------:R-:W3:Y:S02]  /*f960*/  LDSM.16.M88.4 R8, [R213+0x2000] ;  /* 0x00200000d508783b */ /* 0x000ee40000000200 */
        /* <DEDUP_REMOVED lines=8> */
[----:B------:R1:W-:Y:S01]  /*f9f0*/  MUFU.TANH R15, R23 ;  /* 0x00000017000f7308 */ /* 0x0003e20000002400 */
[----:B------:R-:W-:Y:S02]  /*fa00*/  FMUL.FTZ R42, R42, c[0x0][0x320] ;  /* 0x0000c8002a2a7a20 */ /* 0x000fe40000410000 */
[-C--:B------:R-:W-:Y:S04]  /*fa10*/  HMMA.16816.F32.BF16 R60, R188, R6.reuse, R60 ;  /* 0x00000006bc3c723c */ /* 0x080fe8000004183c */
[----:B------:R-:W-:Y:S02]  /*fa20*/  FMUL.FTZ R47, R47, c[0x0][0x320] ;  /* 0x0000c8002f2f7a20 */ /* 0x000fe40000410000 */
[----:B------:R-:W-:Y:S01]  /*fa30*/  FMUL.FTZ R44, R44, c[0x0][0x320] ;  /* 0x0000c8002c2c7a20 */ /* 0x000fe20000410000 */
[----:B------:R-:W-:Y:S01]  /*fa40*/  MUFU.TANH R34, R34 ;  /* 0x0000002200227308 */ /* 0x000fe20000002400 */
[C---:B------:R-:W-:Y:S01]  /*fa50*/  HMMA.16816.F32.BF16 R64, R172.reuse, R6, R64 ;  /* 0x00000006ac40723c */ /* 0x040fe20000041840 */
[----:B------:R-:W2:Y:S01]  /*fa60*/  LDSM.16.M88.4 R4, [R213+0x2800] ;  /* 0x00280000d504783b */ /* 0x000ea20000000200 */
[----:B------:R-:W-:Y:S04]  /*fa70*/  DEPBAR.LE SB0, 0x0 ;  /* 0x000080000000791a */ /* 0x000fe80000000000 */
[----:B------:R-:W-:Y:S02]  /*fa80*/  FMUL.FTZ R54, R54, c[0x0][0x320] ;  /* 0x0000c80036367a20 */ /* 0x000fe40000410000 */
[----:B------:R-:W-:Y:S01]  /*fa90*/  FMUL.FTZ R55, R55, c[0x0][0x320] ;  /* 0x0000c80037377a20 */ /* 0x000fe20000410000 */
[----:B------:R-:W-:Y:S01]  /*faa0*/  MUFU.TANH R33, R33 ;  /* 0x0000002100217308 */ /* 0x000fe20000002400 */
[-C--:B---3--:R-:W-:Y:S01]  /*fab0*/  HMMA.16816.F32.BF16 R68, R172, R8.reuse, R68 ;  /* 0x00000008ac44723c */ /* 0x088fe20000041844 */
[----:B------:R-:W-:Y:S04]  /*fac0*/  BAR.SYNC.DEFER_BLOCKING 0x0 ;  /* 0x0000000000007b1d */ /* 0x000fe80000010000 */
[----:B------:R-:W-:Y:S02]  /*fad0*/  FMUL.FTZ R53, R53, c[0x0][0x320] ;  /* 0x0000c80035357a20 */ /* 0x000fe40000410000 */
[----:B------:R-:W-:Y:S01]  /*fae0*/  FMUL.FTZ R52, R52, c[0x0][0x320] ;  /* 0x0000c80034347a20 */ /* 0x000fe20000410000 */
[C---:B------:R-:W-:Y:S01]  /*faf0*/  HMMA.16816.F32.BF16 R72, R188.reuse, R8, R72 ;  /* 0x00000008bc48723c */ /* 0x040fe20000041848 */
[----:B------:R-:W-:Y:S01]  /*fb00*/  MUFU.TANH R35, R35 ;  /* 0x0000002300237308 */ /* 0x000fe20000002400 */
[----:B-1----:R-:W3:Y:S02]  /*fb10*/  LDL.64 R22, [R1+0x28] ;  /* 0x0000280001167983 */ /* 0x002ee40000100a00 */
[----:B------:R-:W-:Y:S02]  /*fb20*/  FMUL.FTZ R56, R56, c[0x0][0x320] ;  /* 0x0000c80038387a20 */ /* 0x000fe40000410000 */
[----:B------:R-:W-:Y:S02]  /*fb30*/  FMUL.FTZ R66, R66, c[0x0][0x320] ;  /* 0x0000c80042427a20 */ /* 0x000fe40000410000 */
[-C--:B------:R-:W-:Y:S03]  /*fb40*/  HMMA.16816.F32.BF16 R76, R188, R10.reuse, R76 ;  /* 0x0000000abc4c723c */ /* 0x080fe6000004184c */
[----:B------:R-:W-:Y:S01]  /*fb50*/  MUFU.TANH R194, R36 ;  /* 0x0000002400c27308 */ /* 0x000fe20000002400 */
[----:B------:R-:W-:Y:S02]  /*fb60*/  FMUL.FTZ R57, R57, c[0x0][0x320] ;  /* 0x0000c80039397a20 */ /* 0x000fe40000410000 */
[----:B------:R-:W-:Y:S02]  /*fb70*/  FMUL.FTZ R50, R50, c[0x0][0x320] ;  /* 0x0000c80032327a20 */ /* 0x000fe40000410000 */
[C---:B------:R-:W-:Y:S04]  /*fb80*/  HMMA.16816.F32.BF16 R80, R172.reuse, R10, R80 ;  /* 0x0000000aac50723c */ /* 0x040fe80000041850 */
[----:B------:R-:W-:Y:S01]  /*fb90*/  FMUL.FTZ R69, R69, c[0x0][0x320] ;  /* 0x0000c80045457a20 */ /* 0x000fe20000410000 */
[----:B------:R-:W-:Y:S01]  /*fba0*/  MUFU.TANH R199, R38 ;  /* 0x0000002600c77308 */ /* 0x000fe20000002400 */
[----:B------:R-:W-:Y:S02]  /*fbb0*/  FMUL.FTZ R70, R70, c[0x0][0x320] ;  /* 0x0000c80046467a20 */ /* 0x000fe40000410000 */
[-C--:B--2---:R-:W-:Y:S04]  /*fbc0*/  HMMA.16816.F32.BF16 R84, R172, R4.reuse, R84 ;  /* 0x00000004ac54723c */ /* 0x084fe80000041854 */
[----:B------:R-:W-:Y:S02]  /*fbd0*/  FMUL.FTZ R48, R48, c[0x0][0x320] ;  /* 0x0000c80030307a20 */ /* 0x000fe40000410000 */
[----:B------:R-:W-:Y:S01]  /*fbe0*/  FMUL.FTZ R51, R51, c[0x0][0x320] ;  /* 0x0000c80033337a20 */ /* 0x000fe20000410000 */
[----:B------:R-:W1:Y:S01]  /*fbf0*/  MUFU.TANH R3, R69 ;  /* 0x0000004500037308 */ /* 0x000e620000002400 */
[C---:B------:R-:W-:Y:S04]  /*fc00*/  HMMA.16816.F32.BF16 R88, R188.reuse, R4, R88 ;  /* 0x00000004bc58723c */ /* 0x040fe80000041858 */
[----:B------:R-:W-:Y:S02]  /*fc10*/  FMUL.FTZ R72, R72, c[0x0][0x320] ;  /* 0x0000c80048487a20 */ /* 0x000fe40000410000 */
[----:B------:R-:W-:Y:S01]  /*fc20*/  FMUL.FTZ R76, R76, c[0x0][0x320] ;  /* 0x0000c8004c4c7a20 */ /* 0x000fe20000410000 */
[----:B------:R-:W-:Y:S01]  /*fc30*/  FMNMX.FTZ R5, R180, R101, !PT ;  /* 0x00000065b4057209 */ /* 0x000fe20007810000 */
[-C--:B------:R-:W-:Y:S01]  /*fc40*/  HMMA.16816.F32.BF16 R92, R188, R6.reuse, R92 ;  /* 0x00000006bc5c723c */ /* 0x080fe2000004185c */
[----:B------:R-:W-:Y:S03]  /*fc50*/  MUFU.TANH R201, R44 ;  /* 0x0000002c00c97308 */ /* 0x000fe60000002400 */
[----:B------:R-:W-:Y:S01]  /*fc60*/  FMUL.FTZ R82, R82, c[0x0][0x320] ;  /* 0x0000c80052527a20 */ /* 0x000fe20000410000 */
[----:B----4-:R-:W-:Y:S01]  /*fc70*/  FMNMX.FTZ R4, R16, R0, !PT ;  /* 0x0000000010047209 */ /* 0x010fe20007810000 */
[----:B------:R-:W-:Y:S02]  /*fc80*/  FMUL.FTZ R80, R80, c[0x0][0x320] ;  /* 0x0000c80050507a20 */ /* 0x000fe40000410000 */
[----:B------:R-:W-:Y:S01]  /*fc90*/  FMUL.FTZ R83, R83, c[0x0][0x320] ;  /* 0x0000c80053537a20 */ /* 0x000fe20000410000 */
[----:B------:R-:W-:Y:S01]  /*fca0*/  FMNMX.FTZ R4, R17, R4, !PT ;  /* 0x0000000411047209 */ /* 0x000fe20007810000 */
[----:B------:R-:W-:Y:S01]  /*fcb0*/  HMMA.16816.F32.BF16 R96, R172, R6, R96 ;  /* 0x00000006ac60723c */ /* 0x000fe20000041860 */
[----:B------:R2:W-:Y:S03]  /*fcc0*/  MUFU.TANH R44, R72 ;  /* 0x00000048002c7308 */ /* 0x0005e60000002400 */
[----:B------:R-:W-:Y:S01]  /*fcd0*/  FMNMX.FTZ R4, R20, R4, !PT ;  /* 0x0000000414047209 */ /* 0x000fe20007810000 */
[----:B------:R-:W-:Y:S01]  /*fce0*/  FMUL.FTZ R81, R81, c[0x0][0x320] ;  /* 0x0000c80051517a20 */ /* 0x000fe20000410000 */
[----:B-1----:R-:W-:Y:S01]  /*fcf0*/  MOV R191, R3 ;  /* 0x0000000300bf7202 */ /* 0x002fe20000000f00 */
[----:B------:R-:W-:Y:S01]  /*fd00*/  FMUL.FTZ R86, R86, c[0x0][0x320] ;  /* 0x0000c80056567a20 */ /* 0x000fe20000410000 */
[----:B------:R-:W-:Y:S01]  /*fd10*/  FMNMX.FTZ R3, R177, R100, !PT ;  /* 0x00000064b1037209 */ /* 0x000fe20007810000 */
[----:B------:R-:W-:Y:S02]  /*fd20*/  FMUL.FTZ R84, R84, c[0x0][0x320] ;  /* 0x0000c80054547a20 */ /* 0x000fe40000410000 */
[----:B------:R-:W-:Y:S01]  /*fd30*/  MUFU.TANH R200, R39 ;  /* 0x0000002700c87308 */ /* 0x000fe20000002400 */
        /* <DEDUP_REMOVED lines=29> */
[----:B------:R-:W2:Y:S01]  /*ff10*/  MUFU.TANH R184, R48 ;  /* 0x0000003000b87308 */ /* 0x000ea20000002400 */
[----:B------:R-:W-:Y:S01]  /*ff20*/  FMUL.FTZ R96, R96, c[0x0][0x320] ;  /* 0x0000c80060607a20 */ /* 0x000fe20000410000 */
[----:B------:R-:W-:Y:S01]  /*ff30*/  FMNMX.FTZ R0, R199, R3, !PT ;  /* 0x00000003c7007209 */ /* 0x000fe20007810000 */
[----:B------:R-:W-:Y:S01]  /*ff40*/  FMUL.FTZ R61, R61, c[0x0][0x320] ;  /* 0x0000c8003d3d7a20 */ /* 0x000fe20000410000 */
[----:B-1----:R-:W3:Y:S01]  /*ff50*/  LDL.64 R36, [R1+0x20] ;  /* 0x0000200001247983 */ /* 0x002ee20000100a00 */
[----:B----4-:R-:W-:Y:S01]  /*ff60*/  FMNMX.FTZ R72, R195, R72, !PT ;  /* 0x00000048c3487209 */ /* 0x010fe20007810000 */
[----:B------:R-:W-:Y:S01]  /*ff70*/  FMUL.FTZ R73, R73, c[0x0][0x320] ;  /* 0x0000c80049497a20 */ /* 0x000fe20000410000 */
[----:B------:R-:W-:Y:S01]  /*ff80*/  FMNMX.FTZ R0, R200, R0, !PT ;  /* 0x00000000c8007209 */ /* 0x000fe20007810000 */
[----:B------:R-:W-:Y:S02]  /*ff90*/  FMUL.FTZ R77, R77, c[0x0][0x320] ;  /* 0x0000c8004d4d7a20 */ /* 0x000fe40000410000 */
[----:B------:R-:W1:Y:S01]  /*ffa0*/  MUFU.TANH R198, R51 ;  /* 0x0000003300c67308 */ /* 0x000e620000002400 */
[----:B------:R-:W-:Y:S02]  /*ffb0*/  FMUL.FTZ R74, R74, c[0x0][0x320] ;  /* 0x0000c8004a4a7a20 */ /* 0x000fe40000410000 */
[----:B------:R-:W-:Y:S01]  /*ffc0*/  FMUL.FTZ R92, R92, c[0x0][0x320] ;  /* 0x0000c8005c5c7a20 */ /* 0x000fe20000410000 */
[----:B------:R-:W-:Y:S01]  /*ffd0*/  FMNMX.FTZ R0, R197, R0, !PT ;  /* 0x00000000c5007209 */ /* 0x000fe20007810000 */
[----:B------:R-:W-:Y:S02]  /*ffe0*/  FMUL.FTZ R79, R79, c[0x0][0x320] ;  /* 0x0000c8004f4f7a20 */ /* 0x000fe40000410000 */
[----:B------:R-:W-:Y:S02]  /*fff0*/  FMUL.FTZ R99, R99, c[0x0][0x320] ;  /* 0x0000c80063637a20 */ /* 0x000fe40000410000 */
[----:B------:R-:W-:Y:S01]  /*10000*/  FMUL.FTZ R64, R64, c[0x0][0x320] ;  /* 0x0000c80040407a20 */ /* 0x000fe20000410000 */
[----:B------:R4:W-:Y:S01]  /*10010*/  MUFU.TANH R239, R74 ;  /* 0x0000004a00ef7308 */ /* 0x0009e20000002400 */
[----:B------:R-:W-:Y:S02]  /*10020*/  FMUL.FTZ R75, R75, c[0x0][0x320] ;  /* 0x0000c8004b4b7a20 */ /* 0x000fe40000410000 */
[----:B------:R-:W-:Y:S01]  /*10030*/  FMUL.FTZ R65, R65, c[0x0][0x320] ;  /* 0x0000c80041417a20 */ /* 0x000fe20000410000 */
[----:B--2---:R-:W-:Y:S01]  /*10040*/  FMNMX.FTZ R72, R184, R72, !PT ;  /* 0x00000048b8487209 */ /* 0x004fe20007810000 */
        /* <DEDUP_REMOVED lines=12> */
[----:B------:R-:W-:Y:S02]  /*10110*/  FMUL.FTZ R78, R78, c[0x0][0x320] ;  /* 0x0000c8004e4e7a20 */ /* 0x000fe40000410000 */
[----:B----4-:R-:W-:Y:S02]  /*10120*/  FMUL.FTZ R74, R94, c[0x0][0x320] ;  /* 0x0000c8005e4a7a20 */ /* 0x010fe40000410000 */
[----:B------:R-:W-:Y:S02]  /*10130*/  FMUL.FTZ R25, R25, c[0x0][0x320] ;  /* 0x0000c80019197a20 */ /* 0x000fe40000410000 */
[----:B------:R-:W-:Y:S01]  /*10140*/  FMUL.FTZ R28, R28, c[0x0][0x320] ;  /* 0x0000c8001c1c7a20 */ /* 0x000fe20000410000 */
[----:B------:R-:W4:Y:S01]  /*10150*/  MUFU.TANH R228, R54 ;  /* 0x0000003600e47308 */ /* 0x000f220000002400 */
[----:B------:R-:W-:Y:S01]  /*10160*/  FMUL.FTZ R29, R29, c[0x0][0x320] ;  /* 0x0000c8001d1d7a20 */ /* 0x000fe20000410000 */
[----:B--2---:R-:W-:Y:S08]  /*10170*/  FMNMX.FTZ R72, R183, R72, !PT ;  /* 0x00000048b7487209 */ /* 0x004ff00007810000 */
[----:B------:R-:W2:Y:S01]  /*10180*/  MUFU.TANH R52, R52 ;  /* 0x0000003400347308 */ /* 0x000ea20000002400 */
[----:B-1----:R-:W-:Y:S09]  /*10190*/  MOV R190, R238 ;  /* 0x000000ee00be7202 */ /* 0x002ff20000000f00 */
[----:B------:R-:W-:Y:S01]  /*101a0*/  MUFU.TANH R226, R40 ;  /* 0x0000002800e27308 */ /* 0x000fe20000002400 */
[----:B----4-:R-:W-:Y:S09]  /*101b0*/  FMNMX.FTZ R0, R228, R0, !PT ;  /* 0x00000000e4007209 */ /* 0x010ff20007810000 */
[----:B------:R-:W1:Y:S01]  /*101c0*/  MUFU.TANH R40, R55 ;  /* 0x0000003700287308 */ /* 0x000e620000002400 */
[----:B--2---:R-:W-:Y:S09]  /*101d0*/  FMNMX.FTZ R72, R52, R72, !PT ;  /* 0x0000004834487209 */ /* 0x004ff20007810000 */
[----:B------:R-:W2:Y:S10]  /*101e0*/  MUFU.TANH R24, R24 ;  /* 0x0000001800187308 */ /* 0x000eb40000002400 */
[----:B------:R-:W4:Y:S01]  /*101f0*/  MUFU.TANH R234, R53 ;  /* 0x0000003500ea7308 */ /* 0x000f220000002400 */
[----:B-1----:R-:W-:Y:S09]  /*10200*/  FMNMX.FTZ R0, R40, R0, !PT ;  /* 0x0000000028007209 */ /* 0x002ff20007810000 */
[----:B------:R-:W1:Y:S01]  /*10210*/  MUFU.TANH R221, R66 ;  /* 0x0000004200dd7308 */ /* 0x000e620000002400 */
[----:B--2---:R-:W-:Y:S09]  /*10220*/  FMNMX.FTZ R4, R24, R5, !PT ;  /* 0x0000000518047209 */ /* 0x004ff20007810000 */
[----:B------:R-:W2:Y:S01]  /*10230*/  MUFU.TANH R25, R25 ;  /* 0x0000001900197308 */ /* 0x000ea20000002400 */
[----:B----4-:R-:W-:Y:S09]  /*10240*/  FMNMX.FTZ R72, R234, R72, !PT ;  /* 0x00000048ea487209 */ /* 0x010ff20007810000 */
        /* <DEDUP_REMOVED lines=14> */
[----:B------:R-:W-:Y:S01]  /*10330*/  MUFU.TANH R237, R43 ;  /* 0x0000002b00ed7308 */ /* 0x000fe20000002400 */
[----:B--2---:R-:W-:Y:S02]  /*10340*/  FMNMX.FTZ R3, R29, R4, !PT ;  /* 0x000000041d037209 */ /* 0x004fe40007810000 */
[----:B------:R-:W-:Y:S02]  /*10350*/  FMNMX.FTZ R4, R176, R102, !PT ;  /* 0x00000066b0047209 */ /* 0x000fe40007810000 */
[----:B------:R-:W-:Y:S05]  /*10360*/  FMNMX.FTZ R3, R226, R3, !PT ;  /* 0x00000003e2037209 */ /* 0x000fea0007810000 */
[----:B------:R-:W1:Y:S01]  /*10370*/  MUFU.TANH R43, R71 ;  /* 0x00000047002b7308 */ /* 0x000e620000002400 */
[----:B---3--:R-:W-:Y:S02]  /*10380*/  MOV R23, c[0x0][0x1e4] ;  /* 0x0000790000177a02 */ /* 0x008fe40000000f00 */
[----:B------:R-:W-:Y:S02]  /*10390*/  FMNMX.FTZ R4, R178, R4, !PT ;  /* 0x00000004b2047209 */ /* 0x000fe40007810000 */
[----:B----4-:R-:W-:Y:S04]  /*103a0*/  FMNMX.FTZ R72, R51, R72, !PT ;  /* 0x0000004833487209 */ /* 0x010fe80007810000 */
[----:B------:R-:W-:Y:S01]  /*103b0*/  FMNMX.FTZ R72, R191, R72, !PT ;  /* 0x00000048bf487209 */ /* 0x000fe20007810000 */
[----:B------:R-:W2:Y:S10]  /*103c0*/  MUFU.TANH R230, R82 ;  /* 0x0000005200e67308 */ /* 0x000eb40000002400 */
[----:B------:R-:W3:Y:S01]  /*103d0*/  MUFU.TANH R14, R14 ;  /* 0x0000000e000e7308 */ /* 0x000ee20000002400 */
[----:B-1----:R-:W-:Y:S09]  /*103e0*/  FMNMX.FTZ R0, R43, R0, !PT ;  /* 0x000000002b007209 */ /* 0x002ff20007810000 */
[----:B------:R-:W1:Y:S01]  /*103f0*/  MUFU.TANH R219, R80 ;  /* 0x0000005000db7308 */ /* 0x000e620000002400 */
[----:B--2---:R-:W-:Y:S09]  /*10400*/  FMNMX.FTZ R0, R230, R0, !PT ;  /* 0x00000000e6007209 */ /* 0x004ff20007810000 */
[----:B------:R-:W2:Y:S01]  /*10410*/  MUFU.TANH R236, R46 ;  /* 0x0000002e00ec7308 */ /* 0x000ea20000002400 */
[----:B---3--:R-:W-:Y:S04]  /*10420*/  FMNMX.FTZ R4, R14, R4, !PT ;  /* 0x000000040e047209 */ /* 0x008fe80007810000 */
[----:B------:R-:W-:Y:S05]  /*10430*/  FMNMX.FTZ R4, R179, R4, !PT ;  /* 0x00000004b3047209 */ /* 0x000fea0007810000 */
[----:B------:R-:W3:Y:S01]  /*10440*/  MUFU.TANH R46, R83 ;  /* 0x00000053002e7308 */ /* 0x000ee20000002400 */
[----:B-1----:R-:W-:Y:S09]  /*10450*/  FMNMX.FTZ R72, R219, R72, !PT ;  /* 0x00000048db487209 */ /* 0x002ff20007810000 */
[----:B------:R-:W1:Y:S01]  /*10460*/  MUFU.TANH R204, R81 ;  /* 0x0000005100cc7308 */ /* 0x000e620000002400 */
[----:B--2---:R-:W-:Y:S09]  /*10470*/  MOV R48, R236 ;  /* 0x000000ec00307202 */ /* 0x004ff20000000f00 */
[----:B------:R-:W2:Y:S01]  /*10480*/  MUFU.TANH R220, R86 ;  /* 0x0000005600dc7308 */ /* 0x000ea20000002400 */
[----:B---3--:R-:W-:Y:S09]  /*10490*/  FMNMX.FTZ R0, R46, R0, !PT ;  /* 0x000000002e007209 */ /* 0x008ff20007810000 */
[----:B------:R-:W3:Y:S01]  /*104a0*/  MUFU.TANH R182, R26 ;  /* 0x0000001a00b67308 */ /* 0x000ee20000002400 */
[----:B-1----:R-:W-:Y:S09]  /*104b0*/  FMNMX.FTZ R72, R204, R72, !PT ;  /* 0x00000048cc487209 */ /* 0x002ff20007810000 */
[----:B------:R-:W1:Y:S01]  /*104c0*/  MUFU.TANH R202, R41 ;  /* 0x0000002900ca7308 */ /* 0x000e620000002400 */
[----:B--2---:R-:W-:Y:S09]  /*104d0*/  FMNMX.FTZ R0, R220, R0, !PT ;  /* 0x00000000dc007209 */ /* 0x004ff20007810000 */
[----:B------:R-:W2:Y:S01]  /*104e0*/  MUFU.TANH R208, R84 ;  /* 0x0000005400d07308 */ /* 0x000ea20000002400 */
[----:B---3--:R-:W-:Y:S09]  /*104f0*/  FMNMX.FTZ R4, R182, R4, !PT ;  /* 0x00000004b6047209 */ /* 0x008ff20007810000 */
[----:B------:R-:W-:Y:S01]  /*10500*/  MUFU.TANH R196, R31 ;  /* 0x0000001f00c47308 */ /* 0x000fe20000002400 */
[----:B-1----:R-:W-:Y:S04]  /*10510*/  FMNMX.FTZ R3, R202, R3, !PT ;  /* 0x00000003ca037209 */ /* 0x002fe80007810000 */
[----:B------:R-:W-:Y:S05]  /*10520*/  FMNMX.FTZ R3, R201, R3, !PT ;  /* 0x00000003c9037209 */ /* 0x000fea0007810000 */
[----:B------:R-:W1:Y:S01]  /*10530*/  MUFU.TANH R31, R87 ;  /* 0x00000057001f7308 */ /* 0x000e620000002400 */
[----:B--2---:R-:W-:Y:S09]  /*10540*/  FMNMX.FTZ R72, R208, R72, !PT ;  /* 0x00000048d0487209 */ /* 0x004ff20007810000 */
[----:B------:R-:W2:Y:S10]  /*10550*/  MUFU.TANH R192, R27 ;  /* 0x0000001b00c07308 */ /* 0x000eb40000002400 */
[----:B------:R-:W-:Y:S01]  /*10560*/  MUFU.TANH R41, R42 ;  /* 0x0000002a00297308 */ /* 0x000fe20000002400 */
[----:B-1----:R-:W-:Y:S09]  /*10570*/  FMNMX.FTZ R0, R31, R0, !PT ;  /* 0x000000001f007209 */ /* 0x002ff20007810000 */
[----:B------:R-:W1:Y:S01]  /*10580*/  MUFU.TANH R42, R85 ;  /* 0x00000055002a7308 */ /* 0x000e620000002400 */
[----:B--2---:R-:W-:Y:S09]  /*10590*/  FMNMX.FTZ R4, R192, R4, !PT ;  /* 0x00000004c0047209 */ /* 0x004ff20007810000 */
        /* <DEDUP_REMOVED lines=8> */
[----:B------:R3:W4:Y:S01]  /*10620*/  MUFU.TANH R175, R99 ;  /* 0x0000006300af7308 */ /* 0x0007220000002400 */
[----:B------:R-:W-:Y:S02]  /*10630*/  FMNMX.FTZ R4, R41, R4, !PT ;  /* 0x0000000429047209 */ /* 0x000fe40007810000 */
[----:B-1----:R-:W-:Y:S02]  /*10640*/  FMNMX.FTZ R3, R30, R3, !PT ;  /* 0x000000031e037209 */ /* 0x002fe40007810000 */
[----:B------:R-:W-:Y:S05]  /*10650*/  MOV R45, R237 ;  /* 0x000000ed002d7202 */ /* 0x000fea0000000f00 */
[----:B------:R-:W1:Y:S01]  /*10660*/  MUFU.TANH R218, R56 ;  /* 0x0000003800da7308 */ /* 0x000e620000002400 */
[----:B------:R-:W-:Y:S02]  /*10670*/  FMNMX.FTZ R4, R45, R4, !PT ;  /* 0x000000042d047209 */ /* 0x000fe40007810000 */
[----:B--2---:R-:W-:Y:S02]  /*10680*/  FMNMX.FTZ R72, R173, R72, !PT ;  /* 0x00000048ad487209 */ /* 0x004fe40007810000 */
[----:B------:R-:W-:Y:S05]  /*10690*/  FMNMX.FTZ R4, R48, R4, !PT ;  /* 0x0000000430047209 */ /* 0x000fea0007810000 */
[----:B------:R-:W2:Y:S01]  /*106a0*/  MUFU.TANH R172, R97 ;  /* 0x0000006100ac7308 */ /* 0x000ea20000002400 */
[----:B---3--:R-:W-:Y:S02]  /*106b0*/  MOV R99, R239 ;  /* 0x000000ef00637202 */ /* 0x008fe40000000f00 */
[----:B----4-:R-:W-:Y:S07]  /*106c0*/  FMNMX.FTZ R0, R175, R0, !PT ;  /* 0x00000000af007209 */ /* 0x010fee0007810000 */
[----:B------:R-:W3:Y:S01]  /*106d0*/  MUFU.TANH R224, R57 ;  /* 0x0000003900e07308 */ /* 0x000ee20000002400 */
[----:B------:R-:W4:Y:S01]  /*106e0*/  SHFL.BFLY PT, R71, R0, 0x2, 0x1f ;  /* 0x0c401f0000477f89 */ /* 0x000f2200000e0000 */
[----:B-1----:R-:W-:Y:S08]  /*106f0*/  FMNMX.FTZ R3, R218, R3, !PT ;  /* 0x00000003da037209 */ /* 0x002ff00007810000 */
[----:B------:R-:W1:Y:S01]  /*10700*/  MUFU.TANH R233, R60 ;  /* 0x0000003c00e97308 */ /* 0x000e620000002400 */
[----:B--2---:R-:W-:Y:S05]  /*10710*/  FMNMX.FTZ R72, R172, R72, !PT ;  /* 0x00000048ac487209 */ /* 0x004fea0007810000 */
[----:B------:R-:W2:Y:S04]  /*10720*/  SHFL.BFLY PT, R5, R72, 0x2, 0x1f ;  /* 0x0c401f0048057f89 */ /* 0x000ea800000e0000 */
[----:B------:R-:W2:Y:S01]  /*10730*/  MUFU.TANH R225, R47 ;  /* 0x0000002f00e17308 */ /* 0x000ea20000002400 */
[----:B---3--:R-:W-:Y:S02]  /*10740*/  FMNMX.FTZ R3, R224, R3, !PT ;  /* 0x00000003e0037209 */ /* 0x008fe40007810000 */
[----:B----4-:R-:W-:Y:S07]  /*10750*/  FMNMX.FTZ R71, R0, R71, !PT ;  /* 0x0000004700477209 */ /* 0x010fee0007810000 */
[----:B------:R-:W3:Y:S01]  /*10760*/  MUFU.TANH R235, R61 ;  /* 0x0000003d00eb7308 */ /* 0x000ee20000002400 */
[----:B-1----:R-:W-:Y:S09]  /*10770*/  FMNMX.FTZ R3, R233, R3, !PT ;  /* 0x00000003e9037209 */ /* 0x002ff20007810000 */
[----:B------:R-:W1:Y:S01]  /*10780*/  MUFU.TANH R229, R58 ;  /* 0x0000003a00e57308 */ /* 0x000e620000002400 */
[----:B--2---:R-:W-:Y:S02]  /*10790*/  FMNMX.FTZ R72, R72, R5, !PT ;  /* 0x0000000548487209 */ /* 0x004fe40007810000 */
[----:B------:R-:W-:Y:S01]  /*107a0*/  MOV R50, R225 ;  /* 0x000000e100327202 */ /* 0x000fe20000000f00 */
[----:B------:R-:W2:Y:S01]  /*107b0*/  SHFL.BFLY PT, R5, R71, 0x1, 0x1f ;  /* 0x0c201f0047057f89 */ /* 0x000ea200000e0000 */
[----:B------:R-:W-:Y:S02]  /*107c0*/  IADD3 R225, R103, -0x1, RZ ;  /* 0xffffffff67e17810 */ /* 0x000fe40007ffe0ff */
[----:B------:R-:W-:Y:S03]  /*107d0*/  FMNMX.FTZ R4, R50, R4, !PT ;  /* 0x0000000432047209 */ /* 0x000fe60007810000 */
[----:B------:R-:W4:Y:S01]  /*107e0*/  MUFU.TANH R231, R73 ;  /* 0x0000004900e77308 */ /* 0x000f220000002400 */
[----:B---3--:R-:W-:Y:S01]  /*107f0*/  MOV R94, R235 ;  /* 0x000000eb005e7202 */ /* 0x008fe20000000f00 */
[----:B------:R-:W3:Y:S01]  /*10800*/  SHFL.BFLY PT, R7, R72, 0x1, 0x1f ;  /* 0x0c201f0048077f89 */ /* 0x000ee200000e0000 */
[----:B------:R-:W-:Y:S07]  /*10810*/  FMNMX.FTZ R3, R235, R3, !PT ;  /* 0x00000003eb037209 */ /* 0x000fee0007810000 */
[----:B------:R-:W3:Y:S01]  /*10820*/  MUFU.TANH R232, R59 ;  /* 0x0000003b00e87308 */ /* 0x000ee20000002400 */
[----:B------:R-:W-:Y:S02]  /*10830*/  FMNMX.FTZ R3, R44, R3, !PT ;  /* 0x000000032c037209 */ /* 0x000fe40007810000 */
[----:B-1----:R-:W-:Y:S07]  /*10840*/  FMNMX.FTZ R4, R229, R4, !PT ;  /* 0x00000004e5047209 */ /* 0x002fee0007810000 */
[----:B------:R-:W1:Y:S01]  /*10850*/  MUFU.TANH R222, R76 ;  /* 0x0000004c00de7308 */ /* 0x000e620000002400 */
[----:B--2---:R-:W-:Y:S02]  /*10860*/  FMNMX.FTZ R71, R71, R5, !PT ;  /* 0x0000000547477209 */ /* 0x004fe40007810000 */
[----:B----4-:R-:W-:Y:S02]  /*10870*/  FMNMX.FTZ R3, R231, R3, !PT ;  /* 0x00000003e7037209 */ /* 0x010fe40007810000 */
[----:B---3--:R-:W-:Y:S05]  /*10880*/  FMNMX.FTZ R72, R72, R7, !PT ;  /* 0x0000000748487209 */ /* 0x008fea0007810000 */
[----:B------:R-:W2:Y:S01]  /*10890*/  MUFU.TANH R215, R77 ;  /* 0x0000004d00d77308 */ /* 0x000ea20000002400 */
[----:B------:R-:W-:Y:S09]  /*108a0*/  FMNMX.FTZ R4, R232, R4, !PT ;  /* 0x00000004e8047209 */ /* 0x000ff20007810000 */
[----:B------:R2:W-:Y:S01]  /*108b0*/  MUFU.TANH R26, R93 ;  /* 0x0000005d001a7308 */ /* 0x0005e20000002400 */
[----:B-1----:R-:W-:Y:S09]  /*108c0*/  FMNMX.FTZ R3, R222, R3, !PT ;  /* 0x00000003de037209 */ /* 0x002ff20007810000 */
[----:B------:R-:W1:Y:S10]  /*108d0*/  MUFU.TANH R206, R62 ;  /* 0x0000003e00ce7308 */ /* 0x000e740000002400 */
[----:B------:R-:W3:Y:S01]  /*108e0*/  MUFU.TANH R205, R63 ;  /* 0x0000003f00cd7308 */ /* 0x000ee20000002400 */
[----:B--2---:R-:W-:Y:S04]  /*108f0*/  MOV R93, R215 ;  /* 0x000000d7005d7202 */ /* 0x004fe80000000f00 */
[----:B------:R-:W-:Y:S05]  /*10900*/  FMNMX.FTZ R3, R93, R3, !PT ;  /* 0x000000035d037209 */ /* 0x000fea0007810000 */
[----:B------:R-:W2:Y:S01]  /*10910*/  MUFU.TANH R174, R88 ;  /* 0x0000005800ae7308 */ /* 0x000ea20000002400 */
[----:B-1----:R-:W-:Y:S09]  /*10920*/  FMNMX.FTZ R0, R206, R4, !PT ;  /* 0x00000004ce007209 */ /* 0x002ff20007810000 */
[----:B------:R-:W1:Y:S01]  /*10930*/  MUFU.TANH R47, R89 ;  /* 0x00000059002f7308 */ /* 0x000e620000002400 */
[----:B---3--:R-:W-:Y:S04]  /*10940*/  FMNMX.FTZ R0, R205, R0, !PT ;  /* 0x00000000cd007209 */ /* 0x008fe80007810000 */
[----:B------:R-:W-:Y:S01]  /*10950*/  FMNMX.FTZ R4, R99, R0, !PT ;  /* 0x0000000063047209 */ /* 0x000fe20007810000 */
[----:B------:R-:W-:Y:S04]  /*10960*/  FMUL.FTZ R0, R95, c[0x0][0x320] ;  /* 0x0000c8005f007a20 */ /* 0x000fe80000410000 */
[----:B------:R-:W3:Y:S01]  /*10970*/  MUFU.TANH R27, R92 ;  /* 0x0000005c001b7308 */ /* 0x000ee20000002400 */
[----:B------:R-:W-:Y:S02]  /*10980*/  MOV R95, R234 ;  /* 0x000000ea005f7202 */ /* 0x000fe40000000f00 */
[----:B------:R-:W-:Y:S02]  /*10990*/  FMNMX.FTZ R4, R190, R4, !PT ;  /* 0x00000004be047209 */ /* 0x000fe40007810000 */
[----:B--2---:R-:W-:Y:S05]  /*109a0*/  FMNMX.FTZ R3, R174, R3, !PT ;  /* 0x00000003ae037209 */ /* 0x004fea0007810000 */
[----:B------:R2:W-:Y:S01]  /*109b0*/  MUFU.TANH R75, R0 ;  /* 0x00000000004b7308 */ /* 0x0005e20000002400 */
[----:B-1----:R-:W-:Y:S09]  /*109c0*/  FMNMX.FTZ R3, R47, R3, !PT ;  /* 0x000000032f037209 */ /* 0x002ff20007810000 */
[----:B------:R-:W1:Y:S01]  /*109d0*/  MUFU.TANH R98, R78 ;  /* 0x0000004e00627308 */ /* 0x000e620000002400 */
[----:B---3--:R-:W-:Y:S02]  /*109e0*/  FMNMX.FTZ R3, R27, R3, !PT ;  /* 0x000000031b037209 */ /* 0x008fe40007810000 */
[----:B------:R-:W-:Y:S02]  /*109f0*/  MOV R92, R226 ;  /* 0x000000e2005c7202 */ /* 0x000fe40000000f00 */
[----:B------:R-:W-:Y:S05]  /*10a00*/  FMNMX.FTZ R3, R26, R3, !PT ;  /* 0x000000031a037209 */ /* 0x000fea0007810000 */
[----:B------:R-:W3:Y:S01]  /*10a10*/  MUFU.TANH R96, R79 ;  /* 0x0000004f00607308 */ /* 0x000ee20000002400 */
[----:B------:R-:W4:Y:S01]  /*10a20*/  SHFL.BFLY PT, R6, R3, 0x2, 0x1f ;  /* 0x0c401f0003067f89 */ /* 0x000f2200000e0000 */
[----:B--2---:R-:W-:Y:S04]  /*10a30*/  FADD.FTZ R0, -R72, R2 ;  /* 0x0000000248007221 */ /* 0x004fe80000010100 */
[----:B------:R-:W-:Y:S04]  /*10a40*/  FMUL.FTZ R2, R0, c[0x0][0x2d0] ;  /* 0x0000b40000027a20 */ /* 0x000fe80000410000 */
[----:B------:R-:W2:Y:S01]  /*10a50*/  MUFU.TANH R215, R90 ;  /* 0x0000005a00d77308 */ /* 0x000ea20000002400 */
[----:B-1----:R-:W-:Y:S09]  /*10a60*/  FMNMX.FTZ R4, R98, R4, !PT ;  /* 0x0000000462047209 */ /* 0x002ff20007810000 */
[----:B------:R-:W1:Y:S01]  /*10a70*/  MUFU.TANH R97, R91 ;  /* 0x0000005b00617308 */ /* 0x000e620000002400 */
[----:B---3--:R-:W-:Y:S02]  /*10a80*/  FMNMX.FTZ R4, R96, R4, !PT ;  /* 0x0000000460047209 */ /* 0x008fe40007810000 */
[----:B----4-:R-:W-:Y:S02]  /*10a90*/  FMNMX.FTZ R3, R3, R6, !PT ;  /* 0x0000000603037209 */ /* 0x010fe40007810000 */
[----:B------:R-:W-:Y:S05]  /*10aa0*/  @P0 SHF.R.S32.HI R6, RZ, 0x1f, R225 ;  /* 0x0000001fff060819 */ /* 0x000fea00000114e1 */
[----:B------:R-:W3:Y:S01]  /*10ab0*/  MUFU.TANH R74, R74 ;  /* 0x0000004a004a7308 */ /* 0x000ee20000002400 */
[----:B------:R-:W4:Y:S01]  /*10ac0*/  SHFL.BFLY PT, R70, R3, 0x1, 0x1f ;  /* 0x0c201f0003467f89 */ /* 0x000f2200000e0000 */
[----:B--2---:R-:W-:Y:S01]  /*10ad0*/  FMNMX.FTZ R4, R215, R4, !PT ;  /* 0x00000004d7047209 */ /* 0x004fe20007810000 */
[----:B------:R-:W-:Y:S04]  /*10ae0*/  @P0 IMAD R6, R6, c[0x0][0x1e0], RZ ;  /* 0x0000780006060a24 */ /* 0x000fe800078e02ff */
[----:B------:R-:W-:Y:S03]  /*10af0*/  @P0 IMAD R6, R225, c[0x0][0x1e4], R6 ;  /* 0x00007900e1060a24 */ /* 0x000fe600078e0206 */
[----:B------:R2:W2:Y:S01]  /*10b00*/  MUFU.EX2 R73, R2 ;  /* 0x0000000200497308 */ /* 0x0004a20000000800 */
[----:B-1----:R-:W-:Y:S04]  /*10b10*/  FMNMX.FTZ R0, R97, R4, !PT ;  /* 0x0000000461007209 */ /* 0x002fe80007810000 */
[----:B---3--:R-:W-:Y:S02]  /*10b20*/  FMNMX.FTZ R0, R74, R0, !PT ;  /* 0x000000004a007209 */ /* 0x008fe40007810000 */
[----:B----4-:R-:W-:Y:S02]  /*10b30*/  FMNMX.FTZ R70, R3, R70, !PT ;  /* 0x0000004603467209 */ /* 0x010fe40007810000 */
[----:B------:R-:W-:Y:S05]  /*10b40*/  FMNMX.FTZ R0, R75, R0, !PT ;  /* 0x000000004b007209 */ /* 0x000fea0007810000 */
[----:B------:R-:W1:Y:S01]  /*10b50*/  SHFL.BFLY PT, R3, R0, 0x2, 0x1f ;  /* 0x0c401f0000037f89 */ /* 0x000e6200000e0000 */
[----:B--2---:R-:W-:Y:S02]  /*10b60*/  FADD.FTZ R2, -R71, R100 ;  /* 0x0000006447027221 */ /* 0x004fe40000010100 */
[----:B------:R-:W-:Y:S02]  /*10b70*/  FMUL.FTZ R100, R72, c[0x0][0x2d0] ;  /* 0x0000b40048647a20 */ /* 0x000fe40000410000 */
[----:B------:R-:W-:Y:S02]  /*10b80*/  FMUL.FTZ R2, R2, c[0x0][0x2d0] ;  /* 0x0000b40002027a20 */ /* 0x000fe40000410000 */
[--C-:B------:R-:W-:Y:S01]  /*10b90*/  FFMA.FTZ R4, R169, c[0x0][0x2d0], -R100.reuse ;  /* 0x0000b400a9047a23 */ /* 0x100fe20000010864 */
[----:B------:R-:W-:Y:S01]  /*10ba0*/  MOV R169, R47 ;  /* 0x0000002f00a97202 */ /* 0x000fe20000000f00 */
[----:B------:R2:W-:Y:S01]  /*10bb0*/  MUFU.EX2 R69, R2 ;  /* 0x0000000200457308 */ /* 0x0005e20000000800 */
[--C-:B------:R-:W-:Y:S09]  /*10bc0*/  FFMA.FTZ R56, R183, c[0x0][0x2d0], -R100.reuse ;  /* 0x0000b400b7387a23 */ /* 0x100ff20000010864 */
[----:B------:R-:W-:Y:S01]  /*10bd0*/  MUFU.EX2 R246, R4 ;  /* 0x0000000400f67308 */ /* 0x000fe20000000800 */
[----:B-1----:R-:W-:Y:S01]  /*10be0*/  FMNMX.FTZ R0, R0, R3, !PT ;  /* 0x0000000300007209 */ /* 0x002fe20007810000 */
[--C-:B------:R-:W-:Y:S02]  /*10bf0*/  FFMA.FTZ R3, R17, c[0x0][0x2d0], -R100.reuse ;  /* 0x0000b40011037a23 */ /* 0x100fe40000010864 */
[----:B------:R-:W-:Y:S01]  /*10c00*/  FMUL.FTZ R17, R73, R117 ;  /* 0x0000007549117220 */ /* 0x000fe20000410000 */
[----:B------:R-:W-:Y:S05]  /*10c10*/  MOV R117, R229 ;  /* 0x000000e500757202 */ /* 0x000fea0000000f00 */
[----:B------:R1:W-:Y:S01]  /*10c20*/  MUFU.EX2 R252, R3 ;  /* 0x0000000300fc7308 */ /* 0x0003e20000000800 */
[----:B--2---:R-:W-:Y:S02]  /*10c30*/  FADD.FTZ R2, -R70, R101 ;  /* 0x0000006546027221 */ /* 0x004fe40000010100 */
[----:B------:R-:W-:Y:S02]  /*10c40*/  FMUL.FTZ R101, R71, c[0x0][0x2d0] ;  /* 0x0000b40047657a20 */ /* 0x000fe40000410000 */
[----:B------:R-:W-:Y:S02]  /*10c50*/  FMUL.FTZ R2, R2, c[0x0][0x2d0] ;  /* 0x0000b40002027a20 */ /* 0x000fe40000410000 */
[--C-:B------:R-:W-:Y:S03]  /*10c60*/  FFMA.FTZ R60, R199, c[0x0][0x2d0], -R101.reuse ;  /* 0x0000b400c73c7a23 */ /* 0x100fe60000010865 */
[----:B------:R2:W3:Y:S01]  /*10c70*/  MUFU.EX2 R68, R2 ;  /* 0x0000000200447308 */ /* 0x0004e20000000800 */
[--C-:B-1----:R-:W-:Y:S01]  /*10c80*/  FFMA.FTZ R3, R177, c[0x0][0x2d0], -R101.reuse ;  /* 0x0000b400b1037a23 */ /* 0x102fe20000010865 */
[----:B------:R-:W-:Y:S08]  /*10c90*/  MOV R177, R31 ;  /* 0x0000001f00b17202 */ /* 0x000ff00000000f00 */
[----:B------:R1:W-:Y:S01]  /*10ca0*/  MUFU.EX2 R244, R3 ;  /* 0x0000000300f47308 */ /* 0x0003e20000000800 */
[--C-:B--2---:R-:W-:Y:S01]  /*10cb0*/  FFMA.FTZ R2, R168, c[0x0][0x2d0], -R100.reuse ;  /* 0x0000b400a8027a23 */ /* 0x104fe20000010864 */
[----:B------:R-:W-:Y:S01]  /*10cc0*/  MOV R168, R27 ;  /* 0x0000001b00a87202 */ /* 0x000fe20000000f00 */
[C---:B---3--:R-:W-:Y:S07]  /*10cd0*/  FMUL.FTZ R57, R68.reuse, R157 ;  /* 0x0000009d44397220 */ /* 0x048fee0000410000 */
[----:B------:R2:W3:Y:S01]  /*10ce0*/  MUFU.EX2 R251, R2 ;  /* 0x0000000200fb7308 */ /* 0x0004e20000000800 */
[----:B------:R-:W-:Y:S02]  /*10cf0*/  FMUL.FTZ R61, R68, R161 ;  /* 0x000000a1443d7220 */ /* 0x000fe40000410000 */
[--C-:B-1----:R-:W-:Y:S01]  /*10d00*/  FFMA.FTZ R3, R170, c[0x0][0x2d0], -R101.reuse ;  /* 0x0000b400aa037a23 */ /* 0x102fe20000010865 */
[----:B------:R-:W-:Y:S06]  /*10d10*/  MOV R170, R233 ;  /* 0x000000e900aa7202 */ /* 0x000fec0000000f00 */
[----:B------:R1:W4:Y:S01]  /*10d20*/  MUFU.EX2 R247, R3 ;  /* 0x0000000300f77308 */ /* 0x0003220000000800 */
[----:B--2---:R-:W-:Y:S01]  /*10d30*/  FFMA.FTZ R2, R16, c[0x0][0x2d0], -R100 ;  /* 0x0000b40010027a23 */ /* 0x004fe20000010864 */
[----:B---3--:R-:W-:Y:S08]  /*10d40*/  F2FP.BF16.PACK_AB R76, R251, R246 ;  /* 0x000000f6fb4c723e */ /* 0x008ff000000010ff */
[----:B------:R2:W3:Y:S01]  /*10d50*/  MUFU.EX2 R250, R2 ;  /* 0x0000000200fa7308 */ /* 0x0004e20000000800 */
[--C-:B-1----:R-:W-:Y:S01]  /*10d60*/  FFMA.FTZ R3, R18, c[0x0][0x2d0], -R101.reuse ;  /* 0x0000b40012037a23 */ /* 0x102fe20000010865 */
[----:B----4-:R-:W-:Y:S01]  /*10d70*/  F2FP.BF16.PACK_AB R77, R247, R244 ;  /* 0x000000f4f74d723e */ /* 0x010fe200000010ff */
[----:B------:R-:W-:Y:S01]  /*10d80*/  FMUL.FTZ R18, R69, R118 ;  /* 0x0000007645127220 */ /* 0x000fe20000410000 */
[----:B------:R-:W-:Y:S06]  /*10d90*/  MOV R118, R49 ;  /* 0x0000003100767202 */ /* 0x000fec0000000f00 */
[----:B------:R1:W-:Y:S01]  /*10da0*/  MUFU.EX2 R249, R3 ;  /* 0x0000000300f97308 */ /* 0x0003e20000000800 */
[----:B------:R-:W-:Y:S01]  /*10db0*/  FMUL.FTZ R49, R73, R149 ;  /* 0x0000009549317220 */ /* 0x000fe20000410000 */
[----:B--2---:R-:W1:Y:S01]  /*10dc0*/  SHFL.BFLY PT, R2, R0, 0x1, 0x1f ;  /* 0x0c201f0000027f89 */ /* 0x004e6200000e0000 */
[----:B---3--:R-:W-:Y:S02]  /*10dd0*/  F2FP.BF16.PACK_AB R78, R252, R250 ;  /* 0x000000fafc4e723e */ /* 0x008fe400000010ff */
[----:B-1----:R-:W-:Y:S01]  /*10de0*/  FMNMX.FTZ R3, R0, R2, !PT ;  /* 0x0000000200037209 */ /* 0x002fe20007810000 */
[----:B------:R-:W-:Y:S02]  /*10df0*/  FFMA.FTZ R0, R19, c[0x0][0x2d0], -R101 ;  /* 0x0000b40013007a23 */ /* 0x000fe40000010865 */
[----:B------:R-:W-:Y:S01]  /*10e00*/  FMUL.FTZ R19, R69, R119 ;  /* 0x0000007745137220 */ /* 0x000fe20000410000 */
[----:B------:R-:W-:Y:S01]  /*10e10*/  MOV R119, R207 ;  /* 0x000000cf00777202 */ /* 0x000fe20000000f00 */
[----:B------:R1:W2:Y:S02]  /*10e20*/  MUFU.EX2 R248, R0 ;  /* 0x0000000000f87308 */ /* 0x0002a40000000800 */
[----:B-1----:R-:W-:Y:S01]  /*10e30*/  FADD.FTZ R0, -R3, R102 ;  /* 0x0000006603007221 */ /* 0x002fe20000010100 */
[----:B--2---:R-:W-:Y:S01]  /*10e40*/  F2FP.BF16.PACK_AB R79, R248, R249 ;  /* 0x000000f9f84f723e */ /* 0x004fe200000010ff */
[----:B------:R-:W-:Y:S02]  /*10e50*/  FMUL.FTZ R102, R70, c[0x0][0x2d0] ;  /* 0x0000b40046667a20 */ /* 0x000fe40000410000 */
[----:B------:R-:W-:Y:S02]  /*10e60*/  FMUL.FTZ R0, R0, c[0x0][0x2d0] ;  /* 0x0000b40000007a20 */ /* 0x000fe40000410000 */
[--C-:B------:R-:W-:Y:S01]  /*10e70*/  FFMA.FTZ R2, R180, c[0x0][0x2d0], -R102.reuse ;  /* 0x0000b400b4027a23 */ /* 0x100fe20000010866 */
[----:B------:R-:W-:Y:S01]  /*10e80*/  MOV R180, R42 ;  /* 0x0000002a00b47202 */ /* 0x000fe20000000f00 */
[--C-:B------:R-:W-:Y:S02]  /*10e90*/  FFMA.FTZ R92, R92, c[0x0][0x2d0], -R102.reuse ;  /* 0x0000b4005c5c7a23 */ /* 0x100fe40000010866 */
[----:B------:R1:W-:Y:S01]  /*10ea0*/  MUFU.EX2 R241, R2 ;  /* 0x0000000200f17308 */ /* 0x0003e20000000800 */
[--C-:B------:R-:W-:Y:S02]  /*10eb0*/  FFMA.FTZ R16, R25, c[0x0][0x2d0], -R102.reuse ;  /* 0x0000b40019107a23 */ /* 0x100fe40000010866 */
[----:B------:R-:W-:Y:S07]  /*10ec0*/  FMUL.FTZ R25, R68, R125 ;  /* 0x0000007d44197220 */ /* 0x000fee0000410000 */
[----:B------:R-:W2:Y:S01]  /*10ed0*/  MUFU.EX2 R0, R0 ;  /* 0x0000000000007308 */ /* 0x000ea20000000800 */
[--C-:B-1----:R-:W-:Y:S01]  /*10ee0*/  FFMA.FTZ R2, R171, c[0x0][0x2d0], -R102.reuse ;  /* 0x0000b400ab027a23 */ /* 0x102fe20000010866 */
[----:B------:R-:W-:Y:S08]  /*10ef0*/  MOV R171, R231 ;  /* 0x000000e700ab7202 */ /* 0x000ff00000000f00 */
[----:B------:R1:W-:Y:S01]  /*10f00*/  MUFU.EX2 R231, R16 ;  /* 0x0000001000e77308 */ /* 0x0003e20000000800 */
[C---:B--2---:R-:W-:Y:S02]  /*10f10*/  FMUL.FTZ R27, R0.reuse, R127 ;  /* 0x0000007f001b7220 */ /* 0x044fe40000410000 */
[C---:B------:R-:W-:Y:S07]  /*10f20*/  FMUL.FTZ R31, R0.reuse, R131 ;  /* 0x00000083001f7220 */ /* 0x040fee0000410000 */
[----:B------:R2:W3:Y:S01]  /*10f30*/  MUFU.EX2 R242, R2 ;  /* 0x0000000200f27308 */ /* 0x0004e20000000800 */
[C---:B------:R-:W-:Y:S02]  /*10f40*/  FMUL.FTZ R42, R0.reuse, R142 ;  /* 0x0000008e002a7220 */ /* 0x040fe40000410000 */
[C---:B------:R-:W-:Y:S02]  /*10f50*/  FMUL.FTZ R47, R0.reuse, R147 ;  /* 0x00000093002f7220 */ /* 0x040fe40000410000 */
[C---:B------:R-:W-:Y:S02]  /*10f60*/  FMUL.FTZ R58, R0.reuse, R158 ;  /* 0x0000009e003a7220 */ /* 0x040fe40000410000 */
[C---:B------:R-:W-:Y:S02]  /*10f70*/  FMUL.FTZ R59, R0.reuse, R159 ;  /* 0x0000009f003b7220 */ /* 0x040fe40000410000 */
[C---:B------:R-:W-:Y:S02]  /*10f80*/  FMUL.FTZ R62, R0.reuse, R162 ;  /* 0x000000a2003e7220 */ /* 0x040fe40000410000 */
[----:B------:R-:W-:Y:S02]  /*10f90*/  FMUL.FTZ R63, R0, R163 ;  /* 0x000000a3003f7220 */ /* 0x000fe40000410000 */
[----:B-1----:R-:W-:Y:S01]  /*10fa0*/  FMUL.FTZ R16, R73, R116 ;  /* 0x0000007449107220 */ /* 0x002fe20000410000 */
[----:B------:R-:W-:Y:S01]  /*10fb0*/  MOV R116, R50 ;  /* 0x0000003200747202 */ /* 0x000fe20000000f00 */
[----:B------:R-:W-:Y:S02]  /*10fc0*/  FMUL.FTZ R50, R69, R150 ;  /* 0x0000009645327220 */ /* 0x000fe40000410000 */
[--C-:B--2---:R-:W-:Y:S01]  /*10fd0*/  FFMA.FTZ R2, R12, c[0x0][0x2d0], -R102.reuse ;  /* 0x0000b4000c027a23 */ /* 0x104fe20000010866 */
[----:B---3--:R-:W-:Y:S03]  /*10fe0*/  F2FP.BF16.PACK_AB R64, R242, R241 ;  /* 0x000000f1f240723e */ /* 0x008fe600000010ff */
[----:B------:R1:W-:Y:S02]  /*10ff0*/  MUFU.EX2 R243, R2 ;  /* 0x0000000200f37308 */ /* 0x0003e40000000800 */
[----:B-1----:R-:W-:Y:S08]  /*11000*/  FFMA.FTZ R2, R13, c[0x0][0x2d0], -R102 ;  /* 0x0000b4000d027a23 */ /* 0x002ff00000010866 */
[----:B------:R1:W2:Y:S02]  /*11010*/  MUFU.EX2 R245, R2 ;  /* 0x0000000200f57308 */ /* 0x0002a40000000800 */
[----:B-1----:R-:W-:Y:S01]  /*11020*/  FMUL.FTZ R2, R3, c[0x0][0x2d0] ;  /* 0x0000b40003027a20 */ /* 0x002fe20000410000 */
[----:B--2---:R-:W-:Y:S03]  /*11030*/  F2FP.BF16.PACK_AB R66, R245, R243 ;  /* 0x000000f3f542723e */ /* 0x004fe600000010ff */
[--C-:B------:R-:W-:Y:S01]  /*11040*/  FFMA.FTZ R4, R176, c[0x0][0x2d0], -R2.reuse ;  /* 0x0000b400b0047a23 */ /* 0x100fe20000010802 */
[----:B------:R-:W-:Y:S01]  /*11050*/  MOV R176, R43 ;  /* 0x0000002b00b07202 */ /* 0x000fe20000000f00 */
[--C-:B------:R-:W-:Y:S02]  /*11060*/  FFMA.FTZ R7, R14, c[0x0][0x2d0], -R2.reuse ;  /* 0x0000b4000e077a23 */ /* 0x100fe40000010802 */
[----:B------:R1:W-:Y:S01]  /*11070*/  MUFU.EX2 R186, R4 ;  /* 0x0000000400ba7308 */ /* 0x0003e20000000800 */
[--C-:B------:R-:W-:Y:S02]  /*11080*/  FFMA.FTZ R8, R179, c[0x0][0x2d0], -R2.reuse ;  /* 0x0000b400b3087a23 */ /* 0x100fe40000010802 */
[C---:B------:R-:W-:Y:S01]  /*11090*/  FMUL.FTZ R14, R0.reuse, R114 ;  /* 0x00000072000e7220 */ /* 0x040fe20000410000 */
[----:B------:R-:W-:Y:S01]  /*110a0*/  MOV R114, R52 ;  /* 0x0000003400727202 */ /* 0x000fe20000000f00 */
[----:B------:R-:W-:Y:S02]  /*110b0*/  FMUL.FTZ R43, R0, R143 ;  /* 0x0000008f002b7220 */ /* 0x000fe40000410000 */
[--C-:B------:R-:W-:Y:S03]  /*110c0*/  FFMA.FTZ R74, R74, c[0x0][0x2d0], -R2.reuse ;  /* 0x0000b4004a4a7a23 */ /* 0x100fe60000010802 */
[----:B------:R2:W-:Y:S10]  /*110d0*/  MUFU.EX2 R188, R7 ;  /* 0x0000000700bc7308 */ /* 0x0005f40000000800 */
[----:B------:R-:W3:Y:S01]  /*110e0*/  MUFU.EX2 R185, R8 ;  /* 0x0000000800b97308 */ /* 0x000ee20000000800 */
[----:B-1----:R-:W-:Y:S01]  /*110f0*/  FFMA.FTZ R4, R178, c[0x0][0x2d0], -R2 ;  /* 0x0000b400b2047a23 */ /* 0x002fe20000010802 */
[----:B------:R-:W-:Y:S08]  /*11100*/  MOV R178, R232 ;  /* 0x000000e800b27202 */ /* 0x000ff00000000f00 */
[----:B------:R1:W4:Y:S01]  /*11110*/  MUFU.EX2 R187, R4 ;  /* 0x0000000400bb7308 */ /* 0x0003220000000800 */
[----:B--2---:R-:W-:Y:S02]  /*11120*/  @P0 MOV R7, R37 ;  /* 0x0000002500070202 */ /* 0x004fe40000000f00 */
[----:B---3--:R-:W-:Y:S01]  /*11130*/  F2FP.BF16.PACK_AB R67, R185, R188 ;  /* 0x000000bcb943723e */ /* 0x008fe200000010ff */
[----:B-1----:R-:W-:Y:S01]  /*11140*/  @P0 IMAD.WIDE.U32 R4, R225, c[0x0][0x1e0], RZ ;  /* 0x00007800e1040a25 */ /* 0x002fe200078e00ff */
[----:B----4-:R-:W-:Y:S04]  /*11150*/  F2FP.BF16.PACK_AB R65, R187, R186 ;  /* 0x000000babb41723e */ /* 0x010fe800000010ff */
[----:B------:R-:W-:Y:S02]  /*11160*/  @P0 IADD3 R5, R5, R6, RZ ;  /* 0x0000000605050210 */ /* 0x000fe40007ffe0ff */
[----:B------:R-:W-:Y:S02]  /*11170*/  @P0 MOV R6, R22 ;  /* 0x0000001600060202 */ /* 0x000fe40000000f00 */
[----:B------:R-:W-:Y:S01]  /*11180*/  MOV R22, c[0x0][0x1e0] ;  /* 0x0000780000167a02 */ /* 0x000fe20000000f00 */
[----:B------:R-:W-:Y:S02]  /*11190*/  @P0 IMAD R5, R5, 0x60, RZ ;  /* 0x0000006005050824 */ /* 0x000fe400078e02ff */
[----:B------:R-:W-:Y:S01]  /*111a0*/  @P0 IMAD.WIDE.U32 R6, R4, 0x60, R6 ;  /* 0x0000006004060825 */ /* 0x000fe200078e0006 */
[C---:B------:R-:W-:Y:S02]  /*111b0*/  @P0 SHF.L.U32 R13, R22.reuse, 0x5, RZ ;  /* 0x00000005160d0819 */ /* 0x040fe400000006ff */
[----:B------:R-:W-:Y:S02]  /*111c0*/  @P0 SHF.L.U64.HI R12, R22, 0x5, R23 ;  /* 0x00000005160c0819 */ /* 0x000fe40000010217 */
[----:B------:R-:W-:Y:S01]  /*111d0*/  @P0 IADD3 R5, R7, R5, RZ ;  /* 0x0000000507050210 */ /* 0x000fe20007ffe0ff */
[--C-:B------:R-:W-:Y:S01]  /*111e0*/  FFMA.FTZ R7, R20, c[0x0][0x2d0], -R100.reuse ;  /* 0x0000b40014077a23 */ /* 0x100fe20000010864 */
[C---:B------:R-:W-:Y:S03]  /*111f0*/  @P0 LEA R4, P1, R6.reuse, c[0x0][0x1c8], 0x1 ;  /* 0x0000720006040a11 */ /* 0x040fe600078208ff */
[----:B------:R1:W-:Y:S01]  /*11200*/  MUFU.EX2 R240, R7 ;  /* 0x0000000700f07308 */ /* 0x0003e20000000800 */
[----:B------:R-:W-:Y:S02]  /*11210*/  @P0 LEA.HI.X R5, R6, c[0x0][0x1cc], R5, 0x1, P1 ;  /* 0x0000730006050a11 */ /* 0x000fe400008f0c05 */
[-C--:B------:R-:W-:Y:S03]  /*11220*/  @P0 IADD3 R10, P2, R4, R13.reuse, RZ ;  /* 0x0000000d040a0210 */ /* 0x080fe60007f5e0ff */
[----:B------:R2:W-:Y:S01]  /*11230*/  @P0 LDGSTS.E.BYPASS.LTC128B.128 [R227+0x3100], [R4.64], !P6 ;  /* 0x0310000004e30fae */ /* 0x0005e2000f101d4c */
[-C--:B------:R-:W-:Y:S02]  /*11240*/  @P0 IADD3.X R11, R5, R12.reuse, RZ, P2, !PT ;  /* 0x0000000c050b0210 */ /* 0x080fe400017fe4ff */
[-C--:B------:R-:W-:Y:S04]  /*11250*/  @P0 IADD3 R8, P1, R10, R13.reuse, RZ ;  /* 0x0000000d0a080210 */ /* 0x080fe80007f3e0ff */
[----:B------:R-:W-:Y:S01]  /*11260*/  @P0 IADD3.X R9, R11, R12, RZ, P1, !PT ;  /* 0x0000000c0b090210 */ /* 0x000fe20000ffe4ff */
[----:B------:R3:W-:Y:S01]  /*11270*/  @P0 LDGSTS.E.BYPASS.LTC128B.128 [R227+0x3900], [R10.64], !P6 ;  /* 0x039000000ae30fae */ /* 0x0007e2000f101d4c */
[-C--:B------:R-:W-:Y:S07]  /*11280*/  @P0 IADD3 R6, P3, R8, R13.reuse, RZ ;  /* 0x0000000d08060210 */ /* 0x080fee0007f7e0ff */
[----:B------:R4:W-:Y:S01]  /*11290*/  @P0 LDGSTS.E.BYPASS.LTC128B.128 [R227+0x4100], [R8.64], !P6 ;  /* 0x0410000008e30fae */ /* 0x0009e2000f101d4c */
[--C-:B-1----:R-:W-:Y:S04]  /*112a0*/  FFMA.FTZ R7, R21, c[0x0][0x2d0], -R100.reuse ;  /* 0x0000b40015077a23 */ /* 0x102fe80000010864 */
[----:B------:R1:W-:Y:S01]  /*112b0*/  MUFU.EX2 R239, R7 ;  /* 0x0000000700ef7308 */ /* 0x0003e20000000800 */
[-C--:B--2---:R-:W-:Y:S04]  /*112c0*/  @P0 IADD3 R4, P2, R6, R13.reuse, RZ ;  /* 0x0000000d06040210 */ /* 0x084fe80007f5e0ff */
[----:B---3--:R-:W-:Y:S01]  /*112d0*/  @P0 IADD3 R10, P1, R4, R13, RZ ;  /* 0x0000000d040a0210 */ /* 0x008fe20007f3e0ff */
[----:B------:R-:W-:Y:S02]  /*112e0*/  FFMA.FTZ R11, R32, c[0x0][0x2d0], -R100 ;  /* 0x0000b400200b7a23 */ /* 0x000fe40000010864 */
[----:B------:R-:W-:Y:S02]  /*112f0*/  FFMA.FTZ R32, R192, c[0x0][0x2d0], -R2 ;  /* 0x0000b400c0207a23 */ /* 0x000fe40000010802 */
[----:B------:R2:W-:Y:S01]  /*11300*/  MUFU.EX2 R238, R11 ;  /* 0x0000000b00ee7308 */ /* 0x0005e20000000800 */
[C---:B------:R-:W-:Y:S01]  /*11310*/  FMUL.FTZ R13, R68.reuse, R113 ;  /* 0x00000071440d7220 */ /* 0x040fe20000410000 */
[----:B------:R-:W-:Y:S01]  /*11320*/  MOV R113, R51 ;  /* 0x0000003300717202 */ /* 0x000fe20000000f00 */
[----:B----4-:R-:W-:Y:S01]  /*11330*/  FMUL.FTZ R8, R68, R108 ;  /* 0x0000006c44087220 */ /* 0x010fe20000410000 */
[----:B------:R-:W-:Y:S01]  /*11340*/  MOV R108, R44 ;  /* 0x0000002c006c7202 */ /* 0x000fe20000000f00 */
[----:B------:R-:W-:Y:S01]  /*11350*/  FFMA.FTZ R44, R194, c[0x0][0x2d0], -R100 ;  /* 0x0000b400c22c7a23 */ /* 0x000fe20000010864 */
[----:B-1----:R-:W-:Y:S01]  /*11360*/  @P0 IADD3.X R7, R9, R12, RZ, P3, !PT ;  /* 0x0000000c09070210 */ /* 0x002fe20001ffe4ff */
[----:B------:R-:W-:Y:S01]  /*11370*/  FMUL.FTZ R9, R68, R109 ;  /* 0x0000006d44097220 */ /* 0x000fe20000410000 */
[----:B------:R-:W-:Y:S01]  /*11380*/  MOV R109, R40 ;  /* 0x00000028006d7202 */ /* 0x000fe20000000f00 */
[----:B------:R-:W-:Y:S01]  /*11390*/  FFMA.FTZ R40, R196, c[0x0][0x2d0], -R2 ;  /* 0x0000b400c4287a23 */ /* 0x000fe20000010802 */
[-C--:B------:R-:W-:Y:S01]  /*113a0*/  @P0 IADD3.X R5, R7, R12.reuse, RZ, P2, !PT ;  /* 0x0000000c07050210 */ /* 0x080fe200017fe4ff */
[----:B------:R1:W-:Y:S01]  /*113b0*/  @P0 LDGSTS.E.BYPASS.LTC128B.128 [R227+0x4900], [R6.64], !P6 ;  /* 0x0490000006e30fae */ /* 0x0003e2000f101d4c */
[----:B------:R-:W-:Y:S07]  /*113c0*/  FMUL.FTZ R51, R69, R151 ;  /* 0x0000009745337220 */ /* 0x000fee0000410000 */
[----:B------:R3:W-:Y:S01]  /*113d0*/  @P0 LDGSTS.E.BYPASS.LTC128B.128 [R227+0x5100], [R4.64], !P6 ;  /* 0x0510000004e30fae */ /* 0x0007e2000f101d4c */
[----:B--2---:R-:W-:Y:S01]  /*113e0*/  @P0 IADD3.X R11, R5, R12, RZ, P1, !PT ;  /* 0x0000000c050b0210 */ /* 0x004fe20000ffe4ff */
[--C-:B------:R-:W-:Y:S02]  /*113f0*/  FFMA.FTZ R12, R24, c[0x0][0x2d0], -R102.reuse ;  /* 0x0000b400180c7a23 */ /* 0x100fe40000010866 */
[----:B------:R-:W-:Y:S04]  /*11400*/  FFMA.FTZ R24, R29, c[0x0][0x2d0], -R102 ;  /* 0x0000b4001d187a23 */ /* 0x000fe80000010866 */
[----:B------:R2:W-:Y:S01]  /*11410*/  @P0 LDGSTS.E.BYPASS.LTC128B.128 [R227+0x5900], [R10.64], !P6 ;  /* 0x059000000ae30fae */ /* 0x0005e2000f101d4c */
[----:B------:R4:W-:Y:S01]  /*11420*/  MUFU.EX2 R232, R12 ;  /* 0x0000000c00e87308 */ /* 0x0009e20000000800 */
[C---:B------:R-:W-:Y:S01]  /*11430*/  FMUL.FTZ R29, R68.reuse, R129 ;  /* 0x00000081441d7220 */ /* 0x040fe20000410000 */
[----:B------:R-:W-:Y:S02]  /*11440*/  ISETP.GT.AND P0, PT, R103, UR4, PT ;  /* 0x0000000467007c0c */ /* 0x000fe4000bf04270 */
[----:B------:R-:W-:Y:S03]  /*11450*/  MOV R103, R225 ;  /* 0x000000e100677202 */ /* 0x000fe60000000f00 */
[----:B------:R-:W2:Y:S01]  /*11460*/  LDSM.16.MT88.4 R20, [R209+0x100] ;  /* 0x00010000d114783b */ /* 0x000ea20000004200 */
[----:B-1----:R-:W-:Y:S02]  /*11470*/  FFMA.FTZ R6, R33, c[0x0][0x2d0], -R100 ;  /* 0x0000b40021067a23 */ /* 0x002fe40000010864 */
[----:B------:R-:W-:Y:S01]  /*11480*/  FMUL.FTZ R7, R69, R107 ;  /* 0x0000006b45077220 */ /* 0x000fe20000410000 */
[----:B------:R-:W-:Y:S01]  /*11490*/  MOV R107, R230 ;  /* 0x000000e6006b7202 */ /* 0x000fe20000000f00 */
[----:B------:R1:W-:Y:S01]  /*114a0*/  MUFU.EX2 R237, R6 ;  /* 0x0000000600ed7308 */ /* 0x0003e20000000800 */
[----:B------:R-:W-:Y:S02]  /*114b0*/  FMUL.FTZ R33, R73, R133 ;  /* 0x0000008549217220 */ /* 0x000fe40000410000 */
[----:B------:R-:W2:Y:S01]  /*114c0*/  LDSM.16.MT88.4 R36, [R212+0x100] ;  /* 0x00010000d424783b */ /* 0x000ea20000004200 */
[--C-:B---3--:R-:W-:Y:S02]  /*114d0*/  FFMA.FTZ R4, R181, c[0x0][0x2d0], -R101.reuse ;  /* 0x0000b400b5047a23 */ /* 0x108fe40000010865 */
[----:B------:R-:W-:Y:S01]  /*114e0*/  FMUL.FTZ R5, R73, R105 ;  /* 0x0000006949057220 */ /* 0x000fe20000410000 */
[----:B------:R-:W-:Y:S03]  /*114f0*/  MOV R105, R204 ;  /* 0x000000cc00697202 */ /* 0x000fe60000000f00 */
[----:B------:R3:W-:Y:S01]  /*11500*/  MUFU.EX2 R233, R4 ;  /* 0x0000000400e97308 */ /* 0x0007e20000000800 */
[----:B------:R-:W2:Y:S01]  /*11510*/  LDSM.16.MT88.4 R52, [R210+0x100] ;  /* 0x00010000d234783b */ /* 0x000ea20000004200 */
[----:B----4-:R-:W-:Y:S01]  /*11520*/  FMUL.FTZ R12, R68, R112 ;  /* 0x00000070440c7220 */ /* 0x010fe20000410000 */
[----:B------:R-:W-:Y:S01]  /*11530*/  MOV R112, R203 ;  /* 0x000000cb00707202 */ /* 0x000fe20000000f00 */
[C---:B--2---:R-:W-:Y:S01]  /*11540*/  FMUL.FTZ R10, R0.reuse, R110 ;  /* 0x0000006e000a7220 */ /* 0x044fe20000410000 */
[----:B------:R-:W-:Y:S01]  /*11550*/  MOV R110, R46 ;  /* 0x0000002e006e7202 */ /* 0x000fe20000000f00 */
[C---:B------:R-:W-:Y:S01]  /*11560*/  FMUL.FTZ R11, R0.reuse, R111 ;  /* 0x0000006f000b7220 */ /* 0x040fe20000410000 */
[----:B------:R-:W-:Y:S01]  /*11570*/  MOV R111, R205 ;  /* 0x000000cd006f7202 */ /* 0x000fe20000000f00 */
[C---:B------:R-:W-:Y:S01]  /*11580*/  FMUL.FTZ R46, R0.reuse, R146 ;  /* 0x00000092002e7220 */ /* 0x040fe20000410000 */
[----:B------:R-:W2:Y:S01]  /*11590*/  LDSM.16.MT88.4 R80, [R211+0x100] ;  /* 0x00010000d350783b */ /* 0x000ea20000004200 */
[----:B------:R4:W-:Y:S01]  /*115a0*/  MUFU.EX2 R230, R24 ;  /* 0x0000001800e67308 */ /* 0x0009e20000000800 */
[----:B-1----:R-:W-:Y:S01]  /*115b0*/  FMUL.FTZ R6, R69, R106 ;  /* 0x0000006a45067220 */ /* 0x002fe20000410000 */
[----:B------:R-:W-:Y:S01]  /*115c0*/  MOV R106, R26 ;  /* 0x0000001a006a7202 */ /* 0x000fe20000000f00 */
[C---:B------:R-:W-:Y:S04]  /*115d0*/  FMUL.FTZ R26, R0.reuse, R126 ;  /* 0x0000007e001a7220 */ /* 0x040fe80000410000 */
[----:B------:R-:W1:Y:S03]  /*115e0*/  LDSM.16.MT88.4 R84, [R209+0x900] ;  /* 0x00090000d154783b */ /* 0x000e660000004200 */
[----:B------:R2:W-:Y:S01]  /*115f0*/  MUFU.EX2 R181, R32 ;  /* 0x0000002000b57308 */ /* 0x0005e20000000800 */
[--C-:B---3--:R-:W-:Y:S04]  /*11600*/  FFMA.FTZ R4, R15, c[0x0][0x2d0], -R101.reuse ;  /* 0x0000b4000f047a23 */ /* 0x108fe80000010865 */
[----:B------:R-:W3:Y:S01]  /*11610*/  LDSM.16.MT88.4 R88, [R212+0x900] ;  /* 0x00090000d458783b */ /* 0x000ee20000004200 */
[----:B------:R-:W-:Y:S01]  /*11620*/  FMUL.FTZ R15, R0, R115 ;  /* 0x00000073000f7220 */ /* 0x000fe20000410000 */
[----:B------:R-:W-:Y:S03]  /*11630*/  MOV R115, R206 ;  /* 0x000000ce00737202 */ /* 0x000fe60000000f00 */
[----:B------:R1:W-:Y:S03]  /*11640*/  MUFU.EX2 R234, R4 ;  /* 0x0000000400ea7308 */ /* 0x0003e60000000800 */
[----:B------:R-:W0:Y:S01]  /*11650*/  LDGDEPBAR ;  /* 0x00000000000079af */ /* 0x000e220000000000 */
[----:B----4-:R-:W-:Y:S06]  /*11660*/  FMUL.FTZ R24, R68, R124 ;  /* 0x0000007c44187220 */ /* 0x010fec0000410000 */
[----:B------:R4:W-:Y:S01]  /*11670*/  MUFU.EX2 R206, R56 ;  /* 0x0000003800ce7308 */ /* 0x0009e20000000800 */
[----:B--2---:R-:W-:Y:S02]  /*11680*/  FMUL.FTZ R32, R73, R132 ;  /* 0x0000008449207220 */ /* 0x004fe40000410000 */
[--C-:B-1----:R-:W-:Y:S02]  /*11690*/  FFMA.FTZ R4, R34, c[0x0][0x2d0], -R101.reuse ;  /* 0x0000b40022047a23 */ /* 0x102fe40000010865 */
[----:B------:R-:W-:Y:S05]  /*116a0*/  FMUL.FTZ R34, R69, R134 ;  /* 0x0000008645227220 */ /* 0x000fea0000410000 */
[----:B------:R1:W-:Y:S01]  /*116b0*/  MUFU.EX2 R235, R4 ;  /* 0x0000000400eb7308 */ /* 0x0003e20000000800 */
[----:B----4-:R-:W-:Y:S02]  /*116c0*/  FMUL.FTZ R56, R68, R156 ;  /* 0x0000009c44387220 */ /* 0x010fe40000410000 */
[--C-:B-1----:R-:W-:Y:S02]  /*116d0*/  FFMA.FTZ R4, R35, c[0x0][0x2d0], -R101.reuse ;  /* 0x0000b40023047a23 */ /* 0x102fe40000010865 */
[----:B------:R-:W-:Y:S05]  /*116e0*/  FMUL.FTZ R35, R69, R135 ;  /* 0x0000008745237220 */ /* 0x000fea0000410000 */
[----:B------:R1:W-:Y:S01]  /*116f0*/  MUFU.EX2 R236, R4 ;  /* 0x0000000400ec7308 */ /* 0x0003e20000000800 */
[----:B------:R-:W-:Y:S01]  /*11700*/  LDSM.16.MT88.4 R132, [R212+0x2900] ;  /* 0x00290000d484783b */ /* 0x000fe20000004200 */
[C---:B-1----:R-:W-:Y:S01]  /*11710*/  FMUL.FTZ R4, R73.reuse, R104 ;  /* 0x0000006849047220 */ /* 0x042fe20000410000 */
[----:B------:R-:W-:Y:S07]  /*11720*/  MOV R104, R228 ;  /* 0x000000e400687202 */ /* 0x000fee0000000f00 */
[----:B------:R1:W-:Y:S01]  /*11730*/  MUFU.EX2 R228, R44 ;  /* 0x0000002c00e47308 */ /* 0x0003e20000000800 */
[-C--:B------:R-:W-:Y:S08]  /*11740*/  HMMA.16816.F32.BF16 R4, R76, R20.reuse, R4 ;  /* 0x000000144c04723c */ /* 0x080ff00000041804 */
[C---:B------:R-:W-:Y:S07]  /*11750*/  HMMA.16816.F32.BF16 R8, R64.reuse, R20, R8 ;  /* 0x000000144008723c */ /* 0x040fee0000041808 */
[----:B------:R-:W-:Y:S01]  /*11760*/  FFMA.FTZ R20, R28, c[0x0][0x2d0], -R102 ;  /* 0x0000b4001c147a23 */ /* 0x000fe20000010866 */
[-C--:B------:R-:W-:Y:S03]  /*11770*/  HMMA.16816.F32.BF16 R12, R64, R22.reuse, R12 ;  /* 0x00000016400c723c */ /* 0x080fe6000004180c */
[----:B------:R2:W-:Y:S01]  /*11780*/  MUFU.EX2 R229, R20 ;  /* 0x0000001400e57308 */ /* 0x0005e20000000800 */
[----:B------:R-:W-:Y:S01]  /*11790*/  FMUL.FTZ R21, R73, R121 ;  /* 0x0000007949157220 */ /* 0x000fe20000410000 */
[----:B------:R-:W-:Y:S01]  /*117a0*/  MOV R121, R45 ;  /* 0x0000002d00797202 */ /* 0x000fe20000000f00 */
[----:B-1----:R-:W-:Y:S02]  /*117b0*/  FMUL.FTZ R44, R68, R144 ;  /* 0x00000090442c7220 */ /* 0x002fe40000410000 */
[C---:B------:R-:W-:Y:S04]  /*117c0*/  HMMA.16816.F32.BF16 R16, R76.reuse, R22, R16 ;  /* 0x000000164c10723c */ /* 0x040fe80000041810 */
[----:B------:R-:W-:Y:S01]  /*117d0*/  FFMA.FTZ R28, R182, c[0x0][0x2d0], -R2 ;  /* 0x0000b400b61c7a23 */ /* 0x000fe20000010802 */
[----:B------:R-:W-:Y:S01]  /*117e0*/  MOV R124, R121 ;  /* 0x00000079007c7202 */ /* 0x000fe20000000f00 */
[----:B------:R-:W-:Y:S01]  /*117f0*/  FMUL.FTZ R45, R68, R145 ;  /* 0x00000091442d7220 */ /* 0x000fe20000410000 */
[----:B------:R-:W-:Y:S01]  /*11800*/  MOV R121, R114 ;  /* 0x0000007200797202 */ /* 0x000fe20000000f00 */
[C---:B------:R-:W-:Y:S01]  /*11810*/  FMUL.FTZ R22, R69.reuse, R122 ;  /* 0x0000007a45167220 */ /* 0x040fe20000410000 */
[----:B------:R1:W4:Y:S03]  /*11820*/  MUFU.EX2 R182, R28 ;  /* 0x0000001c00b67308 */ /* 0x0003260000000800 */
[----:B------:R-:W-:Y:S01]  /*11830*/  FMUL.FTZ R23, R69, R123 ;  /* 0x0000007b45177220 */ /* 0x000fe20000410000 */
[----:B------:R-:W-:Y:S01]  /*11840*/  MOV R123, R30 ;  /* 0x0000001e007b7202 */ /* 0x000fe20000000f00 */
[----:B------:R-:W-:Y:S01]  /*11850*/  FMUL.FTZ R30, R0, R130 ;  /* 0x00000082001e7220 */ /* 0x000fe20000410000 */
[----:B------:R-:W-:Y:S01]  /*11860*/  MOV R122, R41 ;  /* 0x00000029007a7202 */ /* 0x000fe20000000f00 */
[C---:B------:R-:W-:Y:S01]  /*11870*/  FMUL.FTZ R41, R68.reuse, R141 ;  /* 0x0000008d44297220 */ /* 0x040fe20000410000 */
[----:B------:R-:W-:Y:S01]  /*11880*/  MOV R126, R123 ;  /* 0x0000007b007e7202 */ /* 0x000fe20000000f00 */
[----:B--2---:R-:W-:Y:S01]  /*11890*/  FMUL.FTZ R20, R73, R120 ;  /* 0x0000007849147220 */ /* 0x004fe20000410000 */
[----:B------:R-:W-:Y:S01]  /*118a0*/  MOV R120, R48 ;  /* 0x0000003000787202 */ /* 0x000fe20000000f00 */
[----:B------:R-:W-:Y:S01]  /*118b0*/  FFMA.FTZ R48, R195, c[0x0][0x2d0], -R100 ;  /* 0x0000b400c3307a23 */ /* 0x000fe20000010864 */
[----:B------:R-:W-:Y:S02]  /*118c0*/  MOV R114, R178 ;  /* 0x000000b200727202 */ /* 0x000fe40000000f00 */
[----:B------:R-:W-:Y:S01]  /*118d0*/  MOV R178, R93 ;  /* 0x0000005d00b27202 */ /* 0x000fe20000000f00 */
[----:B------:R2:W-:Y:S01]  /*118e0*/  MUFU.EX2 R226, R48 ;  /* 0x0000003000e27308 */ /* 0x0005e20000000800 */
[-C--:B------:R-:W-:Y:S03]  /*118f0*/  HMMA.16816.F32.BF16 R20, R76, R36.reuse, R20 ;  /* 0x000000244c14723c */ /* 0x080fe60000041814 */
[----:B------:R-:W-:Y:S02]  /*11900*/  MOV R123, R120 ;  /* 0x00000078007b7202 */ /* 0x000fe40000000f00 */
[----:B------:R-:W-:Y:S01]  /*11910*/  MOV R120, R95 ;  /* 0x0000005f00787202 */ /* 0x000fe20000000f00 */
[C---:B-1----:R-:W-:Y:S02]  /*11920*/  FMUL.FTZ R28, R68.reuse, R128 ;  /* 0x00000080441c7220 */ /* 0x042fe40000410000 */
[C---:B------:R-:W-:Y:S04]  /*11930*/  HMMA.16816.F32.BF16 R24, R64.reuse, R36, R24 ;  /* 0x000000244018723c */ /* 0x040fe80000041818 */
[----:B------:R-:W-:Y:S02]  /*11940*/  MOV R125, R122 ;  /* 0x0000007a007d7202 */ /* 0x000fe40000000f00 */
[----:B------:R-:W-:Y:S01]  /*11950*/  MOV R122, R116 ;  /* 0x00000074007a7202 */ /* 0x000fe20000000f00 */
[----:B------:R-:W-:Y:S01]  /*11960*/  FFMA.FTZ R36, R193, c[0x0][0x2d0], -R2 ;  /* 0x0000b400c1247a23 */ /* 0x000fe20000010802 */
[-C--:B------:R-:W-:Y:S03]  /*11970*/  HMMA.16816.F32.BF16 R28, R64, R38.reuse, R28 ;  /* 0x00000026401c723c */ /* 0x080fe6000004181c */
[----:B------:R1:W-:Y:S01]  /*11980*/  MUFU.EX2 R179, R36 ;  /* 0x0000002400b37308 */ /* 0x0003e20000000800 */
[C---:B------:R-:W-:Y:S01]  /*11990*/  FMUL.FTZ R37, R73.reuse, R137 ;  /* 0x0000008949257220 */ /* 0x040fe20000410000 */
[----:B------:R-:W-:Y:S01]  /*119a0*/  MOV R116, R170 ;  /* 0x000000aa00747202 */ /* 0x000fe20000000f00 */
[----:B--2---:R-:W-:Y:S02]  /*119b0*/  FMUL.FTZ R48, R73, R148 ;  /* 0x0000009449307220 */ /* 0x004fe40000410000 */
[C---:B------:R-:W-:Y:S01]  /*119c0*/  HMMA.16816.F32.BF16 R32, R76.reuse, R38, R32 ;  /* 0x000000264c20723c */ /* 0x040fe20000041820 */
[----:B------:R-:W-:Y:S03]  /*119d0*/  LDSM.16.MT88.4 R148, [R210+0x2900] ;  /* 0x00290000d294783b */ /* 0x000fe60000004200 */
[----:B------:R-:W-:Y:S01]  /*119e0*/  MOV R170, R94 ;  /* 0x0000005e00aa7202 */ /* 0x000fe20000000f00 */
[----:B------:R2:W2:Y:S02]  /*119f0*/  MUFU.EX2 R137, R40 ;  /* 0x0000002800897308 */ /* 0x0004a40000000800 */
[C---:B------:R-:W-:Y:S02]  /*11a00*/  FMUL.FTZ R38, R69.reuse, R138 ;  /* 0x0000008a45267220 */ /* 0x040fe40000410000 */
[----:B------:R-:W-:Y:S06]  /*11a10*/  FMUL.FTZ R39, R69, R139 ;  /* 0x0000008b45277220 */ /* 0x000fec0000410000 */
[----:B------:R3:W-:Y:S01]  /*11a20*/  MUFU.EX2 R139, R60 ;  /* 0x0000003c008b7308 */ /* 0x0007e20000000800 */
[C---:B-1----:R-:W-:Y:S09]  /*11a30*/  FMUL.FTZ R36, R73.reuse, R136 ;  /* 0x0000008849247220 */ /* 0x042ff20000410000 */
[----:B------:R1:W-:Y:S01]  /*11a40*/  MUFU.EX2 R138, R92 ;  /* 0x0000005c008a7308 */ /* 0x0003e20000000800 */
[-C--:B------:R-:W-:Y:S03]  /*11a50*/  HMMA.16816.F32.BF16 R36, R76, R52.reuse, R36 ;  /* 0x000000344c24723c */ /* 0x080fe60000041824 */
[C---:B--2---:R-:W-:Y:S07]  /*11a60*/  FMUL.FTZ R40, R68.reuse, R140 ;  /* 0x0000008c44287220 */ /* 0x044fee0000410000 */
[C---:B------:R-:W-:Y:S04]  /*11a70*/  HMMA.16816.F32.BF16 R40, R64.reuse, R52, R40 ;  /* 0x000000344028723c */ /* 0x040fe80000041828 */
[----:B---3--:R-:W-:Y:S03]  /*11a80*/  FMUL.FTZ R60, R68, R160 ;  /* 0x000000a0443c7220 */ /* 0x008fe60000410000 */
[----:B------:R-:W-:Y:S01]  /*11a90*/  FFMA.FTZ R52, R184, c[0x0][0x2d0], -R100 ;  /* 0x0000b400b8347a23 */ /* 0x000fe20000010864 */
[-C--:B------:R-:W-:Y:S03]  /*11aa0*/  HMMA.16816.F32.BF16 R44, R64, R54.reuse, R44 ;  /* 0x00000036402c723c */ /* 0x080fe6000004182c */
[----:B------:R2:W3:Y:S01]  /*11ab0*/  MUFU.EX2 R207, R52 ;  /* 0x0000003400cf7308 */ /* 0x0004e20000000800 */
[----:B------:R-:W-:Y:S01]  /*11ac0*/  FMUL.FTZ R53, R73, R153 ;  /* 0x0000009949357220 */ /* 0x000fe20000410000 */
[----:B-1----:R-:W1:Y:S03]  /*11ad0*/  LDSM.16.MT88.4 R92, [R210+0x900] ;  /* 0x00090000d25c783b */ /* 0x002e660000004200 */
[C---:B------:R-:W-:Y:S07]  /*11ae0*/  HMMA.16816.F32.BF16 R48, R76.reuse, R54, R48 ;  /* 0x000000364c30723c */ /* 0x040fee0000041830 */
[C---:B------:R-:W-:Y:S02]  /*11af0*/  FMUL.FTZ R54, R69.reuse, R154 ;  /* 0x0000009a45367220 */ /* 0x040fe40000410000 */
[----:B------:R-:W-:Y:S03]  /*11b00*/  FMUL.FTZ R55, R69, R155 ;  /* 0x0000009b45377220 */ /* 0x000fe60000410000 */
[----:B--2---:R-:W-:Y:S07]  /*11b10*/  FMUL.FTZ R52, R73, R152 ;  /* 0x0000009849347220 */ /* 0x004fee0000410000 */
[-C--:B------:R-:W-:Y:S08]  /*11b20*/  HMMA.16816.F32.BF16 R52, R76, R80.reuse, R52 ;  /* 0x000000504c34723c */ /* 0x080ff00000041834 */
[C---:B------:R-:W-:Y:S07]  /*11b30*/  HMMA.16816.F32.BF16 R56, R64.reuse, R80, R56 ;  /* 0x000000504038723c */ /* 0x040fee0000041838 */
[--C-:B------:R-:W-:Y:S01]  /*11b40*/  FFMA.FTZ R80, R200, c[0x0][0x2d0], -R101.reuse ;  /* 0x0000b400c8507a23 */ /* 0x100fe20000010865 */
[-C--:B------:R-:W-:Y:S03]  /*11b50*/  HMMA.16816.F32.BF16 R60, R64, R82.reuse, R60 ;  /* 0x00000052403c723c */ /* 0x080fe6000004183c */
[----:B------:R2:W1:Y:S01]  /*11b60*/  MUFU.EX2 R205, R80 ;  /* 0x0000005000cd7308 */ /* 0x0004620000000800 */
[----:B----4-:R-:W-:Y:S03]  /*11b70*/  F2FP.BF16.PACK_AB R81, R181, R182 ;  /* 0x000000b6b551723e */ /* 0x010fe600000010ff */
        /* <DEDUP_REMOVED lines=14> */
[--C-:B--2---:R-:W-:Y:S04]  /*11c60*/  FFMA.FTZ R80, R198, c[0x0][0x2d0], -R101.reuse ;  /* 0x0000b400c6507a23 */ /* 0x104fe80000010865 */
[----:B------:R2:W4:Y:S02]  /*11c70*/  MUFU.EX2 R203, R80 ;  /* 0x0000005000cb7308 */ /* 0x0005240000000800 */
[----:B--2---:R-:W-:Y:S07]  /*11c80*/  F2FP.BF16.PACK_AB R80, R231, R232 ;  /* 0x000000e8e750723e */ /* 0x004fee00000010ff */
[C---:B------:R-:W-:Y:S07]  /*11c90*/  HMMA.16816.F32.BF16 R8, R80.reuse, R84, R8 ;  /* 0x000000545008723c */ /* 0x040fee0000041808 */
[--C-:B------:R-:W-:Y:S01]  /*11ca0*/  FFMA.FTZ R84, R202, c[0x0][0x2d0], -R102.reuse ;  /* 0x0000b400ca547a23 */ /* 0x100fe20000010866 */
[-C--:B------:R-:W-:Y:S03]  /*11cb0*/  HMMA.16816.F32.BF16 R12, R80, R86.reuse, R12 ;  /* 0x00000056500c723c */ /* 0x080fe6000004180c */
[----:B------:R2:W-:Y:S05]  /*11cc0*/  MUFU.EX2 R143, R84 ;  /* 0x00000054008f7308 */ /* 0x0005ea0000000800 */
[C---:B------:R-:W-:Y:S08]  /*11cd0*/  HMMA.16816.F32.BF16 R16, R76.reuse, R86, R16 ;  /* 0x000000564c10723c */ /* 0x040ff00000041810 */
[-C--:B------:R-:W-:Y:S08]  /*11ce0*/  HMMA.16816.F32.BF16 R20, R76, R88.reuse, R20 ;  /* 0x000000584c14723c */ /* 0x080ff00000041814 */
[C---:B------:R-:W-:Y:S04]  /*11cf0*/  HMMA.16816.F32.BF16 R24, R80.reuse, R88, R24 ;  /* 0x000000585018723c */ /* 0x040fe80000041818 */
[--C-:B--2---:R-:W-:Y:S04]  /*11d00*/  FFMA.FTZ R84, R201, c[0x0][0x2d0], -R102.reuse ;  /* 0x0000b400c9547a23 */ /* 0x104fe80000010866 */
[-C--:B------:R-:W-:Y:S01]  /*11d10*/  HMMA.16816.F32.BF16 R28, R80, R90.reuse, R28 ;  /* 0x0000005a501c723c */ /* 0x080fe2000004181c */
[----:B------:R2:W-:Y:S07]  /*11d20*/  MUFU.EX2 R142, R84 ;  /* 0x00000054008e7308 */ /* 0x0005ee0000000800 */
[C---:B------:R-:W-:Y:S08]  /*11d30*/  HMMA.16816.F32.BF16 R32, R76.reuse, R90, R32 ;  /* 0x0000005a4c20723c */ /* 0x040ff00000041820 */
[-C--:B-1----:R-:W-:Y:S08]  /*11d40*/  HMMA.16816.F32.BF16 R36, R76, R92.reuse, R36 ;  /* 0x0000005c4c24723c */ /* 0x082ff00000041824 */
[C---:B------:R-:W-:Y:S04]  /*11d50*/  HMMA.16816.F32.BF16 R40, R80.reuse, R92, R40 ;  /* 0x0000005c5028723c */ /* 0x040fe80000041828 */
[----:B--2---:R-:W-:Y:S01]  /*11d60*/  FFMA.FTZ R84, R126, c[0x0][0x2d0], -R102 ;  /* 0x0000b4007e547a23 */ /* 0x004fe20000010866 */
[----:B------:R-:W-:Y:S02]  /*11d70*/  MOV R126, R125 ;  /* 0x0000007d007e7202 */ /* 0x000fe40000000f00 */
[----:B------:R-:W-:Y:S01]  /*11d80*/  MOV R125, R124 ;  /* 0x0000007c007d7202 */ /* 0x000fe20000000f00 */
[-C--:B------:R-:W-:Y:S01]  /*11d90*/  HMMA.16816.F32.BF16 R44, R80, R94.reuse, R44 ;  /* 0x0000005e502c723c */ /* 0x080fe2000004182c */
[----:B------:R1:W2:Y:S03]  /*11da0*/  MUFU.EX2 R202, R84 ;  /* 0x0000005400ca7308 */ /* 0x0002a60000000800 */
[----:B------:R-:W-:Y:S02]  /*11db0*/  MOV R124, R123 ;  /* 0x0000007b007c7202 */ /* 0x000fe40000000f00 */
[----:B------:R-:W-:Y:S02]  /*11dc0*/  MOV R123, R122 ;  /* 0x0000007a007b7202 */ /* 0x000fe40000000f00 */
[C---:B------:R-:W-:Y:S04]  /*11dd0*/  HMMA.16816.F32.BF16 R48, R76.reuse, R94, R48 ;  /* 0x0000005e4c30723c */ /* 0x040fe80000041830 */
[----:B------:R-:W-:Y:S02]  /*11de0*/  MOV R122, R121 ;  /* 0x00000079007a7202 */ /* 0x000fe40000000f00 */
[----:B------:R-:W-:Y:S02]  /*11df0*/  MOV R121, R120 ;  /* 0x0000007800797202 */ /* 0x000fe40000000f00 */
[----:B------:R-:W-:Y:S04]  /*11e00*/  MOV R120, R119 ;  /* 0x0000007700787202 */ /* 0x000fe80000000f00 */
[----:B------:R-:W-:Y:S02]  /*11e10*/  MOV R119, R112 ;  /* 0x0000007000777202 */ /* 0x000fe40000000f00 */
[----:B------:R-:W-:Y:S02]  /*11e20*/  MOV R112, R104 ;  /* 0x0000006800707202 */ /* 0x000fe40000000f00 */
[----:B------:R-:W-:Y:S01]  /*11e30*/  MOV R104, R220 ;  /* 0x000000dc00687202 */ /* 0x000fe20000000f00 */
[--C-:B-1----:R-:W-:Y:S01]  /*11e40*/  FFMA.FTZ R84, R126, c[0x0][0x2d0], -R2.reuse ;  /* 0x0000b4007e547a23 */ /* 0x102fe20000010802 */
[----:B------:R-:W-:Y:S01]  /*11e50*/  MOV R126, R125 ;  /* 0x0000007d007e7202 */ /* 0x000fe20000000f00 */
[----:B------:R1:W5:Y:S01]  /*11e60*/  LDL.LU R220, [R1+0x60] ;  /* 0x0000600001dc7983 */ /* 0x0003620000300800 */
[----:B------:R-:W-:Y:S01]  /*11e70*/  MOV R125, R124 ;  /* 0x0000007c007d7202 */ /* 0x000fe20000000f00 */
[----:B------:R1:W-:Y:S01]  /*11e80*/  MUFU.EX2 R136, R84 ;  /* 0x0000005400887308 */ /* 0x0003e20000000800 */
[----:B------:R-:W-:Y:S01]  /*11e90*/  MOV R124, R123 ;  /* 0x0000007b007c7202 */ /* 0x000fe20000000f00 */
[--C-:B------:R-:W-:Y:S01]  /*11ea0*/  FFMA.FTZ R88, R126, c[0x0][0x2d0], -R2.reuse ;  /* 0x0000b4007e587a23 */ /* 0x100fe20000010802 */
[----:B------:R-:W-:Y:S02]  /*11eb0*/  MOV R126, R125 ;  /* 0x0000007d007e7202 */ /* 0x000fe40000000f00 */
[----:B------:R-:W-:Y:S02]  /*11ec0*/  MOV R125, R124 ;  /* 0x0000007c007d7202 */ /* 0x000fe40000000f00 */
[----:B------:R-:W-:Y:S02]  /*11ed0*/  MOV R123, R122 ;  /* 0x0000007a007b7202 */ /* 0x000fe40000000f00 */
[----:B------:R-:W-:Y:S01]  /*11ee0*/  MOV R122, R121 ;  /* 0x00000079007a7202 */ /* 0x000fe20000000f00 */
[----:B------:R2:W2:Y:S01]  /*11ef0*/  MUFU.EX2 R141, R88 ;  /* 0x00000058008d7308 */ /* 0x0004a20000000800 */
        /* <DEDUP_REMOVED lines=11> */
[----:B------:R-:W-:Y:S02]  /*11fb0*/  MOV R109, R221 ;  /* 0x000000dd006d7202 */ /* 0x000fe40000000f00 */
[----:B------:R1:W5:Y:S01]  /*11fc0*/  LDL.LU R221, [R1+0x5c] ;  /* 0x00005c0001dd7983 */ /* 0x0003620000300800 */
[--C-:B--2---:R-:W-:Y:S01]  /*11fd0*/  FFMA.FTZ R88, R126, c[0x0][0x2d0], -R2.reuse ;  /* 0x0000b4007e587a23 */ /* 0x104fe20000010802 */
        /* <DEDUP_REMOVED lines=11> */
[----:B------:R3:W5:Y:S01]  /*12090*/  LDL.LU R222, [R1+0x58] ;  /* 0x0000580001de7983 */ /* 0x0007620000300800 */
[----:B------:R-:W-:Y:S02]  /*120a0*/  MOV R119, R112 ;  /* 0x0000007000777202 */ /* 0x000fe40000000f00 */
[----:B------:R-:W-:Y:S02]  /*120b0*/  MOV R112, R223 ;  /* 0x000000df00707202 */ /* 0x000fe40000000f00 */
[----:B------:R3:W5:Y:S01]  /*120c0*/  LDL.LU R223, [R1+0x54] ;  /* 0x0000540001df7983 */ /* 0x0007620000300800 */
[----:B--2---:R-:W-:Y:S01]  /*120d0*/  FFMA.FTZ R88, R126, c[0x0][0x2d0], -R2 ;  /* 0x0000b4007e587a23 */ /* 0x004fe20000010802 */
[----:B------:R-:W-:Y:S01]  /*120e0*/  MOV R126, R125 ;  /* 0x0000007d007e7202 */ /* 0x000fe20000000f00 */
[-C--:B-1----:R-:W-:Y:S02]  /*120f0*/  HMMA.16816.F32.BF16 R52, R76, R84.reuse, R52 ;  /* 0x000000544c34723c */ /* 0x082fe40000041834 */
[----:B------:R1:W2:Y:S01]  /*12100*/  MUFU.EX2 R144, R88 ;  /* 0x0000005800907308 */ /* 0x0002a20000000800 */
[----:B------:R-:W-:Y:S02]  /*12110*/  MOV R125, R124 ;  /* 0x0000007c007d7202 */ /* 0x000fe40000000f00 */
[----:B------:R-:W-:Y:S02]  /*12120*/  MOV R124, R123 ;  /* 0x0000007b007c7202 */ /* 0x000fe40000000f00 */
[----:B------:R-:W-:Y:S01]  /*12130*/  MOV R123, R122 ;  /* 0x0000007a007b7202 */ /* 0x000fe20000000f00 */
[C---:B------:R-:W-:Y:S04]  /*12140*/  HMMA.16816.F32.BF16 R56, R80.reuse, R84, R56 ;  /* 0x000000545038723c */ /* 0x040fe80000041838 */
[----:B------:R-:W-:Y:S02]  /*12150*/  MOV R122, R121 ;  /* 0x00000079007a7202 */ /* 0x000fe40000000f00 */
[----:B------:R-:W-:Y:S02]  /*12160*/  MOV R121, R120 ;  /* 0x0000007800797202 */ /* 0x000fe40000000f00 */
[-C--:B------:R-:W-:Y:S04]  /*12170*/  HMMA.16816.F32.BF16 R60, R80, R86.reuse, R60 ;  /* 0x00000056503c723c */ /* 0x080fe8000004183c */
[----:B------:R-:W-:Y:S02]  /*12180*/  MOV R120, R119 ;  /* 0x0000007700787202 */ /* 0x000fe40000000f00 */
[----:B------:R-:W-:Y:S02]  /*12190*/  MOV R119, R118 ;  /* 0x0000007600777202 */ /* 0x000fe40000000f00 */
[----:B------:R-:W-:Y:S04]  /*121a0*/  HMMA.16816.F32.BF16 R64, R76, R86, R64 ;  /* 0x000000564c40723c */ /* 0x000fe80000041840 */
[--C-:B-1----:R-:W-:Y:S01]  /*121b0*/  FFMA.FTZ R88, R126, c[0x0][0x2d0], -R100.reuse ;  /* 0x0000b4007e587a23 */ /* 0x102fe20000010864 */
[----:B------:R-:W-:Y:S02]  /*121c0*/  MOV R126, R125 ;  /* 0x0000007d007e7202 */ /* 0x000fe40000000f00 */
[----:B------:R-:W-:Y:S01]  /*121d0*/  MOV R125, R124 ;  /* 0x0000007c007d7202 */ /* 0x000fe20000000f00 */
[----:B------:R1:W-:Y:S01]  /*121e0*/  MUFU.EX2 R147, R88 ;  /* 0x0000005800937308 */ /* 0x0003e20000000800 */
[----:B------:R-:W-:Y:S03]  /*121f0*/  MOV R124, R123 ;  /* 0x0000007b007c7202 */ /* 0x000fe60000000f00 */
[----:B------:R-:W-:Y:S02]  /*12200*/  MOV R123, R122 ;  /* 0x0000007a007b7202 */ /* 0x000fe40000000f00 */
[----:B------:R-:W-:Y:S02]  /*12210*/  MOV R122, R121 ;  /* 0x00000079007a7202 */ /* 0x000fe40000000f00 */
[----:B------:R-:W-:Y:S02]  /*12220*/  MOV R121, R120 ;  /* 0x0000007800797202 */ /* 0x000fe40000000f00 */
[----:B------:R-:W-:Y:S02]  /*12230*/  F2FP.BF16.PACK_AB R76, R226, R228 ;  /* 0x000000e4e24c723e */ /* 0x000fe400000010ff */
[----:B---3--:R-:W-:Y:S02]  /*12240*/  F2FP.BF16.PACK_AB R78, R206, R207 ;  /* 0x000000cfce4e723e */ /* 0x008fe400000010ff */
[----:B------:R-:W-:Y:S02]  /*12250*/  F2FP.BF16.PACK_AB R77, R205, R139 ;  /* 0x0000008bcd4d723e */ /* 0x000fe400000010ff */
[----:B----4-:R-:W-:Y:S02]  /*12260*/  F2FP.BF16.PACK_AB R79, R203, R204 ;  /* 0x000000cccb4f723e */ /* 0x010fe400000010ff */
[----:B------:R-:W-:Y:S02]  /*12270*/  MOV R118, R117 ;  /* 0x0000007500767202 */ /* 0x000fe40000000f00 */
[----:B------:R-:W-:Y:S02]  /*12280*/  MOV R117, R224 ;  /* 0x000000e000757202 */ /* 0x000fe40000000f00 */
[----:B------:R-:W-:Y:S01]  /*12290*/  MOV R120, R119 ;  /* 0x0000007700787202 */ /* 0x000fe20000000f00 */
[----:B------:R3:W5:Y:S01]  /*122a0*/  LDL.LU R224, [R1+0x50] ;  /* 0x0000500001e07983 */ /* 0x0007620000300800 */
[--C-:B-1----:R-:W-:Y:S01]  /*122b0*/  FFMA.FTZ R88, R126, c[0x0][0x2d0], -R100.reuse ;  /* 0x0000b4007e587a23 */ /* 0x102fe20000010864 */
[----:B------:R-:W-:Y:S02]  /*122c0*/  MOV R126, R125 ;  /* 0x0000007d007e7202 */ /* 0x000fe40000000f00 */
        /* <DEDUP_REMOVED lines=8> */
[----:B------:R4:W-:Y:S01]  /*12350*/  MUFU.EX2 R199, R92 ;  /* 0x0000005c00c77308 */ /* 0x0009e20000000800 */
[----:B------:R-:W-:Y:S02]  /*12360*/  MOV R122, R121 ;  /* 0x00000079007a7202 */ /* 0x000fe40000000f00 */
[----:B------:R-:W-:Y:S02]  /*12370*/  MOV R119, R117 ;  /* 0x0000007500777202 */ /* 0x000fe40000000f00 */
[----:B------:R-:W-:Y:S02]  /*12380*/  MOV R123, R122 ;  /* 0x0000007a007b7202 */ /* 0x000fe40000000f00 */
[----:B------:R-:W-:Y:S02]  /*12390*/  MOV R117, R218 ;  /* 0x000000da00757202 */ /* 0x000fe40000000f00 */
[----:B------:R-:W-:Y:S01]  /*123a0*/  F2FP.BF16.PACK_AB R82, R202, R142 ;  /* 0x0000008eca52723e */ /* 0x000fe200000010ff */
[----:B------:R3:W5:Y:S01]  /*123b0*/  LDL.LU R218, [R1+0x4c] ;  /* 0x00004c0001da7983 */ /* 0x0007620000300800 */
[----:B------:R-:W-:Y:S02]  /*123c0*/  F2FP.BF16.PACK_AB R81, R141, R136 ;  /* 0x000000888d51723e */ /* 0x000fe400000010ff */
[----:B--2---:R-:W-:Y:S01]  /*123d0*/  F2FP.BF16.PACK_AB R83, R144, R140 ;  /* 0x0000008c9053723e */ /* 0x004fe200000010ff */
[----:B-1----:R-:W1:Y:S01]  /*123e0*/  LDSM.16.MT88.4 R88, [R209+0x1100] ;  /* 0x00110000d158783b */ /* 0x002e620000004200 */
[----:B------:R-:W-:Y:S02]  /*123f0*/  MOV R121, R120 ;  /* 0x0000007800797202 */ /* 0x000fe40000000f00 */
[----:B------:R-:W-:Y:S02]  /*12400*/  MOV R120, R119 ;  /* 0x0000007700787202 */ /* 0x000fe40000000f00 */
[----:B------:R-:W-:Y:S02]  /*12410*/  MOV R119, R117 ;  /* 0x0000007500777202 */ /* 0x000fe40000000f00 */
[----:B------:R-:W-:Y:S02]  /*12420*/  MOV R117, R116 ;  /* 0x0000007400757202 */ /* 0x000fe40000000f00 */
[----:B------:R-:W-:Y:S01]  /*12430*/  MOV R116, R114 ;  /* 0x0000007200747202 */ /* 0x000fe20000000f00 */
[----:B----4-:R-:W-:Y:S01]  /*12440*/  FFMA.FTZ R92, R126, c[0x0][0x2d0], -R100 ;  /* 0x0000b4007e5c7a23 */ /* 0x010fe20000010864 */
[----:B------:R-:W-:Y:S02]  /*12450*/  MOV R126, R125 ;  /* 0x0000007d007e7202 */ /* 0x000fe40000000f00 */
[----:B------:R-:W-:Y:S01]  /*12460*/  MOV R125, R124 ;  /* 0x0000007c007d7202 */ /* 0x000fe20000000f00 */
[----:B------:R2:W-:Y:S01]  /*12470*/  MUFU.EX2 R200, R92 ;  /* 0x0000005c00c87308 */ /* 0x0005e20000000800 */
[----:B------:R-:W-:Y:S01]  /*12480*/  MOV R124, R123 ;  /* 0x0000007b007c7202 */ /* 0x000fe20000000f00 */
[--C-:B------:R-:W-:Y:S01]  /*12490*/  FFMA.FTZ R84, R126, c[0x0][0x2d0], -R101.reuse ;  /* 0x0000b4007e547a23 */ /* 0x100fe20000010865 */
[----:B------:R-:W-:Y:S01]  /*124a0*/  MOV R114, R219 ;  /* 0x000000db00727202 */ /* 0x000fe20000000f00 */
[--C-:B------:R-:W-:Y:S01]  /*124b0*/  FFMA.FTZ R80, R125, c[0x0][0x2d0], -R101.reuse ;  /* 0x0000b4007d507a23 */ /* 0x100fe20000010865 */
[----:B------:R3:W5:Y:S01]  /*124c0*/  LDL.LU R219, [R1+0x48] ;  /* 0x0000480001db7983 */ /* 0x0007620000300800 */
[----:B------:R-:W-:Y:S02]  /*124d0*/  MOV R122, R121 ;  /* 0x00000079007a7202 */ /* 0x000fe40000000f00 */
[----:B------:R-:W-:Y:S02]  /*124e0*/  MOV R121, R120 ;  /* 0x0000007800797202 */ /* 0x000fe40000000f00 */
[----:B------:R4:W-:Y:S01]  /*124f0*/  MUFU.EX2 R198, R80 ;  /* 0x0000005000c67308 */ /* 0x0009e20000000800 */
[----:B------:R-:W-:Y:S02]  /*12500*/  MOV R123, R122 ;  /* 0x0000007a007b7202 */ /* 0x000fe40000000f00 */
[----:B------:R-:W-:Y:S02]  /*12510*/  MOV R120, R119 ;  /* 0x0000007700787202 */ /* 0x000fe40000000f00 */
[----:B------:R-:W-:Y:S02]  /*12520*/  MOV R119, R117 ;  /* 0x0000007500777202 */ /* 0x000fe40000000f00 */
[----:B------:R-:W-:Y:S02]  /*12530*/  MOV R117, R116 ;  /* 0x0000007400757202 */ /* 0x000fe40000000f00 */
[----:B------:R-:W-:Y:S01]  /*12540*/  MOV R116, R115 ;  /* 0x0000007300747202 */ /* 0x000fe20000000f00 */
[----:B------:R3:W-:Y:S01]  /*12550*/  MUFU.EX2 R146, R84 ;  /* 0x0000005400927308 */ /* 0x0007e20000000800 */
[----:B------:R-:W-:Y:S02]  /*12560*/  MOV R115, R170 ;  /* 0x000000aa00737202 */ /* 0x000fe40000000f00 */
[----:B------:R-:W-:Y:S01]  /*12570*/  MOV R170, R208 ;  /* 0x000000d000aa7202 */ /* 0x000fe20000000f00 */
[--C-:B--2---:R-:W-:Y:S01]  /*12580*/  FFMA.FTZ R92, R123, c[0x0][0x2d0], -R101.reuse ;  /* 0x0000b4007b5c7a23 */ /* 0x104fe20000010865 */
[----:B------:R2:W5:Y:S01]  /*12590*/  LDL.LU R208, [R1+0x44] ;  /* 0x0000440001d07983 */ /* 0x0005620000300800 */
[-C--:B-1----:R-:W-:Y:S03]  /*125a0*/  HMMA.16816.F32.BF16 R4, R76, R88.reuse, R4 ;  /* 0x000000584c04723c */ /* 0x082fe60000041804 */
[----:B------:R-:W-:Y:S01]  /*125b0*/  MOV R122, R120 ;  /* 0x00000078007a7202 */ /* 0x000fe20000000f00 */
[----:B------:R1:W-:Y:S01]  /*125c0*/  MUFU.EX2 R197, R92 ;  /* 0x0000005c00c57308 */ /* 0x0003e20000000800 */
[----:B------:R-:W-:Y:S02]  /*125d0*/  MOV R120, R119 ;  /* 0x0000007700787202 */ /* 0x000fe40000000f00 */
[----:B------:R-:W-:Y:S01]  /*125e0*/  MOV R119, R115 ;  /* 0x0000007300777202 */ /* 0x000fe20000000f00 */
[--C-:B----4-:R-:W-:Y:S01]  /*125f0*/  FFMA.FTZ R80, R124, c[0x0][0x2d0], -R101.reuse ;  /* 0x0000b4007c507a23 */ /* 0x110fe20000010865 */
[----:B------:R-:W-:Y:S03]  /*12600*/  MOV R115, R111 ;  /* 0x0000006f00737202 */ /* 0x000fe60000000f00 */
[----:B------:R-:W-:Y:S02]  /*12610*/  MOV R111, R105 ;  /* 0x00000069006f7202 */ /* 0x000fe40000000f00 */
[----:B------:R4:W-:Y:S01]  /*12620*/  MUFU.EX2 R196, R80 ;  /* 0x0000005000c47308 */ /* 0x0009e20000000800 */
[----:B------:R-:W-:Y:S02]  /*12630*/  MOV R105, R215 ;  /* 0x000000d700697202 */ /* 0x000fe40000000f00 */
[----:B------:R2:W5:Y:S04]  /*12640*/  LDL.LU R215, [R1+0x40] ;  /* 0x0000400001d77983 */ /* 0x0005680000300800 */
[----:B---3--:R-:W3:Y:S08]  /*12650*/  LDSM.16.MT88.4 R84, [R212+0x1100] ;  /* 0x00110000d454783b */ /* 0x008ef00000004200 */
[----:B-1----:R-:W1:Y:S01]  /*12660*/  LDSM.16.MT88.4 R92, [R210+0x1100] ;  /* 0x00110000d25c783b */ /* 0x002e620000004200 */
[----:B----4-:R-:W-:Y:S07]  /*12670*/  F2FP.BF16.PACK_AB R80, R143, R138 ;  /* 0x0000008a8f50723e */ /* 0x010fee00000010ff */
[C---:B------:R-:W-:Y:S07]  /*12680*/  HMMA.16816.F32.BF16 R8, R80.reuse, R88, R8 ;  /* 0x000000585008723c */ /* 0x040fee0000041808 */
[--C-:B------:R-:W-:Y:S01]  /*12690*/  FFMA.FTZ R88, R122, c[0x0][0x2d0], -R102.reuse ;  /* 0x0000b4007a587a23 */ /* 0x100fe20000010866 */
[-C--:B------:R-:W-:Y:S03]  /*126a0*/  HMMA.16816.F32.BF16 R12, R80, R90.reuse, R12 ;  /* 0x0000005a500c723c */ /* 0x080fe6000004180c */
[----:B------:R4:W-:Y:S05]  /*126b0*/  MUFU.EX2 R145, R88 ;  /* 0x0000005800917308 */ /* 0x0009ea0000000800 */
[C---:B------:R-:W-:Y:S08]  /*126c0*/  HMMA.16816.F32.BF16 R16, R76.reuse, R90, R16 ;  /* 0x0000005a4c10723c */ /* 0x040ff00000041810 */
[-C--:B---3--:R-:W-:Y:S08]  /*126d0*/  HMMA.16816.F32.BF16 R20, R76, R84.reuse, R20 ;  /* 0x000000544c14723c */ /* 0x088ff00000041814 */
[C---:B------:R-:W-:Y:S04]  /*126e0*/  HMMA.16816.F32.BF16 R24, R80.reuse, R84, R24 ;  /* 0x000000545018723c */ /* 0x040fe80000041818 */
[----:B----4-:R-:W-:Y:S03]  /*126f0*/  FFMA.FTZ R88, R121, c[0x0][0x2d0], -R102 ;  /* 0x0000b40079587a23 */ /* 0x010fe60000010866 */
[----:B------:R-:W-:Y:S01]  /*12700*/  FFMA.FTZ R84, R118, c[0x0][0x2d0], -R2 ;  /* 0x0000b40076547a23 */ /* 0x000fe20000010802 */
[-C--:B------:R-:W-:Y:S01]  /*12710*/  HMMA.16816.F32.BF16 R28, R80, R86.reuse, R28 ;  /* 0x00000056501c723c */ /* 0x080fe2000004181c */
[----:B------:R3:W-:Y:S07]  /*12720*/  MUFU.EX2 R194, R88 ;  /* 0x0000005800c27308 */ /* 0x0007ee0000000800 */
[C---:B------:R-:W-:Y:S03]  /*12730*/  HMMA.16816.F32.BF16 R32, R76.reuse, R86, R32 ;  /* 0x000000564c20723c */ /* 0x040fe60000041820 */
[----:B------:R4:W-:Y:S05]  /*12740*/  MUFU.EX2 R155, R84 ;  /* 0x00000054009b7308 */ /* 0x0009ea0000000800 */
[-C--:B-1----:R-:W-:Y:S08]  /*12750*/  HMMA.16816.F32.BF16 R36, R76, R92.reuse, R36 ;  /* 0x0000005c4c24723c */ /* 0x082ff00000041824 */
[C---:B------:R-:W-:Y:S04]  /*12760*/  HMMA.16816.F32.BF16 R40, R80.reuse, R92, R40 ;  /* 0x0000005c5028723c */ /* 0x040fe80000041828 */
[----:B---3--:R-:W-:Y:S03]  /*12770*/  FFMA.FTZ R88, R120, c[0x0][0x2d0], -R102 ;  /* 0x0000b40078587a23 */ /* 0x008fe60000010866 */
[----:B------:R-:W-:Y:S01]  /*12780*/  FFMA.FTZ R92, R191, c[0x0][0x2d0], -R100 ;  /* 0x0000b400bf5c7a23 */ /* 0x000fe20000010864 */
[-C--:B------:R-:W-:Y:S01]  /*12790*/  HMMA.16816.F32.BF16 R44, R80, R94.reuse, R44 ;  /* 0x0000005e502c723c */ /* 0x080fe2000004182c */
[----:B------:R1:W-:Y:S03]  /*127a0*/  MUFU.EX2 R195, R88 ;  /* 0x0000005800c37308 */ /* 0x0003e60000000800 */
[----:B----4-:R-:W-:Y:S04]  /*127b0*/  FFMA.FTZ R84, R117, c[0x0][0x2d0], -R2 ;  /* 0x0000b40075547a23 */ /* 0x010fe80000010802 */
[C---:B------:R-:W-:Y:S03]  /*127c0*/  HMMA.16816.F32.BF16 R48, R76.reuse, R94, R48 ;  /* 0x0000005e4c30723c */ /* 0x040fe60000041830 */
[----:B------:R3:W-:Y:S10]  /*127d0*/  MUFU.EX2 R153, R84 ;  /* 0x0000005400997308 */ /* 0x0007f40000000800 */
[----:B------:R4:W-:Y:S01]  /*127e0*/  MUFU.EX2 R191, R92 ;  /* 0x0000005c00bf7308 */ /* 0x0009e20000000800 */
[----:B-1----:R-:W-:Y:S09]  /*127f0*/  FFMA.FTZ R88, R119, c[0x0][0x2d0], -R102 ;  /* 0x0000b40077587a23 */ /* 0x002ff20000010866 */
[----:B------:R1:W1:Y:S01]  /*12800*/  MUFU.EX2 R193, R88 ;  /* 0x0000005800c17308 */ /* 0x0002620000000800 */
[----:B---3--:R-:W-:Y:S02]  /*12810*/  FFMA.FTZ R84, R116, c[0x0][0x2d0], -R2 ;  /* 0x0000b40074547a23 */ /* 0x008fe40000010802 */
[----:B------:R-:W-:Y:S07]  /*12820*/  LDSM.16.MT88.4 R116, [R209+0x2900] ;  /* 0x00290000d174783b */ /* 0x000fee0000004200 */
[----:B------:R3:W-:Y:S01]  /*12830*/  MUFU.EX2 R154, R84 ;  /* 0x00000054009a7308 */ /* 0x0007e20000000800 */
[----:B----4-:R-:W-:Y:S09]  /*12840*/  FFMA.FTZ R92, R114, c[0x0][0x2d0], -R100 ;  /* 0x0000b400725c7a23 */ /* 0x010ff20000010864 */
[----:B------:R-:W-:Y:S01]  /*12850*/  MUFU.EX2 R192, R92 ;  /* 0x0000005c00c07308 */ /* 0x000fe20000000800 */
[----:B-1----:R-:W1:Y:S01]  /*12860*/  LDSM.16.MT88.4 R88, [R211+0x1100] ;  /* 0x00110000d358783b */ /* 0x002e620000004200 */
[----:B---3--:R-:W-:Y:S08]  /*12870*/  FFMA.FTZ R84, R115, c[0x0][0x2d0], -R2 ;  /* 0x0000b40073547a23 */ /* 0x008ff00000010802 */
[----:B------:R3:W4:Y:S02]  /*12880*/  MUFU.EX2 R152, R84 ;  /* 0x0000005400987308 */ /* 0x0007240000000800 */
[--C-:B---3--:R-:W-:Y:S01]  /*12890*/  FFMA.FTZ R84, R113, c[0x0][0x2d0], -R100.reuse ;  /* 0x0000b40071547a23 */ /* 0x108fe20000010864 */
[----:B------:R-:W-:Y:S01]  /*128a0*/  MOV R113, R112 ;  /* 0x0000007000717202 */ /* 0x000fe20000000f00 */
[-C--:B-1----:R-:W-:Y:S03]  /*128b0*/  HMMA.16816.F32.BF16 R52, R76, R88.reuse, R52 ;  /* 0x000000584c34723c */ /* 0x082fe60000041834 */
[----:B------:R-:W-:Y:S02]  /*128c0*/  MOV R112, R109 ;  /* 0x0000006d00707202 */ /* 0x000fe40000000f00 */
[----:B------:R-:W-:Y:S02]  /*128d0*/  MOV R109, R108 ;  /* 0x0000006c006d7202 */ /* 0x000fe40000000f00 */
[----:B------:R-:W-:Y:S01]  /*128e0*/  MOV R108, R171 ;  /* 0x000000ab006c7202 */ /* 0x000fe20000000f00 */
[C---:B------:R-:W-:Y:S04]  /*128f0*/  HMMA.16816.F32.BF16 R56, R80.reuse, R88, R56 ;  /* 0x000000585038723c */ /* 0x040fe80000041838 */
[----:B------:R-:W-:Y:S02]  /*12900*/  MOV R171, R170 ;  /* 0x000000aa00ab7202 */ /* 0x000fe40000000f00 */
[----:B------:R-:W-:Y:S01]  /*12910*/  MOV R170, R189 ;  /* 0x000000bd00aa7202 */ /* 0x000fe20000000f00 */
[----:B------:R-:W-:Y:S01]  /*12920*/  FFMA.FTZ R88, R111, c[0x0][0x2d0], -R100 ;  /* 0x0000b4006f587a23 */ /* 0x000fe20000010864 */
[-C--:B------:R-:W-:Y:S01]  /*12930*/  HMMA.16816.F32.BF16 R60, R80, R90.reuse, R60 ;  /* 0x0000005a503c723c */ /* 0x080fe2000004183c */
[----:B------:R1:W-:Y:S03]  /*12940*/  MUFU.EX2 R189, R84 ;  /* 0x0000005400bd7308 */ /* 0x0003e60000000800 */
[----:B------:R-:W-:Y:S02]  /*12950*/  MOV R111, R107 ;  /* 0x0000006b006f7202 */ /* 0x000fe40000000f00 */
[----:B------:R-:W-:Y:S01]  /*12960*/  MOV R107, R190 ;  /* 0x000000be006b7202 */ /* 0x000fe20000000f00 */
[--C-:B------:R-:W-:Y:S01]  /*12970*/  FFMA.FTZ R80, R113, c[0x0][0x2d0], -R101.reuse ;  /* 0x0000b40071507a23 */ /* 0x100fe20000010865 */
[----:B------:R-:W-:Y:S03]  /*12980*/  HMMA.16816.F32.BF16 R64, R76, R90, R64 ;  /* 0x0000005a4c40723c */ /* 0x000fe60000041840 */
[----:B------:R3:W-:Y:S01]  /*12990*/  MUFU.EX2 R159, R80 ;  /* 0x00000050009f7308 */ /* 0x0007e20000000800 */
[----:B------:R-:W-:Y:S01]  /*129a0*/  F2FP.BF16.PACK_AB R82, R193, R195 ;  /* 0x000000c3c152723e */ /* 0x000fe200000010ff */
[--C-:B------:R-:W-:Y:S01]  /*129b0*/  FFMA.FTZ R92, R111, c[0x0][0x2d0], -R101.reuse ;  /* 0x0000b4006f5c7a23 */ /* 0x100fe20000010865 */
[----:B------:R-:W-:Y:S02]  /*129c0*/  F2FP.BF16.PACK_AB R81, R153, R155 ;  /* 0x0000009b9951723e */ /* 0x000fe400000010ff */
[----:B------:R-:W-:Y:S04]  /*129d0*/  F2FP.BF16.PACK_AB R76, R201, R147 ;  /* 0x00000093c94c723e */ /* 0x000fe800000010ff */
[----:B------:R-:W-:Y:S01]  /*129e0*/  F2FP.BF16.PACK_AB R78, R200, R199 ;  /* 0x000000c7c84e723e */ /* 0x000fe200000010ff */
[----:B------:R2:W-:Y:S01]  /*129f0*/  MUFU.EX2 R190, R88 ;  /* 0x0000005800be7308 */ /* 0x0005e20000000800 */
[----:B------:R-:W-:Y:S02]  /*12a00*/  F2FP.BF16.PACK_AB R77, R198, R146 ;  /* 0x00000092c64d723e */ /* 0x000fe400000010ff */
[----:B------:R-:W-:Y:S01]  /*12a10*/  F2FP.BF16.PACK_AB R79, R197, R196 ;  /* 0x000000c4c54f723e */ /* 0x000fe200000010ff */
[----:B-1----:R-:W1:Y:S01]  /*12a20*/  LDSM.16.MT88.4 R84, [R209+0x1900] ;  /* 0x00190000d154783b */ /* 0x002e620000004200 */
[----:B----4-:R-:W-:Y:S05]  /*12a30*/  F2FP.BF16.PACK_AB R83, R152, R154 ;  /* 0x0000009a9853723e */ /* 0x010fea00000010ff */
[----:B------:R4:W-:Y:S01]  /*12a40*/  MUFU.EX2 R184, R92 ;  /* 0x0000005c00b87308 */ /* 0x0009e20000000800 */
[--C-:B---3--:R-:W-:Y:S09]  /*12a50*/  FFMA.FTZ R80, R112, c[0x0][0x2d0], -R101.reuse ;  /* 0x0000b40070507a23 */ /* 0x108ff20000010865 */
[----:B------:R3:W-:Y:S01]  /*12a60*/  MUFU.EX2 R158, R80 ;  /* 0x00000050009e7308 */ /* 0x0007e20000000800 */
[----:B--2---:R-:W2:Y:S08]  /*12a70*/  LDSM.16.MT88.4 R88, [R212+0x1900] ;  /* 0x00190000d458783b */ /* 0x004eb00000004200 */
[----:B----4-:R-:W4:Y:S01]  /*12a80*/  LDSM.16.MT88.4 R92, [R210+0x1900] ;  /* 0x00190000d25c783b */ /* 0x010f220000004200 */
[-C--:B-1----:R-:W-:Y:S03]  /*12a90*/  HMMA.16816.F32.BF16 R4, R76, R84.reuse, R4 ;  /* 0x000000544c04723c */ /* 0x082fe60000041804 */
[----:B---3--:R-:W-:Y:S07]  /*12aa0*/  F2FP.BF16.PACK_AB R80, R194, R145 ;  /* 0x00000091c250723e */ /* 0x008fee00000010ff */
[C---:B------:R-:W-:Y:S07]  /*12ab0*/  HMMA.16816.F32.BF16 R8, R80.reuse, R84, R8 ;  /* 0x000000545008723c */ /* 0x040fee0000041808 */
[--C-:B------:R-:W-:Y:S01]  /*12ac0*/  FFMA.FTZ R84, R110, c[0x0][0x2d0], -R101.reuse ;  /* 0x0000b4006e547a23 */ /* 0x100fe20000010865 */
[-C--:B------:R-:W-:Y:S03]  /*12ad0*/  HMMA.16816.F32.BF16 R12, R80, R86.reuse, R12 ;  /* 0x00000056500c723c */ /* 0x080fe6000004180c */
[----:B------:R1:W-:Y:S05]  /*12ae0*/  MUFU.EX2 R183, R84 ;  /* 0x0000005400b77308 */ /* 0x0003ea0000000800 */
[C---:B------:R-:W-:Y:S08]  /*12af0*/  HMMA.16816.F32.BF16 R16, R76.reuse, R86, R16 ;  /* 0x000000564c10723c */ /* 0x040ff00000041810 */
[-C--:B--2---:R-:W-:Y:S08]  /*12b00*/  HMMA.16816.F32.BF16 R20, R76, R88.reuse, R20 ;  /* 0x000000584c14723c */ /* 0x084ff00000041814 */
[C---:B------:R-:W-:Y:S04]  /*12b10*/  HMMA.16816.F32.BF16 R24, R80.reuse, R88, R24 ;  /* 0x000000585018723c */ /* 0x040fe80000041818 */
[--C-:B-1----:R-:W-:Y:S01]  /*12b20*/  FFMA.FTZ R84, R109, c[0x0][0x2d0], -R102.reuse ;  /* 0x0000b4006d547a23 */ /* 0x102fe20000010866 */
[----:B------:R-:W-:Y:S02]  /*12b30*/  MOV R109, R104 ;  /* 0x00000068006d7202 */ /* 0x000fe40000000f00 */
[--C-:B------:R-:W-:Y:S01]  /*12b40*/  FFMA.FTZ R88, R178, c[0x0][0x2d0], -R102.reuse ;  /* 0x0000b400b2587a23 */ /* 0x100fe20000010866 */
[-C--:B------:R-:W-:Y:S01]  /*12b50*/  HMMA.16816.F32.BF16 R28, R80, R90.reuse, R28 ;  /* 0x0000005a501c723c */ /* 0x080fe2000004181c */
[----:B------:R1:W-:Y:S03]  /*12b60*/  MUFU.EX2 R157, R84 ;  /* 0x00000054009d7308 */ /* 0x0003e60000000800 */
[----:B------:R-:W-:Y:S02]  /*12b70*/  MOV R104, R168 ;  /* 0x000000a800687202 */ /* 0x000fe40000000f00 */
[----:B------:R-:W-:Y:S02]  /*12b80*/  MOV R168, R174 ;  /* 0x000000ae00a87202 */ /* 0x000fe40000000f00 */
[C---:B------:R-:W-:Y:S03]  /*12b90*/  HMMA.16816.F32.BF16 R32, R76.reuse, R90, R32 ;  /* 0x0000005a4c20723c */ /* 0x040fe60000041820 */
[----:B------:R2:W-:Y:S05]  /*12ba0*/  MUFU.EX2 R178, R88 ;  /* 0x0000005800b27308 */ /* 0x0005ea0000000800 */
[-C--:B----4-:R-:W-:Y:S08]  /*12bb0*/  HMMA.16816.F32.BF16 R36, R76, R92.reuse, R36 ;  /* 0x0000005c4c24723c */ /* 0x090ff00000041824 */
[C---:B------:R-:W-:Y:S04]  /*12bc0*/  HMMA.16816.F32.BF16 R40, R80.reuse, R92, R40 ;  /* 0x0000005c5028723c */ /* 0x040fe80000041828 */
[----:B-1----:R-:W-:Y:S01]  /*12bd0*/  FFMA.FTZ R84, R108, c[0x0][0x2d0], -R102 ;  /* 0x0000b4006c547a23 */ /* 0x002fe20000010866 */
[----:B------:R-:W-:Y:S02]  /*12be0*/  MOV R108, R105 ;  /* 0x00000069006c7202 */ /* 0x000fe40000000f00 */
[----:B------:R-:W-:Y:S01]  /*12bf0*/  MOV R105, R170 ;  /* 0x000000aa00697202 */ /* 0x000fe20000000f00 */
[-C--:B------:R-:W-:Y:S01]  /*12c00*/  HMMA.16816.F32.BF16 R44, R80, R94.reuse, R44 ;  /* 0x0000005e502c723c */ /* 0x080fe2000004182c */
[----:B------:R1:W-:Y:S03]  /*12c10*/  MUFU.EX2 R156, R84 ;  /* 0x00000054009c7308 */ /* 0x0003e60000000800 */
[----:B--2---:R-:W-:Y:S01]  /*12c20*/  FFMA.FTZ R88, R99, c[0x0][0x2d0], -R2 ;  /* 0x0000b40063587a23 */ /* 0x004fe20000010802 */
[----:B------:R-:W-:Y:S01]  /*12c30*/  MOV R170, R175 ;  /* 0x000000af00aa7202 */ /* 0x000fe20000000f00 */
[----:B------:R-:W-:Y:S01]  /*12c40*/  FFMA.FTZ R92, R171, c[0x0][0x2d0], -R100 ;  /* 0x0000b400ab5c7a23 */ /* 0x000fe20000010864 */
[----:B------:R-:W-:Y:S01]  /*12c50*/  MOV R171, R177 ;  /* 0x000000b100ab7202 */ /* 0x000fe20000000f00 */
[C---:B------:R-:W-:Y:S03]  /*12c60*/  HMMA.16816.F32.BF16 R48, R76.reuse, R94, R48 ;  /* 0x0000005e4c30723c */ /* 0x040fe60000041830 */
[----:B------:R2:W-:Y:S10]  /*12c70*/  MUFU.EX2 R99, R88 ;  /* 0x0000005800637308 */ /* 0x0005f40000000800 */
[----:B------:R3:W-:Y:S01]  /*12c80*/  MUFU.EX2 R177, R92 ;  /* 0x0000005c00b17308 */ /* 0x0007e20000000800 */
[----:B-1----:R-:W-:Y:S01]  /*12c90*/  FFMA.FTZ R84, R176, c[0x0][0x2d0], -R102 ;  /* 0x0000b400b0547a23 */ /* 0x002fe20000010866 */
[----:B------:R-:W-:Y:S08]  /*12ca0*/  MOV R176, R180 ;  /* 0x000000b400b07202 */ /* 0x000ff00000000f00 */
[----:B------:R1:W-:Y:S01]  /*12cb0*/  MUFU.EX2 R180, R84 ;  /* 0x0000005400b47308 */ /* 0x0003e20000000800 */
[----:B--2---:R-:W-:Y:S01]  /*12cc0*/  FFMA.FTZ R88, R107, c[0x0][0x2d0], -R2 ;  /* 0x0000b4006b587a23 */ /* 0x004fe20000010802 */
[----:B------:R-:W-:Y:S08]  /*12cd0*/  MOV R107, R97 ;  /* 0x00000061006b7202 */ /* 0x000ff00000000f00 */
[----:B------:R2:W-:Y:S01]  /*12ce0*/  MUFU.EX2 R97, R88 ;  /* 0x0000005800617308 */ /* 0x0005e20000000800 */
[----:B---3--:R-:W-:Y:S09]  /*12cf0*/  FFMA.FTZ R92, R176, c[0x0][0x2d0], -R100 ;  /* 0x0000b400b05c7a23 */ /* 0x008ff20000010864 */
[----:B------:R3:W4:Y:S01]  /*12d00*/  MUFU.EX2 R175, R92 ;  /* 0x0000005c00af7308 */ /* 0x0007220000000800 */
[----:B-1----:R-:W1:Y:S01]  /*12d10*/  LDSM.16.MT88.4 R84, [R211+0x1900] ;  /* 0x00190000d354783b */ /* 0x002e620000004200 */
[--C-:B--2---:R-:W-:Y:S08]  /*12d20*/  FFMA.FTZ R88, R98, c[0x0][0x2d0], -R2.reuse ;  /* 0x0000b40062587a23 */ /* 0x104ff00000010802 */
[----:B------:R2:W-:Y:S01]  /*12d30*/  MUFU.EX2 R98, R88 ;  /* 0x0000005800627308 */ /* 0x0005e20000000800 */
[--C-:B---3--:R-:W-:Y:S01]  /*12d40*/  FFMA.FTZ R92, R171, c[0x0][0x2d0], -R101.reuse ;  /* 0x0000b400ab5c7a23 */ /* 0x108fe20000010865 */
[----:B----4-:R-:W-:Y:S08]  /*12d50*/  F2FP.BF16.PACK_AB R164, R175, R177 ;  /* 0x000000b1afa4723e */ /* 0x010ff000000010ff */
[----:B------:R3:W-:Y:S01]  /*12d60*/  MUFU.EX2 R171, R92 ;  /* 0x0000005c00ab7308 */ /* 0x0007e20000000800 */
[----:B--2---:R-:W-:Y:S01]  /*12d70*/  FFMA.FTZ R88, R96, c[0x0][0x2d0], -R2 ;  /* 0x0000b40060587a23 */ /* 0x004fe20000010802 */
[-C--:B-1----:R-:W-:Y:S08]  /*12d80*/  HMMA.16816.F32.BF16 R52, R76, R84.reuse, R52 ;  /* 0x000000544c34723c */ /* 0x082ff00000041834 */
[----:B------:R1:W2:Y:S01]  /*12d90*/  MUFU.EX2 R96, R88 ;  /* 0x0000005800607308 */ /* 0x0002a20000000800 */
[C---:B------:R-:W-:Y:S01]  /*12da0*/  HMMA.16816.F32.BF16 R56, R80.reuse, R84, R56 ;  /* 0x000000545038723c */ /* 0x040fe20000041838 */
[----:B---3--:R-:W-:Y:S06]  /*12db0*/  LDSM.16.MT88.4 R92, [R210+0x2100] ;  /* 0x00210000d25c783b */ /* 0x008fec0000004200 */
[--C-:B------:R-:W-:Y:S01]  /*12dc0*/  FFMA.FTZ R84, R173, c[0x0][0x2d0], -R100.reuse ;  /* 0x0000b400ad547a23 */ /* 0x100fe20000010864 */
[-C--:B------:R-:W-:Y:S03]  /*12dd0*/  HMMA.16816.F32.BF16 R60, R80, R86.reuse, R60 ;  /* 0x00000056503c723c */ /* 0x080fe6000004183c */
[----:B------:R3:W-:Y:S04]  /*12de0*/  MUFU.EX2 R176, R84 ;  /* 0x0000005400b07308 */ /* 0x0007e80000000800 */
[----:B------:R-:W-:Y:S01]  /*12df0*/  FFMA.FTZ R80, R172, c[0x0][0x2d0], -R100 ;  /* 0x0000b400ac507a23 */ /* 0x000fe20000010864 */
[----:B------:R-:W-:Y:S01]  /*12e00*/  HMMA.16816.F32.BF16 R64, R76, R86, R64 ;  /* 0x000000564c40723c */ /* 0x000fe20000041840 */
[----:B-1----:R-:W1:Y:S03]  /*12e10*/  LDSM.16.MT88.4 R88, [R209+0x2100] ;  /* 0x00210000d158783b */ /* 0x002e660000004200 */
[----:B------:R-:W-:Y:S01]  /*12e20*/  F2FP.BF16.PACK_AB R82, R178, R180 ;  /* 0x000000b4b252723e */ /* 0x000fe200000010ff */
[----:B------:R4:W4:Y:S01]  /*12e30*/  MUFU.EX2 R174, R80 ;  /* 0x0000005000ae7308 */ /* 0x0009220000000800 */
[----:B------:R-:W-:Y:S02]  /*12e40*/  F2FP.BF16.PACK_AB R81, R97, R99 ;  /* 0x000000636151723e */ /* 0x000fe400000010ff */
[----:B------:R-:W-:Y:S04]  /*12e50*/  F2FP.BF16.PACK_AB R76, R191, R189 ;  /* 0x000000bdbf4c723e */ /* 0x000fe800000010ff */
[----:B------:R-:W-:Y:S02]  /*12e60*/  F2FP.BF16.PACK_AB R78, R190, R192 ;  /* 0x000000c0be4e723e */ /* 0x000fe400000010ff */
[----:B------:R-:W-:Y:S02]  /*12e70*/  F2FP.BF16.PACK_AB R77, R158, R159 ;  /* 0x0000009f9e4d723e */ /* 0x000fe400000010ff */
[----:B------:R-:W-:Y:S02]  /*12e80*/  F2FP.BF16.PACK_AB R79, R183, R184 ;  /* 0x000000b8b74f723e */ /* 0x000fe400000010ff */
[----:B--2---:R-:W-:Y:S01]  /*12e90*/  F2FP.BF16.PACK_AB R83, R96, R98 ;  /* 0x000000626053723e */ /* 0x004fe200000010ff */
[----:B---3--:R-:W2:Y:S01]  /*12ea0*/  LDSM.16.MT88.4 R84, [R212+0x2100] ;  /* 0x00210000d454783b */ /* 0x008ea20000004200 */
[--C-:B----4-:R-:W-:Y:S01]  /*12eb0*/  FFMA.FTZ R80, R109, c[0x0][0x2d0], -R101.reuse ;  /* 0x0000b4006d507a23 */ /* 0x110fe20000010865 */
[----:B------:R-:W-:Y:S06]  /*12ec0*/  MOV R109, R106 ;  /* 0x0000006a006d7202 */ /* 0x000fec0000000f00 */
[----:B------:R-:W3:Y:S01]  /*12ed0*/  LDL.LU R106, [R1+0x8] ;  /* 0x00000800016a7983 */ /* 0x000ee20000300800 */
[----:B------:R4:W2:Y:S01]  /*12ee0*/  MUFU.EX2 R173, R80 ;  /* 0x0000005000ad7308 */ /* 0x0008a20000000800 */
[----:B------:R-:W-:Y:S01]  /*12ef0*/  F2FP.BF16.PACK_AB R166, R174, R176 ;  /* 0x000000b0aea6723e */ /* 0x000fe200000010ff */
[-C--:B-1----:R-:W-:Y:S03]  /*12f00*/  HMMA.16816.F32.BF16 R4, R76, R88.reuse, R4 ;  /* 0x000000584c04723c */ /* 0x082fe60000041804 */
[----:B----4-:R-:W-:Y:S02]  /*12f10*/  F2FP.BF16.PACK_AB R80, R156, R157 ;  /* 0x0000009d9c50723e */ /* 0x010fe400000010ff */
[----:B--2---:R-:W-:Y:S05]  /*12f20*/  F2FP.BF16.PACK_AB R165, R171, R173 ;  /* 0x000000adaba5723e */ /* 0x004fea00000010ff */
[C---:B------:R-:W-:Y:S07]  /*12f30*/  HMMA.16816.F32.BF16 R8, R80.reuse, R88, R8 ;  /* 0x000000585008723c */ /* 0x040fee0000041808 */
[--C-:B------:R-:W-:Y:S01]  /*12f40*/  FFMA.FTZ R88, R105, c[0x0][0x2d0], -R101.reuse ;  /* 0x0000b40069587a23 */ /* 0x100fe20000010865 */
[-C--:B------:R-:W-:Y:S01]  /*12f50*/  HMMA.16816.F32.BF16 R12, R80, R90.reuse, R12 ;  /* 0x0000005a500c723c */ /* 0x080fe2000004180c */
[----:B------:R-:W2:Y:S02]  /*12f60*/  LDL.LU R105, [R1+0xc] ;  /* 0x00000c0001697983 */ /* 0x000ea40000300800 */
[----:B------:R1:W-:Y:S05]  /*12f70*/  MUFU.EX2 R172, R88 ;  /* 0x0000005800ac7308 */ /* 0x0003ea0000000800 */
[C---:B------:R-:W-:Y:S08]  /*12f80*/  HMMA.16816.F32.BF16 R16, R76.reuse, R90, R16 ;  /* 0x0000005a4c10723c */ /* 0x040ff00000041810 */
[-C--:B------:R-:W-:Y:S08]  /*12f90*/  HMMA.16816.F32.BF16 R20, R76, R84.reuse, R20 ;  /* 0x000000544c14723c */ /* 0x080ff00000041814 */
[C---:B------:R-:W-:Y:S04]  /*12fa0*/  HMMA.16816.F32.BF16 R24, R80.reuse, R84, R24 ;  /* 0x000000545018723c */ /* 0x040fe80000041818 */
[----:B-1----:R-:W-:Y:S03]  /*12fb0*/  FFMA.FTZ R88, R170, c[0x0][0x2d0], -R101 ;  /* 0x0000b400aa587a23 */ /* 0x002fe60000010865 */
[--C-:B------:R-:W-:Y:S01]  /*12fc0*/  FFMA.FTZ R84, R104, c[0x0][0x2d0], -R102.reuse ;  /* 0x0000b40068547a23 */ /* 0x100fe20000010866 */
[-C--:B------:R-:W-:Y:S01]  /*12fd0*/  HMMA.16816.F32.BF16 R28, R80, R86.reuse, R28 ;  /* 0x00000056501c723c */ /* 0x080fe2000004181c */
[----:B------:R-:W4:Y:S01]  /*12fe0*/  LDL.LU R104, [R1+0x10] ;  /* 0x0000100001687983 */ /* 0x000f220000300800 */
[----:B------:R1:W1:Y:S06]  /*12ff0*/  MUFU.EX2 R170, R88 ;  /* 0x0000005800aa7308 */ /* 0x00026c0000000800 */
[C---:B------:R-:W-:Y:S01]  /*13000*/  HMMA.16816.F32.BF16 R32, R76.reuse, R86, R32 ;  /* 0x000000564c20723c */ /* 0x040fe20000041820 */
[----:B------:R-:W4:Y:S03]  /*13010*/  LDL.LU R87, [R1+0x14] ;  /* 0x0000140001577983 */ /* 0x000f260000300800 */
[----:B------:R1:W-:Y:S04]  /*13020*/  MUFU.EX2 R101, R84 ;  /* 0x0000005400657308 */ /* 0x0003e80000000800 */
[-C--:B------:R-:W-:Y:S08]  /*13030*/  HMMA.16816.F32.BF16 R36, R76, R92.reuse, R36 ;  /* 0x0000005c4c24723c */ /* 0x080ff00000041824 */
[C---:B------:R-:W-:Y:S04]  /*13040*/  HMMA.16816.F32.BF16 R40, R80.reuse, R92, R40 ;  /* 0x0000005c5028723c */ /* 0x040fe80000041828 */
[--C-:B-1----:R-:W-:Y:S01]  /*13050*/  FFMA.FTZ R88, R168, c[0x0][0x2d0], -R102.reuse ;  /* 0x0000b400a8587a23 */ /* 0x102fe20000010866 */
[----:B------:R-:W-:Y:S03]  /*13060*/  F2FP.BF16.PACK_AB R167, R170, R172 ;  /* 0x000000acaaa7723e */ /* 0x000fe600000010ff */
[----:B------:R1:W-:Y:S01]  /*13070*/  MUFU.EX2 R168, R88 ;  /* 0x0000005800a87308 */ /* 0x0003e20000000800 */
[-C--:B------:R-:W-:Y:S03]  /*13080*/  HMMA.16816.F32.BF16 R44, R80, R94.reuse, R44 ;  /* 0x0000005e502c723c */ /* 0x080fe6000004182c */
[--C-:B------:R-:W-:Y:S05]  /*13090*/  FFMA.FTZ R84, R109, c[0x0][0x2d0], -R102.reuse ;  /* 0x0000b4006d547a23 */ /* 0x100fea0000010866 */
[C---:B------:R-:W-:Y:S01]  /*130a0*/  HMMA.16816.F32.BF16 R48, R76.reuse, R94, R48 ;  /* 0x0000005e4c30723c */ /* 0x040fe20000041830 */
[----:B------:R1:W1:Y:S03]  /*130b0*/  MUFU.EX2 R100, R84 ;  /* 0x0000005400647308 */ /* 0x0002660000000800 */
[----:B-1----:R-:W-:Y:S01]  /*130c0*/  FFMA.FTZ R88, R169, c[0x0][0x2d0], -R102 ;  /* 0x0000b400a9587a23 */ /* 0x002fe20000010866 */
[----:B------:R-:W-:Y:S06]  /*130d0*/  MOV R102, R3 ;  /* 0x0000000300667202 */ /* 0x000fec0000000f00 */
[----:B------:R1:W1:Y:S01]  /*130e0*/  MUFU.EX2 R169, R88 ;  /* 0x0000005800a97308 */ /* 0x0002620000000800 */
[--C-:B------:R-:W-:Y:S01]  /*130f0*/  FFMA.FTZ R84, R108, c[0x0][0x2d0], -R2.reuse ;  /* 0x0000b4006c547a23 */ /* 0x100fe20000010802 */
[----:B------:R-:W-:Y:S08]  /*13100*/  F2FP.BF16.PACK_AB R162, R100, R101 ;  /* 0x0000006564a2723e */ /* 0x000ff000000010ff */
[----:B------:R1:W-:Y:S02]  /*13110*/  MUFU.EX2 R85, R84 ;  /* 0x0000005400557308 */ /* 0x0003e40000000800 */
[----:B-1----:R-:W1:Y:S01]  /*13120*/  LDSM.16.MT88.4 R88, [R211+0x2100] ;  /* 0x00210000d358783b */ /* 0x002e620000004200 */
[----:B------:R-:W-:Y:S01]  /*13130*/  F2FP.BF16.PACK_AB R160, R169, R168 ;  /* 0x000000a8a9a0723e */ /* 0x000fe200000010ff */
[--C-:B------:R-:W-:Y:S02]  /*13140*/  FFMA.FTZ R84, R107, c[0x0][0x2d0], -R2.reuse ;  /* 0x0000b4006b547a23 */ /* 0x100fe40000010802 */
[----:B------:R-:W-:Y:S04]  /*13150*/  FFMA.FTZ R2, R75, c[0x0][0x2d0], -R2 ;  /* 0x0000b4004b027a23 */ /* 0x000fe80000010802 */
[----:B------:R-:W1:Y:S10]  /*13160*/  MUFU.EX2 R86, R84 ;  /* 0x0000005400567308 */ /* 0x000e740000000800 */
[----:B------:R-:W-:Y:S10]  /*13170*/  MUFU.EX2 R84, R74 ;  /* 0x0000004a00547308 */ /* 0x000ff40000000800 */
[----:B------:R-:W1:Y:S02]  /*13180*/  MUFU.EX2 R74, R2 ;  /* 0x00000002004a7308 */ /* 0x000e640000000800 */
[----:B-1----:R-:W-:Y:S01]  /*13190*/  F2FP.BF16.PACK_AB R161, R86, R85 ;  /* 0x0000005556a1723e */ /* 0x002fe200000010ff */
[-C--:B------:R-:W-:Y:S08]  /*131a0*/  HMMA.16816.F32.BF16 R52, R76, R88.reuse, R52 ;  /* 0x000000584c34723c */ /* 0x080ff00000041834 */
[C---:B------:R-:W-:Y:S08]  /*131b0*/  HMMA.16816.F32.BF16 R56, R80.reuse, R88, R56 ;  /* 0x000000585038723c */ /* 0x040ff00000041838 */
[-C--:B------:R-:W-:Y:S04]  /*131c0*/  HMMA.16816.F32.BF16 R60, R80, R90.reuse, R60 ;  /* 0x0000005a503c723c */ /* 0x080fe8000004183c */
[----:B------:R-:W-:Y:S04]  /*131d0*/  F2FP.BF16.PACK_AB R163, R74, R84 ;  /* 0x000000544aa3723e */ /* 0x000fe800000010ff */
[----:B------:R-:W-:Y:S04]  /*131e0*/  HMMA.16816.F32.BF16 R64, R76, R90, R64 ;  /* 0x0000005a4c40723c */ /* 0x000fe80000041840 */
[----:B---3--:R-:W-:Y:S02]  /*131f0*/  FFMA.FTZ R73, R73, R106, R246 ;  /* 0x0000006a49497223 */ /* 0x008fe400000100f6 */
[----:B--2---:R-:W-:Y:S02]  /*13200*/  FFMA.FTZ R69, R69, R105, R244 ;  /* 0x0000006945457223 */ /* 0x004fe400000100f4 */
[----:B----4-:R-:W-:Y:S02]  /*13210*/  FFMA.FTZ R2, R68, R104, R241 ;  /* 0x0000006844027223 */ /* 0x010fe400000100f1 */
[-C--:B------:R-:W-:Y:S05]  /*13220*/  HMMA.16816.F32.BF16 R104, R164, R116.reuse, R4 ;  /* 0x00000074a468723c */ /* 0x080fea0000041804 */
[----:B------:R-:W-:Y:S02]  /*13230*/  FADD.FTZ R2, R242, R2 ;  /* 0x00000002f2027221 */ /* 0x000fe40000010000 */
[----:B------:R-:W-:Y:S01]  /*13240*/  FFMA.FTZ R0, R0, R87, R186 ;  /* 0x0000005700007223 */ /* 0x000fe200000100ba */
        /* <DEDUP_REMOVED lines=31> */
[----:B------:R-:W1:Y:S01]  /*13440*/  LDSM.16.MT88.4 R4, [R211+0x2900] ;  /* 0x00290000d304783b */ /* 0x000e620000004200 */
        /* <DEDUP_REMOVED lines=71> */
[----:B------:R-:W-:Y:S01]  /*138c0*/  FADD.FTZ R2, R101, R0 ;  /* 0x0000000065027221 */ /* 0x000fe20000010000 */
[----:B------:R-:W-:Y:S01]  /*138d0*/  MOV R101, R70 ;  /* 0x0000004600657202 */ /* 0x000fe20000000f00 */
[----:B------:R-:W-:Y:S02]  /*138e0*/  FADD.FTZ R0, R84, R4 ;  /* 0x0000000454007221 */ /* 0x000fe40000010000 */
[----:B------:R-:W-:Y:S02]  /*138f0*/  FADD.FTZ R4, R170, R5 ;  /* 0x00000005aa047221 */ /* 0x000fe40000010000 */
[----:B------:R-:W-:Y:S01]  /*13900*/  FADD.FTZ R2, R100, R2 ;  /* 0x0000000264027221 */ /* 0x000fe20000010000 */
[----:B------:R-:W-:Y:S01]  /*13910*/  MOV R100, R71 ;  /* 0x0000004700647202 */ /* 0x000fe20000000f00 */
[----:B------:R-:W-:Y:S01]  /*13920*/  FADD.FTZ R0, R74, R0 ;  /* 0x000000004a007221 */ /* 0x000fe20000010000 */
[----:B------:R-:W-:Y:S04]  /*13930*/  STL [R1+0xc], R4 ;  /* 0x00000c0401007387 */ /* 0x000fe80000100800 */
[----:B------:R1:W-:Y:S04]  /*13940*/  STL [R1+0x10], R2 ;  /* 0x0000100201007387 */ /* 0x0003e80000100800 */
[----:B------:R2:W-:Y:S01]  /*13950*/  STL [R1+0x14], R0 ;  /* 0x0000140001007387 */ /* 0x0005e20000100800 */
[----:B-1----:R-:W-:Y:S01]  /*13960*/  MOV R2, R72 ;  /* 0x0000004800027202 */ /* 0x002fe20000000f00 */
[----:B------:R-:W-:-:S05]  /*13970*/  @P0 BRA `(.L_x_186) ;  /* 0xffffb2b000000947 */ /* 0x000fca000383ffff */
.L_x_185:
[----:B------:R-:W-:-:S13]  /*13980*/  ISETP.GE.AND P0, PT, R225, UR8, PT ;  /* 0x00000008e1007c0c */ /* 0x000fda000bf06270 */
[----:B------:R-:W-:Y:S05]  /*13990*/  @!P0 BRA `(.L_x_187) ;  /* 0x0000677000008947 */ /* 0x000fea0003800000 */
[----:B-1----:R-:W3:Y:S01]  /*139a0*/  LDL.LU.64 R6, [R1+0x30] ;  /* 0x0000300001067983 */ /* 0x002ee20000300a00 */
[----:B------:R-:W-:Y:S01]  /*139b0*/  MOV R103, R3 ;  /* 0x0000000300677202 */ /* 0x000fe20000000f00 */
[----:B------:R-:W-:Y:S01]  /*139c0*/  UMOV UR14, 0x60 ;  /* 0x00000060000e7882 */ /* 0x000fe20000000000 */
[----:B------:R-:W-:Y:S01]  /*139d0*/  IMAD.MOV.U32 R101, RZ, RZ, R71 ;  /* 0x000000ffff657224 */ /* 0x000fe200078e0047 */
[----:B------:R-:W4:Y:S01]  /*139e0*/  LDL.LU.64 R4, [R1+0x38] ;  /* 0x0000380001047983 */ /* 0x000f220000300a00 */
[----:B------:R-:W-:Y:S01]  /*139f0*/  ULDC.64 UR4, c[0x0][0x208] ;  /* 0x0000820000047ab9 */ /* 0x000fe20000000a00 */
[----:B------:R-:W-:Y:S01]  /*13a00*/  IMAD.MOV.U32 R100, RZ, RZ, R72 ;  /* 0x000000ffff647224 */ /* 0x000fe200078e0048 */
[----:B------:R-:W-:Y:S01]  /*13a10*/  UIMAD.WIDE.U32 UR16, UR14, UR4, URZ ;  /* 0x000000040e1072a5 */ /* 0x000fe2000f8e003f */
[----:B------:R-:W-:Y:S01]  /*13a20*/  IMAD.MOV.U32 R102, RZ, RZ, R70 ;  /* 0x000000ffff667224 */ /* 0x000fe200078e0046 */
[----:B------:R-:W-:Y:S02]  /*13a30*/  UIMAD UR5, UR14, UR5, URZ ;  /* 0x000000050e0572a4 */ /* 0x000fe4000f8e023f */
[----:B------:R-:W-:-:S02]  /*13a40*/  ULDC.64 UR6, c[0x0][0x1e0] ;  /* 0x0000780000067ab9 */ /* 0x000fc40000000a00 */
[----:B------:R-:W-:Y:S02]  /*13a50*/  USHF.L.U64.HI UR7, UR6, 0x5, UR7 ;  /* 0x0000000506077899 */ /* 0x000fe40008010207 */
[----:B------:R-:W-:Y:S02]  /*13a60*/  USHF.L.U32 UR6, UR6, 0x5, URZ ;  /* 0x0000000506067899 */ /* 0x000fe4000800063f */
[----:B------:R-:W-:Y:S01]  /*13a70*/  UIADD3 UR5, UR17, UR5, URZ ;  /* 0x0000000511057290 */ /* 0x000fe2000fffe03f */
[----:B---3--:R-:W-:Y:S02]  /*13a80*/  MOV R3, R7 ;  /* 0x0000000700037202 */ /* 0x008fe40000000f00 */
[----:B----4-:R-:W-:-:S05]  /*13a90*/  MOV R2, R4 ;  /* 0x0000000400027202 */ /* 0x010fca0000000f00 */
[----:B------:R1:W-:Y:S04]  /*13aa0*/  STL.64 [R1], R2 ;  /* 0x0000000201007387 */ /* 0x0003e80000100a00 */
.L_x_204:
[----:B------:R-:W-:Y:S04]  /*13ab0*/  DEPBAR.LE SB0, 0x0 ;  /* 0x000080000000791a */ /* 0x000fe80000000000 */
[----:B------:R-:W-:Y:S01]  /*13ac0*/  BAR.SYNC.DEFER_BLOCKING 0x0 ;  /* 0x0000000000007b1d */ /* 0x000fe20000010000 */
[----:B-12---:R-:W-:Y:S01]  /*13ad0*/  SHF.R.S32.HI R2, RZ, 0x1f, R225 ;  /* 0x0000001fff027819 */ /* 0x006fe200000114e1 */
[C---:B--2---:R-:W-:Y:S01]  /*13ae0*/  IMAD R0, R225.reuse, UR5, RZ ;  /* 0x00000005e1007c24 */ /* 0x044fe2000f8e02ff */
[----:B------:R-:W-:Y:S03]  /*13af0*/  PLOP3.LUT P3, PT, PT, PT, UP2, 0x80, 0x0 ;  /* 0x000000000000781c */ /* 0x000fe60003f6f028 */
[----:B------:R-:W-:Y:S02]  /*13b00*/  IMAD R0, R2, UR16, R0 ;  /* 0x0000001002007c24 */ /* 0x000fe4000f8e0200 */
[----:B-----5:R-:W-:Y:S08]  /*13b10*/  LDSM.16.M88.4 R96, [R215+0x6100] ;  /* 0x00610000d760783b */ /* 0x020ff00000000200 */
[----:B------:R-:W2:Y:S06]  /*13b20*/  LDL.64 R196, [R1] ;  /* 0x0000000001c47983 */ /* 0x000eac0000100a00 */
[----:B------:R-:W1:Y:S08]  /*13b30*/  LDSM.16.M88.4 R16, [R208+0x3100] ;  /* 0x00310000d010783b */ /* 0x000e700000000200 */
[----:B------:R-:W3:Y:S08]  /*13b40*/  LDSM.16.M88.4 R92, [R215+0x8100] ;  /* 0x00810000d75c783b */ /* 0x000ef00000000200 */
[----:B------:R-:W4:Y:S08]  /*13b50*/  LDSM.16.M88.4 R32, [R208+0x3900] ;  /* 0x00390000d020783b */ /* 0x000f300000000200 */
[----:B------:R-:W1:Y:S08]  /*13b60*/  LDSM.16.M88.4 R48, [R208+0x4100] ;  /* 0x00410000d030783b */ /* 0x000e700000000200 */
[----:B------:R-:W1:Y:S08]  /*13b70*/  LDSM.16.M88.4 R64, [R208+0x4900] ;  /* 0x00490000d040783b */ /* 0x000e700000000200 */
[----:B------:R-:W1:Y:S08]  /*13b80*/  LDSM.16.M88.4 R80, [R208+0x5100] ;  /* 0x00510000d050783b */ /* 0x000e700000000200 */
[----:B------:R-:W1:Y:S08]  /*13b90*/  LDSM.16.M88.4 R168, [R208+0x5900] ;  /* 0x00590000d0a8783b */ /* 0x000e700000000200 */
[----:B------:R-:W-:Y:S08]  /*13ba0*/  LDSM.16.M88.4 R172, [R218+0x6100] ;  /* 0x00610000daac783b */ /* 0x000ff00000000200 */
[----:B------:R-:W1:Y:S08]  /*13bb0*/  LDSM.16.M88.4 R176, [R219] ;  /* 0x00000000dbb0783b */ /* 0x000e700000000200 */
[----:B------:R-:W2:Y:S08]  /*13bc0*/  LDSM.16.M88.4 R180, [R218+0x8100] ;  /* 0x00810000dab4783b */ /* 0x000eb00000000200 */
[----:B------:R-:W2:Y:S08]  /*13bd0*/  LDSM.16.M88.4 R184, [R224] ;  /* 0x00000000e0b8783b */ /* 0x000eb00000000200 */
[----:B------:R-:W2:Y:S08]  /*13be0*/  LDSM.16.M88.4 R188, [R223] ;  /* 0x00000000dfbc783b */ /* 0x000eb00000000200 */
[----:B------:R-:W2:Y:S08]  /*13bf0*/  LDSM.16.M88.4 R192, [R222] ;  /* 0x00000000dec0783b */ /* 0x000eb00000000200 */
[----:B------:R-:W2:Y:S06]  /*13c00*/  LDL.64 R250, [R1+0x28] ;  /* 0x0000280001fa7983 */ /* 0x000eac0000100a00 */
[----:B------:R-:W2:Y:S01]  /*13c10*/  LDL R226, [R1+0x1c] ;  /* 0x00001c0001e27983 */ /* 0x000ea20000100800 */
[-C--:B-1----:R-:W-:Y:S08]  /*13c20*/  HMMA.16816.F32.BF16 R4, R96, R16.reuse, RZ ;  /* 0x000000106004723c */ /* 0x082ff000000418ff */
[C---:B---3--:R-:W-:Y:S08]  /*13c30*/  HMMA.16816.F32.BF16 R8, R92.reuse, R16, RZ ;  /* 0x000000105c08723c */ /* 0x048ff000000418ff */
        /* <DEDUP_REMOVED lines=24> */
[C---:B--2---:R-:W-:Y:S07]  /*13dc0*/  HMMA.16816.F32.BF16 R8, R180.reuse, R176, R8 ;  /* 0x000000b0b408723c */ /* 0x044fee0000041808 */
[----:B------:R-:W-:Y:S01]  /*13dd0*/  IMAD.WIDE.U32 R176, R225, UR16, R196 ;  /* 0x00000010e1b07c25 */ /* 0x000fe2000f8e00c4 */
[-C--:B------:R-:W-:Y:S04]  /*13de0*/  HMMA.16816.F32.BF16 R12, R180, R178.reuse, R12 ;  /* 0x000000b2b40c723c */ /* 0x080fe8000004180c */
[----:B------:R-:W-:Y:S02]  /*13df0*/  IADD3 R0, R177, R0, RZ ;  /* 0x00000000b1007210 */ /* 0x000fe40007ffe0ff */
[C---:B------:R-:W-:Y:S02]  /*13e00*/  LEA R2, P0, R176.reuse, c[0x0][0x1f8], 0x1 ;  /* 0x00007e00b0027a11 */ /* 0x040fe400078008ff */
[C---:B------:R-:W-:Y:S04]  /*13e10*/  HMMA.16816.F32.BF16 R16, R172.reuse, R178, R16 ;  /* 0x000000b2ac10723c */ /* 0x040fe80000041810 */
[----:B------:R-:W-:Y:S02]  /*13e20*/  LEA.HI.X R3, R176, c[0x0][0x1fc], R0, 0x1, P0 ;  /* 0x00007f00b0037a11 */ /* 0x000fe400000f0c00 */
[----:B------:R-:W2:Y:S02]  /*13e30*/  LDSM.16.M88.4 R176, [R220] ;  /* 0x00000000dcb0783b */ /* 0x000ea40000000200 */
[-C--:B------:R-:W-:Y:S06]  /*13e40*/  HMMA.16816.F32.BF16 R20, R172, R184.reuse, R20 ;  /* 0x000000b8ac14723c */ /* 0x080fec0000041814 */
[----:B------:R-:W-:Y:S01]  /*13e50*/  @!PT LDS RZ, [RZ] ;  /* 0x00000000fffff984 */ /* 0x000fe20000000800 */
[----:B------:R-:W-:Y:S01]  /*13e60*/  @!PT LDS RZ, [RZ] ;  /* 0x00000000fffff984 */ /* 0x000fe20000000800 */
[----:B------:R-:W-:Y:S01]  /*13e70*/  @!PT LDS RZ, [RZ] ;  /* 0x00000000fffff984 */ /* 0x000fe20000000800 */
[----:B------:R3:W-:Y:S02]  /*13e80*/  LDGSTS.E.BYPASS.LTC128B.128 [R227+0x100], [R2.64], !P6 ;  /* 0x0010000002e37fae */ /* 0x0007e4000f101d4c */
[C---:B------:R-:W-:Y:S08]  /*13e90*/  HMMA.16816.F32.BF16 R24, R180.reuse, R184, R24 ;  /* 0x000000b8b418723c */ /* 0x040ff00000041818 */
[-C--:B------:R-:W-:Y:S08]  /*13ea0*/  HMMA.16816.F32.BF16 R28, R180, R186.reuse, R28 ;  /* 0x000000bab41c723c */ /* 0x080ff0000004181c */
[C---:B------:R-:W-:Y:S08]  /*13eb0*/  HMMA.16816.F32.BF16 R32, R172.reuse, R186, R32 ;  /* 0x000000baac20723c */ /* 0x040ff00000041820 */
[-C--:B------:R-:W-:Y:S08]  /*13ec0*/  HMMA.16816.F32.BF16 R36, R172, R188.reuse, R36 ;  /* 0x000000bcac24723c */ /* 0x080ff00000041824 */
[C---:B------:R-:W-:Y:S07]  /*13ed0*/  HMMA.16816.F32.BF16 R40, R180.reuse, R188, R40 ;  /* 0x000000bcb428723c */ /* 0x040fee0000041828 */
[----:B------:R-:W-:Y:S01]  /*13ee0*/  IADD3 R188, P1, R2, UR10, RZ ;  /* 0x0000000a02bc7c10 */ /* 0x000fe2000ff3e0ff */
[-C--:B------:R-:W-:Y:S04]  /*13ef0*/  HMMA.16816.F32.BF16 R44, R180, R190.reuse, R44 ;  /* 0x000000beb42c723c */ /* 0x080fe8000004182c */
[----:B------:R-:W-:Y:S02]  /*13f00*/  IADD3.X R189, R3, UR9, RZ, P1, !PT ;  /* 0x0000000903bd7c10 */ /* 0x000fe40008ffe4ff */
[----:B------:R-:W-:Y:S02]  /*13f10*/  IADD3 R186, P0, R188, UR10, RZ ;  /* 0x0000000abcba7c10 */ /* 0x000fe4000ff1e0ff */
[C---:B------:R-:W-:Y:S01]  /*13f20*/  HMMA.16816.F32.BF16 R48, R172.reuse, R190, R48 ;  /* 0x000000beac30723c */ /* 0x040fe20000041830 */
[----:B------:R4:W-:Y:S03]  /*13f30*/  LDGSTS.E.BYPASS.LTC128B.128 [R227+0x900], [R188.64], !P6 ;  /* 0x00900000bce37fae */ /* 0x0009e6000f101d4c */
[----:B------:R-:W-:Y:S02]  /*13f40*/  IADD3.X R187, R189, UR9, RZ, P0, !PT ;  /* 0x00000009bdbb7c10 */ /* 0x000fe400087fe4ff */
[----:B------:R-:W-:Y:S02]  /*13f50*/  IADD3 R184, P2, R186, UR10, RZ ;  /* 0x0000000abab87c10 */ /* 0x000fe4000ff5e0ff */
[-C--:B------:R-:W-:Y:S01]  /*13f60*/  HMMA.16816.F32.BF16 R52, R172, R192.reuse, R52 ;  /* 0x000000c0ac34723c */ /* 0x080fe20000041834 */
[----:B------:R1:W-:Y:S03]  /*13f70*/  LDGSTS.E.BYPASS.LTC128B.128 [R227+0x1100], [R186.64], !P6 ;  /* 0x01100000bae37fae */ /* 0x0003e6000f101d4c */
[----:B------:R-:W-:Y:S02]  /*13f80*/  IADD3.X R185, R187, UR9, RZ, P2, !PT ;  /* 0x00000009bbb97c10 */ /* 0x000fe400097fe4ff */
[----:B---3--:R-:W-:Y:S02]  /*13f90*/  IADD3 R2, P1, R184, UR10, RZ ;  /* 0x0000000ab8027c10 */ /* 0x008fe4000ff3e0ff */
[C---:B------:R-:W-:Y:S01]  /*13fa0*/  HMMA.16816.F32.BF16 R56, R180.reuse, R192, R56 ;  /* 0x000000c0b438723c */ /* 0x040fe20000041838 */
[----:B------:R3:W-:Y:S03]  /*13fb0*/  LDGSTS.E.BYPASS.LTC128B.128 [R227+0x1900], [R184.64], !P6 ;  /* 0x01900000b8e37fae */ /* 0x0007e6000f101d4c */
[----:B------:R-:W-:Y:S02]  /*13fc0*/  IADD3.X R3, R185, UR9, RZ, P1, !PT ;  /* 0x00000009b9037c10 */ /* 0x000fe40008ffe4ff */
[----:B------:R-:W-:Y:S02]  /*13fd0*/  IADD3 R190, P0, R2, UR10, RZ ;  /* 0x0000000a02be7c10 */ /* 0x000fe4000ff1e0ff */
[-C--:B------:R-:W-:Y:S01]  /*13fe0*/  HMMA.16816.F32.BF16 R60, R180, R194.reuse, R60 ;  /* 0x000000c2b43c723c */ /* 0x080fe2000004183c */
[----:B------:R2:W-:Y:S01]  /*13ff0*/  LDGSTS.E.BYPASS.LTC128B.128 [R227+0x2100], [R2.64], !P6 ;  /* 0x0210000002e37fae */ /* 0x0005e2000f101d4c */
[----:B------:R-:W-:Y:S02]  /*14000*/  PLOP3.LUT P1, PT, PT, PT, UP2, 0x80, 0x0 ;  /* 0x000000000000781c */ /* 0x000fe40003f2f028 */
[----:B------:R-:W-:Y:S02]  /*14010*/  IADD3.X R191, R3, UR9, RZ, P0, !PT ;  /* 0x0000000903bf7c10 */ /* 0x000fe400087fe4ff */
[C---:B------:R-:W-:Y:S02]  /*14020*/  ISETP.GT.AND P0, PT, R225.reuse, UR8, PT ;  /* 0x00000008e1007c0c */ /* 0x040fe4000bf04270 */
[C---:B------:R-:W-:Y:S01]  /*14030*/  HMMA.16816.F32.BF16 R64, R172.reuse, R194, R64 ;  /* 0x000000c2ac40723c */ /* 0x040fe20000041840 */
[----:B------:R4:W-:Y:S07]  /*14040*/  LDGSTS.E.BYPASS.LTC128B.128 [R227+0x2900], [R190.64], !P6 ;  /* 0x02900000bee37fae */ /* 0x0009ee000f101d4c */
[-C--:B-1----:R-:W-:Y:S01]  /*14050*/  HMMA.16816.F32.BF16 R68, R172, R168.reuse, R68 ;  /* 0x000000a8ac44723c */ /* 0x082fe20000041844 */
[----:B------:R-:W-:Y:S07]  /*14060*/  LDSM.16.M88.4 R192, [R216+0x8100] ;  /* 0x00810000d8c0783b */ /* 0x000fee0000000200 */
[C---:B------:R-:W-:Y:S01]  /*14070*/  HMMA.16816.F32.BF16 R72, R180.reuse, R168, R72 ;  /* 0x000000a8b448723c */ /* 0x040fe20000041848 */
[----:B------:R-:W0:Y:S03]  /*14080*/  LDGDEPBAR ;  /* 0x00000000000079af */ /* 0x000e260000000000 */
[----:B--2---:R-:W-:Y:S04]  /*14090*/  @P0 IADD3 R2, R225, -0x1, RZ ;  /* 0xffffffffe1020810 */ /* 0x004fe80007ffe0ff */
[-C--:B------:R-:W-:Y:S01]  /*140a0*/  HMMA.16816.F32.BF16 R76, R180, R170.reuse, R76 ;  /* 0x000000aab44c723c */ /* 0x080fe2000004184c */
[----:B---3--:R-:W-:Y:S03]  /*140b0*/  LDSM.16.M88.4 R184, [R216+0x6100] ;  /* 0x00610000d8b8783b */ /* 0x008fe60000000200 */
[----:B------:R-:W-:Y:S04]  /*140c0*/  @P0 SHF.R.S32.HI R0, RZ, 0x1f, R2 ;  /* 0x0000001fff000819 */ /* 0x000fe80000011402 */
[C---:B------:R-:W-:Y:S01]  /*140d0*/  HMMA.16816.F32.BF16 R80, R172.reuse, R170, R80 ;  /* 0x000000aaac50723c */ /* 0x040fe20000041850 */
[----:B----4-:R-:W1:Y:S03]  /*140e0*/  LDSM.16.M88.4 R188, [R214+0x3100] ;  /* 0x00310000d6bc783b */ /* 0x010e660000000200 */
[----:B------:R-:W-:Y:S04]  /*140f0*/  @P0 IMAD R0, R0, c[0x0][0x1e0], RZ ;  /* 0x0000780000000a24 */ /* 0x000fe800078e02ff */
[-C--:B------:R-:W-:Y:S01]  /*14100*/  HMMA.16816.F32.BF16 R84, R172, R176.reuse, R84 ;  /* 0x000000b0ac54723c */ /* 0x080fe20000041854 */
[----:B------:R-:W2:Y:S03]  /*14110*/  LDSM.16.M88.4 R196, [R214+0x3900] ;  /* 0x00390000d6c4783b */ /* 0x000ea60000000200 */
[C---:B------:R-:W-:Y:S02]  /*14120*/  @P0 IMAD R0, R2.reuse, c[0x0][0x1e4], R0 ;  /* 0x0000790002000a24 */ /* 0x040fe400078e0200 */
[----:B------:R-:W-:Y:S02]  /*14130*/  @P0 IMAD.WIDE.U32 R2, R2, c[0x0][0x1e0], RZ ;  /* 0x0000780002020a25 */ /* 0x000fe400078e00ff */
[C---:B------:R-:W-:Y:S01]  /*14140*/  HMMA.16816.F32.BF16 R88, R180.reuse, R176, R88 ;  /* 0x000000b0b458723c */ /* 0x040fe20000041858 */
[----:B------:R-:W3:Y:S03]  /*14150*/  LDSM.16.M88.4 R200, [R214+0x4100] ;  /* 0x00410000d6c8783b */ /* 0x000ee60000000200 */
[----:B------:R-:W-:Y:S04]  /*14160*/  @P0 IADD3 R0, R3, R0, RZ ;  /* 0x0000000003000210 */ /* 0x000fe80007ffe0ff */
[-C--:B------:R-:W-:Y:S01]  /*14170*/  HMMA.16816.F32.BF16 R92, R180, R178.reuse, R92 ;  /* 0x000000b2b45c723c */ /* 0x080fe2000004185c */
[----:B------:R-:W4:Y:S03]  /*14180*/  LDSM.16.M88.4 R168, [R214+0x4900] ;  /* 0x00490000d6a8783b */ /* 0x000f260000000200 */
[----:B------:R-:W-:Y:S04]  /*14190*/  @P0 IMAD R0, R0, 0x60, RZ ;  /* 0x0000006000000824 */ /* 0x000fe800078e02ff */
[----:B------:R-:W-:Y:S01]  /*141a0*/  HMMA.16816.F32.BF16 R96, R172, R178, R96 ;  /* 0x000000b2ac60723c */ /* 0x000fe20000041860 */
[----:B------:R-:W2:Y:S08]  /*141b0*/  LDSM.16.M88.4 R180, [R214+0x5100] ;  /* 0x00510000d6b4783b */ /* 0x000eb00000000200 */
[----:B------:R-:W3:Y:S01]  /*141c0*/  LDSM.16.M88.4 R204, [R214+0x5900] ;  /* 0x00590000d6cc783b */ /* 0x000ee20000000200 */
[-C--:B-1----:R-:W-:Y:S07]  /*141d0*/  HMMA.16816.F32.BF16 R4, R184, R188.reuse, R4 ;  /* 0x000000bcb804723c */ /* 0x082fee0000041804 */
[----:B------:R-:W-:Y:S01]  /*141e0*/  LDSM.16.M88.4 R172, [R217+0x6100] ;  /* 0x00610000d9ac783b */ /* 0x000fe20000000200 */
[C---:B------:R-:W-:Y:S07]  /*141f0*/  HMMA.16816.F32.BF16 R8, R192.reuse, R188, R8 ;  /* 0x000000bcc008723c */ /* 0x040fee0000041808 */
[----:B------:R-:W1:Y:S01]  /*14200*/  LDSM.16.M88.4 R176, [R213] ;  /* 0x00000000d5b0783b */ /* 0x000e620000000200 */
[-C--:B------:R-:W-:Y:S08]  /*14210*/  HMMA.16816.F32.BF16 R12, R192, R190.reuse, R12 ;  /* 0x000000bec00c723c */ /* 0x080ff0000004180c */
[C---:B------:R-:W-:Y:S01]  /*14220*/  HMMA.16816.F32.BF16 R16, R184.reuse, R190, R16 ;  /* 0x000000beb810723c */ /* 0x040fe20000041810 */
[----:B------:R-:W1:Y:S07]  /*14230*/  LDSM.16.M88.4 R188, [R217+0x8100] ;  /* 0x00810000d9bc783b */ /* 0x000e6e0000000200 */
[-C--:B--2---:R-:W-:Y:S08]  /*14240*/  HMMA.16816.F32.BF16 R20, R184, R196.reuse, R20 ;  /* 0x000000c4b814723c */ /* 0x084ff00000041814 */
        /* <DEDUP_REMOVED lines=19> */
[-C--:B-1----:R-:W-:Y:S08]  /*14380*/  HMMA.16816.F32.BF16 R4, R172, R176.reuse, R4 ;  /* 0x000000b0ac04723c */ /* 0x082ff00000041804 */
        /* <DEDUP_REMOVED lines=67> */
[----:B------:R2:W1:Y:S01]  /*147c0*/  MUFU.TANH R230, R30 ;  /* 0x0000001e00e67308 */ /* 0x0004620000002400 */
        /* <DEDUP_REMOVED lines=11> */
[----:B------:R-:W2:Y:S01]  /*14880*/  LDSM.16.M88.4 R4, [R213+0x2800] ;  /* 0x00280000d504783b */ /* 0x000ea20000000200 */
[----:B------:R-:W-:Y:S04]  /*14890*/  DEPBAR.LE SB0, 0x0 ;  /* 0x000080000000791a */ /* 0x000fe80000000000 */
[----:B------:R-:W-:Y:S02]  /*148a0*/  FMUL.FTZ R50, R50, c[0x0][0x320] ;  /* 0x0000c80032327a20 */ /* 0x000fe40000410000 */
[----:B------:R-:W-:Y:S01]  /*148b0*/  FMUL.FTZ R52, R52, c[0x0][0x320] ;  /* 0x0000c80034347a20 */ /* 0x000fe20000410000 */
[----:B------:R2:W2:Y:S01]  /*148c0*/  MUFU.TANH R194, R22 ;  /* 0x0000001600c27308 */ /* 0x0004a20000002400 */
[----:B------:R-:W-:Y:S01]  /*148d0*/  BAR.SYNC.DEFER_BLOCKING 0x0 ;  /* 0x0000000000007b1d */ /* 0x000fe20000010000 */
[-C--:B-1----:R-:W-:Y:S05]  /*148e0*/  HMMA.16816.F32.BF16 R68, R172, R8.reuse, R68 ;  /* 0x00000008ac44723c */ /* 0x082fea0000041844 */
[----:B------:R-:W-:Y:S02]  /*148f0*/  FMUL.FTZ R53, R53, c[0x0][0x320] ;  /* 0x0000c80035357a20 */ /* 0x000fe40000410000 */
[----:B------:R-:W-:Y:S01]  /*14900*/  FMUL.FTZ R54, R54, c[0x0][0x320] ;  /* 0x0000c80036367a20 */ /* 0x000fe20000410000 */
[----:B------:R1:W1:Y:S01]  /*14910*/  MUFU.TANH R186, R23 ;  /* 0x0000001700ba7308 */ /* 0x0002620000002400 */
[C---:B------:R-:W-:Y:S04]  /*14920*/  HMMA.16816.F32.BF16 R72, R188.reuse, R8, R72 ;  /* 0x00000008bc48723c */ /* 0x040fe80000041848 */
[----:B------:R-:W-:Y:S02]  /*14930*/  FMUL.FTZ R55, R55, c[0x0][0x320] ;  /* 0x0000c80037377a20 */ /* 0x000fe40000410000 */
[----:B------:R-:W-:Y:S02]  /*14940*/  FMUL.FTZ R56, R56, c[0x0][0x320] ;  /* 0x0000c80038387a20 */ /* 0x000fe40000410000 */
[-C--:B------:R-:W-:Y:S01]  /*14950*/  HMMA.16816.F32.BF16 R76, R188, R10.reuse, R76 ;  /* 0x0000000abc4c723c */ /* 0x080fe2000004184c */
[----:B------:R1:W1:Y:S03]  /*14960*/  MUFU.TANH R207, R24 ;  /* 0x0000001800cf7308 */ /* 0x0002660000002400 */
[----:B------:R-:W-:Y:S02]  /*14970*/  FMUL.FTZ R57, R57, c[0x0][0x320] ;  /* 0x0000c80039397a20 */ /* 0x000fe40000410000 */
[----:B------:R-:W-:Y:S02]  /*14980*/  FMUL.FTZ R59, R59, c[0x0][0x320] ;  /* 0x0000c8003b3b7a20 */ /* 0x000fe40000410000 */
[C---:B------:R-:W-:Y:S03]  /*14990*/  HMMA.16816.F32.BF16 R80, R172.reuse, R10, R80 ;  /* 0x0000000aac50723c */ /* 0x040fe60000041850 */
[----:B------:R1:W1:Y:S01]  /*149a0*/  MUFU.TANH R206, R25 ;  /* 0x0000001900ce7308 */ /* 0x0002620000002400 */
[----:B------:R-:W-:Y:S02]  /*149b0*/  FMUL.FTZ R60, R60, c[0x0][0x320] ;  /* 0x0000c8003c3c7a20 */ /* 0x000fe40000410000 */
[----:B------:R-:W-:Y:S02]  /*149c0*/  FMUL.FTZ R61, R61, c[0x0][0x320] ;  /* 0x0000c8003d3d7a20 */ /* 0x000fe40000410000 */
[-C--:B--2---:R-:W-:Y:S04]  /*149d0*/  HMMA.16816.F32.BF16 R84, R172, R4.reuse, R84 ;  /* 0x00000004ac54723c */ /* 0x084fe80000041854 */
        /* <DEDUP_REMOVED lines=8> */
[----:B------:R-:W-:Y:S01]  /*14a60*/  @P0 MOV R4, R250 ;  /* 0x000000fa00040202 */ /* 0x000fe20000000f00 */
[----:B------:R-:W-:Y:S02]  /*14a70*/  FMUL.FTZ R67, R67, c[0x0][0x320] ;  /* 0x0000c80043437a20 */ /* 0x000fe40000410000 */
[----:B------:R-:W-:Y:S01]  /*14a80*/  FMUL.FTZ R68, R68, c[0x0][0x320] ;  /* 0x0000c80044447a20 */ /* 0x000fe20000410000 */
[----:B------:R-:W-:Y:S01]  /*14a90*/  HMMA.16816.F32.BF16 R96, R172, R6, R96 ;  /* 0x00000006ac60723c */ /* 0x000fe20000041860 */
[----:B------:R2:W1:Y:S03]  /*14aa0*/  MUFU.TANH R12, R32 ;  /* 0x00000020000c7308 */ /* 0x0004660000002400 */
[----:B------:R-:W-:Y:S02]  /*14ab0*/  FMUL.FTZ R69, R69, c[0x0][0x320] ;  /* 0x0000c80045457a20 */ /* 0x000fe40000410000 */
[----:B------:R-:W-:Y:S02]  /*14ac0*/  FMUL.FTZ R70, R70, c[0x0][0x320] ;  /* 0x0000c80046467a20 */ /* 0x000fe40000410000 */
[----:B------:R-:W-:Y:S03]  /*14ad0*/  @P1 IMAD.HI.U32 R6, R226, c[0x0][0x2c8], RZ ;  /* 0x0000b200e2061a27 */ /* 0x000fe600078e00ff */
        /* <DEDUP_REMOVED lines=45> */
[----:B---3--:R-:W3:Y:S01]  /*14db0*/  LDL R14, [R1+0x18] ;  /* 0x00001800010e7983 */ /* 0x008ee20000100800 */
[----:B------:R-:W-:Y:S01]  /*14dc0*/  @P0 MOV R5, R15 ;  /* 0x0000000f00050202 */ /* 0x000fe20000000f00 */
[----:B------:R-:W-:Y:S02]  /*14dd0*/  FMUL.FTZ R62, R62, c[0x0][0x320] ;  /* 0x0000c8003e3e7a20 */ /* 0x000fe40000410000 */
[----:B------:R-:W-:Y:S02]  /*14de0*/  FMUL.FTZ R90, R90, c[0x0][0x320] ;  /* 0x0000c8005a5a7a20 */ /* 0x000fe40000410000 */
[----:B------:R2:W1:Y:S01]  /*14df0*/  MUFU.TANH R192, R41 ;  /* 0x0000002900c07308 */ /* 0x0004620000002400 */
[----:B------:R-:W-:Y:S04]  /*14e00*/  @P0 IMAD.WIDE.U32 R4, R2, 0x60, R4 ;  /* 0x0000006002040825 */ /* 0x000fe800078e0004 */
[----:B------:R-:W-:Y:S01]  /*14e10*/  FMUL.FTZ R94, R94, c[0x0][0x320] ;  /* 0x0000c8005e5e7a20 */ /* 0x000fe20000410000 */
[----:B------:R-:W-:Y:S01]  /*14e20*/  @P0 LEA R2, P2, R4, c[0x0][0x1c8], 0x1 ;  /* 0x0000720004020a11 */ /* 0x000fe200078408ff */
[----:B------:R-:W-:Y:S01]  /*14e30*/  FMUL.FTZ R95, R95, c[0x0][0x320] ;  /* 0x0000c8005f5f7a20 */ /* 0x000fe20000410000 */
[----:B------:R-:W-:Y:S02]  /*14e40*/  @P0 IADD3 R0, R5, R0, RZ ;  /* 0x0000000005000210 */ /* 0x000fe40007ffe0ff */
[----:B------:R2:W1:Y:S01]  /*14e50*/  MUFU.TANH R200, R42 ;  /* 0x0000002a00c87308 */ /* 0x0004620000002400 */
[----:B------:R-:W-:Y:S02]  /*14e60*/  @P0 IADD3 R10, P4, R2, UR6, RZ ;  /* 0x00000006020a0c10 */ /* 0x000fe4000ff9e0ff */
[----:B------:R-:W-:Y:S01]  /*14e70*/  @P0 LEA.HI.X R3, R4, c[0x0][0x1cc], R0, 0x1, P2 ;  /* 0x0000730004030a11 */ /* 0x000fe200010f0c00 */
[----:B------:R-:W-:Y:S01]  /*14e80*/  IMAD R0, R225, -0x60, RZ ;  /* 0xffffffa0e1007824 */ /* 0x000fe200078e02ff */
[----:B------:R-:W-:Y:S02]  /*14e90*/  @P0 IADD3 R8, P1, R10, UR6, RZ ;  /* 0x000000060a080c10 */ /* 0x000fe4000ff3e0ff */
[----:B------:R-:W-:Y:S01]  /*14ea0*/  @P0 IADD3.X R11, R3, UR7, RZ, P4, !PT ;  /* 0x00000007030b0c10 */ /* 0x000fe2000a7fe4ff */
[----:B------:R-:W-:Y:S01]  /*14eb0*/  @!PT LDS RZ, [RZ] ;  /* 0x00000000fffff984 */ /* 0x000fe20000000800 */
[----:B------:R-:W-:Y:S01]  /*14ec0*/  @!PT LDS RZ, [RZ] ;  /* 0x00000000fffff984 */ /* 0x000fe20000000800 */
[----:B------:R-:W-:Y:S01]  /*14ed0*/  @!PT LDS RZ, [RZ] ;  /* 0x00000000fffff984 */ /* 0x000fe20000000800 */
[----:B------:R1:W-:Y:S01]  /*14ee0*/  @P0 LDGSTS.E.BYPASS.LTC128B.128 [R227+0x3100], [R2.64], !P6 ;  /* 0x0310000002e30fae */ /* 0x0003e2000f101d4c */
[----:B------:R-:W-:Y:S01]  /*14ef0*/  MOV R5, R226 ;  /* 0x000000e200057202 */ /* 0x000fe20000000f00 */
[----:B------:R2:W1:Y:S01]  /*14f00*/  MUFU.TANH R199, R43 ;  /* 0x0000002b00c77308 */ /* 0x0004620000002400 */
[----:B------:R-:W-:Y:S02]  /*14f10*/  @P0 IADD3.X R9, R11, UR7, RZ, P1, !PT ;  /* 0x000000070b090c10 */ /* 0x000fe40008ffe4ff */
[----:B------:R-:W-:Y:S02]  /*14f20*/  @P3 SHF.R.U32.HI R5, RZ, c[0x0][0x2cc], R6 ;  /* 0x0000b300ff053a19 */ /* 0x000fe40000011606 */
[----:B------:R-:W-:Y:S01]  /*14f30*/  @P0 IADD3 R6, P3, R8, UR6, RZ ;  /* 0x0000000608060c10 */ /* 0x000fe2000ff7e0ff */
[----:B------:R2:W-:Y:S03]  /*14f40*/  @P0 LDGSTS.E.BYPASS.LTC128B.128 [R227+0x3900], [R10.64], !P6 ;  /* 0x039000000ae30fae */ /* 0x0005e6000f101d4c */
[----:B------:R-:W-:Y:S01]  /*14f50*/  @P0 IADD3.X R7, R9, UR7, RZ, P3, !PT ;  /* 0x0000000709070c10 */ /* 0x000fe20009ffe4ff */
[----:B------:R2:W2:Y:S04]  /*14f60*/  MUFU.TANH R185, R44 ;  /* 0x0000002c00b97308 */ /* 0x0004a80000002400 */
[----:B------:R2:W-:Y:S06]  /*14f70*/  @P0 LDGSTS.E.BYPASS.LTC128B.128 [R227+0x4100], [R8.64], !P6 ;  /* 0x0410000008e30fae */ /* 0x0005ec000f101d4c */
[----:B------:R3:W3:Y:S02]  /*14f80*/  MUFU.TANH R184, R45 ;  /* 0x0000002d00b87308 */ /* 0x0006e40000002400 */
[----:B------:R3:W-:Y:S01]  /*14f90*/  @P0 LDGSTS.E.BYPASS.LTC128B.128 [R227+0x4900], [R6.64], !P6 ;  /* 0x0490000006e30fae */ /* 0x0007e2000f101d4c */
[----:B-1----:R-:W-:Y:S04]  /*14fa0*/  @P0 IADD3 R2, P2, R6, UR6, RZ ;  /* 0x0000000606020c10 */ /* 0x002fe8000ff5e0ff */
[----:B------:R-:W-:Y:S03]  /*14fb0*/  @P0 IADD3.X R3, R7, UR7, RZ, P2, !PT ;  /* 0x0000000707030c10 */ /* 0x000fe600097fe4ff */
[----:B------:R1:W1:Y:S01]  /*14fc0*/  MUFU.TANH R197, R46 ;  /* 0x0000002e00c57308 */ /* 0x0002620000002400 */
[----:B------:R-:W1:Y:S08]  /*14fd0*/  SHFL.IDX PT, R4, R5, RZ, 0x1c1f ;  /* 0x001c1fff05047589 */ /* 0x000e7000000e0000 */
[----:B------:R1:W-:Y:S01]  /*14fe0*/  @P0 LDGSTS.E.BYPASS.LTC128B.128 [R227+0x5100], [R2.64], !P6 ;  /* 0x0510000002e30fae */ /* 0x0003e2000f101d4c */
[----:B------:R1:W1:Y:S01]  /*14ff0*/  MUFU.TANH R195, R47 ;  /* 0x0000002f00c37308 */ /* 0x0002620000002400 */
[----:B--2---:R-:W-:Y:S04]  /*15000*/  @P0 IADD3 R8, P1, R2, UR6, RZ ;  /* 0x0000000602080c10 */ /* 0x004fe8000ff3e0ff */
[----:B------:R-:W-:Y:S05]  /*15010*/  @P0 IADD3.X R9, R3, UR7, RZ, P1, !PT ;  /* 0x0000000703090c10 */ /* 0x000fea0008ffe4ff */
[----:B------:R-:W2:Y:S01]  /*15020*/  MUFU.TANH R48, R48 ;  /* 0x0000003000307308 */ /* 0x000ea20000002400 */
[----:B------:R1:W-:Y:S01]  /*15030*/  @P0 LDGSTS.E.BYPASS.LTC128B.128 [R227+0x5900], [R8.64], !P6 ;  /* 0x0590000008e30fae */ /* 0x0003e2000f101d4c */
[----:B------:R-:W-:Y:S07]  /*15040*/  PLOP3.LUT P0, PT, PT, PT, UP1, 0x40, 0x0 ;  /* 0x000000000000781c */ /* 0x000fee0003f0e818 */
[----:B------:R-:W0:Y:S01]  /*15050*/  LDGDEPBAR ;  /* 0x00000000000079af */ /* 0x000e220000000000 */
[----:B------:R-:W1:Y:S10]  /*15060*/  MUFU.TANH R49, R49 ;  /* 0x0000003100317308 */ /* 0x000e740000002400 */
[----:B------:R-:W1:Y:S10]  /*15070*/  MUFU.TANH R50, R50 ;  /* 0x0000003200327308 */ /* 0x000e740000002400 */
[----:B------:R1:W1:Y:S10]  /*15080*/  MUFU.TANH R35, R51 ;  /* 0x0000003300237308 */ /* 0x0002740000002400 */
[----:B------:R-:W1:Y:S10]  /*15090*/  MUFU.TANH R52, R52 ;  /* 0x0000003400347308 */ /* 0x000e740000002400 */
[----:B------:R-:W1:Y:S10]  /*150a0*/  MUFU.TANH R53, R53 ;  /* 0x0000003500357308 */ /* 0x000e740000002400 */
[----:B------:R-:W1:Y:S10]  /*150b0*/  MUFU.TANH R54, R54 ;  /* 0x0000003600367308 */ /* 0x000e740000002400 */
[----:B------:R-:W1:Y:S10]  /*150c0*/  MUFU.TANH R55, R55 ;  /* 0x0000003700377308 */ /* 0x000e740000002400 */
[----:B------:R1:W1:Y:S10]  /*150d0*/  MUFU.TANH R168, R56 ;  /* 0x0000003800a87308 */ /* 0x0002740000002400 */
[----:B------:R1:W1:Y:S10]  /*150e0*/  MUFU.TANH R56, R57 ;  /* 0x0000003900387308 */ /* 0x0002740000002400 */
[----:B------:R1:W1:Y:S10]  /*150f0*/  MUFU.TANH R180, R58 ;  /* 0x0000003a00b47308 */ /* 0x0002740000002400 */
[----:B------:R1:W1:Y:S10]  /*15100*/  MUFU.TANH R179, R59 ;  /* 0x0000003b00b37308 */ /* 0x0002740000002400 */
        /* <DEDUP_REMOVED lines=9> */
[----:B------:R-:W2:Y:S10]  /*151a0*/  MUFU.TANH R69, R69 ;  /* 0x0000004500457308 */ /* 0x000eb40000002400 */
[----:B------:R-:W2:Y:S01]  /*151b0*/  MUFU.TANH R70, R70 ;  /* 0x0000004600467308 */ /* 0x000ea20000002400 */
[C---:B---3--:R-:W-:Y:S02]  /*151c0*/  IADD3 R7, -R14.reuse, 0x1, R0 ;  /* 0x000000010e077810 */ /* 0x048fe40007ffe100 */
[----:B-1----:R-:W-:Y:S02]  /*151d0*/  IADD3 R8, -R14, R0, RZ ;  /* 0x000000000e087210 */ /* 0x002fe40007ffe1ff */
[----:B------:R-:W-:Y:S05]  /*151e0*/  IADD3 R7, R7, c[0x0][0x1d0], RZ ;  /* 0x0000740007077a10 */ /* 0x000fea0007ffe0ff */
[----:B------:R-:W1:Y:S01]  /*151f0*/  MUFU.TANH R71, R71 ;  /* 0x0000004700477308 */ /* 0x000e620000002400 */
[----:B------:R-:W-:Y:S04]  /*15200*/  IADD3 R7, R7, -c[0x0][0x168], RZ ;  /* 0x80005a0007077a10 */ /* 0x000fe80007ffe0ff */
[C---:B------:R-:W-:Y:S02]  /*15210*/  IADD3 R6, R7.reuse, c[0x0][0x328], RZ ;  /* 0x0000ca0007067a10 */ /* 0x040fe40007ffe0ff */
[----:B------:R-:W-:Y:S03]  /*15220*/  IADD3 R7, R7, UR11, RZ ;  /* 0x0000000b07077c10 */ /* 0x000fe6000fffe0ff */
[----:B------:R-:W3:Y:S01]  /*15230*/  MUFU.TANH R72, R72 ;  /* 0x0000004800487308 */ /* 0x000ee20000002400 */
[-C--:B------:R-:W-:Y:S02]  /*15240*/  IADD3 R3, R6, R4.reuse, RZ ;  /* 0x0000000406037210 */ /* 0x080fe40007ffe0ff */
[----:B------:R-:W-:Y:S07]  /*15250*/  IADD3 R2, R7, R4, RZ ;  /* 0x0000000407027210 */ /* 0x000fee0007ffe0ff */
        /* <DEDUP_REMOVED lines=42> */
.L_x_190:
[----:B------:R-:W-:Y:S04]  /*15500*/  MOV R9, c[0x0][0x32c] ;  /* 0x0000cb0000097a02 */ /* 0x000fe80000000f00 */
[----:B------:R-:W-:Y:S11]  /*15510*/  ISETP.NE.AND P0, PT, R9, 0x1, PT ;  /* 0x000000010900780c */ /* 0x000ff60003f05270 */
[----:B------:R-:W-:Y:S02]  /*15520*/  @!UPT UIADD3 URZ, URZ, URZ, URZ ;  /* 0x0000003f3f3ff290 */ /* 0x000fe4000fffe03f */
[----:B------:R-:W-:Y:S05]  /*15530*/  @P0 IMAD.HI.U32 R9, R4, c[0x0][0x330], RZ ;  /* 0x0000cc0004090a27 */ /* 0x000fea00078e00ff */
[----:B------:R-:W-:Y:S02]  /*15540*/  @P0 SHF.R.U32.HI R4, RZ, c[0x0][0x334], R9 ;  /* 0x0000cd00ff040a19 */ /* 0x000fe40000011609 */
.L_x_191:
[----:B------:R-:W-:Y:S05]  /*15550*/  BSYNC B0 ;  /* 0x0000000000007941 */ /* 0x000fea0003800000 */
.L_x_189:
[----:B------:R-:W-:Y:S05]  /*15560*/  IMAD R4, R4, c[0x0][0x32c], R8 ;  /* 0x0000cb0004047a24 */ /* 0x000fea00078e0208 */
[----:B------:R-:W-:Y:S02]  /*15570*/  IADD3 R9, R4, c[0x0][0x32c], RZ ;  /* 0x0000cb0004097a10 */ /* 0x000fe40007ffe0ff */
[----:B------:R-:W-:Y:S02]  /*15580*/  IMNMX R2, R2, R4, !PT ;  /* 0x0000000402027217 */ /* 0x000fe40007800200 */
[----:B------:R-:W-:Y:S02]  /*15590*/  IMNMX R3, R3, R9, PT ;  /* 0x0000000903037217 */ /* 0x000fe40003800200 */
.L_x_188:
        /* <DEDUP_REMOVED lines=108> */
[----:B------:R-:W-:Y:S04]  /*15c60*/  ISETP.LT.OR P0, PT, R3, 0x1, P0 ;  /* 0x000000010300780c */ /* 0x000fe80000701670 */
        /* <DEDUP_REMOVED lines=25> */
.L_x_194:
[----:B------:R-:W-:Y:S04]  /*15e00*/  MOV R26, c[0x0][0x32c] ;  /* 0x0000cb00001a7a02 */ /* 0x000fe80000000f00 */
[----:B------:R-:W-:Y:S11]  /*15e10*/  ISETP.NE.AND P0, PT, R26, 0x1, PT ;  /* 0x000000011a00780c */ /* 0x000ff60003f05270 */
[----:B------:R-:W-:Y:S02]  /*15e20*/  @!UPT UIADD3 URZ, URZ, URZ, URZ ;  /* 0x0000003f3f3ff290 */ /* 0x000fe4000fffe03f */
[----:B------:R-:W-:Y:S05]  /*15e30*/  @P0 IMAD.HI.U32 R26, R3, c[0x0][0x330], RZ ;  /* 0x0000cc00031a0a27 */ /* 0x000fea00078e00ff */
[----:B------:R-:W-:Y:S02]  /*15e40*/  @P0 SHF.R.U32.HI R3, RZ, c[0x0][0x334], R26 ;  /* 0x0000cd00ff030a19 */ /* 0x000fe4000001161a */
.L_x_195:
[----:B------:R-:W-:Y:S05]  /*15e50*/  BSYNC B0 ;  /* 0x0000000000007941 */ /* 0x000fea0003800000 */
.L_x_193:
[----:B------:R-:W-:Y:S05]  /*15e60*/  IMAD R3, R3, c[0x0][0x32c], R8 ;  /* 0x0000cb0003037a24 */ /* 0x000fea00078e0208 */
[----:B------:R-:W-:Y:S02]  /*15e70*/  IADD3 R26, R3, c[0x0][0x32c], RZ ;  /* 0x0000cb00031a7a10 */ /* 0x000fe40007ffe0ff */
[----:B------:R-:W-:Y:S02]  /*15e80*/  IMNMX R0, R0, R3, !PT ;  /* 0x0000000300007217 */ /* 0x000fe40007800200 */
[----:B------:R-:W-:Y:S02]  /*15e90*/  IMNMX R2, R2, R26, PT ;  /* 0x0000001a02027217 */ /* 0x000fe40003800200 */
.L_x_192:
        /* <DEDUP_REMOVED lines=111> */
.L_x_198:
[----:B------:R-:W-:Y:S04]  /*16590*/  MOV R26, c[0x0][0x32c] ;  /* 0x0000cb00001a7a02 */ /* 0x000fe80000000f00 */
[----:B------:R-:W-:Y:S11]  /*165a0*/  ISETP.NE.AND P0, PT, R26, 0x1, PT ;  /* 0x000000011a00780c */ /* 0x000ff60003f05270 */
[----:B------:R-:W-:Y:S02]  /*165b0*/  @!UPT UIADD3 URZ, URZ, URZ, URZ ;  /* 0x0000003f3f3ff290 */ /* 0x000fe4000fffe03f */
[----:B------:R-:W-:Y:S05]  /*165c0*/  @P0 IMAD.HI.U32 R26, R3, c[0x0][0x330], RZ ;  /* 0x0000cc00031a0a27 */ /* 0x000fea00078e00ff */
[----:B------:R-:W-:Y:S02]  /*165d0*/  @P0 SHF.R.U32.HI R3, RZ, c[0x0][0x334], R26 ;  /* 0x0000cd00ff030a19 */ /* 0x000fe4000001161a */
.L_x_199:
[----:B------:R-:W-:Y:S05]  /*165e0*/  BSYNC B0 ;  /* 0x0000000000007941 */ /* 0x000fea0003800000 */
.L_x_197:
[----:B------:R-:W-:Y:S05]  /*165f0*/  IMAD R3, R3, c[0x0][0x32c], R8 ;  /* 0x0000cb0003037a24 */ /* 0x000fea00078e0208 */
[----:B------:R-:W-:Y:S02]  /*16600*/  IADD3 R26, R3, c[0x0][0x32c], RZ ;  /* 0x0000cb00031a7a10 */ /* 0x000fe40007ffe0ff */
[----:B------:R-:W-:Y:S02]  /*16610*/  IMNMX R0, R0, R3, !PT ;  /* 0x0000000300007217 */ /* 0x000fe40007800200 */
[----:B------:R-:W-:Y:S02]  /*16620*/  IMNMX R2, R2, R26, PT ;  /* 0x0000001a02027217 */ /* 0x000fe40003800200 */
.L_x_196:
        /* <DEDUP_REMOVED lines=111> */
.L_x_202:
[----:B------:R-:W-:Y:S04]  /*16d20*/  MOV R5, c[0x0][0x32c] ;  /* 0x0000cb0000057a02 */ /* 0x000fe80000000f00 */
[----:B------:R-:W-:Y:S11]  /*16d30*/  ISETP.NE.AND P0, PT, R5, 0x1, PT ;  /* 0x000000010500780c */ /* 0x000ff60003f05270 */
[----:B------:R-:W-:Y:S02]  /*16d40*/  @!UPT UIADD3 URZ, URZ, URZ, URZ ;  /* 0x0000003f3f3ff290 */ /* 0x000fe4000fffe03f */
[----:B------:R-:W-:Y:S05]  /*16d50*/  @P0 IMAD.HI.U32 R5, R3, c[0x0][0x330], RZ ;  /* 0x0000cc0003050a27 */ /* 0x000fea00078e00ff */
[----:B------:R-:W-:Y:S02]  /*16d60*/  @P0 SHF.R.U32.HI R3, RZ, c[0x0][0x334], R5 ;  /* 0x0000cd00ff030a19 */ /* 0x000fe40000011605 */
.L_x_203:
[----:B------:R-:W-:Y:S05]  /*16d70*/  BSYNC B0 ;  /* 0x0000000000007941 */ /* 0x000fea0003800000 */
.L_x_201:
[----:B------:R-:W-:Y:S05]  /*16d80*/  IMAD R8, R3, c[0x0][0x32c], R8 ;  /* 0x0000cb0003087a24 */ /* 0x000fea00078e0208 */
[----:B------:R-:W-:Y:S02]  /*16d90*/  IADD3 R3, R8, c[0x0][0x32c], RZ ;  /* 0x0000cb0008037a10 */ /* 0x000fe40007ffe0ff */
[----:B------:R-:W-:Y:S02]  /*16da0*/  IMNMX R0, R0, R8, !PT ;  /* 0x0000000800007217 */ /* 0x000fe40007800200 */
[----:B------:R-:W-:Y:S02]  /*16db0*/  IMNMX R2, R2, R3, PT ;  /* 0x0000000302027217 */ /* 0x000fe40003800200 */
.L_x_200:
        /* <DEDUP_REMOVED lines=71> */
[----:B------:R-:W-:Y:S02]  /*17230*/  FMNMX.FTZ R72, R234, R72, !PT ;  /* 0x00000048ea487209 */ /* 0x000fe40007810000 */
[----:B------:R-:W-:Y:S02]  /*17240*/  FSEL R168, R199, -INF , !P0 ;  /* 0xff800000c7a87808 */ /* 0x000fe40004000000 */
        /* <DEDUP_REMOVED lines=65> */
[----:B------:R-:W-:Y:S02]  /*17660*/  FMNMX.FTZ R4, R48, R4, !PT ;  /* 0x0000000430047209 */ /* 0x000fe40007810000 */
[----:B------:R-:W-:Y:S01]  /*17670*/  FMNMX.FTZ R71, R3, R71, !PT ;  /* 0x0000004703477209 */ /* 0x000fe20007810000 */
[--C-:B------:R-:W-:Y:S01]  /*17680*/  FFMA.FTZ R3, R32, c[0x0][0x2d0], -R74.reuse ;  /* 0x0000b40020037a23 */ /* 0x100fe2000001084a */
[----:B------:R-:W-:Y:S01]  /*17690*/  FMNMX.FTZ R4, R49, R4, !PT ;  /* 0x0000000431047209 */ /* 0x000fe20007810000 */
[--C-:B------:R-:W-:Y:S01]  /*176a0*/  FFMA.FTZ R16, R43, c[0x0][0x2d0], -R74.reuse ;  /* 0x0000b4002b107a23 */ /* 0x100fe2000001084a */
[----:B------:R-:W-:Y:S01]  /*176b0*/  ISETP.LT.OR P0, PT, R2, 0x49, P0 ;  /* 0x000000490200780c */ /* 0x000fe20000701670 */
[----:B------:R1:W-:Y:S01]  /*176c0*/  MUFU.EX2 R248, R3 ;  /* 0x0000000300f87308 */ /* 0x0003e20000000800 */
[----:B------:R-:W-:Y:S01]  /*176d0*/  FMNMX.FTZ R5, R25, R5, !PT ;  /* 0x0000000519057209 */ /* 0x000fe20007810000 */
[----:B------:R-:W-:Y:S01]  /*176e0*/  FMUL.FTZ R75, R71, c[0x0][0x2d0] ;  /* 0x0000b400474b7a20 */ /* 0x000fe20000410000 */
        /* <DEDUP_REMOVED lines=16> */
[----:B------:R-:W-:Y:S02]  /*177f0*/  ISETP.GT.AND P4, PT, R0, 0x59, !P4 ;  /* 0x000000590000780c */ /* 0x000fe40006784270 */
[----:B------:R-:W-:Y:S02]  /*17800*/  ISETP.NE.AND P1, PT, R10, RZ, PT ;  /* 0x000000ff0a00720c */ /* 0x000fe40003f25270 */
[----:B------:R-:W-:Y:S02]  /*17810*/  ISETP.NE.AND P3, PT, R9, RZ, PT ;  /* 0x000000ff0900720c */ /* 0x000fe40003f65270 */
[----:B------:R-:W-:Y:S01]  /*17820*/  ISETP.GT.AND P0, PT, R0, 0x49, !P1 ;  /* 0x000000490000780c */ /* 0x000fe20004f04270 */
[----:B------:R2:W3:Y:S01]  /*17830*/  MUFU.EX2 R93, R3 ;  /* 0x00000003005d7308 */ /* 0x0004e20000000800 */
[----:B------:R-:W-:Y:S02]  /*17840*/  FMNMX.FTZ R4, R189, R4, !PT ;  /* 0x00000004bd047209 */ /* 0x000fe40007810000 */
[----:B------:R-:W-:Y:S02]  /*17850*/  FSETP.NEU.FTZ.AND P1, PT, R71, -INF , PT ;  /* 0xff8000004700780b */ /* 0x000fe40003f3d000 */
[----:B------:R-:W-:Y:S02]  /*17860*/  FMNMX.FTZ R4, R191, R4, !PT ;  /* 0x00000004bf047209 */ /* 0x000fe40007810000 */
        /* <DEDUP_REMOVED lines=10> */
[----:B------:R-:W-:Y:S02]  /*17910*/  FMNMX.FTZ R4, R229, R4, !PT ;  /* 0x00000004e5047209 */ /* 0x000fe40007810000 */
[----:B------:R-:W-:Y:S01]  /*17920*/  FMNMX.FTZ R5, R180, R5, !PT ;  /* 0x00000005b4057209 */ /* 0x000fe20007810000 */
[--C-:B--2---:R-:W-:Y:S01]  /*17930*/  FFMA.FTZ R3, R29, c[0x0][0x2d0], -R75.reuse ;  /* 0x0000b4001d037a23 */ /* 0x104fe2000001084b */
[----:B------:R-:W-:Y:S02]  /*17940*/  FMNMX.FTZ R4, R237, R4, !PT ;  /* 0x00000004ed047209 */ /* 0x000fe40007810000 */
[----:B------:R-:W-:Y:S02]  /*17950*/  ISETP.LT.OR P0, PT, R2, 0x4a, P0 ;  /* 0x0000004a0200780c */ /* 0x000fe40000701670 */
[----:B------:R-:W-:Y:S01]  /*17960*/  ISETP.GT.AND P3, PT, R0, 0x50, !P3 ;  /* 0x000000500000780c */ /* 0x000fe20005f64270 */
[----:B------:R2:W-:Y:S01]  /*17970*/  MUFU.EX2 R92, R3 ;  /* 0x00000003005c7308 */ /* 0x0005e20000000800 */
[----:B------:R-:W-:Y:S02]  /*17980*/  FMNMX.FTZ R4, R238, R4, !PT ;  /* 0x00000004ee047209 */ /* 0x000fe40007810000 */
[----:B------:R-:W-:Y:S02]  /*17990*/  FMNMX.FTZ R5, R179, R5, !PT ;  /* 0x00000005b3057209 */ /* 0x000fe40007810000 */
[----:B------:R-:W-:Y:S02]  /*179a0*/  FMNMX.FTZ R4, R239, R4, !PT ;  /* 0x00000004ef047209 */ /* 0x000fe40007810000 */
[----:B------:R-:W-:Y:S02]  /*179b0*/  FMNMX.FTZ R5, R178, R5, !PT ;  /* 0x00000005b2057209 */ /* 0x000fe40007810000 */
[----:B------:R-:W-:Y:S02]  /*179c0*/  FMNMX.FTZ R4, R240, R4, !PT ;  /* 0x00000004f0047209 */ /* 0x000fe40007810000 */
[----:B------:R-:W-:Y:S02]  /*179d0*/  FMNMX.FTZ R5, R185, R5, !PT ;  /* 0x00000005b9057209 */ /* 0x000fe40007810000 */
[----:B------:R-:W-:Y:S01]  /*179e0*/  FSEL R183, R79, -INF , !P0 ;  /* 0xff8000004fb77808 */ /* 0x000fe20004000000 */
[----:B------:R-:W4:Y:S01]  /*179f0*/  SHFL.BFLY PT, R7, R4, 0x2, 0x1f ;  /* 0x0c401f0004077f89 */ /* 0x000f2200000e0000 */
[----:B------:R-:W-:Y:S02]  /*17a00*/  FMNMX.FTZ R5, R199, R5, !PT ;  /* 0x00000005c7057209 */ /* 0x000fe40007810000 */
[----:B------:R-:W-:Y:S02]  /*17a10*/  ISETP.NE.AND P0, PT, R27, RZ, PT ;  /* 0x000000ff1b00720c */ /* 0x000fe40003f05270 */
[----:B------:R-:W-:Y:S02]  /*17a20*/  FMNMX.FTZ R5, R201, R5, !PT ;  /* 0x00000005c9057209 */ /* 0x000fe40007810000 */
[----:B------:R-:W-:Y:S02]  /*17a30*/  ISETP.GT.AND P0, PT, R0, 0x51, !P0 ;  /* 0x000000510000780c */ /* 0x000fe40004704270 */
[----:B------:R-:W-:Y:S02]  /*17a40*/  ISETP.LT.OR P3, PT, R2, 0x51, P3 ;  /* 0x000000510200780c */ /* 0x000fe40001f61670 */
[----:B--2---:R-:W-:Y:S02]  /*17a50*/  FMNMX.FTZ R3, R192, R5, !PT ;  /* 0x00000005c0037209 */ /* 0x004fe40007810000 */
[C---:B------:R-:W-:Y:S02]  /*17a60*/  ISETP.LT.OR P0, PT, R2.reuse, 0x52, P0 ;  /* 0x000000520200780c */ /* 0x040fe40000701670 */
[----:B------:R-:W-:Y:S01]  /*17a70*/  FMNMX.FTZ R0, R183, R3, !PT ;  /* 0x00000003b7007209 */ /* 0x000fe20007810000 */
[--C-:B------:R-:W-:Y:S01]  /*17a80*/  FFMA.FTZ R3, R33, c[0x0][0x2d0], -R75.reuse ;  /* 0x0000b40021037a23 */ /* 0x100fe2000001084b */
[----:B------:R-:W-:Y:S01]  /*17a90*/  FSEL R195, R91, -INF , !P0 ;  /* 0xff8000005bc37808 */ /* 0x000fe20004000000 */
[----:B------:R-:W-:Y:S01]  /*17aa0*/  MUFU.EX2 R33, R16 ;  /* 0x0000001000217308 */ /* 0x000fe20000000800 */
[----:B------:R-:W-:Y:S02]  /*17ab0*/  ISETP.LT.OR P0, PT, R2, 0x5a, P4 ;  /* 0x0000005a0200780c */ /* 0x000fe40002701670 */
[----:B------:R-:W-:Y:S02]  /*17ac0*/  FSEL R193, R78, -INF , !P3 ;  /* 0xff8000004ec17808 */ /* 0x000fe40005800000 */
[----:B------:R-:W-:Y:S02]  /*17ad0*/  FSEL R73, R57, -INF , !P0 ;  /* 0xff80000039497808 */ /* 0x000fe40004000000 */
[----:B---3--:R-:W-:Y:S02]  /*17ae0*/  F2FP.BF16.PACK_AB R78, R93, R248 ;  /* 0x000000f85d4e723e */ /* 0x008fe400000010ff */
[----:B----4-:R-:W-:Y:S01]  /*17af0*/  FMNMX.FTZ R4, R4, R7, !PT ;  /* 0x0000000704047209 */ /* 0x010fe20007810000 */
[----:B------:R2:W3:Y:S01]  /*17b00*/  MUFU.EX2 R60, R3 ;  /* 0x00000003003c7308 */ /* 0x0004e20000000800 */
[----:B------:R-:W-:Y:S01]  /*17b10*/  ISETP.LT.OR P3, PT, R2, 0x59, P5 ;  /* 0x000000590200780c */ /* 0x000fe20002f61670 */
[--C-:B------:R-:W-:Y:S01]  /*17b20*/  FFMA.FTZ R2, R37, c[0x0][0x2d0], -R75.reuse ;  /* 0x0000b40025027a23 */ /* 0x100fe2000001084b */
[----:B-1----:R-:W-:Y:S01]  /*17b30*/  F2FP.BF16.PACK_AB R76, R61, R233 ;  /* 0x000000e93d4c723e */ /* 0x002fe200000010ff */
[----:B------:R-:W1:Y:S01]  /*17b40*/  SHFL.BFLY PT, R70, R4, 0x1, 0x1f ;  /* 0x0c201f0004467f89 */ /* 0x000e6200000e0000 */
[----:B------:R-:W-:Y:S02]  /*17b50*/  FSEL R197, R59, -INF , !P3 ;  /* 0xff8000003bc57808 */ /* 0x000fe40005800000 */
[----:B------:R-:W-:Y:S03]  /*17b60*/  FMNMX.FTZ R0, R193, R0, !PT ;  /* 0x00000000c1007209 */ /* 0x000fe60007810000 */
[----:B------:R4:W-:Y:S01]  /*17b70*/  MUFU.EX2 R249, R2 ;  /* 0x0000000200f97308 */ /* 0x0009e20000000800 */
[----:B------:R-:W-:Y:S04]  /*17b80*/  FMNMX.FTZ R0, R195, R0, !PT ;  /* 0x00000000c3007209 */ /* 0x000fe80007810000 */
[----:B------:R-:W-:Y:S04]  /*17b90*/  FMNMX.FTZ R0, R197, R0, !PT ;  /* 0x00000000c5007209 */ /* 0x000fe80007810000 */
[----:B------:R-:W-:Y:S01]  /*17ba0*/  FMNMX.FTZ R0, R73, R0, !PT ;  /* 0x0000000049007209 */ /* 0x000fe20007810000 */
[----:B------:R-:W-:Y:S01]  /*17bb0*/  MUFU.EX2 R57, R12 ;  /* 0x0000000c00397308 */ /* 0x000fe20000000800 */
[--C-:B--2---:R-:W-:Y:S01]  /*17bc0*/  FFMA.FTZ R3, R38, c[0x0][0x2d0], -R75.reuse ;  /* 0x0000b40026037a23 */ /* 0x104fe2000001084b */
[----:B---3--:R-:W-:Y:S02]  /*17bd0*/  F2FP.BF16.PACK_AB R77, R60, R92 ;  /* 0x0000005c3c4d723e */ /* 0x008fe400000010ff */
[----:B-1----:R-:W-:Y:S06]  /*17be0*/  FMNMX.FTZ R70, R4, R70, !PT ;  /* 0x0000004604467209 */ /* 0x002fec0007810000 */
[----:B------:R1:W2:Y:S01]  /*17bf0*/  MUFU.EX2 R246, R3 ;  /* 0x0000000300f67308 */ /* 0x0002a20000000800 */
[C---:B------:R-:W-:Y:S01]  /*17c00*/  FSETP.NEU.FTZ.AND P0, PT, R70.reuse, -INF , PT ;  /* 0xff8000004600780b */ /* 0x040fe20003f1d000 */
[----:B------:R-:W-:Y:S01]  /*17c10*/  FMUL.FTZ R96, R70, c[0x0][0x2d0] ;  /* 0x0000b40046607a20 */ /* 0x000fe20000410000 */
[----:B----4-:R-:W3:Y:S04]  /*17c20*/  SHFL.BFLY PT, R2, R0, 0x2, 0x1f ;  /* 0x0c401f0000027f89 */ /* 0x010ee800000e0000 */
[----:B------:R-:W-:Y:S05]  /*17c30*/  FSEL R96, R96, RZ, P0 ;  /* 0x000000ff60607208 */ /* 0x000fea0000000000 */
[--C-:B------:R-:W-:Y:S02]  /*17c40*/  FFMA.FTZ R4, R36, c[0x0][0x2d0], -R96.reuse ;  /* 0x0000b40024047a23 */ /* 0x100fe40000010860 */
[--C-:B------:R-:W-:Y:S02]  /*17c50*/  FFMA.FTZ R32, R45, c[0x0][0x2d0], -R96.reuse ;  /* 0x0000b4002d207a23 */ /* 0x100fe40000010860 */
[----:B------:R-:W-:Y:S01]  /*17c60*/  MUFU.EX2 R243, R4 ;  /* 0x0000000400f37308 */ /* 0x000fe20000000800 */
[--C-:B-1----:R-:W-:Y:S01]  /*17c70*/  FFMA.FTZ R3, R26, c[0x0][0x2d0], -R96.reuse ;  /* 0x0000b4001a037a23 */ /* 0x102fe20000010860 */
[----:B--2---:R-:W-:Y:S08]  /*17c80*/  F2FP.BF16.PACK_AB R79, R246, R249 ;  /* 0x000000f9f64f723e */ /* 0x004ff000000010ff */
[----:B------:R1:W-:Y:S02]  /*17c90*/  MUFU.EX2 R86, R3 ;  /* 0x0000000300567308 */ /* 0x0003e40000000800 */
[--C-:B-1----:R-:W-:Y:S02]  /*17ca0*/  FFMA.FTZ R3, R28, c[0x0][0x2d0], -R96.reuse ;  /* 0x0000b4001c037a23 */ /* 0x102fe40000010860 */
[----:B------:R-:W-:Y:S06]  /*17cb0*/  FFMA.FTZ R28, R47, c[0x0][0x2d0], -R75 ;  /* 0x0000b4002f1c7a23 */ /* 0x000fec000001084b */
[----:B------:R1:W2:Y:S10]  /*17cc0*/  MUFU.EX2 R244, R3 ;  /* 0x0000000300f47308 */ /* 0x0002b40000000800 */
[----:B------:R-:W-:Y:S01]  /*17cd0*/  MUFU.EX2 R63, R28 ;  /* 0x0000001c003f7308 */ /* 0x000fe20000000800 */
[----:B-1----:R-:W-:Y:S01]  /*17ce0*/  FFMA.FTZ R3, R35, c[0x0][0x2d0], -R96 ;  /* 0x0000b40023037a23 */ /* 0x002fe20000010860 */
[----:B--2---:R-:W-:Y:S08]  /*17cf0*/  F2FP.BF16.PACK_AB R64, R244, R86 ;  /* 0x00000056f440723e */ /* 0x004ff000000010ff */
[----:B------:R3:W-:Y:S02]  /*17d00*/  MUFU.EX2 R52, R3 ;  /* 0x0000000300347308 */ /* 0x0007e40000000800 */
[----:B---3--:R-:W-:Y:S01]  /*17d10*/  FMNMX.FTZ R3, R0, R2, !PT ;  /* 0x0000000200037209 */ /* 0x008fe20007810000 */
[----:B------:R-:W-:Y:S01]  /*17d20*/  FFMA.FTZ R2, R39, c[0x0][0x2d0], -R74 ;  /* 0x0000b40027027a23 */ /* 0x000fe2000001084a */
[----:B------:R-:W-:Y:S01]  /*17d30*/  FSEL R0, R72, RZ, P2 ;  /* 0x000000ff48007208 */ /* 0x000fe20001000000 */
[----:B------:R-:W-:Y:S05]  /*17d40*/  LDSM.16.MT88.4 R36, [R212+0x100] ;  /* 0x00010000d424783b */ /* 0x000fea0000004200 */
[----:B------:R1:W-:Y:S01]  /*17d50*/  MUFU.EX2 R80, R2 ;  /* 0x0000000200507308 */ /* 0x0003e20000000800 */
[----:B------:R-:W-:Y:S04]  /*17d60*/  FADD.FTZ R0, -R0, R100 ;  /* 0x0000006400007221 */ /* 0x000fe80000010100 */
[----:B------:R-:W-:Y:S01]  /*17d70*/  FMUL.FTZ R0, R0, c[0x0][0x2d0] ;  /* 0x0000b40000007a20 */ /* 0x000fe20000410000 */
[----:B------:R-:W2:Y:S04]  /*17d80*/  SHFL.BFLY PT, R4, R3, 0x1, 0x1f ;  /* 0x0c201f0003047f89 */ /* 0x000ea800000e0000 */
[----:B------:R3:W4:Y:S01]  /*17d90*/  MUFU.EX2 R69, R0 ;  /* 0x0000000000457308 */ /* 0x0007220000000800 */
[----:B-1----:R-:W-:Y:S05]  /*17da0*/  FSEL R2, R71, RZ, P1 ;  /* 0x000000ff47027208 */ /* 0x002fea0000800000 */
[----:B------:R-:W-:Y:S01]  /*17db0*/  FADD.FTZ R2, -R2, R101 ;  /* 0x0000006502027221 */ /* 0x000fe20000010100 */
[----:B--2---:R-:W-:Y:S03]  /*17dc0*/  FMNMX.FTZ R3, R3, R4, !PT ;  /* 0x0000000403037209 */ /* 0x004fe60007810000 */
[----:B------:R-:W-:Y:S01]  /*17dd0*/  FMUL.FTZ R2, R2, c[0x0][0x2d0] ;  /* 0x0000b40002027a20 */ /* 0x000fe20000410000 */
[----:B---3--:R-:W-:Y:S01]  /*17de0*/  FSEL R0, R70, RZ, P0 ;  /* 0x000000ff46007208 */ /* 0x008fe20000000000 */
[----:B----4-:R-:W-:Y:S01]  /*17df0*/  FMUL.FTZ R16, R69, R116 ;  /* 0x0000007445107220 */ /* 0x010fe20000410000 */
[C---:B------:R-:W-:Y:S01]  /*17e00*/  FSETP.NEU.FTZ.AND P0, PT, R3.reuse, -INF , PT ;  /* 0xff8000000300780b */ /* 0x040fe20003f1d000 */
[----:B------:R-:W1:Y:S01]  /*17e10*/  MUFU.EX2 R68, R2 ;  /* 0x0000000200447308 */ /* 0x000e620000000800 */
[----:B------:R-:W-:Y:S02]  /*17e20*/  FMUL.FTZ R97, R3, c[0x0][0x2d0] ;  /* 0x0000b40003617a20 */ /* 0x000fe40000410000 */
[----:B------:R-:W-:Y:S02]  /*17e30*/  FADD.FTZ R0, -R0, R102 ;  /* 0x0000006600007221 */ /* 0x000fe40000010100 */
[----:B------:R-:W-:Y:S01]  /*17e40*/  FMUL.FTZ R5, R69, R105 ;  /* 0x0000006945057220 */ /* 0x000fe20000410000 */
[----:B------:R-:W-:Y:S01]  /*17e50*/  FSEL R97, R97, RZ, P0 ;  /* 0x000000ff61617208 */ /* 0x000fe20000000000 */
[----:B------:R-:W-:Y:S02]  /*17e60*/  FMUL.FTZ R0, R0, c[0x0][0x2d0] ;  /* 0x0000b40000007a20 */ /* 0x000fe40000410000 */
[----:B------:R-:W-:Y:S02]  /*17e70*/  FMUL.FTZ R17, R69, R117 ;  /* 0x0000007545117220 */ /* 0x000fe40000410000 */
[----:B------:R2:W3:Y:S01]  /*17e80*/  MUFU.EX2 R2, R0 ;  /* 0x0000000000027308 */ /* 0x0004e20000000800 */
[----:B------:R-:W-:Y:S02]  /*17e90*/  FFMA.FTZ R4, R24, c[0x0][0x2d0], -R97 ;  /* 0x0000b40018047a23 */ /* 0x000fe40000010861 */
[----:B------:R-:W-:Y:S02]  /*17ea0*/  IMAD.MOV.U32 R117, RZ, RZ, R57 ;  /* 0x000000ffff757224 */ /* 0x000fe400078e0039 */
[--C-:B------:R-:W-:Y:S02]  /*17eb0*/  FFMA.FTZ R58, R58, c[0x0][0x2d0], -R97.reuse ;  /* 0x0000b4003a3a7a23 */ /* 0x100fe40000010861 */
[----:B------:R-:W-:Y:S02]  /*17ec0*/  FFMA.FTZ R62, R62, c[0x0][0x2d0], -R97 ;  /* 0x0000b4003e3e7a23 */ /* 0x000fe40000010861 */
[----:B------:R-:W-:Y:S01]  /*17ed0*/  FFMA.FTZ R24, R44, c[0x0][0x2d0], -R75 ;  /* 0x0000b4002c187a23 */ /* 0x000fe2000001084b */
[----:B------:R4:W-:Y:S01]  /*17ee0*/  MUFU.EX2 R89, R4 ;  /* 0x0000000400597308 */ /* 0x0009e20000000800 */
[----:B------:R-:W-:Y:S02]  /*17ef0*/  FFMA.FTZ R44, R50, c[0x0][0x2d0], -R96 ;  /* 0x0000b400322c7a23 */ /* 0x000fe40000010860 */
[C---:B-1----:R-:W-:Y:S01]  /*17f00*/  FMUL.FTZ R7, R68.reuse, R107 ;  /* 0x0000006b44077220 */ /* 0x042fe20000410000 */
[----:B------:R-:W-:Y:S01]  /*17f10*/  MOV R107, R52 ;  /* 0x00000034006b7202 */ /* 0x000fe20000000f00 */
[C---:B------:R-:W-:Y:S01]  /*17f20*/  FMUL.FTZ R6, R68.reuse, R106 ;  /* 0x0000006a44067220 */ /* 0x040fe20000410000 */
[----:B------:R-:W-:Y:S01]  /*17f30*/  LDSM.16.MT88.4 R52, [R210+0x100] ;  /* 0x00010000d234783b */ /* 0x000fe20000004200 */
[C---:B------:R-:W-:Y:S01]  /*17f40*/  FMUL.FTZ R34, R68.reuse, R134 ;  /* 0x0000008644227220 */ /* 0x040fe20000410000 */
[----:B------:R-:W-:Y:S01]  /*17f50*/  F2FP.BF16.PACK_AB R66, R243, R107 ;  /* 0x0000006bf342723e */ /* 0x000fe200000010ff */
[C---:B------:R-:W-:Y:S01]  /*17f60*/  FMUL.FTZ R35, R68.reuse, R135 ;  /* 0x0000008744237220 */ /* 0x040fe20000410000 */
[----:B------:R1:W5:Y:S01]  /*17f70*/  MUFU.EX2 R30, R24 ;  /* 0x00000018001e7308 */ /* 0x0003620000000800 */
[C---:B------:R-:W-:Y:S01]  /*17f80*/  FMUL.FTZ R18, R68.reuse, R118 ;  /* 0x0000007644127220 */ /* 0x040fe20000410000 */
[----:B------:R-:W-:Y:S01]  /*17f90*/  MOV R118, R86 ;  /* 0x0000005600767202 */ /* 0x000fe20000000f00 */
[----:B------:R-:W-:Y:S01]  /*17fa0*/  FMUL.FTZ R19, R68, R119 ;  /* 0x0000007744137220 */ /* 0x000fe20000410000 */
[----:B------:R-:W-:Y:S01]  /*17fb0*/  MOV R106, R246 ;  /* 0x000000f6006a7202 */ /* 0x000fe20000000f00 */
[----:B--2---:R-:W-:Y:S02]  /*17fc0*/  FFMA.FTZ R0, R8, c[0x0][0x2d0], -R97 ;  /* 0x0000b40008007a23 */ /* 0x004fe40000010861 */
[C---:B---3--:R-:W-:Y:S01]  /*17fd0*/  FMUL.FTZ R13, R2.reuse, R113 ;  /* 0x00000071020d7220 */ /* 0x048fe20000410000 */
[----:B------:R-:W-:Y:S01]  /*17fe0*/  MOV R113, R233 ;  /* 0x000000e900717202 */ /* 0x000fe20000000f00 */
[----:B------:R-:W-:Y:S01]  /*17ff0*/  FMUL.FTZ R45, R2, R145 ;  /* 0x00000091022d7220 */ /* 0x000fe20000410000 */
[----:B------:R2:W-:Y:S01]  /*18000*/  MUFU.EX2 R200, R0 ;  /* 0x0000000000c87308 */ /* 0x0005e20000000800 */
[----:B------:R-:W-:Y:S02]  /*18010*/  FFMA.FTZ R8, R40, c[0x0][0x2d0], -R75 ;  /* 0x0000b40028087a23 */ /* 0x000fe4000001084b */
[----:B------:R-:W-:Y:S02]  /*18020*/  FMUL.FTZ R50, R68, R150 ;  /* 0x0000009644327220 */ /* 0x000fe40000410000 */
[--C-:B----4-:R-:W-:Y:S02]  /*18030*/  FFMA.FTZ R4, R25, c[0x0][0x2d0], -R97.reuse ;  /* 0x0000b40019047a23 */ /* 0x110fe40000010861 */
[C---:B------:R-:W-:Y:S01]  /*18040*/  FMUL.FTZ R9, R2.reuse, R109 ;  /* 0x0000006d02097220 */ /* 0x040fe20000410000 */
[----:B------:R-:W-:Y:S01]  /*18050*/  MOV R109, R248 ;  /* 0x000000f8006d7202 */ /* 0x000fe20000000f00 */
[C---:B------:R-:W-:Y:S01]  /*18060*/  FMUL.FTZ R12, R2.reuse, R112 ;  /* 0x00000070020c7220 */ /* 0x040fe20000410000 */
[----:B------:R3:W4:Y:S01]  /*18070*/  MUFU.EX2 R85, R4 ;  /* 0x0000000400557308 */ /* 0x0007220000000800 */
[C---:B------:R-:W-:Y:S02]  /*18080*/  FMUL.FTZ R25, R2.reuse, R125 ;  /* 0x0000007d02197220 */ /* 0x040fe40000410000 */
[C---:B------:R-:W-:Y:S02]  /*18090*/  FMUL.FTZ R28, R2.reuse, R128 ;  /* 0x00000080021c7220 */ /* 0x040fe40000410000 */
[C---:B-1----:R-:W-:Y:S02]  /*180a0*/  FMUL.FTZ R24, R2.reuse, R124 ;  /* 0x0000007c02187220 */ /* 0x042fe40000410000 */
[----:B------:R-:W-:Y:S02]  /*180b0*/  FMUL.FTZ R29, R2, R129 ;  /* 0x00000081021d7220 */ /* 0x000fe40000410000 */
[----:B-----5:R-:W-:Y:S01]  /*180c0*/  IMAD.MOV.U32 R129, RZ, RZ, R30 ;  /* 0x000000ffff817224 */ /* 0x020fe200078e001e */
[----:B------:R1:W5:Y:S01]  /*180d0*/  MUFU.EX2 R31, R8 ;  /* 0x00000008001f7308 */ /* 0x0003620000000800 */
[----:B------:R-:W-:Y:S02]  /*180e0*/  FFMA.FTZ R40, R49, c[0x0][0x2d0], -R96 ;  /* 0x0000b40031287a23 */ /* 0x000fe40000010860 */
[----:B------:R-:W-:Y:S01]  /*180f0*/  FMUL.FTZ R49, R69, R149 ;  /* 0x0000009545317220 */ /* 0x000fe20000410000 */
[----:B------:R-:W-:Y:S01]  /*18100*/  MOV R149, R63 ;  /* 0x0000003f00957202 */ /* 0x000fe20000000f00 */
[----:B--2---:R-:W-:Y:S02]  /*18110*/  FFMA.FTZ R0, R22, c[0x0][0x2d0], -R97 ;  /* 0x0000b40016007a23 */ /* 0x004fe40000010861 */
[----:B------:R-:W2:Y:S01]  /*18120*/  LDSM.16.MT88.4 R20, [R209+0x100] ;  /* 0x00010000d114783b */ /* 0x000ea20000004200 */
[C---:B------:R-:W-:Y:S02]  /*18130*/  FMUL.FTZ R57, R2.reuse, R157 ;  /* 0x0000009d02397220 */ /* 0x040fe40000410000 */
[----:B------:R5:W5:Y:S01]  /*18140*/  MUFU.EX2 R235, R0 ;  /* 0x0000000000eb7308 */ /* 0x000b620000000800 */
[--C-:B---3--:R-:W-:Y:S01]  /*18150*/  FFMA.FTZ R4, R41, c[0x0][0x2d0], -R74.reuse ;  /* 0x0000b40029047a23 */ /* 0x108fe2000001084a */
[----:B----4-:R-:W-:Y:S01]  /*18160*/  F2FP.BF16.PACK_AB R67, R85, R89 ;  /* 0x000000595543723e */ /* 0x010fe200000010ff */
[C---:B------:R-:W-:Y:S02]  /*18170*/  FMUL.FTZ R41, R2.reuse, R141 ;  /* 0x0000008d02297220 */ /* 0x040fe40000410000 */
[----:B------:R-:W-:Y:S05]  /*18180*/  IMAD.MOV.U32 R119, RZ, RZ, R85 ;  /* 0x000000ffff777224 */ /* 0x000fea00078e0055 */
[----:B------:R-:W3:Y:S01]  /*18190*/  MUFU.EX2 R87, R4 ;  /* 0x0000000400577308 */ /* 0x000ee20000000800 */
[----:B-1----:R-:W-:Y:S02]  /*181a0*/  FMUL.FTZ R8, R2, R108 ;  /* 0x0000006c02087220 */ /* 0x002fe40000410000 */
[----:B-----5:R-:W-:Y:S02]  /*181b0*/  IMAD.MOV.U32 R125, RZ, RZ, R31 ;  /* 0x000000ffff7d7224 */ /* 0x020fe400078e001f */
[----:B------:R-:W-:Y:S05]  /*181c0*/  IMAD.MOV.U32 R108, RZ, RZ, R249 ;  /* 0x000000ffff6c7224 */ /* 0x000fea00078e00f9 */
[----:B------:R1:W-:Y:S01]  /*181d0*/  MUFU.EX2 R124, R32 ;  /* 0x00000020007c7308 */ /* 0x0003e20000000800 */
[----:B------:R-:W-:Y:S01]  /*181e0*/  FSEL R0, R3, RZ, P0 ;  /* 0x000000ff03007208 */ /* 0x000fe20000000000 */
[----:B------:R-:W-:Y:S01]  /*181f0*/  IMAD.MOV.U32 R112, RZ, RZ, R235 ;  /* 0x000000ffff707224 */ /* 0x000fe200078e00eb */
[----:B------:R-:W-:Y:S02]  /*18200*/  F2FP.BF16.PACK_AB R65, R235, R200 ;  /* 0x000000c8eb41723e */ /* 0x000fe400000010ff */
[----:B------:R-:W-:Y:S01]  /*18210*/  ISETP.GT.AND P0, PT, R225, UR8, PT ;  /* 0x00000008e1007c0c */ /* 0x000fe2000bf04270 */
[----:B------:R-:W-:Y:S04]  /*18220*/  FADD.FTZ R0, -R0, R103 ;  /* 0x0000006700007221 */ /* 0x000fe80000010100 */
[----:B------:R4:W-:Y:S01]  /*18230*/  MUFU.EX2 R91, R44 ;  /* 0x0000002c005b7308 */ /* 0x0009e20000000800 */
[----:B------:R-:W-:Y:S01]  /*18240*/  FMUL.FTZ R0, R0, c[0x0][0x2d0] ;  /* 0x0000b40000007a20 */ /* 0x000fe20000410000 */
[----:B---3--:R-:W-:Y:S01]  /*18250*/  MOV R116, R87 ;  /* 0x0000005700747202 */ /* 0x008fe20000000f00 */
[C---:B------:R-:W-:Y:S02]  /*18260*/  FMUL.FTZ R4, R69.reuse, R104 ;  /* 0x0000006845047220 */ /* 0x040fe40000410000 */
[----:B------:R-:W-:Y:S05]  /*18270*/  IMAD.MOV.U32 R104, RZ, RZ, R93 ;  /* 0x000000ffff687224 */ /* 0x000fea00078e005d */
[----:B------:R-:W3:Y:S01]  /*18280*/  MUFU.EX2 R0, R0 ;  /* 0x0000000000007308 */ /* 0x000ee20000000800 */
[-C--:B--2---:R-:W-:Y:S01]  /*18290*/  HMMA.16816.F32.BF16 R4, R76, R20.reuse, R4 ;  /* 0x000000144c04723c */ /* 0x084fe20000041804 */
[----:B-1----:R-:W-:Y:S02]  /*182a0*/  FMUL.FTZ R32, R69, R132 ;  /* 0x0000008445207220 */ /* 0x002fe40000410000 */
[----:B----4-:R-:W-:Y:S02]  /*182b0*/  FMUL.FTZ R44, R2, R144 ;  /* 0x00000090022c7220 */ /* 0x010fe40000410000 */
[C---:B---3--:R-:W-:Y:S02]  /*182c0*/  FMUL.FTZ R10, R0.reuse, R110 ;  /* 0x0000006e000a7220 */ /* 0x048fe40000410000 */
[C---:B------:R-:W-:Y:S01]  /*182d0*/  FMUL.FTZ R11, R0.reuse, R111 ;  /* 0x0000006f000b7220 */ /* 0x040fe20000410000 */
[----:B------:R-:W-:Y:S01]  /*182e0*/  MOV R111, R243 ;  /* 0x000000f3006f7202 */ /* 0x000fe20000000f00 */
[C---:B------:R-:W-:Y:S03]  /*182f0*/  FMUL.FTZ R15, R0.reuse, R115 ;  /* 0x00000073000f7220 */ /* 0x040fe60000410000 */
[----:B------:R-:W-:Y:S02]  /*18300*/  IMAD.MOV.U32 R115, RZ, RZ, R89 ;  /* 0x000000ffff737224 */ /* 0x000fe400078e0059 */
[C---:B------:R-:W-:Y:S01]  /*18310*/  FMUL.FTZ R26, R0.reuse, R126 ;  /* 0x0000007e001a7220 */ /* 0x040fe20000410000 */
[C---:B------:R-:W-:Y:S01]  /*18320*/  HMMA.16816.F32.BF16 R8, R64.reuse, R20, R8 ;  /* 0x000000144008723c */ /* 0x040fe20000041808 */
[C---:B------:R-:W-:Y:S01]  /*18330*/  FMUL.FTZ R14, R0.reuse, R114 ;  /* 0x00000072000e7220 */ /* 0x040fe20000410000 */
[----:B------:R-:W-:Y:S01]  /*18340*/  MOV R126, R80 ;  /* 0x00000050007e7202 */ /* 0x000fe20000000f00 */
[C---:B------:R-:W-:Y:S01]  /*18350*/  FMUL.FTZ R31, R0.reuse, R131 ;  /* 0x00000083001f7220 */ /* 0x040fe20000410000 */
[----:B------:R-:W1:Y:S01]  /*18360*/  LDSM.16.MT88.4 R80, [R211+0x100] ;  /* 0x00010000d350783b */ /* 0x000e620000004200 */
[----:B------:R-:W-:Y:S01]  /*18370*/  MOV R131, R84 ;  /* 0x0000005400837202 */ /* 0x000fe20000000f00 */
[----:B------:R-:W-:Y:S01]  /*18380*/  FMUL.FTZ R27, R0, R127 ;  /* 0x0000007f001b7220 */ /* 0x000fe20000410000 */
[----:B------:R-:W-:Y:S01]  /*18390*/  MOV R114, R92 ;  /* 0x0000005c00727202 */ /* 0x000fe20000000f00 */
[-C--:B------:R-:W-:Y:S01]  /*183a0*/  HMMA.16816.F32.BF16 R12, R64, R22.reuse, R12 ;  /* 0x00000016400c723c */ /* 0x080fe2000004180c */
[----:B------:R-:W-:Y:S01]  /*183b0*/  FFMA.FTZ R20, R46, c[0x0][0x2d0], -R74 ;  /* 0x0000b4002e147a23 */ /* 0x000fe2000001084a */
[----:B------:R2:W-:Y:S02]  /*183c0*/  MUFU.EX2 R127, R40 ;  /* 0x00000028007f7308 */ /* 0x0005e40000000800 */
[----:B------:R-:W3:Y:S01]  /*183d0*/  LDSM.16.MT88.4 R84, [R209+0x900] ;  /* 0x00090000d154783b */ /* 0x000ee20000004200 */
[----:B------:R-:W-:Y:S02]  /*183e0*/  FFMA.FTZ R92, R95, c[0x0][0x2d0], -R75 ;  /* 0x0000b4005f5c7a23 */ /* 0x000fe4000001084b */
[C---:B------:R-:W-:Y:S01]  /*183f0*/  FMUL.FTZ R21, R69.reuse, R121 ;  /* 0x0000007945157220 */ /* 0x040fe20000410000 */
[C---:B------:R-:W-:Y:S01]  /*18400*/  HMMA.16816.F32.BF16 R16, R76.reuse, R22, R16 ;  /* 0x000000164c10723c */ /* 0x040fe20000041810 */
[----:B------:R-:W-:Y:S03]  /*18410*/  FMUL.FTZ R30, R0, R130 ;  /* 0x00000082001e7220 */ /* 0x000fe60000410000 */
[----:B------:R4:W5:Y:S01]  /*18420*/  MUFU.EX2 R59, R20 ;  /* 0x00000014003b7308 */ /* 0x0009620000000800 */
[----:B------:R-:W-:Y:S01]  /*18430*/  MOV R130, R33 ;  /* 0x0000002100827202 */ /* 0x000fe20000000f00 */
[C---:B------:R-:W-:Y:S01]  /*18440*/  FMUL.FTZ R33, R69.reuse, R133 ;  /* 0x0000008545217220 */ /* 0x040fe20000410000 */
[----:B------:R-:W-:Y:S01]  /*18450*/  MOV R121, R61 ;  /* 0x0000003d00797202 */ /* 0x000fe20000000f00 */
[C---:B------:R-:W-:Y:S01]  /*18460*/  FMUL.FTZ R22, R68.reuse, R122 ;  /* 0x0000007a44167220 */ /* 0x040fe20000410000 */
[----:B------:R-:W-:Y:S03]  /*18470*/  LDSM.16.MT88.4 R132, [R212+0x2900] ;  /* 0x00290000d484783b */ /* 0x000fe60000004200 */
[----:B------:R-:W-:Y:S02]  /*18480*/  FMUL.FTZ R23, R68, R123 ;  /* 0x0000007b44177220 */ /* 0x000fe40000410000 */
[C---:B------:R-:W-:Y:S02]  /*18490*/  FMUL.FTZ R42, R0.reuse, R142 ;  /* 0x0000008e002a7220 */ /* 0x040fe40000410000 */
[----:B------:R-:W-:Y:S02]  /*184a0*/  FMUL.FTZ R43, R0, R143 ;  /* 0x0000008f002b7220 */ /* 0x000fe40000410000 */
[----:B--2---:R-:W-:Y:S02]  /*184b0*/  FMUL.FTZ R40, R2, R140 ;  /* 0x0000008c02287220 */ /* 0x004fe40000410000 */
[C---:B------:R-:W-:Y:S02]  /*184c0*/  FMUL.FTZ R46, R0.reuse, R146 ;  /* 0x00000092002e7220 */ /* 0x040fe40000410000 */
[----:B------:R-:W-:Y:S02]  /*184d0*/  FMUL.FTZ R47, R0, R147 ;  /* 0x00000093002f7220 */ /* 0x000fe40000410000 */
[----:B------:R-:W-:Y:S02]  /*184e0*/  IMAD.MOV.U32 R122, RZ, RZ, R60 ;  /* 0x000000ffff7a7224 */ /* 0x000fe400078e003c */
[----:B------:R-:W-:Y:S02]  /*184f0*/  FMUL.FTZ R60, R2, R160 ;  /* 0x000000a0023c7220 */ /* 0x000fe40000410000 */
[C---:B----4-:R-:W-:Y:S02]  /*18500*/  FMUL.FTZ R20, R69.reuse, R120 ;  /* 0x0000007845147220 */ /* 0x050fe40000410000 */
[----:B-----5:R-:W-:Y:S01]  /*18510*/  IMAD.MOV.U32 R150, RZ, RZ, R59 ;  /* 0x000000ffff967224 */ /* 0x020fe200078e003b */
[----:B------:R2:W-:Y:S01]  /*18520*/  MUFU.EX2 R120, R62 ;  /* 0x0000003e00787308 */ /* 0x0005e20000000800 */
[----:B------:R-:W-:Y:S02]  /*18530*/  FMUL.FTZ R59, R0, R159 ;  /* 0x0000009f003b7220 */ /* 0x000fe40000410000 */
[----:B------:R-:W-:Y:S01]  /*18540*/  FMUL.FTZ R61, R2, R161 ;  /* 0x000000a1023d7220 */ /* 0x000fe20000410000 */
[-C--:B------:R-:W-:Y:S01]  /*18550*/  HMMA.16816.F32.BF16 R20, R76, R36.reuse, R20 ;  /* 0x000000244c14723c */ /* 0x080fe20000041814 */
[----:B------:R-:W-:Y:S02]  /*18560*/  FMUL.FTZ R63, R0, R163 ;  /* 0x000000a3003f7220 */ /* 0x000fe40000410000 */
[----:B------:R-:W-:Y:S05]  /*18570*/  IMAD.MOV.U32 R110, RZ, RZ, R244 ;  /* 0x000000ffff6e7224 */ /* 0x000fea00078e00f4 */
[C---:B------:R-:W-:Y:S07]  /*18580*/  HMMA.16816.F32.BF16 R24, R64.reuse, R36, R24 ;  /* 0x000000244018723c */ /* 0x040fee0000041818 */
[----:B------:R-:W-:Y:S01]  /*18590*/  FFMA.FTZ R36, R48, c[0x0][0x2d0], -R96 ;  /* 0x0000b40030247a23 */ /* 0x000fe20000010860 */
[-C--:B------:R-:W-:Y:S01]  /*185a0*/  HMMA.16816.F32.BF16 R28, R64, R38.reuse, R28 ;  /* 0x00000026401c723c */ /* 0x080fe2000004181c */
[----:B------:R-:W-:Y:S02]  /*185b0*/  FMUL.FTZ R37, R69, R137 ;  /* 0x0000008945257220 */ /* 0x000fe40000410000 */
[----:B------:R4:W-:Y:S01]  /*185c0*/  MUFU.EX2 R128, R36 ;  /* 0x0000002400807308 */ /* 0x0009e20000000800 */
[--C-:B------:R-:W-:Y:S02]  /*185d0*/  FFMA.FTZ R48, R51, c[0x0][0x2d0], -R74.reuse ;  /* 0x0000b40033307a23 */ /* 0x100fe4000001084a */
[----:B------:R-:W-:Y:S02]  /*185e0*/  FMUL.FTZ R51, R68, R151 ;  /* 0x0000009744337220 */ /* 0x000fe40000410000 */
[C---:B------:R-:W-:Y:S01]  /*185f0*/  HMMA.16816.F32.BF16 R32, R76.reuse, R38, R32 ;  /* 0x000000264c20723c */ /* 0x040fe20000041820 */
[----:B--2---:R-:W-:Y:S04]  /*18600*/  FMUL.FTZ R62, R0, R162 ;  /* 0x000000a2003e7220 */ /* 0x004fe80000410000 */
[----:B------:R2:W-:Y:S02]  /*18610*/  MUFU.EX2 R123, R48 ;  /* 0x00000030007b7308 */ /* 0x0005e40000000800 */
[C---:B------:R-:W-:Y:S02]  /*18620*/  FMUL.FTZ R38, R68.reuse, R138 ;  /* 0x0000008a44267220 */ /* 0x040fe40000410000 */
[----:B------:R-:W-:Y:S06]  /*18630*/  FMUL.FTZ R39, R68, R139 ;  /* 0x0000008b44277220 */ /* 0x000fec0000410000 */
[----:B------:R5:W-:Y:S01]  /*18640*/  MUFU.EX2 R151, R58 ;  /* 0x0000003a00977308 */ /* 0x000be20000000800 */
[C---:B----4-:R-:W-:Y:S09]  /*18650*/  FMUL.FTZ R36, R69.reuse, R136 ;  /* 0x0000008845247220 */ /* 0x050ff20000410000 */
[----:B------:R-:W-:Y:S01]  /*18660*/  MUFU.EX2 R138, R92 ;  /* 0x0000005c008a7308 */ /* 0x000fe20000000800 */
[-C--:B------:R-:W-:Y:S01]  /*18670*/  HMMA.16816.F32.BF16 R36, R76, R52.reuse, R36 ;  /* 0x000000344c24723c */ /* 0x080fe20000041824 */
[C---:B--2---:R-:W-:Y:S02]  /*18680*/  FMUL.FTZ R48, R69.reuse, R148 ;  /* 0x0000009445307220 */ /* 0x044fe40000410000 */
[----:B------:R-:W-:Y:S05]  /*18690*/  IMAD.MOV.U32 R148, RZ, RZ, R91 ;  /* 0x000000ffff947224 */ /* 0x000fea00078e005b */
[C---:B------:R-:W-:Y:S01]  /*186a0*/  HMMA.16816.F32.BF16 R40, R64.reuse, R52, R40 ;  /* 0x000000344028723c */ /* 0x040fe20000041828 */
[----:B-----5:R-:W-:Y:S06]  /*186b0*/  FMUL.FTZ R58, R0, R158 ;  /* 0x0000009e003a7220 */ /* 0x020fec0000410000 */
[--C-:B------:R-:W-:Y:S01]  /*186c0*/  FFMA.FTZ R52, R56, c[0x0][0x2d0], -R97.reuse ;  /* 0x0000b40038347a23 */ /* 0x100fe20000010861 */
[-C--:B------:R-:W-:Y:S01]  /*186d0*/  HMMA.16816.F32.BF16 R44, R64, R54.reuse, R44 ;  /* 0x00000036402c723c */ /* 0x080fe2000004182c */
[C---:B------:R-:W-:Y:S02]  /*186e0*/  FMUL.FTZ R53, R69.reuse, R153 ;  /* 0x0000009945357220 */ /* 0x040fe40000410000 */
[----:B------:R2:W4:Y:S01]  /*186f0*/  MUFU.EX2 R103, R52 ;  /* 0x0000003400677308 */ /* 0x0005220000000800 */
[----:B------:R-:W-:Y:S04]  /*18700*/  FMUL.FTZ R56, R2, R156 ;  /* 0x0000009c02387220 */ /* 0x000fe80000410000 */
[C---:B------:R-:W-:Y:S07]  /*18710*/  HMMA.16816.F32.BF16 R48, R76.reuse, R54, R48 ;  /* 0x000000364c30723c */ /* 0x040fee0000041830 */
[C---:B------:R-:W-:Y:S02]  /*18720*/  FMUL.FTZ R54, R68.reuse, R154 ;  /* 0x0000009a44367220 */ /* 0x040fe40000410000 */
[----:B------:R-:W-:Y:S03]  /*18730*/  FMUL.FTZ R55, R68, R155 ;  /* 0x0000009b44377220 */ /* 0x000fe60000410000 */
[----:B--2---:R-:W-:Y:S07]  /*18740*/  FMUL.FTZ R52, R69, R152 ;  /* 0x0000009845347220 */ /* 0x004fee0000410000 */
[-C--:B-1----:R-:W-:Y:S08]  /*18750*/  HMMA.16816.F32.BF16 R52, R76, R80.reuse, R52 ;  /* 0x000000504c34723c */ /* 0x082ff00000041834 */
[C---:B------:R-:W-:Y:S07]  /*18760*/  HMMA.16816.F32.BF16 R56, R64.reuse, R80, R56 ;  /* 0x000000504038723c */ /* 0x040fee0000041838 */
[----:B------:R-:W-:Y:S01]  /*18770*/  FFMA.FTZ R80, R88, c[0x0][0x2d0], -R97 ;  /* 0x0000b40058507a23 */ /* 0x000fe20000010861 */
[-C--:B------:R-:W-:Y:S01]  /*18780*/  HMMA.16816.F32.BF16 R60, R64, R82.reuse, R60 ;  /* 0x00000052403c723c */ /* 0x080fe2000004183c */
[----:B----4-:R-:W-:Y:S02]  /*18790*/  F2FP.BF16.PACK_AB R81, R151, R103 ;  /* 0x000000679751723e */ /* 0x010fe400000010ff */
[----:B------:R1:W2:Y:S04]  /*187a0*/  MUFU.EX2 R105, R80 ;  /* 0x0000005000697308 */ /* 0x0002a80000000800 */
[C---:B------:R-:W-:Y:S02]  /*187b0*/  FMUL.FTZ R64, R69.reuse, R164 ;  /* 0x000000a445407220 */ /* 0x040fe40000410000 */
[----:B------:R-:W-:Y:S03]  /*187c0*/  FMUL.FTZ R65, R69, R165 ;  /* 0x000000a545417220 */ /* 0x000fe60000410000 */
[C---:B------:R-:W-:Y:S02]  /*187d0*/  FMUL.FTZ R66, R68.reuse, R166 ;  /* 0x000000a644427220 */ /* 0x040fe40000410000 */
[----:B------:R-:W-:Y:S07]  /*187e0*/  FMUL.FTZ R67, R68, R167 ;  /* 0x000000a744437220 */ /* 0x000fee0000410000 */
[----:B------:R-:W-:Y:S01]  /*187f0*/  HMMA.16816.F32.BF16 R64, R76, R82, R64 ;  /* 0x000000524c40723c */ /* 0x000fe20000041840 */
[--C-:B-1----:R-:W-:Y:S06]  /*18800*/  FFMA.FTZ R80, R90, c[0x0][0x2d0], -R74.reuse ;  /* 0x0000b4005a507a23 */ /* 0x102fec000001084a */
[----:B------:R-:W-:Y:S01]  /*18810*/  F2FP.BF16.PACK_AB R76, R116, R126 ;  /* 0x0000007e744c723e */ /* 0x000fe200000010ff */
[----:B------:R-:W1:Y:S01]  /*18820*/  LDSM.16.MT88.4 R88, [R212+0x900] ;  /* 0x00090000d458783b */ /* 0x000e620000004200 */
[----:B------:R-:W-:Y:S01]  /*18830*/  F2FP.BF16.PACK_AB R77, R117, R125 ;  /* 0x0000007d754d723e */ /* 0x000fe200000010ff */
[----:B------:R4:W-:Y:S02]  /*18840*/  MUFU.EX2 R249, R80 ;  /* 0x0000005000f97308 */ /* 0x0009e40000000800 */
[----:B------:R-:W-:Y:S02]  /*18850*/  F2FP.BF16.PACK_AB R78, R150, R130 ;  /* 0x00000082964e723e */ /* 0x000fe400000010ff */
[----:B------:R-:W-:Y:S02]  /*18860*/  F2FP.BF16.PACK_AB R79, R149, R129 ;  /* 0x00000081954f723e */ /* 0x000fe400000010ff */
[----:B------:R-:W-:Y:S02]  /*18870*/  F2FP.BF16.PACK_AB R82, R148, R127 ;  /* 0x0000007f9452723e */ /* 0x000fe400000010ff */
[----:B--2---:R-:W-:Y:S03]  /*18880*/  F2FP.BF16.PACK_AB R83, R105, R120 ;  /* 0x000000786953723e */ /* 0x004fe600000010ff */
[-C--:B---3--:R-:W-:Y:S01]  /*18890*/  HMMA.16816.F32.BF16 R4, R76, R84.reuse, R4 ;  /* 0x000000544c04723c */ /* 0x088fe20000041804 */
[--C-:B----4-:R-:W-:Y:S02]  /*188a0*/  FFMA.FTZ R80, R94, c[0x0][0x2d0], -R75.reuse ;  /* 0x0000b4005e507a23 */ /* 0x110fe4000001084b */
        /* <DEDUP_REMOVED lines=9> */
[C---:B------:R-:W-:Y:S01]  /*18940*/  HMMA.16816.F32.BF16 R24, R80.reuse, R88, R24 ;  /* 0x000000585018723c */ /* 0x040fe20000041818 */
[----:B---3--:R-:W-:Y:S06]  /*18950*/  FFMA.FTZ R84, R177, c[0x0][0x2d0], -R74 ;  /* 0x0000b400b1547a23 */ /* 0x008fec000001084a */
[--C-:B------:R-:W-:Y:S01]  /*18960*/  FFMA.FTZ R88, R170, c[0x0][0x2d0], -R96.reuse ;  /* 0x0000b400aa587a23 */ /* 0x100fe20000010860 */
[-C--:B------:R-:W-:Y:S01]  /*18970*/  HMMA.16816.F32.BF16 R28, R80, R90.reuse, R28 ;  /* 0x0000005a501c723c */ /* 0x080fe2000004181c */
[----:B------:R1:W-:Y:S07]  /*18980*/  MUFU.EX2 R246, R84 ;  /* 0x0000005400f67308 */ /* 0x0003ee0000000800 */
[C---:B------:R-:W-:Y:S03]  /*18990*/  HMMA.16816.F32.BF16 R32, R76.reuse, R90, R32 ;  /* 0x0000005a4c20723c */ /* 0x040fe60000041820 */
[----:B------:R3:W-:Y:S05]  /*189a0*/  MUFU.EX2 R136, R88 ;  /* 0x0000005800887308 */ /* 0x0007ea0000000800 */
[-C--:B--2---:R-:W-:Y:S08]  /*189b0*/  HMMA.16816.F32.BF16 R36, R76, R92.reuse, R36 ;  /* 0x0000005c4c24723c */ /* 0x084ff00000041824 */
[C---:B------:R-:W-:Y:S01]  /*189c0*/  HMMA.16816.F32.BF16 R40, R80.reuse, R92, R40 ;  /* 0x0000005c5028723c */ /* 0x040fe20000041828 */
[----:B-1----:R-:W-:Y:S04]  /*189d0*/  FFMA.FTZ R84, R171, c[0x0][0x2d0], -R75 ;  /* 0x0000b400ab547a23 */ /* 0x002fe8000001084b */
[----:B------:R1:W-:Y:S02]  /*189e0*/  MUFU.EX2 R244, R84 ;  /* 0x0000005400f47308 */ /* 0x0003e40000000800 */
[----:B------:R-:W-:Y:S01]  /*189f0*/  FFMA.FTZ R92, R168, c[0x0][0x2d0], -R97 ;  /* 0x0000b400a85c7a23 */ /* 0x000fe20000010861 */
[-C--:B------:R-:W-:Y:S01]  /*18a00*/  HMMA.16816.F32.BF16 R44, R80, R94.reuse, R44 ;  /* 0x0000005e502c723c */ /* 0x080fe2000004182c */
[--C-:B---3--:R-:W-:Y:S06]  /*18a10*/  FFMA.FTZ R88, R173, c[0x0][0x2d0], -R96.reuse ;  /* 0x0000b400ad587a23 */ /* 0x108fec0000010860 */
[----:B------:R2:W-:Y:S01]  /*18a20*/  MUFU.EX2 R235, R92 ;  /* 0x0000005c00eb7308 */ /* 0x0005e20000000800 */
[C---:B------:R-:W-:Y:S09]  /*18a30*/  HMMA.16816.F32.BF16 R48, R76.reuse, R94, R48 ;  /* 0x0000005e4c30723c */ /* 0x040ff20000041830 */
[----:B------:R3:W-:Y:S03]  /*18a40*/  MUFU.EX2 R142, R88 ;  /* 0x00000058008e7308 */ /* 0x0007e60000000800 */
[----:B-1----:R-:W-:Y:S07]  /*18a50*/  FFMA.FTZ R84, R174, c[0x0][0x2d0], -R75 ;  /* 0x0000b400ae547a23 */ /* 0x002fee000001084b */
[----:B------:R1:W-:Y:S01]  /*18a60*/  MUFU.EX2 R143, R84 ;  /* 0x00000054008f7308 */ /* 0x0003e20000000800 */
[----:B--2---:R-:W-:Y:S09]  /*18a70*/  FFMA.FTZ R92, R169, c[0x0][0x2d0], -R97 ;  /* 0x0000b400a95c7a23 */ /* 0x004ff20000010861 */
[----:B------:R2:W-:Y:S01]  /*18a80*/  MUFU.EX2 R233, R92 ;  /* 0x0000005c00e97308 */ /* 0x0005e20000000800 */
[--C-:B---3--:R-:W-:Y:S09]  /*18a90*/  FFMA.FTZ R88, R175, c[0x0][0x2d0], -R96.reuse ;  /* 0x0000b400af587a23 */ /* 0x108ff20000010860 */
[----:B------:R3:W4:Y:S01]  /*18aa0*/  MUFU.EX2 R141, R88 ;  /* 0x00000058008d7308 */ /* 0x0007220000000800 */
[----:B-1----:R-:W-:Y:S09]  /*18ab0*/  FFMA.FTZ R84, R99, c[0x0][0x2d0], -R96 ;  /* 0x0000b40063547a23 */ /* 0x002ff20000010860 */
[----:B------:R1:W-:Y:S01]  /*18ac0*/  MUFU.EX2 R137, R84 ;  /* 0x0000005400897308 */ /* 0x0003e20000000800 */
[----:B--2---:R-:W-:Y:S09]  /*18ad0*/  FFMA.FTZ R92, R186, c[0x0][0x2d0], -R75 ;  /* 0x0000b400ba5c7a23 */ /* 0x004ff2000001084b */
[----:B------:R2:W-:Y:S01]  /*18ae0*/  MUFU.EX2 R145, R92 ;  /* 0x0000005c00917308 */ /* 0x0005e20000000800 */
[--C-:B---3--:R-:W-:Y:S09]  /*18af0*/  FFMA.FTZ R88, R181, c[0x0][0x2d0], -R74.reuse ;  /* 0x0000b400b5587a23 */ /* 0x108ff2000001084a */
[----:B------:R3:W-:Y:S01]  /*18b00*/  MUFU.EX2 R243, R88 ;  /* 0x0000005800f37308 */ /* 0x0007e20000000800 */
[----:B-1----:R-:W1:Y:S08]  /*18b10*/  LDSM.16.MT88.4 R84, [R211+0x900] ;  /* 0x00090000d354783b */ /* 0x002e700000004200 */
[----:B--2---:R-:W-:Y:S01]  /*18b20*/  LDSM.16.MT88.4 R92, [R210+0x1100] ;  /* 0x00110000d25c783b */ /* 0x004fe20000004200 */
[--C-:B---3--:R-:W-:Y:S04]  /*18b30*/  FFMA.FTZ R88, R98, c[0x0][0x2d0], -R97.reuse ;  /* 0x0000b40062587a23 */ /* 0x108fe80000010861 */
[----:B------:R2:W3:Y:S01]  /*18b40*/  MUFU.EX2 R140, R88 ;  /* 0x00000058008c7308 */ /* 0x0004e20000000800 */
[-C--:B-1----:R-:W-:Y:S08]  /*18b50*/  HMMA.16816.F32.BF16 R52, R76, R84.reuse, R52 ;  /* 0x000000544c34723c */ /* 0x082ff00000041834 */
[C---:B------:R-:W-:Y:S01]  /*18b60*/  HMMA.16816.F32.BF16 R56, R80.reuse, R84, R56 ;  /* 0x000000545038723c */ /* 0x040fe20000041838 */
[----:B--2---:R-:W1:Y:S06]  /*18b70*/  LDSM.16.MT88.4 R88, [R209+0x1100] ;  /* 0x00110000d158783b */ /* 0x004e6c0000004200 */
[----:B------:R-:W-:Y:S01]  /*18b80*/  FFMA.FTZ R84, R172, c[0x0][0x2d0], -R97 ;  /* 0x0000b400ac547a23 */ /* 0x000fe20000010861 */
[-C--:B------:R-:W-:Y:S03]  /*18b90*/  HMMA.16816.F32.BF16 R60, R80, R86.reuse, R60 ;  /* 0x00000056503c723c */ /* 0x080fe6000004183c */
[----:B------:R2:W5:Y:S04]  /*18ba0*/  MUFU.EX2 R230, R84 ;  /* 0x0000005400e67308 */ /* 0x0005680000000800 */
[--C-:B------:R-:W-:Y:S01]  /*18bb0*/  FFMA.FTZ R80, R187, c[0x0][0x2d0], -R74.reuse ;  /* 0x0000b400bb507a23 */ /* 0x100fe2000001084a */
[----:B------:R-:W-:Y:S01]  /*18bc0*/  HMMA.16816.F32.BF16 R64, R76, R86, R64 ;  /* 0x000000564c40723c */ /* 0x000fe20000041840 */
[----:B----4-:R-:W-:Y:S03]  /*18bd0*/  F2FP.BF16.PACK_AB R82, R141, R142 ;  /* 0x0000008e8d52723e */ /* 0x010fe600000010ff */
[----:B---3--:R-:W-:Y:S01]  /*18be0*/  F2FP.BF16.PACK_AB R81, R235, R140 ;  /* 0x0000008ceb51723e */ /* 0x008fe200000010ff */
[----:B------:R3:W-:Y:S02]  /*18bf0*/  MUFU.EX2 R147, R80 ;  /* 0x0000005000937308 */ /* 0x0007e40000000800 */
[----:B------:R-:W-:Y:S02]  /*18c00*/  F2FP.BF16.PACK_AB R76, R249, R123 ;  /* 0x0000007bf94c723e */ /* 0x000fe400000010ff */
[----:B------:R-:W-:Y:S03]  /*18c10*/  F2FP.BF16.PACK_AB R77, R138, R139 ;  /* 0x0000008b8a4d723e */ /* 0x000fe600000010ff */
[----:B------:R-:W-:Y:S02]  /*18c20*/  F2FP.BF16.PACK_AB R78, R246, R248 ;  /* 0x000000f8f64e723e */ /* 0x000fe400000010ff */
[----:B------:R-:W-:Y:S01]  /*18c30*/  F2FP.BF16.PACK_AB R79, R143, R244 ;  /* 0x000000f48f4f723e */ /* 0x000fe200000010ff */
[----:B--2---:R-:W2:Y:S01]  /*18c40*/  LDSM.16.MT88.4 R84, [R212+0x1100] ;  /* 0x00110000d454783b */ /* 0x004ea20000004200 */
[----:B-----5:R-:W-:Y:S05]  /*18c50*/  F2FP.BF16.PACK_AB R83, R230, R233 ;  /* 0x000000e9e653723e */ /* 0x020fea00000010ff */
[-C--:B-1----:R-:W-:Y:S01]  /*18c60*/  HMMA.16816.F32.BF16 R4, R76, R88.reuse, R4 ;  /* 0x000000584c04723c */ /* 0x082fe20000041804 */
[--C-:B---3--:R-:W-:Y:S04]  /*18c70*/  FFMA.FTZ R80, R182, c[0x0][0x2d0], -R75.reuse ;  /* 0x0000b400b6507a23 */ /* 0x108fe8000001084b */
[----:B------:R1:W-:Y:S02]  /*18c80*/  MUFU.EX2 R146, R80 ;  /* 0x0000005000927308 */ /* 0x0003e40000000800 */
[----:B-1----:R-:W-:Y:S07]  /*18c90*/  F2FP.BF16.PACK_AB R80, R136, R137 ;  /* 0x000000898850723e */ /* 0x002fee00000010ff */
[C---:B------:R-:W-:Y:S07]  /*18ca0*/  HMMA.16816.F32.BF16 R8, R80.reuse, R88, R8 ;  /* 0x000000585008723c */ /* 0x040fee0000041808 */
[--C-:B------:R-:W-:Y:S01]  /*18cb0*/  FFMA.FTZ R88, R196, c[0x0][0x2d0], -R74.reuse ;  /* 0x0000b400c4587a23 */ /* 0x100fe2000001084a */
[-C--:B------:R-:W-:Y:S03]  /*18cc0*/  HMMA.16816.F32.BF16 R12, R80, R90.reuse, R12 ;  /* 0x0000005a500c723c */ /* 0x080fe6000004180c */
[----:B------:R1:W-:Y:S05]  /*18cd0*/  MUFU.EX2 R228, R88 ;  /* 0x0000005800e47308 */ /* 0x0003ea0000000800 */
[C---:B------:R-:W-:Y:S08]  /*18ce0*/  HMMA.16816.F32.BF16 R16, R76.reuse, R90, R16 ;  /* 0x0000005a4c10723c */ /* 0x040ff00000041810 */
[-C--:B--2---:R-:W-:Y:S08]  /*18cf0*/  HMMA.16816.F32.BF16 R20, R76, R84.reuse, R20 ;  /* 0x000000544c14723c */ /* 0x084ff00000041814 */
[C---:B------:R-:W-:Y:S01]  /*18d00*/  HMMA.16816.F32.BF16 R24, R80.reuse, R84, R24 ;  /* 0x000000545018723c */ /* 0x040fe20000041818 */
[----:B-1----:R-:W-:Y:S03]  /*18d10*/  FFMA.FTZ R88, R198, c[0x0][0x2d0], -R74 ;  /* 0x0000b400c6587a23 */ /* 0x002fe6000001084a */
[----:B------:R-:W-:Y:S03]  /*18d20*/  MOV R198, R105 ;  /* 0x0000006900c67202 */ /* 0x000fe60000000f00 */
[--C-:B------:R-:W-:Y:S01]  /*18d30*/  FFMA.FTZ R84, R184, c[0x0][0x2d0], -R96.reuse ;  /* 0x0000b400b8547a23 */ /* 0x100fe20000010860 */
[-C--:B------:R-:W-:Y:S01]  /*18d40*/  HMMA.16816.F32.BF16 R28, R80, R86.reuse, R28 ;  /* 0x00000056501c723c */ /* 0x080fe2000004181c */
[----:B------:R1:W-:Y:S07]  /*18d50*/  MUFU.EX2 R196, R88 ;  /* 0x0000005800c47308 */ /* 0x0003ee0000000800 */
[C---:B------:R-:W-:Y:S03]  /*18d60*/  HMMA.16816.F32.BF16 R32, R76.reuse, R86, R32 ;  /* 0x000000564c20723c */ /* 0x040fe60000041820 */
[----:B------:R2:W-:Y:S05]  /*18d70*/  MUFU.EX2 R144, R84 ;  /* 0x0000005400907308 */ /* 0x0005ea0000000800 */
[-C--:B------:R-:W-:Y:S08]  /*18d80*/  HMMA.16816.F32.BF16 R36, R76, R92.reuse, R36 ;  /* 0x0000005c4c24723c */ /* 0x080ff00000041824 */
[C---:B------:R-:W-:Y:S01]  /*18d90*/  HMMA.16816.F32.BF16 R40, R80.reuse, R92, R40 ;  /* 0x0000005c5028723c */ /* 0x040fe20000041828 */
[----:B-1----:R-:W-:Y:S04]  /*18da0*/  FFMA.FTZ R88, R190, c[0x0][0x2d0], -R75 ;  /* 0x0000b400be587a23 */ /* 0x002fe8000001084b */
[----:B------:R1:W-:Y:S02]  /*18db0*/  MUFU.EX2 R190, R88 ;  /* 0x0000005800be7308 */ /* 0x0003e40000000800 */
[----:B------:R-:W-:Y:S01]  /*18dc0*/  FFMA.FTZ R92, R179, c[0x0][0x2d0], -R97 ;  /* 0x0000b400b35c7a23 */ /* 0x000fe20000010861 */
[-C--:B------:R-:W-:Y:S01]  /*18dd0*/  HMMA.16816.F32.BF16 R44, R80, R94.reuse, R44 ;  /* 0x0000005e502c723c */ /* 0x080fe2000004182c */
[--C-:B--2---:R-:W-:Y:S06]  /*18de0*/  FFMA.FTZ R84, R188, c[0x0][0x2d0], -R96.reuse ;  /* 0x0000b400bc547a23 */ /* 0x104fec0000010860 */
[----:B------:R2:W-:Y:S01]  /*18df0*/  MUFU.EX2 R155, R92 ;  /* 0x0000005c009b7308 */ /* 0x0005e20000000800 */
[C---:B------:R-:W-:Y:S09]  /*18e00*/  HMMA.16816.F32.BF16 R48, R76.reuse, R94, R48 ;  /* 0x0000005e4c30723c */ /* 0x040ff20000041830 */
[----:B------:R3:W-:Y:S03]  /*18e10*/  MUFU.EX2 R188, R84 ;  /* 0x0000005400bc7308 */ /* 0x0007e60000000800 */
[----:B-1----:R-:W-:Y:S07]  /*18e20*/  FFMA.FTZ R88, R194, c[0x0][0x2d0], -R75 ;  /* 0x0000b400c2587a23 */ /* 0x002fee000001084b */
[----:B------:R1:W-:Y:S01]  /*18e30*/  MUFU.EX2 R194, R88 ;  /* 0x0000005800c27308 */ /* 0x0003e20000000800 */
[----:B--2---:R-:W-:Y:S09]  /*18e40*/  FFMA.FTZ R92, R178, c[0x0][0x2d0], -R97 ;  /* 0x0000b400b25c7a23 */ /* 0x004ff20000010861 */
[----:B------:R2:W-:Y:S01]  /*18e50*/  MUFU.EX2 R154, R92 ;  /* 0x0000005c009a7308 */ /* 0x0005e20000000800 */
[----:B---3--:R-:W-:Y:S02]  /*18e60*/  FFMA.FTZ R84, R189, c[0x0][0x2d0], -R96 ;  /* 0x0000b400bd547a23 */ /* 0x008fe40000010860 */
[----:B------:R-:W-:Y:S07]  /*18e70*/  IMAD.MOV.U32 R189, RZ, RZ, R110 ;  /* 0x000000ffffbd7224 */ /* 0x000fee00078e006e */
[----:B------:R3:W-:Y:S01]  /*18e80*/  MUFU.EX2 R186, R84 ;  /* 0x0000005400ba7308 */ /* 0x0007e20000000800 */
[----:B-1----:R-:W1:Y:S01]  /*18e90*/  LDSM.16.MT88.4 R88, [R211+0x1100] ;  /* 0x00110000d358783b */ /* 0x002e620000004200 */
[----:B--2---:R-:W-:Y:S01]  /*18ea0*/  FFMA.FTZ R92, R205, c[0x0][0x2d0], -R75 ;  /* 0x0000b400cd5c7a23 */ /* 0x004fe2000001084b */
[----:B------:R-:W-:Y:S07]  /*18eb0*/  MOV R205, R117 ;  /* 0x0000007500cd7202 */ /* 0x000fee0000000f00 */
[----:B------:R2:W-:Y:S01]  /*18ec0*/  MUFU.EX2 R159, R92 ;  /* 0x0000005c009f7308 */ /* 0x0005e20000000800 */
[----:B---3--:R-:W-:Y:S01]  /*18ed0*/  FFMA.FTZ R84, R191, c[0x0][0x2d0], -R96 ;  /* 0x0000b400bf547a23 */ /* 0x008fe20000010860 */
[----:B------:R-:W-:Y:S02]  /*18ee0*/  MOV R191, R123 ;  /* 0x0000007b00bf7202 */ /* 0x000fe40000000f00 */
[----:B------:R-:W-:Y:S06]  /*18ef0*/  MOV R123, R109 ;  /* 0x0000006d007b7202 */ /* 0x000fec0000000f00 */
[----:B------:R3:W4:Y:S01]  /*18f00*/  MUFU.EX2 R187, R84 ;  /* 0x0000005400bb7308 */ /* 0x0007220000000800 */
[----:B--2---:R-:W-:Y:S01]  /*18f10*/  LDSM.16.MT88.4 R92, [R210+0x1900] ;  /* 0x00190000d25c783b */ /* 0x004fe20000004200 */
[-C--:B-1----:R-:W-:Y:S08]  /*18f20*/  HMMA.16816.F32.BF16 R52, R76, R88.reuse, R52 ;  /* 0x000000584c34723c */ /* 0x082ff00000041834 */
[C---:B------:R-:W-:Y:S01]  /*18f30*/  HMMA.16816.F32.BF16 R56, R80.reuse, R88, R56 ;  /* 0x000000585038723c */ /* 0x040fe20000041838 */
[----:B---3--:R-:W-:Y:S03]  /*18f40*/  FFMA.FTZ R84, R203, c[0x0][0x2d0], -R74 ;  /* 0x0000b400cb547a23 */ /* 0x008fe6000001084a */
[----:B------:R-:W-:Y:S01]  /*18f50*/  IMAD.MOV.U32 R203, RZ, RZ, R127 ;  /* 0x000000ffffcb7224 */ /* 0x000fe200078e007f */
[----:B------:R1:W-:Y:S01]  /*18f60*/  MUFU.EX2 R184, R84 ;  /* 0x0000005400b87308 */ /* 0x0003e20000000800 */
[----:B------:R-:W-:Y:S01]  /*18f70*/  MOV R127, R112 ;  /* 0x00000070007f7202 */ /* 0x000fe20000000f00 */
[----:B------:R-:W-:Y:S01]  /*18f80*/  FFMA.FTZ R88, R185, c[0x0][0x2d0], -R97 ;  /* 0x0000b400b9587a23 */ /* 0x000fe20000010861 */
[-C--:B------:R-:W-:Y:S01]  /*18f90*/  HMMA.16816.F32.BF16 R60, R80, R90.reuse, R60 ;  /* 0x0000005a503c723c */ /* 0x080fe2000004183c */
[----:B------:R-:W-:Y:S03]  /*18fa0*/  IMAD.MOV.U32 R185, RZ, RZ, R122 ;  /* 0x000000ffffb97224 */ /* 0x000fe600078e007a */
[----:B------:R-:W-:Y:S03]  /*18fb0*/  MOV R122, R108 ;  /* 0x0000006c007a7202 */ /* 0x000fe60000000f00 */
[--C-:B------:R-:W-:Y:S01]  /*18fc0*/  FFMA.FTZ R80, R226, c[0x0][0x2d0], -R74.reuse ;  /* 0x0000b400e2507a23 */ /* 0x100fe2000001084a */
[----:B------:R-:W-:Y:S01]  /*18fd0*/  HMMA.16816.F32.BF16 R64, R76, R90, R64 ;  /* 0x0000005a4c40723c */ /* 0x000fe20000041840 */
[----:B------:R-:W2:Y:S03]  /*18fe0*/  MUFU.EX2 R102, R88 ;  /* 0x0000005800667308 */ /* 0x000ea60000000800 */
[----:B----4-:R-:W-:Y:S02]  /*18ff0*/  F2FP.BF16.PACK_AB R82, R187, R186 ;  /* 0x000000babb52723e */ /* 0x010fe400000010ff */
[----:B------:R-:W-:Y:S01]  /*19000*/  MOV R226, R121 ;  /* 0x0000007900e27202 */ /* 0x000fe20000000f00 */
[----:B------:R-:W-:Y:S01]  /*19010*/  IMAD.MOV.U32 R121, RZ, RZ, R107 ;  /* 0x000000ffff797224 */ /* 0x000fe200078e006b */
[----:B------:R-:W-:Y:S03]  /*19020*/  F2FP.BF16.PACK_AB R76, R147, R243 ;  /* 0x000000f3934c723e */ /* 0x000fe600000010ff */
[----:B------:R3:W-:Y:S01]  /*19030*/  MUFU.EX2 R181, R80 ;  /* 0x0000005000b57308 */ /* 0x0007e20000000800 */
[----:B------:R-:W-:Y:S01]  /*19040*/  F2FP.BF16.PACK_AB R77, R145, R146 ;  /* 0x00000092914d723e */ /* 0x000fe200000010ff */
[----:B-1----:R-:W-:Y:S01]  /*19050*/  FFMA.FTZ R84, R180, c[0x0][0x2d0], -R97 ;  /* 0x0000b400b4547a23 */ /* 0x002fe20000010861 */
[----:B------:R-:W-:Y:S02]  /*19060*/  F2FP.BF16.PACK_AB R78, R196, R228 ;  /* 0x000000e4c44e723e */ /* 0x000fe400000010ff */
[----:B------:R-:W-:Y:S05]  /*19070*/  F2FP.BF16.PACK_AB R79, R194, R190 ;  /* 0x000000bec24f723e */ /* 0x000fea00000010ff */
[----:B------:R1:W4:Y:S01]  /*19080*/  MUFU.EX2 R182, R84 ;  /* 0x0000005400b67308 */ /* 0x0003220000000800 */
[----:B--2---:R-:W-:Y:S01]  /*19090*/  F2FP.BF16.PACK_AB R83, R102, R154 ;  /* 0x0000009a6653723e */ /* 0x004fe200000010ff */
[----:B------:R-:W-:Y:S01]  /*190a0*/  LDSM.16.MT88.4 R88, [R212+0x1900] ;  /* 0x00190000d458783b */ /* 0x000fe20000004200 */
[--C-:B---3--:R-:W-:Y:S01]  /*190b0*/  FFMA.FTZ R80, R204, c[0x0][0x2d0], -R75.reuse ;  /* 0x0000b400cc507a23 */ /* 0x108fe2000001084b */
[----:B------:R-:W-:Y:S06]  /*190c0*/  MOV R204, R118 ;  /* 0x0000007600cc7202 */ /* 0x000fec0000000f00 */
[----:B------:R2:W-:Y:S01]  /*190d0*/  MUFU.EX2 R153, R80 ;  /* 0x0000005000997308 */ /* 0x0005e20000000800 */
[----:B-1----:R-:W1:Y:S01]  /*190e0*/  LDSM.16.MT88.4 R84, [R209+0x1900] ;  /* 0x00190000d154783b */ /* 0x002e620000004200 */
[----:B----4-:R-:W-:Y:S02]  /*190f0*/  F2FP.BF16.PACK_AB R81, R155, R182 ;  /* 0x000000b69b51723e */ /* 0x010fe400000010ff */
[----:B--2---:R-:W-:Y:S01]  /*19100*/  F2FP.BF16.PACK_AB R80, R188, R144 ;  /* 0x00000090bc50723e */ /* 0x004fe200000010ff */
[-C--:B-1----:R-:W-:Y:S08]  /*19110*/  HMMA.16816.F32.BF16 R4, R76, R84.reuse, R4 ;  /* 0x000000544c04723c */ /* 0x082ff00000041804 */
[C---:B------:R-:W-:Y:S07]  /*19120*/  HMMA.16816.F32.BF16 R8, R80.reuse, R84, R8 ;  /* 0x000000545008723c */ /* 0x040fee0000041808 */
[----:B------:R-:W-:Y:S01]  /*19130*/  FFMA.FTZ R84, R234, c[0x0][0x2d0], -R74 ;  /* 0x0000b400ea547a23 */ /* 0x000fe2000001084a */
[-C--:B------:R-:W-:Y:S01]  /*19140*/  HMMA.16816.F32.BF16 R12, R80, R86.reuse, R12 ;  /* 0x00000056500c723c */ /* 0x080fe2000004180c */
[----:B------:R-:W-:Y:S02]  /*19150*/  IMAD.MOV.U32 R234, RZ, RZ, R116 ;  /* 0x000000ffffea7224 */ /* 0x000fe400078e0074 */
[----:B------:R1:W-:Y:S05]  /*19160*/  MUFU.EX2 R158, R84 ;  /* 0x00000054009e7308 */ /* 0x0003ea0000000800 */
[C---:B------:R-:W-:Y:S08]  /*19170*/  HMMA.16816.F32.BF16 R16, R76.reuse, R86, R16 ;  /* 0x000000564c10723c */ /* 0x040ff00000041810 */
[-C--:B------:R-:W-:Y:S08]  /*19180*/  HMMA.16816.F32.BF16 R20, R76, R88.reuse, R20 ;  /* 0x000000584c14723c */ /* 0x080ff00000041814 */
[C---:B------:R-:W-:Y:S01]  /*19190*/  HMMA.16816.F32.BF16 R24, R80.reuse, R88, R24 ;  /* 0x000000585018723c */ /* 0x040fe20000041818 */
[----:B-1----:R-:W-:Y:S03]  /*191a0*/  FFMA.FTZ R84, R236, c[0x0][0x2d0], -R74 ;  /* 0x0000b400ec547a23 */ /* 0x002fe6000001084a */
[----:B------:R-:W-:Y:S03]  /*191b0*/  MOV R236, R115 ;  /* 0x0000007300ec7202 */ /* 0x000fe60000000f00 */
[----:B------:R-:W-:Y:S01]  /*191c0*/  FFMA.FTZ R88, R206, c[0x0][0x2d0], -R96 ;  /* 0x0000b400ce587a23 */ /* 0x000fe20000010860 */
[-C--:B------:R-:W-:Y:S01]  /*191d0*/  HMMA.16816.F32.BF16 R28, R80, R90.reuse, R28 ;  /* 0x0000005a501c723c */ /* 0x080fe2000004181c */
[----:B------:R1:W-:Y:S03]  /*191e0*/  MUFU.EX2 R180, R84 ;  /* 0x0000005400b47308 */ /* 0x0003e60000000800 */
[----:B------:R-:W-:Y:S04]  /*191f0*/  IMAD.MOV.U32 R206, RZ, RZ, R104 ;  /* 0x000000ffffce7224 */ /* 0x000fe800078e0068 */
[C---:B------:R-:W-:Y:S03]  /*19200*/  HMMA.16816.F32.BF16 R32, R76.reuse, R90, R32 ;  /* 0x0000005a4c20723c */ /* 0x040fe60000041820 */
[----:B------:R2:W-:Y:S05]  /*19210*/  MUFU.EX2 R156, R88 ;  /* 0x00000058009c7308 */ /* 0x0005ea0000000800 */
[-C--:B------:R-:W-:Y:S08]  /*19220*/  HMMA.16816.F32.BF16 R36, R76, R92.reuse, R36 ;  /* 0x0000005c4c24723c */ /* 0x080ff00000041824 */
[C---:B------:R-:W-:Y:S01]  /*19230*/  HMMA.16816.F32.BF16 R40, R80.reuse, R92, R40 ;  /* 0x0000005c5028723c */ /* 0x040fe20000041828 */
[----:B-1----:R-:W-:Y:S03]  /*19240*/  FFMA.FTZ R84, R231, c[0x0][0x2d0], -R75 ;  /* 0x0000b400e7547a23 */ /* 0x002fe6000001084b */
[----:B------:R-:W-:Y:S01]  /*19250*/  MOV R231, R114 ;  /* 0x0000007200e77202 */ /* 0x000fe20000000f00 */
[----:B------:R1:W-:Y:S01]  /*19260*/  MUFU.EX2 R157, R84 ;  /* 0x00000054009d7308 */ /* 0x0003e20000000800 */
[----:B------:R-:W-:Y:S02]  /*19270*/  IMAD.MOV.U32 R114, RZ, RZ, R113 ;  /* 0x000000ffff727224 */ /* 0x000fe400078e0071 */
[-C--:B------:R-:W-:Y:S01]  /*19280*/  HMMA.16816.F32.BF16 R44, R80, R94.reuse, R44 ;  /* 0x0000005e502c723c */ /* 0x080fe2000004182c */
[----:B------:R-:W3:Y:S03]  /*19290*/  LDL.LU R113, [R1+0x8] ;  /* 0x0000080001717983 */ /* 0x000ee60000300800 */
[--C-:B--2---:R-:W-:Y:S02]  /*192a0*/  FFMA.FTZ R88, R207, c[0x0][0x2d0], -R96.reuse ;  /* 0x0000b400cf587a23 */ /* 0x104fe40000010860 */
[----:B------:R-:W-:Y:S02]  /*192b0*/  FFMA.FTZ R92, R201, c[0x0][0x2d0], -R97 ;  /* 0x0000b400c95c7a23 */ /* 0x000fe40000010861 */
[C---:B------:R-:W-:Y:S01]  /*192c0*/  HMMA.16816.F32.BF16 R48, R76.reuse, R94, R48 ;  /* 0x0000005e4c30723c */ /* 0x040fe20000041830 */
[----:B------:R2:W-:Y:S10]  /*192d0*/  MUFU.EX2 R178, R88 ;  /* 0x0000005800b27308 */ /* 0x0005f40000000800 */
[----:B------:R4:W-:Y:S01]  /*192e0*/  MUFU.EX2 R100, R92 ;  /* 0x0000005c00647308 */ /* 0x0009e20000000800 */
[----:B-1----:R-:W-:Y:S01]  /*192f0*/  FFMA.FTZ R84, R232, c[0x0][0x2d0], -R75 ;  /* 0x0000b400e8547a23 */ /* 0x002fe2000001084b */
[----:B------:R-:W-:Y:S08]  /*19300*/  MOV R232, R111 ;  /* 0x0000006f00e87202 */ /* 0x000ff00000000f00 */
[----:B------:R1:W-:Y:S01]  /*19310*/  MUFU.EX2 R179, R84 ;  /* 0x0000005400b37308 */ /* 0x0003e20000000800 */
[--C-:B--2---:R-:W-:Y:S09]  /*19320*/  FFMA.FTZ R88, R229, c[0x0][0x2d0], -R96.reuse ;  /* 0x0000b400e5587a23 */ /* 0x104ff20000010860 */
[----:B------:R2:W5:Y:S01]  /*19330*/  MUFU.EX2 R177, R88 ;  /* 0x0000005800b17308 */ /* 0x0005620000000800 */
[----:B----4-:R-:W-:Y:S02]  /*19340*/  FFMA.FTZ R92, R192, c[0x0][0x2d0], -R97 ;  /* 0x0000b400c05c7a23 */ /* 0x010fe40000010861 */
[----:B------:R-:W4:Y:S07]  /*19350*/  LDL.LU R192, [R1+0xc] ;  /* 0x00000c0001c07983 */ /* 0x000f2e0000300800 */
[----:B------:R5:W-:Y:S01]  /*19360*/  MUFU.EX2 R99, R92 ;  /* 0x0000005c00637308 */ /* 0x000be20000000800 */
[----:B-1----:R-:W-:Y:S01]  /*19370*/  FFMA.FTZ R84, R202, c[0x0][0x2d0], -R96 ;  /* 0x0000b400ca547a23 */ /* 0x002fe20000010860 */
[----:B------:R-:W-:Y:S08]  /*19380*/  MOV R202, R106 ;  /* 0x0000006a00ca7202 */ /* 0x000ff00000000f00 */
[----:B------:R1:W-:Y:S01]  /*19390*/  MUFU.EX2 R152, R84 ;  /* 0x0000005400987308 */ /* 0x0003e20000000800 */
[--C-:B--2---:R-:W-:Y:S09]  /*193a0*/  FFMA.FTZ R88, R241, c[0x0][0x2d0], -R74.reuse ;  /* 0x0000b400f1587a23 */ /* 0x104ff2000001084a */
[----:B------:R2:W-:Y:S01]  /*193b0*/  MUFU.EX2 R176, R88 ;  /* 0x0000005800b07308 */ /* 0x0005e20000000800 */
[----:B-----5:R-:W-:Y:S09]  /*193c0*/  FFMA.FTZ R92, R245, c[0x0][0x2d0], -R75 ;  /* 0x0000b400f55c7a23 */ /* 0x020ff2000001084b */
[----:B------:R5:W-:Y:S01]  /*193d0*/  MUFU.EX2 R172, R92 ;  /* 0x0000005c00ac7308 */ /* 0x000be20000000800 */
[----:B-1----:R-:W1:Y:S01]  /*193e0*/  LDSM.16.MT88.4 R84, [R211+0x1900] ;  /* 0x00190000d354783b */ /* 0x002e620000004200 */
[--C-:B--2---:R-:W-:Y:S08]  /*193f0*/  FFMA.FTZ R88, R199, c[0x0][0x2d0], -R97.reuse ;  /* 0x0000b400c7587a23 */ /* 0x104ff00000010861 */
[----:B------:R2:W1:Y:S01]  /*19400*/  MUFU.EX2 R101, R88 ;  /* 0x0000005800657308 */ /* 0x0004620000000800 */
[----:B-----5:R-:W-:Y:S08]  /*19410*/  LDSM.16.MT88.4 R92, [R210+0x2100] ;  /* 0x00210000d25c783b */ /* 0x020ff00000004200 */
[----:B--2---:R-:W2:Y:S01]  /*19420*/  LDSM.16.MT88.4 R88, [R209+0x2100] ;  /* 0x00210000d158783b */ /* 0x004ea20000004200 */
[-C--:B-1----:R-:W-:Y:S08]  /*19430*/  HMMA.16816.F32.BF16 R52, R76, R84.reuse, R52 ;  /* 0x000000544c34723c */ /* 0x082ff00000041834 */
[C---:B------:R-:W-:Y:S07]  /*19440*/  HMMA.16816.F32.BF16 R56, R80.reuse, R84, R56 ;  /* 0x000000545038723c */ /* 0x040fee0000041838 */
[----:B------:R-:W-:Y:S01]  /*19450*/  FFMA.FTZ R84, R183, c[0x0][0x2d0], -R97 ;  /* 0x0000b400b7547a23 */ /* 0x000fe20000010861 */
[-C--:B------:R-:W-:Y:S01]  /*19460*/  HMMA.16816.F32.BF16 R60, R80, R86.reuse, R60 ;  /* 0x00000056503c723c */ /* 0x080fe2000004183c */
[----:B------:R-:W5:Y:S02]  /*19470*/  LDL.LU R183, [R1+0x10] ;  /* 0x0000100001b77983 */ /* 0x000f640000300800 */
[----:B------:R1:W1:Y:S04]  /*19480*/  MUFU.EX2 R98, R84 ;  /* 0x0000005400627308 */ /* 0x0002680000000800 */
[--C-:B------:R-:W-:Y:S01]  /*19490*/  FFMA.FTZ R80, R247, c[0x0][0x2d0], -R74.reuse ;  /* 0x0000b400f7507a23 */ /* 0x100fe2000001084a */
[----:B------:R-:W-:Y:S01]  /*194a0*/  HMMA.16816.F32.BF16 R64, R76, R86, R64 ;  /* 0x000000564c40723c */ /* 0x000fe20000041840 */
[----:B------:R-:W-:Y:S03]  /*194b0*/  F2FP.BF16.PACK_AB R82, R177, R178 ;  /* 0x000000b2b152723e */ /* 0x000fe600000010ff */
[----:B------:R-:W-:Y:S01]  /*194c0*/  F2FP.BF16.PACK_AB R81, R100, R101 ;  /* 0x000000656451723e */ /* 0x000fe200000010ff */
[----:B------:R2:W2:Y:S02]  /*194d0*/  MUFU.EX2 R175, R80 ;  /* 0x0000005000af7308 */ /* 0x0004a40000000800 */
[----:B------:R-:W-:Y:S02]  /*194e0*/  F2FP.BF16.PACK_AB R76, R181, R184 ;  /* 0x000000b8b54c723e */ /* 0x000fe400000010ff */
[----:B------:R-:W-:Y:S03]  /*194f0*/  F2FP.BF16.PACK_AB R77, R159, R153 ;  /* 0x000000999f4d723e */ /* 0x000fe600000010ff */
[----:B------:R-:W-:Y:S02]  /*19500*/  F2FP.BF16.PACK_AB R78, R180, R158 ;  /* 0x0000009eb44e723e */ /* 0x000fe400000010ff */
[----:B------:R-:W-:Y:S01]  /*19510*/  F2FP.BF16.PACK_AB R79, R179, R157 ;  /* 0x0000009db34f723e */ /* 0x000fe200000010ff */
[----:B-1----:R-:W1:Y:S01]  /*19520*/  LDSM.16.MT88.4 R84, [R212+0x2100] ;  /* 0x00210000d454783b */ /* 0x002e620000004200 */
[----:B------:R-:W-:Y:S05]  /*19530*/  F2FP.BF16.PACK_AB R83, R98, R99 ;  /* 0x000000636253723e */ /* 0x000fea00000010ff */
[-C--:B--2---:R-:W-:Y:S01]  /*19540*/  HMMA.16816.F32.BF16 R4, R76, R88.reuse, R4 ;  /* 0x000000584c04723c */ /* 0x084fe20000041804 */
[----:B------:R-:W-:Y:S01]  /*19550*/  FFMA.FTZ R80, R242, c[0x0][0x2d0], -R75 ;  /* 0x0000b400f2507a23 */ /* 0x000fe2000001084b */
[----:B------:R-:W-:Y:S03]  /*19560*/  F2FP.BF16.PACK_AB R164, R175, R176 ;  /* 0x000000b0afa4723e */ /* 0x000fe600000010ff */
[----:B------:R2:W1:Y:S02]  /*19570*/  MUFU.EX2 R174, R80 ;  /* 0x0000005000ae7308 */ /* 0x0004640000000800 */
[----:B--2---:R-:W-:Y:S02]  /*19580*/  F2FP.BF16.PACK_AB R80, R156, R152 ;  /* 0x000000989c50723e */ /* 0x004fe400000010ff */
[----:B-1----:R-:W-:Y:S05]  /*19590*/  F2FP.BF16.PACK_AB R165, R172, R174 ;  /* 0x000000aeaca5723e */ /* 0x002fea00000010ff */
[C---:B------:R-:W-:Y:S07]  /*195a0*/  HMMA.16816.F32.BF16 R8, R80.reuse, R88, R8 ;  /* 0x000000585008723c */ /* 0x040fee0000041808 */
[--C-:B------:R-:W-:Y:S01]  /*195b0*/  FFMA.FTZ R88, R252, c[0x0][0x2d0], -R74.reuse ;  /* 0x0000b400fc587a23 */ /* 0x100fe2000001084a */
[-C--:B------:R-:W-:Y:S01]  /*195c0*/  HMMA.16816.F32.BF16 R12, R80, R90.reuse, R12 ;  /* 0x0000005a500c723c */ /* 0x080fe2000004180c */
[----:B------:R-:W-:Y:S02]  /*195d0*/  FFMA.FTZ R74, R131, c[0x0][0x2d0], -R74 ;  /* 0x0000b400834a7a23 */ /* 0x000fe4000001084a */
[----:B------:R1:W-:Y:S01]  /*195e0*/  MUFU.EX2 R173, R88 ;  /* 0x0000005800ad7308 */ /* 0x0003e20000000800 */
[----:B------:R-:W-:Y:S02]  /*195f0*/  IMAD.MOV.U32 R131, RZ, RZ, R119 ;  /* 0x000000ffff837224 */ /* 0x000fe400078e0077 */
[----:B------:R-:W-:Y:S02]  /*19600*/  LDSM.16.MT88.4 R116, [R209+0x2900] ;  /* 0x00290000d174783b */ /* 0x000fe40000004200 */
[C---:B------:R-:W-:Y:S05]  /*19610*/  HMMA.16816.F32.BF16 R16, R76.reuse, R90, R16 ;  /* 0x0000005a4c10723c */ /* 0x040fea0000041810 */
[----:B------:R2:W2:Y:S03]  /*19620*/  MUFU.EX2 R171, R74 ;  /* 0x0000004a00ab7308 */ /* 0x0004a60000000800 */
[-C--:B------:R-:W-:Y:S08]  /*19630*/  HMMA.16816.F32.BF16 R20, R76, R84.reuse, R20 ;  /* 0x000000544c14723c */ /* 0x080ff00000041814 */
[C---:B------:R-:W-:Y:S01]  /*19640*/  HMMA.16816.F32.BF16 R24, R80.reuse, R84, R24 ;  /* 0x000000545018723c */ /* 0x040fe20000041818 */
[----:B-1----:R-:W1:Y:S07]  /*19650*/  LDSM.16.MT88.4 R88, [R211+0x2100] ;  /* 0x00210000d358783b */ /* 0x002e6e0000004200 */
[-C--:B------:R-:W-:Y:S01]  /*19660*/  HMMA.16816.F32.BF16 R28, R80, R86.reuse, R28 ;  /* 0x00000056501c723c */ /* 0x080fe2000004181c */
[--C-:B--2---:R-:W-:Y:S03]  /*19670*/  FFMA.FTZ R74, R250, c[0x0][0x2d0], -R75.reuse ;  /* 0x0000b400fa4a7a23 */ /* 0x104fe6000001084b */
[----:B------:R-:W-:Y:S01]  /*19680*/  F2FP.BF16.PACK_AB R166, R171, R173 ;  /* 0x000000adaba6723e */ /* 0x000fe200000010ff */
[----:B------:R-:W-:Y:S03]  /*19690*/  FFMA.FTZ R75, R251, c[0x0][0x2d0], -R75 ;  /* 0x0000b400fb4b7a23 */ /* 0x000fe6000001084b */
[C---:B------:R-:W-:Y:S01]  /*196a0*/  HMMA.16816.F32.BF16 R32, R76.reuse, R86, R32 ;  /* 0x000000564c20723c */ /* 0x040fe20000041820 */
[----:B------:R2:W-:Y:S07]  /*196b0*/  MUFU.EX2 R170, R74 ;  /* 0x0000004a00aa7308 */ /* 0x0005ee0000000800 */
[-C--:B------:R-:W-:Y:S03]  /*196c0*/  HMMA.16816.F32.BF16 R36, R76, R92.reuse, R36 ;  /* 0x0000005c4c24723c */ /* 0x080fe60000041824 */
[----:B------:R-:W1:Y:S05]  /*196d0*/  MUFU.EX2 R169, R75 ;  /* 0x0000004b00a97308 */ /* 0x000e6a0000000800 */
[C---:B------:R-:W-:Y:S08]  /*196e0*/  HMMA.16816.F32.BF16 R40, R80.reuse, R92, R40 ;  /* 0x0000005c5028723c */ /* 0x040ff00000041828 */
[-C--:B------:R-:W-:Y:S01]  /*196f0*/  HMMA.16816.F32.BF16 R44, R80, R94.reuse, R44 ;  /* 0x0000005e502c723c */ /* 0x080fe2000004182c */
[----:B--2---:R-:W-:Y:S04]  /*19700*/  FFMA.FTZ R74, R237, c[0x0][0x2d0], -R96 ;  /* 0x0000b400ed4a7a23 */ /* 0x004fe80000010860 */
[----:B------:R2:W-:Y:S03]  /*19710*/  MUFU.EX2 R168, R74 ;  /* 0x0000004a00a87308 */ /* 0x0005e60000000800 */
[C---:B------:R-:W-:Y:S01]  /*19720*/  HMMA.16816.F32.BF16 R48, R76.reuse, R94, R48 ;  /* 0x0000005e4c30723c */ /* 0x040fe20000041830 */
[----:B-1----:R-:W-:Y:S07]  /*19730*/  F2FP.BF16.PACK_AB R167, R169, R170 ;  /* 0x000000aaa9a7723e */ /* 0x002fee00000010ff */
[-C--:B------:R-:W-:Y:S01]  /*19740*/  HMMA.16816.F32.BF16 R52, R76, R88.reuse, R52 ;  /* 0x000000584c34723c */ /* 0x080fe20000041834 */
[----:B---3--:R-:W-:Y:S07]  /*19750*/  FFMA.FTZ R69, R69, R113, R114 ;  /* 0x0000007145457223 */ /* 0x008fee0000010072 */
[C---:B------:R-:W-:Y:S01]  /*19760*/  HMMA.16816.F32.BF16 R56, R80.reuse, R88, R56 ;  /* 0x000000585038723c */ /* 0x040fe20000041838 */
[--C-:B--2---:R-:W-:Y:S07]  /*19770*/  FFMA.FTZ R74, R238, c[0x0][0x2d0], -R96.reuse ;  /* 0x0000b400ee4a7a23 */ /* 0x104fee0000010860 */
[-C--:B------:R-:W-:Y:S01]  /*19780*/  HMMA.16816.F32.BF16 R60, R80, R90.reuse, R60 ;  /* 0x0000005a503c723c */ /* 0x080fe2000004183c */
[----:B------:R1:W2:Y:S07]  /*19790*/  MUFU.EX2 R85, R74 ;  /* 0x0000004a00557308 */ /* 0x0002ae0000000800 */
[----:B------:R-:W-:Y:S08]  /*197a0*/  HMMA.16816.F32.BF16 R64, R76, R90, R64 ;  /* 0x0000005a4c40723c */ /* 0x000ff00000041840 */
[-C--:B------:R-:W-:Y:S07]  /*197b0*/  HMMA.16816.F32.BF16 R104, R164, R116.reuse, R4 ;  /* 0x00000074a468723c */ /* 0x080fee0000041804 */
[----:B------:R-:W-:Y:S01]  /*197c0*/  FADD.FTZ R4, R226, R69 ;  /* 0x00000045e2047221 */ /* 0x000fe20000010000 */
[----:B------:R-:W-:Y:S01]  /*197d0*/  MOV R226, R149 ;  /* 0x0000009500e27202 */ /* 0x000fe20000000f00 */
[--C-:B-1----:R-:W-:Y:S03]  /*197e0*/  FFMA.FTZ R74, R239, c[0x0][0x2d0], -R96.reuse ;  /* 0x0000b400ef4a7a23 */ /* 0x102fe60000010860 */
[----:B------:R-:W-:Y:S01]  /*197f0*/  FFMA.FTZ R96, R240, c[0x0][0x2d0], -R96 ;  /* 0x0000b400f0607a23 */ /* 0x000fe20000010860 */
[----:B------:R1:W-:Y:S01]  /*19800*/  MUFU.EX2 R86, R74 ;  /* 0x0000004a00567308 */ /* 0x0003e20000000800 */
[----:B----4-:R-:W-:Y:S01]  /*19810*/  FFMA.FTZ R68, R68, R192, R231 ;  /* 0x000000c044447223 */ /* 0x010fe200000100e7 */
[----:B--2---:R-:W-:Y:S01]  /*19820*/  F2FP.BF16.PACK_AB R160, R85, R168 ;  /* 0x000000a855a0723e */ /* 0x004fe200000010ff */
[----:B------:R-:W-:Y:S01]  /*19830*/  FADD.FTZ R4, R123, R4 ;  /* 0x000000047b047221 */ /* 0x000fe20000010000 */
[----:B------:R-:W-:Y:S01]  /*19840*/  MOV R231, R236 ;  /* 0x000000ec00e77202 */ /* 0x000fe20000000f00 */
[----:B------:R-:W-:Y:S01]  /*19850*/  FADD.FTZ R6, R185, R68 ;  /* 0x00000044b9067221 */ /* 0x000fe20000010000 */
[----:B------:R-:W-:Y:S01]  /*19860*/  MOV R185, R148 ;  /* 0x0000009400b97202 */ /* 0x000fe20000000f00 */
[----:B------:R-:W-:Y:S01]  /*19870*/  FADD.FTZ R4, R206, R4 ;  /* 0x00000004ce047221 */ /* 0x000fe20000010000 */
[----:B------:R-:W-:Y:S01]  /*19880*/  MOV R236, R234 ;  /* 0x000000ea00ec7202 */ /* 0x000fe20000000f00 */
[----:B------:R-:W-:Y:S01]  /*19890*/  IMAD.MOV.U32 R234, RZ, RZ, R205 ;  /* 0x000000ffffea7224 */ /* 0x000fe200078e00cd */
[----:B------:R-:W2:Y:S01]  /*198a0*/  MUFU.EX2 R96, R96 ;  /* 0x0000006000607308 */ /* 0x000ea20000000800 */
[----:B------:R-:W-:Y:S01]  /*198b0*/  FADD.FTZ R6, R122, R6 ;  /* 0x000000067a067221 */ /* 0x000fe20000010000 */
[----:B------:R-:W-:Y:S02]  /*198c0*/  MOV R205, R203 ;  /* 0x000000cb00cd7202 */ /* 0x000fe40000000f00 */
[----:B------:R-:W-:Y:S01]  /*198d0*/  MOV R203, R151 ;  /* 0x0000009700cb7202 */ /* 0x000fe20000000f00 */
[--C-:B-1----:R-:W-:Y:S05]  /*198e0*/  FFMA.FTZ R74, R193, c[0x0][0x2d0], -R97.reuse ;  /* 0x0000b400c14a7a23 */ /* 0x102fea0000010861 */
[----:B------:R1:W-:Y:S01]  /*198f0*/  MUFU.EX2 R75, R74 ;  /* 0x0000004a004b7308 */ /* 0x0003e20000000800 */
[----:B--2---:R-:W-:Y:S01]  /*19900*/  F2FP.BF16.PACK_AB R162, R96, R86 ;  /* 0x0000005660a2723e */ /* 0x004fe200000010ff */
[--C-:B-1----:R-:W-:Y:S08]  /*19910*/  FFMA.FTZ R74, R195, c[0x0][0x2d0], -R97.reuse ;  /* 0x0000b400c34a7a23 */ /* 0x102ff00000010861 */
[----:B------:R1:W2:Y:S02]  /*19920*/  MUFU.EX2 R84, R74 ;  /* 0x0000004a00547308 */ /* 0x0002a40000000800 */
[--C-:B-1----:R-:W-:Y:S01]  /*19930*/  FFMA.FTZ R74, R197, c[0x0][0x2d0], -R97.reuse ;  /* 0x0000b400c54a7a23 */ /* 0x102fe20000010861 */
[----:B--2---:R-:W-:Y:S01]  /*19940*/  F2FP.BF16.PACK_AB R161, R84, R75 ;  /* 0x0000004b54a1723e */ /* 0x004fe200000010ff */
[----:B------:R-:W-:Y:S02]  /*19950*/  FFMA.FTZ R97, R73, c[0x0][0x2d0], -R97 ;  /* 0x0000b40049617a23 */ /* 0x000fe40000010861 */
[----:B------:R-:W2:Y:S04]  /*19960*/  LDL.LU R73, [R1+0x14] ;  /* 0x0000140001497983 */ /* 0x000ea80000300800 */
[----:B------:R-:W-:Y:S01]  /*19970*/  MUFU.EX2 R74, R74 ;  /* 0x0000004a004a7308 */ /* 0x000fe20000000800 */
[----:B-----5:R-:W-:Y:S09]  /*19980*/  FFMA.FTZ R2, R2, R183, R204 ;  /* 0x000000b702027223 */ /* 0x020ff200000100cc */
[----:B------:R-:W1:Y:S01]  /*19990*/  MUFU.EX2 R97, R97 ;  /* 0x0000006100617308 */ /* 0x000e620000000800 */
[----:B------:R-:W-:Y:S02]  /*199a0*/  IMAD.MOV.U32 R204, RZ, RZ, R150 ;  /* 0x000000ffffcc7224 */ /* 0x000fe400078e0096 */
[----:B------:R-:W-:Y:S01]  /*199b0*/  FADD.FTZ R2, R189, R2 ;  /* 0x00000002bd027221 */ /* 0x000fe20000010000 */
[----:B------:R-:W3:Y:S01]  /*199c0*/  LDSM.16.MT88.4 R148, [R210+0x2900] ;  /* 0x00290000d294783b */ /* 0x000ee20000004200 */
[----:B------:R-:W-:Y:S02]  /*199d0*/  IMAD.MOV.U32 R189, RZ, RZ, R120 ;  /* 0x000000ffffbd7224 */ /* 0x000fe400078e0078 */
[----:B------:R-:W-:Y:S02]  /*199e0*/  FADD.FTZ R5, R121, R2 ;  /* 0x0000000279057221 */ /* 0x000fe40000010000 */
[----:B------:R-:W-:Y:S02]  /*199f0*/  FADD.FTZ R2, R202, R6 ;  /* 0x00000006ca027221 */ /* 0x000fe40000010000 */
[----:B------:R-:W-:Y:S01]  /*19a00*/  FADD.FTZ R6, R126, R4 ;  /* 0x000000047e067221 */ /* 0x000fe20000010000 */
[----:B-1----:R-:W-:Y:S07]  /*19a10*/  F2FP.BF16.PACK_AB R163, R97, R74 ;  /* 0x0000004a61a3723e */ /* 0x002fee00000010ff */
[C---:B------:R-:W-:Y:S08]  /*19a20*/  HMMA.16816.F32.BF16 R108, R160.reuse, R116, R8 ;  /* 0x00000074a06c723c */ /* 0x040ff00000041808 */
[-C--:B------:R-:W-:Y:S08]  /*19a30*/  HMMA.16816.F32.BF16 R112, R160, R118.reuse, R12 ;  /* 0x00000076a070723c */ /* 0x080ff0000004180c */
[C---:B------:R-:W-:Y:S08]  /*19a40*/  HMMA.16816.F32.BF16 R116, R164.reuse, R118, R16 ;  /* 0x00000076a474723c */ /* 0x040ff00000041810 */
[-C--:B------:R-:W-:Y:S01]  /*19a50*/  HMMA.16816.F32.BF16 R120, R164, R132.reuse, R20 ;  /* 0x00000084a478723c */ /* 0x080fe20000041814 */
[----:B--2---:R-:W-:Y:S03]  /*19a60*/  FFMA.FTZ R8, R0, R73, R200 ;  /* 0x0000004900087223 */ /* 0x004fe600000100c8 */
[----:B------:R-:W-:Y:S02]  /*19a70*/  FADD.FTZ R0, R232, R5 ;  /* 0x00000005e8007221 */ /* 0x000fe40000010000 */
[----:B------:R-:W-:Y:S02]  /*19a80*/  FADD.FTZ R8, R127, R8 ;  /* 0x000000087f087221 */ /* 0x000fe40000010000 */
[----:B------:R-:W-:Y:S04]  /*19a90*/  FADD.FTZ R5, R125, R2 ;  /* 0x000000027d057221 */ /* 0x000fe80000010000 */
[----:B------:R-:W-:Y:S02]  /*19aa0*/  FADD.FTZ R7, R124, R0 ;  /* 0x000000007c077221 */ /* 0x000fe40000010000 */
[----:B------:R-:W-:Y:S01]  /*19ab0*/  FADD.FTZ R4, R231, R8 ;  /* 0x00000008e7047221 */ /* 0x000fe20000010000 */
[C---:B------:R-:W-:Y:S01]  /*19ac0*/  HMMA.16816.F32.BF16 R124, R160.reuse, R132, R24 ;  /* 0x00000084a07c723c */ /* 0x040fe20000041818 */
[----:B------:R-:W-:Y:S02]  /*19ad0*/  FADD.FTZ R2, R236, R6 ;  /* 0x00000006ec027221 */ /* 0x000fe40000010000 */
[----:B------:R-:W-:Y:S02]  /*19ae0*/  FADD.FTZ R0, R234, R5 ;  /* 0x00000005ea007221 */ /* 0x000fe40000010000 */
[----:B------:R-:W-:Y:S02]  /*19af0*/  FADD.FTZ R7, R128, R7 ;  /* 0x0000000780077221 */ /* 0x000fe40000010000 */
[----:B------:R-:W-:Y:S02]  /*19b00*/  FADD.FTZ R4, R131, R4 ;  /* 0x0000000483047221 */ /* 0x000fe40000010000 */
[----:B------:R-:W-:Y:S03]  /*19b10*/  FADD.FTZ R6, R130, R2 ;  /* 0x0000000282067221 */ /* 0x000fe60000010000 */
[----:B------:R-:W-:Y:S02]  /*19b20*/  FADD.FTZ R5, R129, R0 ;  /* 0x0000000081057221 */ /* 0x000fe40000010000 */
[----:B------:R-:W-:Y:S01]  /*19b30*/  FADD.FTZ R2, R205, R7 ;  /* 0x00000007cd027221 */ /* 0x000fe20000010000 */
[-C--:B------:R-:W-:Y:S01]  /*19b40*/  HMMA.16816.F32.BF16 R128, R160, R134.reuse, R28 ;  /* 0x00000086a080723c */ /* 0x080fe2000004181c */
[----:B------:R-:W-:Y:S01]  /*19b50*/  FADD.FTZ R4, R103, R4 ;  /* 0x0000000467047221 */ /* 0x000fe20000010000 */
[----:B------:R-:W-:Y:S01]  /*19b60*/  MOV R103, R3 ;  /* 0x0000000300677202 */ /* 0x000fe20000000f00 */
[----:B------:R-:W-:Y:S02]  /*19b70*/  FADD.FTZ R0, R204, R6 ;  /* 0x00000006cc007221 */ /* 0x000fe40000010000 */
[----:B------:R-:W-:Y:S02]  /*19b80*/  FADD.FTZ R10, R226, R5 ;  /* 0x00000005e20a7221 */ /* 0x000fe40000010000 */
[----:B------:R-:W-:Y:S01]  /*19b90*/  FADD.FTZ R11, R203, R4 ;  /* 0x00000004cb0b7221 */ /* 0x000fe20000010000 */
[C---:B------:R-:W-:Y:S01]  /*19ba0*/  HMMA.16816.F32.BF16 R132, R164.reuse, R134, R32 ;  /* 0x00000086a484723c */ /* 0x040fe20000041820 */
[----:B------:R-:W-:Y:S01]  /*19bb0*/  FADD.FTZ R8, R185, R2 ;  /* 0x00000002b9087221 */ /* 0x000fe20000010000 */
[----:B------:R-:W1:Y:S02]  /*19bc0*/  LDSM.16.MT88.4 R4, [R211+0x2900] ;  /* 0x00290000d304783b */ /* 0x000e640000004200 */
        /* <DEDUP_REMOVED lines=8> */
[-C--:B---3--:R-:W-:Y:S01]  /*19c50*/  HMMA.16816.F32.BF16 R136, R164, R148.reuse, R36 ;  /* 0x00000094a488723c */ /* 0x088fe20000041824 */
[----:B------:R-:W-:Y:S02]  /*19c60*/  FADD.FTZ R8, R248, R9 ;  /* 0x00000009f8087221 */ /* 0x000fe40000010000 */
[----:B------:R-:W-:Y:S02]  /*19c70*/  FADD.FTZ R2, R244, R2 ;  /* 0x00000002f4027221 */ /* 0x000fe40000010000 */
[----:B------:R-:W-:Y:S02]  /*19c80*/  FADD.FTZ R0, R142, R0 ;  /* 0x000000008e007221 */ /* 0x000fe40000010000 */
[----:B------:R-:W-:Y:S02]  /*19c90*/  FADD.FTZ R12, R140, R12 ;  /* 0x0000000c8c0c7221 */ /* 0x000fe40000010000 */
[----:B------:R-:W-:Y:S03]  /*19ca0*/  FADD.FTZ R10, R246, R8 ;  /* 0x00000008f60a7221 */ /* 0x000fe60000010000 */
[----:B------:R-:W-:Y:S02]  /*19cb0*/  FADD.FTZ R9, R143, R2 ;  /* 0x000000028f097221 */ /* 0x000fe40000010000 */
        /* <DEDUP_REMOVED lines=11> */
[----:B------:R-:W-:Y:S02]  /*19d70*/  FADD.FTZ R8, R230, R8 ;  /* 0x00000008e6087221 */ /* 0x000fe40000010000 */
[----:B------:R-:W-:Y:S02]  /*19d80*/  FADD.FTZ R0, R228, R10 ;  /* 0x0000000ae4007221 */ /* 0x000fe40000010000 */
[----:B------:R-:W-:Y:S02]  /*19d90*/  FADD.FTZ R9, R190, R9 ;  /* 0x00000009be097221 */ /* 0x000fe40000010000 */
[----:B------:R-:W-:Y:S01]  /*19da0*/  FADD.FTZ R11, R186, R2 ;  /* 0x00000002ba0b7221 */ /* 0x000fe20000010000 */
[C---:B------:R-:W-:Y:S01]  /*19db0*/  HMMA.16816.F32.BF16 R148, R164.reuse, R150, R48 ;  /* 0x00000096a494723c */ /* 0x040fe20000041830 */
[----:B------:R-:W-:Y:S03]  /*19dc0*/  FADD.FTZ R8, R182, R8 ;  /* 0x00000008b6087221 */ /* 0x000fe60000010000 */
        /* <DEDUP_REMOVED lines=8> */
[----:B------:R-:W-:Y:S01]  /*19e50*/  FADD.FTZ R2, R181, R10 ;  /* 0x0000000ab5027221 */ /* 0x000fe20000010000 */
[-C--:B-1----:R-:W-:Y:S01]  /*19e60*/  HMMA.16816.F32.BF16 R152, R164, R4.reuse, R52 ;  /* 0x00000004a498723c */ /* 0x082fe20000041834 */
[----:B------:R-:W-:Y:S02]  /*19e70*/  FADD.FTZ R0, R159, R11 ;  /* 0x0000000b9f007221 */ /* 0x000fe40000010000 */
[----:B------:R-:W-:Y:S02]  /*19e80*/  FADD.FTZ R10, R156, R9 ;  /* 0x000000099c0a7221 */ /* 0x000fe40000010000 */
[----:B------:R-:W-:Y:S02]  /*19e90*/  FADD.FTZ R11, R158, R2 ;  /* 0x000000029e0b7221 */ /* 0x000fe40000010000 */
[----:B------:R-:W-:Y:S02]  /*19ea0*/  FADD.FTZ R9, R157, R0 ;  /* 0x000000009d097221 */ /* 0x000fe40000010000 */
[----:B------:R-:W-:Y:S01]  /*19eb0*/  FADD.FTZ R8, R102, R8 ;  /* 0x0000000866087221 */ /* 0x000fe20000010000 */
[C---:B------:R-:W-:Y:S02]  /*19ec0*/  HMMA.16816.F32.BF16 R156, R160.reuse, R4, R56 ;  /* 0x00000004a09c723c */ /* 0x040fe40000041838 */
[----:B------:R-:W-:Y:S01]  /*19ed0*/  FADD.FTZ R2, R178, R10 ;  /* 0x0000000ab2027221 */ /* 0x000fe20000010000 */
[----:B------:R-:W-:Y:S01]  /*19ee0*/  MOV R102, R70 ;  /* 0x0000004600667202 */ /* 0x000fe20000000f00 */
[----:B------:R-:W-:Y:S01]  /*19ef0*/  FADD.FTZ R8, R101, R8 ;  /* 0x0000000865087221 */ /* 0x000fe20000010000 */
[----:B------:R-:W-:Y:S01]  /*19f00*/  MOV R101, R71 ;  /* 0x0000004700657202 */ /* 0x000fe20000000f00 */
[----:B------:R-:W-:Y:S02]  /*19f10*/  FADD.FTZ R0, R180, R11 ;  /* 0x0000000bb4007221 */ /* 0x000fe40000010000 */
[----:B------:R-:W-:Y:S01]  /*19f20*/  FADD.FTZ R4, R100, R8 ;  /* 0x0000000864047221 */ /* 0x000fe20000010000 */
[-C--:B------:R-:W-:Y:S03]  /*19f30*/  HMMA.16816.F32.BF16 R160, R160, R6.reuse, R60 ;  /* 0x00000006a0a0723c */ /* 0x080fe6000004183c */
[----:B------:R-:W-:Y:S02]  /*19f40*/  FADD.FTZ R8, R179, R9 ;  /* 0x00000009b3087221 */ /* 0x000fe40000010000 */
[----:B------:R-:W-:Y:S02]  /*19f50*/  FADD.FTZ R9, R177, R2 ;  /* 0x00000002b1097221 */ /* 0x000fe40000010000 */
[----:B------:R-:W-:Y:S01]  /*19f60*/  FADD.FTZ R4, R99, R4 ;  /* 0x0000000463047221 */ /* 0x000fe20000010000 */
[----:B------:R-:W-:Y:S01]  /*19f70*/  HMMA.16816.F32.BF16 R164, R164, R6, R64 ;  /* 0x00000006a4a4723c */ /* 0x000fe20000041840 */
        /* <DEDUP_REMOVED lines=18> */
[----:B------:R-:W-:Y:S01]  /*1a0a0*/  IMAD.MOV.U32 R100, RZ, RZ, R72 ;  /* 0x000000ffff647224 */ /* 0x000fe200078e0048 */
[----:B------:R2:W-:Y:S01]  /*1a0b0*/  STL [R1+0x10], R4 ;  /* 0x0000100401007387 */ /* 0x0005e20000100800 */
[----:B------:R-:W-:Y:S05]  /*1a0c0*/  FADD.FTZ R2, R97, R2 ;  /* 0x0000000261027221 */ /* 0x000fea0000010000 */
[----:B------:R2:W-:Y:S01]  /*1a0d0*/  STL [R1+0x14], R2 ;  /* 0x0000140201007387 */ /* 0x0005e20000100800 */
[----:B-1----:R-:W-:Y:S04]  /*1a0e0*/  IADD3 R0, R225, -0x1, RZ ;  /* 0xffffffffe1007810 */ /* 0x002fe80007ffe0ff */
[----:B------:R-:W-:Y:S01]  /*1a0f0*/  MOV R225, R0 ;  /* 0x0000000000e17202 */ /* 0x000fe20000000f00 */
[----:B------:R-:W-:-:S05]  /*1a100*/  @P0 BRA `(.L_x_204) ;  /* 0xffff99a000000947 */ /* 0x000fca000383ffff */
.L_x_187:
        /* <DEDUP_REMOVED lines=24> */
[----:B------:R-:W-:Y:S01]  /*1a290*/  FSETP.NE.FTZ.AND P3, PT, R5, RZ, PT ;  /* 0x000000ff0500720b */ /* 0x000fe20003f75000 */
[----:B---3--:R-:W-:Y:S01]  /*1a2a0*/  FADD.FTZ R7, R7, R4 ;  /* 0x0000000407077221 */ /* 0x008fe20000010000 */
[----:B------:R-:W-:Y:S02]  /*1a2b0*/  FSETP.NE.FTZ.AND P2, PT, R6, RZ, PT ;  /* 0x000000ff0600720b */ /* 0x000fe40003f55000 */
[----:B------:R-:W-:Y:S01]  /*1a2c0*/  MOV R4, RZ ;  /* 0x000000ff00047202 */ /* 0x000fe20000000f00 */
[----:B----4-:R-:W-:Y:S01]  /*1a2d0*/  FADD.FTZ R8, R2, R8 ;  /* 0x0000000802087221 */ /* 0x010fe20000010000 */
[----:B------:R-:W-:Y:S02]  /*1a2e0*/  FSETP.NE.FTZ.AND P1, PT, R7, RZ, PT ;  /* 0x000000ff0700720b */ /* 0x000fe40003f35000 */
[----:B------:R-:W-:-:S05]  /*1a2f0*/  MOV R2, RZ ;  /* 0x000000ff00027202 */ /* 0x000fca0000000f00 */
[----:B------:R-:W1:Y:S01]  /*1a300*/  @P3 MUFU.RCP R0, R5 ;  /* 0x0000000500003308 */ /* 0x000e620000001000 */
[----:B------:R-:W-:-:S07]  /*1a310*/  FSETP.NE.FTZ.AND P0, PT, R8, RZ, PT ;  /* 0x000000ff0800720b */ /* 0x000fce0003f15000 */
[----:B------:R-:W-:Y:S01]  /*1a320*/  @P2 MUFU.RCP R4, R6 ;  /* 0x0000000600042308 */ /* 0x000fe20000001000 */
        /* <DEDUP_REMOVED lines=21> */
[C---:B-1----:R-:W-:Y:S01]  /*1a480*/  FMUL.FTZ R108, R2.reuse, R108 ;  /* 0x0000006c026c7220 */ /* 0x042fe20000410000 */
[----:B------:R-:W-:Y:S01]  /*1a490*/  @P0 MUFU.LG2 R6, R8 ;  /* 0x0000000800060308 */ /* 0x000fe20000000c00 */
[C---:B------:R-:W-:Y:S02]  /*1a4a0*/  FMUL.FTZ R109, R2.reuse, R109 ;  /* 0x0000006d026d7220 */ /* 0x040fe40000410000 */
[C---:B------:R-:W-:Y:S02]  /*1a4b0*/  FMUL.FTZ R112, R2.reuse, R112 ;  /* 0x0000007002707220 */ /* 0x040fe40000410000 */
[----:B------:R-:W-:-:S02]  /*1a4c0*/  FMUL.FTZ R113, R2, R113 ;  /* 0x0000007102717220 */ /* 0x000fc40000410000 */
[C---:B------:R-:W-:Y:S01]  /*1a4d0*/  FMUL.FTZ R124, R2.reuse, R124 ;  /* 0x0000007c027c7220 */ /* 0x040fe20000410000 */
[----:B------:R1:W2:Y:S01]  /*1a4e0*/  @P0 MUFU.RCP R0, R8 ;  /* 0x0000000800000308 */ /* 0x0002a20000001000 */
        /* <DEDUP_REMOVED lines=8> */
[----:B-1----:R-:W-:Y:S01]  /*1a570*/  @P0 MOV R8, 0x3f317218 ;  /* 0x3f31721800080802 */ /* 0x002fe20000000f00 */
[C---:B------:R-:W-:Y:S02]  /*1a580*/  FMUL.FTZ R157, R2.reuse, R157 ;  /* 0x0000009d029d7220 */ /* 0x040fe40000410000 */
[C---:B------:R-:W-:Y:S02]  /*1a590*/  FMUL.FTZ R160, R2.reuse, R160 ;  /* 0x000000a002a07220 */ /* 0x040fe40000410000 */
[----:B------:R-:W-:Y:S01]  /*1a5a0*/  FMUL.FTZ R161, R2, R161 ;  /* 0x000000a102a17220 */ /* 0x000fe20000410000 */
[----:B------:R-:W-:Y:S01]  /*1a5b0*/  @P2 MOV R2, 0x3f317218 ;  /* 0x3f31721800022802 */ /* 0x000fe20000000f00 */
        /* <DEDUP_REMOVED lines=17> */
[C---:B--2---:R-:W-:Y:S02]  /*1a6d0*/  FMUL.FTZ R110, R0.reuse, R110 ;  /* 0x0000006e006e7220 */ /* 0x044fe40000410000 */
        /* <DEDUP_REMOVED lines=28> */
.L_x_143:
[----:B------:R-:W-:Y:S05]  /*1a8a0*/  @P4 BRA `(.L_x_205) ;  /* 0x000011f000004947 */ /* 0x000fea0003800000 */
[----:B------:R-:W1:Y:S01]  /*1a8b0*/  S2R R13, SR_TID.X ;  /* 0x00000000000d7919 */ /* 0x000e620000002100 */
[----:B------:R-:W-:Y:S01]  /*1a8c0*/  IMAD.MOV.U32 R54, RZ, RZ, c[0x0][0x4e8] ;  /* 0x00013a00ff367624 */ /* 0x000fe200078e00ff */
[----:B------:R-:W-:Y:S02]  /*1a8d0*/  F2FP.BF16.PACK_AB R104, R105, R104 ;  /* 0x000000686968723e */ /* 0x000fe400000010ff */
[----:B------:R-:W2:Y:S01]  /*1a8e0*/  S2R R16, SR_CTAID.Y ;  /* 0x0000000000107919 */ /* 0x000ea20000002600 */
[----:B------:R-:W-:Y:S02]  /*1a8f0*/  F2FP.BF16.PACK_AB R106, R107, R106 ;  /* 0x0000006a6b6a723e */ /* 0x000fe400000010ff */
[C---:B------:R-:W-:Y:S01]  /*1a900*/  ISETP.NE.AND P3, PT, R54.reuse, 0x1, PT ;  /* 0x000000013600780c */ /* 0x040fe20003f65270 */
[----:B------:R-:W3:Y:S01]  /*1a910*/  S2R R28, SR_CTAID.Z ;  /* 0x00000000001c7919 */ /* 0x000ee20000002700 */
[----:B------:R-:W-:Y:S01]  /*1a920*/  IMAD R54, R54, c[0x0][0x388], RZ ;  /* 0x0000e20036367a24 */ /* 0x000fe200078e02ff */
[----:B------:R-:W-:-:S02]  /*1a930*/  F2FP.BF16.PACK_AB R23, R23, R116 ;  /* 0x000000741717723e */ /* 0x000fc400000010ff */
[----:B------:R-:W4:Y:S01]  /*1a940*/  S2R R29, SR_CTAID.X ;  /* 0x00000000001d7919 */ /* 0x000f220000002500 */
[----:B------:R-:W-:Y:S02]  /*1a950*/  F2FP.BF16.PACK_AB R118, R119, R118 ;  /* 0x000000767776723e */ /* 0x000fe400000010ff */
[----:B------:R-:W-:Y:S01]  /*1a960*/  F2FP.BF16.PACK_AB R108, R109, R108 ;  /* 0x0000006c6d6c723e */ /* 0x000fe200000010ff */
[----:B------:R-:W-:Y:S01]  /*1a970*/  BAR.SYNC.DEFER_BLOCKING 0x1, 0x80 ;  /* 0x0042000000007b1d */ /* 0x000fe20000010000 */
[----:B------:R-:W-:Y:S02]  /*1a980*/  F2FP.BF16.PACK_AB R110, R111, R110 ;  /* 0x0000006e6f6e723e */ /* 0x000fe400000010ff */
[----:B------:R-:W-:Y:S02]  /*1a990*/  F2FP.BF16.PACK_AB R112, R113, R112 ;  /* 0x000000707170723e */ /* 0x000fe400000010ff */
[----:B------:R-:W-:Y:S02]  /*1a9a0*/  F2FP.BF16.PACK_AB R114, R115, R114 ;  /* 0x000000727372723e */ /* 0x000fe400000010ff */
[----:B------:R-:W-:-:S02]  /*1a9b0*/  F2FP.BF16.PACK_AB R120, R121, R120 ;  /* 0x000000787978723e */ /* 0x000fc400000010ff */
[----:B-1----:R-:W-:Y:S02]  /*1a9c0*/  SHF.R.S32.HI R20, RZ, 0x1f, R13 ;  /* 0x0000001fff147819 */ /* 0x002fe4000001140d */
[----:B------:R-:W-:Y:S01]  /*1a9d0*/  F2FP.BF16.PACK_AB R122, R123, R122 ;  /* 0x0000007a7b7a723e */ /* 0x000fe200000010ff */
[----:B--2---:R-:W-:Y:S01]  /*1a9e0*/  IMAD.WIDE.U32 R14, R16, c[0x0][0x490], RZ ;  /* 0x00012400100e7a25 */ /* 0x004fe200078e00ff */
[----:B------:R-:W-:Y:S02]  /*1a9f0*/  SHF.R.S32.HI R0, RZ, 0x1f, R16 ;  /* 0x0000001fff007819 */ /* 0x000fe40000011410 */
[CC--:B------:R-:W-:Y:S02]  /*1aa00*/  LEA.HI R2, R20.reuse, R13.reuse, RZ, 0x2 ;  /* 0x0000000d14027211 */ /* 0x0c0fe400078f10ff */
[-C--:B------:R-:W-:Y:S01]  /*1aa10*/  LEA.HI R7, R20, R13.reuse, RZ, 0x5 ;  /* 0x0000000d14077211 */ /* 0x080fe200078f28ff */
[----:B------:R-:W-:Y:S01]  /*1aa20*/  IMAD R4, R0, c[0x0][0x490], RZ ;  /* 0x0001240000047a24 */ /* 0x000fe200078e02ff */
[----:B------:R-:W-:Y:S01]  /*1aa30*/  LEA.HI R12, R20, R13, RZ, 0x3 ;  /* 0x0000000d140c7211 */ /* 0x000fe200078f18ff */
[----:B------:R-:W-:Y:S01]  /*1aa40*/  IMAD R3, R0, c[0x0][0x3e8], RZ ;  /* 0x0000fa0000037a24 */ /* 0x000fe200078e02ff */
[----:B------:R-:W-:Y:S01]  /*1aa50*/  SHF.R.S32.HI R8, RZ, 0x2, R2 ;  /* 0x00000002ff087819 */ /* 0x000fe20000011402 */
[C---:B------:R-:W-:Y:S01]  /*1aa60*/  IMAD R4, R16.reuse, c[0x0][0x494], R4 ;  /* 0x0001250010047a24 */ /* 0x040fe200078e0204 */
[----:B------:R-:W-:Y:S01]  /*1aa70*/  SHF.R.S32.HI R0, RZ, 0x1f, R2 ;  /* 0x0000001fff007819 */ /* 0x000fe20000011402 */
[----:B------:R-:W-:Y:S01]  /*1aa80*/  IMAD R3, R16, c[0x0][0x3ec], R3 ;  /* 0x0000fb0010037a24 */ /* 0x000fe200078e0203 */
[----:B------:R-:W-:Y:S01]  /*1aa90*/  LOP3.LUT R10, R7, 0xffffffe0, RZ, 0xc0, !PT ;  /* 0xffffffe0070a7812 */ /* 0x000fe200078ec0ff */
[----:B------:R-:W-:Y:S01]  /*1aaa0*/  IMAD.IADD R5, R15, 0x1, R4 ;  /* 0x000000010f057824 */ /* 0x000fe200078e0204 */
[----:B------:R-:W-:Y:S01]  /*1aab0*/  LOP3.LUT R2, R2, 0xfffffffc, RZ, 0xc0, !PT ;  /* 0xfffffffc02027812 */ /* 0x000fe200078ec0ff */
[----:B------:R-:W-:Y:S01]  /*1aac0*/  IMAD.WIDE.U32 R16, R16, c[0x0][0x3e8], RZ ;  /* 0x0000fa0010107a25 */ /* 0x000fe200078e00ff */
[----:B------:R-:W-:-:S02]  /*1aad0*/  LOP3.LUT R11, R12, 0xfffffff8, RZ, 0xc0, !PT ;  /* 0xfffffff80c0b7812 */ /* 0x000fc400078ec0ff */
[----:B------:R-:W-:Y:S01]  /*1aae0*/  LEA.HI R6, R0, R8, RZ, 0x3 ;  /* 0x0000000800067211 */ /* 0x000fe200078f18ff */
[C---:B------:R-:W-:Y:S01]  /*1aaf0*/  IMAD.IADD R0, R13.reuse, 0x1, -R10 ;  /* 0x000000010d007824 */ /* 0x040fe200078e0a0a */
[----:B------:R-:W-:Y:S01]  /*1ab00*/  LEA.HI R20, R20, R13, RZ, 0x6 ;  /* 0x0000000d14147211 */ /* 0x000fe200078f30ff */
[C---:B------:R-:W-:Y:S01]  /*1ab10*/  IMAD.IADD R9, R13.reuse, 0x1, -R2 ;  /* 0x000000010d097824 */ /* 0x040fe200078e0a02 */
[----:B------:R-:W-:Y:S01]  /*1ab20*/  LOP3.LUT R6, R6, 0xfffffff8, RZ, 0xc0, !PT ;  /* 0xfffffff806067812 */ /* 0x000fe200078ec0ff */
[----:B------:R-:W-:Y:S01]  /*1ab30*/  IMAD.IADD R11, R13, 0x1, -R11 ;  /* 0x000000010d0b7824 */ /* 0x000fe200078e0a0b */
[----:B------:R-:W-:Y:S01]  /*1ab40*/  SHF.R.S32.HI R13, RZ, 0x1f, R0 ;  /* 0x0000001fff0d7819 */ /* 0x000fe20000011400 */
[----:B------:R-:W-:Y:S01]  /*1ab50*/  IMAD.MOV.U32 R4, RZ, RZ, R14 ;  /* 0x000000ffff047224 */ /* 0x000fe200078e000e */
[----:B------:R-:W-:Y:S01]  /*1ab60*/  LOP3.LUT P0, RZ, R0, 0x3, RZ, 0xc0, !PT ;  /* 0x0000000300ff7812 */ /* 0x000fe2000780c0ff */
[----:B------:R-:W-:Y:S01]  /*1ab70*/  IMAD.IADD R10, R8, 0x1, -R6 ;  /* 0x00000001080a7824 */ /* 0x000fe200078e0a06 */
[----:B------:R-:W-:Y:S01]  /*1ab80*/  LEA.HI R15, R13, R0, RZ, 0x2 ;  /* 0x000000000d0f7211 */ /* 0x000fe200078f10ff */
[----:B------:R-:W-:Y:S01]  /*1ab90*/  IMAD.IADD R3, R17, 0x1, R3 ;  /* 0x0000000111037824 */ /* 0x000fe200078e0203 */
[--C-:B------:R-:W-:Y:S01]  /*1aba0*/  SHF.R.S32.HI R6, RZ, 0x5, R7.reuse ;  /* 0x00000005ff067819 */ /* 0x100fe20000011407 */
[----:B------:R-:W-:Y:S01]  /*1abb0*/  IMAD.MOV.U32 R2, RZ, RZ, R16 ;  /* 0x000000ffff027224 */ /* 0x000fe200078e0010 */
[----:B------:R-:W-:Y:S01]  /*1abc0*/  SHF.R.S32.HI R0, RZ, 0x1f, R7 ;  /* 0x0000001fff007819 */ /* 0x000fe20000011407 */
[----:B---3--:R-:W-:Y:S01]  /*1abd0*/  IMAD.WIDE.U32 R18, R28, c[0x0][0x498], R4 ;  /* 0x000126001c127a25 */ /* 0x008fe200078e0004 */
[----:B------:R-:W-:-:S02]  /*1abe0*/  SHF.R.S32.HI R22, RZ, 0x3, R12 ;  /* 0x00000003ff167819 */ /* 0x000fc4000001140c */
[----:B------:R-:W-:Y:S01]  /*1abf0*/  LEA.HI R0, R0, R6, RZ, 0x2 ;  /* 0x0000000600007211 */ /* 0x000fe200078f10ff */
[----:B------:R-:W-:Y:S01]  /*1ac00*/  IMAD.WIDE.U32 R12, R28, c[0x0][0x3f0], R2 ;  /* 0x0000fc001c0c7a25 */ /* 0x000fe200078e0002 */
[----:B------:R-:W-:Y:S02]  /*1ac10*/  LEA.HI R2, R9, R9, RZ, 0x1 ;  /* 0x0000000909027211 */ /* 0x000fe400078f08ff */
[----:B------:R-:W-:Y:S01]  /*1ac20*/  LOP3.LUT R3, R0, 0xffffffc, RZ, 0xc0, !PT ;  /* 0x0ffffffc00037812 */ /* 0x000fe200078ec0ff */
[----:B------:R-:W-:Y:S01]  /*1ac30*/  IMAD.SHL.U32 R4, R22, 0x40, RZ ;  /* 0x0000004016047824 */ /* 0x000fe200078e00ff */
[----:B------:R-:W-:Y:S01]  /*1ac40*/  LOP3.LUT R5, R2, 0x1ffffffe, RZ, 0xc0, !PT ;  /* 0x1ffffffe02057812 */ /* 0x000fe200078ec0ff */
[----:B------:R-:W-:Y:S01]  /*1ac50*/  IMAD.SHL.U32 R8, R11, 0x8, RZ ;  /* 0x000000080b087824 */ /* 0x000fe200078e00ff */
[----:B------:R-:W-:Y:S01]  /*1ac60*/  SHF.R.S32.HI R14, RZ, 0x1f, R28 ;  /* 0x0000001fff0e7819 */ /* 0x000fe2000001141c */
[----:B------:R-:W-:Y:S01]  /*1ac70*/  IMAD.IADD R7, R6, 0x1, -R3 ;  /* 0x0000000106077824 */ /* 0x000fe200078e0a03 */
[----:B------:R-:W-:Y:S01]  /*1ac80*/  LOP3.LUT R0, R4, 0x1c0, RZ, 0xc0, !PT ;  /* 0x000001c004007812 */ /* 0x000fe200078ec0ff */
[----:B------:R-:W-:Y:S01]  /*1ac90*/  IMAD.IADD R5, R9, 0x1, -R5 ;  /* 0x0000000109057824 */ /* 0x000fe200078e0a05 */
[----:B------:R-:W-:Y:S01]  /*1aca0*/  F2FP.BF16.PACK_AB R132, R133, R132 ;  /* 0x000000848584723e */ /* 0x000fe200000010ff */
[----:B------:R-:W-:Y:S01]  /*1acb0*/  IMAD R21, R14, c[0x0][0x498], RZ ;  /* 0x000126000e157a24 */ /* 0x000fe200078e02ff */
[----:B------:R-:W-:Y:S01]  /*1acc0*/  LOP3.LUT R4, R0, 0x38, R8, 0xf8, !PT ;  /* 0x0000003800047812 */ /* 0x000fe200078ef808 */
[----:B------:R-:W-:Y:S01]  /*1acd0*/  IMAD R17, R14, c[0x0][0x3f0], RZ ;  /* 0x0000fc000e117a24 */ /* 0x000fe200078e02ff */
[----:B------:R-:W-:Y:S01]  /*1ace0*/  SHF.R.U32.HI R3, RZ, 0x3, R0 ;  /* 0x00000003ff037819 */ /* 0x000fe20000011600 */
[----:B------:R-:W-:Y:S01]  /*1acf0*/  IMAD.SHL.U32 R0, R2, 0x20, RZ ;  /* 0x0000002002007824 */ /* 0x000fe200078e00ff */
[----:B------:R-:W-:Y:S01]  /*1ad00*/  F2FP.BF16.PACK_AB R134, R135, R134 ;  /* 0x000000868786723e */ /* 0x000fe200000010ff */
[----:B------:R-:W-:Y:S01]  /*1ad10*/  IMAD R16, R6, 0x200, R9 ;  /* 0x0000020006107824 */ /* 0x000fe200078e0209 */
[----:B------:R-:W-:Y:S01]  /*1ad20*/  LOP3.LUT R14, R4, R3, RZ, 0x3c, !PT ;  /* 0x00000003040e7212 */ /* 0x000fe200078e3cff */
[----:B------:R-:W-:Y:S01]  /*1ad30*/  IMAD R17, R28, c[0x0][0x3f4], R17 ;  /* 0x0000fd001c117a24 */ /* 0x000fe200078e0211 */
[----:B------:R-:W-:Y:S01]  /*1ad40*/  LOP3.LUT R2, R0, 0xffffffc0, RZ, 0xc0, !PT ;  /* 0xffffffc000027812 */ /* 0x000fe200078ec0ff */
[----:B------:R-:W-:Y:S01]  /*1ad50*/  IMAD R0, R11, 0x10, R22 ;  /* 0x000000100b007824 */ /* 0x000fe200078e0216 */
[----:B------:R-:W-:Y:S01]  /*1ad60*/  LOP3.LUT R4, R10, 0x1, RZ, 0xc0, !PT ;  /* 0x000000010a047812 */ /* 0x000fe200078ec0ff */
[----:B------:R-:W-:Y:S01]  /*1ad70*/  IMAD.SHL.U32 R6, R20, 0x8, RZ ;  /* 0x0000000814067824 */ /* 0x000fe200078e00ff */
[----:B------:R-:W-:Y:S01]  /*1ad80*/  SHF.R.S32.HI R3, RZ, 0x2, R15 ;  /* 0x00000002ff037819 */ /* 0x000fe2000001140f */
[----:B------:R-:W-:Y:S01]  /*1ad90*/  IMAD R11, R5, 0x8, R2 ;  /* 0x00000008050b7824 */ /* 0x000fe200078e0202 */
[----:B------:R-:W-:Y:S01]  /*1ada0*/  ISETP.NE.U32.AND P4, PT, R4, 0x1, PT ;  /* 0x000000010400780c */ /* 0x000fe20003f85070 */
[----:B----4-:R-:W-:Y:S01]  /*1adb0*/  IMAD R5, R29, 0x80, R0 ;  /* 0x000000801d057824 */ /* 0x010fe200078e0200 */
[----:B------:R-:W-:Y:S01]  /*1adc0*/  F2FP.BF16.PACK_AB R124, R125, R124 ;  /* 0x0000007c7d7c723e */ /* 0x000fe200000010ff */
[C---:B------:R-:W-:Y:S01]  /*1add0*/  IMAD.SHL.U32 R2, R10.reuse, 0x40, RZ ;  /* 0x000000400a027824 */ /* 0x040fe200078e00ff */
[----:B------:R-:W-:Y:S01]  /*1ade0*/  R2P PR, R10, 0x6 ;  /* 0x000000060a007804 */ /* 0x000fe20000000000 */
[----:B------:R-:W-:Y:S01]  /*1adf0*/  @P3 IMAD.HI.U32 R9, R5, c[0x0][0x4ec], RZ ;  /* 0x00013b0005093a27 */ /* 0x000fe200078e00ff */
[----:B------:R-:W-:-:S02]  /*1ae00*/  F2FP.BF16.PACK_AB R126, R127, R126 ;  /* 0x0000007e7f7e723e */ /* 0x000fc400000010ff */
[----:B------:R-:W-:Y:S01]  /*1ae10*/  F2FP.BF16.PACK_AB R128, R129, R128 ;  /* 0x000000808180723e */ /* 0x000fe200000010ff */
[----:B------:R-:W-:Y:S01]  /*1ae20*/  IMAD.MOV.U32 R4, RZ, RZ, R5 ;  /* 0x000000ffff047224 */ /* 0x000fe200078e0005 */
[----:B------:R-:W-:Y:S01]  /*1ae30*/  @P3 SHF.R.U32.HI R4, RZ, c[0x0][0x4f0], R9 ;  /* 0x00013c00ff043a19 */ /* 0x000fe20000011609 */
[----:B------:R-:W-:Y:S01]  /*1ae40*/  IMAD R0, R7, 0x10, R3 ;  /* 0x0000001007007824 */ /* 0x000fe200078e0203 */
[----:B------:R-:W-:Y:S01]  /*1ae50*/  LOP3.LUT R7, R2, 0x1c0, RZ, 0xc0, !PT ;  /* 0x000001c002077812 */ /* 0x000fe200078ec0ff */
[----:B------:R-:W-:Y:S01]  /*1ae60*/  IMAD.IADD R3, R13, 0x1, R17 ;  /* 0x000000010d037824 */ /* 0x000fe200078e0211 */
[----:B------:R-:W-:Y:S01]  /*1ae70*/  LOP3.LUT R17, R14, 0x7ffffe00, R6, 0xf8, !PT ;  /* 0x7ffffe000e117812 */ /* 0x000fe200078ef806 */
[----:B------:R-:W-:Y:S01]  /*1ae80*/  IMAD.IADD R9, R0, 0x1, R11 ;  /* 0x0000000100097824 */ /* 0x000fe200078e020b */
[----:B------:R-:W-:Y:S01]  /*1ae90*/  LEA.HI R7, R7, R7, RZ, 0x1d ;  /* 0x0000000707077211 */ /* 0x000fe200078fe8ff */
[----:B------:R-:W-:Y:S01]  /*1aea0*/  IMAD.MOV R6, RZ, RZ, -R4 ;  /* 0x000000ffff067224 */ /* 0x000fe200078e0a04 */
[----:B------:R-:W-:Y:S01]  /*1aeb0*/  F2FP.BF16.PACK_AB R130, R131, R130 ;  /* 0x000000828382723e */ /* 0x000fe200000010ff */
[----:B------:R-:W-:Y:S01]  /*1aec0*/  IMAD R0, R29, 0x80, R0 ;  /* 0x000000801d007824 */ /* 0x000fe200078e0200 */
[----:B------:R-:W-:Y:S01]  /*1aed0*/  F2FP.BF16.PACK_AB R136, R137, R136 ;  /* 0x000000888988723e */ /* 0x000fe200000010ff */
[----:B------:R-:W-:Y:S01]  /*1aee0*/  IMAD R10, R6, c[0x0][0x4e8], R5 ;  /* 0x00013a00060a7a24 */ /* 0x000fe200078e0205 */
[----:B------:R-:W-:Y:S01]  /*1aef0*/  SHF.R.S32.HI R5, RZ, 0x1f, R4 ;  /* 0x0000001fff057819 */ /* 0x000fe20000011404 */
[----:B------:R-:W-:Y:S01]  /*1af00*/  IMAD.U32 R11, R16, 0x2, R7 ;  /* 0x00000002100b7824 */ /* 0x000fe200078e0007 */
[C---:B------:R-:W-:Y:S01]  /*1af10*/  IADD3 R7, R0.reuse, 0x8, RZ ;  /* 0x0000000800077810 */ /* 0x040fe20007ffe0ff */
[----:B------:R-:W-:Y:S01]  /*1af20*/  IMAD R14, R29, 0x80, R9 ;  /* 0x000000801d0e7824 */ /* 0x000fe200078e0209 */
[CC--:B------:R-:W-:Y:S01]  /*1af30*/  ISETP.GE.OR P5, PT, R0.reuse, R54.reuse, P0 ;  /* 0x000000360000720c */ /* 0x0c0fe200007a6670 */
[----:B------:R-:W-:Y:S01]  /*1af40*/  IMAD.MOV.U32 R2, RZ, RZ, R12 ;  /* 0x000000ffff027224 */ /* 0x000fe200078e000c */
[----:B------:R-:W-:Y:S01]  /*1af50*/  IADD3 R6, R0, 0x40, RZ ;  /* 0x0000004000067810 */ /* 0x000fe20007ffe0ff */
[----:B------:R-:W-:Y:S01]  /*1af60*/  IMAD R5, R5, c[0x0][0x3e0], RZ ;  /* 0x0000f80005057a24 */ /* 0x000fe200078e02ff */
[----:B------:R-:W-:Y:S01]  /*1af70*/  ISETP.GE.OR P6, PT, R7, R54, P0 ;  /* 0x000000360700720c */ /* 0x000fe200007c6670 */
[----:B------:R-:W-:Y:S01]  /*1af80*/  @P3 IMAD.HI.U32 R7, R14, c[0x0][0x4ec], RZ ;  /* 0x00013b000e073a27 */ /* 0x000fe200078e00ff */
[----:B------:R-:W-:-:S02]  /*1af90*/  P2R R9, PR, RZ, 0x20 ;  /* 0x00000020ff097803 */ /* 0x000fc40000000000 */
[----:B------:R-:W-:Y:S01]  /*1afa0*/  ISETP.GE.OR P5, PT, R6, R54, P0 ;  /* 0x000000360600720c */ /* 0x000fe200007a6670 */
[----:B------:R-:W-:Y:S01]  /*1afb0*/  IMAD.MOV.U32 R15, RZ, RZ, -0x10 ;  /* 0xfffffff0ff0f7424 */ /* 0x000fe200078e00ff */
[----:B------:R-:W-:Y:S01]  /*1afc0*/  IADD3 R0, R0, 0x48, RZ ;  /* 0x0000004800007810 */ /* 0x000fe20007ffe0ff */
[C---:B------:R-:W-:Y:S01]  /*1afd0*/  IMAD.WIDE.U32 R2, R4.reuse, c[0x0][0x3e0], R2 ;  /* 0x0000f80004027a25 */ /* 0x040fe200078e0002 */
[----:B------:R-:W-:Y:S02]  /*1afe0*/  F2FP.BF16.PACK_AB R138, R139, R138 ;  /* 0x0000008a8b8a723e */ /* 0x000fe400000010ff */
[----:B------:R-:W-:Y:S01]  /*1aff0*/  SEL R15, R15, 0x10, !P4 ;  /* 0x000000100f0f7807 */ /* 0x000fe20006000000 */
[----:B------:R-:W-:Y:S01]  /*1b000*/  IMAD R6, R4, c[0x0][0x3e4], R5 ;  /* 0x0000f90004067a24 */ /* 0x000fe200078e0205 */
[----:B------:R-:W-:Y:S01]  /*1b010*/  ISETP.GE.OR P4, PT, R0, R54, P0 ;  /* 0x000000360000720c */ /* 0x000fe20000786670 */
[----:B------:R-:W-:Y:S01]  /*1b020*/  IMAD.MOV.U32 R4, RZ, RZ, R14 ;  /* 0x000000ffff047224 */ /* 0x000fe200078e000e */
[----:B------:R-:W-:Y:S01]  /*1b030*/  @P3 SHF.R.U32.HI R4, RZ, c[0x0][0x4f0], R7 ;  /* 0x00013c00ff043a19 */ /* 0x000fe20000011607 */
[----:B------:R-:W-:Y:S01]  /*1b040*/  IMAD R21, R28, c[0x0][0x49c], R21 ;  /* 0x000127001c157a24 */ /* 0x000fe200078e0215 */
[----:B------:R-:W-:Y:S01]  /*1b050*/  ISETP.NE.AND P3, PT, R9, RZ, PT ;  /* 0x000000ff0900720c */ /* 0x000fe20003f65270 */
[----:B------:R-:W-:Y:S01]  /*1b060*/  IMAD.SHL.U32 R0, R11, 0x2, RZ ;  /* 0x000000020b007824 */ /* 0x000fe200078e00ff */
[----:B------:R-:W-:Y:S01]  /*1b070*/  SHF.R.S32.HI R11, RZ, 0x1f, R10 ;  /* 0x0000001fff0b7819 */ /* 0x000fe2000001140a */
[----:B------:R-:W-:Y:S01]  /*1b080*/  IMAD.IADD R3, R3, 0x1, R6 ;  /* 0x0000000103037824 */ /* 0x000fe200078e0206 */
[--C-:B------:R-:W-:Y:S01]  /*1b090*/  SHF.R.S32.HI R6, RZ, 0x1f, R4.reuse ;  /* 0x0000001fff067819 */ /* 0x100fe20000011404 */
[----:B------:R-:W-:Y:S01]  /*1b0a0*/  IMAD.MOV.U32 R16, RZ, RZ, 0x20 ;  /* 0x00000020ff107424 */ /* 0x000fe200078e00ff */
[----:B------:R-:W-:Y:S01]  /*1b0b0*/  IADD3 R12, P0, R4, R18, RZ ;  /* 0x00000012040c7210 */ /* 0x000fe20007f1e0ff */
[----:B------:R-:W-:Y:S01]  /*1b0c0*/  IMAD.MOV R4, RZ, RZ, -R4 ;  /* 0x000000ffff047224 */ /* 0x000fe200078e0a04 */
[----:B------:R-:W-:Y:S01]  /*1b0d0*/  STS [R0+0x80], R104 ;  /* 0x0000806800007388 */ /* 0x000fe20000000800 */
[----:B------:R-:W-:Y:S01]  /*1b0e0*/  IMAD.WIDE.U32 R2, R10, c[0x0][0x3d8], R2 ;  /* 0x0000f6000a027a25 */ /* 0x000fe200078e0002 */
[----:B------:R-:W-:-:S02]  /*1b0f0*/  IADD3.X R13, R6, R19, R21, P0, !PT ;  /* 0x00000013060d7210 */ /* 0x000fc400007fe415 */
[----:B------:R-:W-:Y:S01]  /*1b100*/  SEL R16, R16, 0xffffffe0, !P1 ;  /* 0xffffffe010107807 */ /* 0x000fe20004800000 */
[----:B------:R-:W-:Y:S01]  /*1b110*/  IMAD R6, R11, c[0x0][0x3d8], RZ ;  /* 0x0000f6000b067a24 */ /* 0x000fe200078e02ff */
[----:B------:R-:W-:Y:S01]  /*1b120*/  STS [R0+0x480], R106 ;  /* 0x0004806a00007388 */ /* 0x000fe20000000800 */
[----:B------:R-:W-:Y:S01]  /*1b130*/  IMAD R4, R4, c[0x0][0x4e8], R14 ;  /* 0x00013a0004047a24 */ /* 0x000fe200078e020e */
[----:B------:R-:W-:Y:S01]  /*1b140*/  IADD3 R7, R0, 0x80, RZ ;  /* 0x0000008000077810 */ /* 0x000fe20007ffe0ff */
[----:B------:R-:W-:Y:S01]  /*1b150*/  IMAD R6, R10, c[0x0][0x3dc], R6 ;  /* 0x0000f7000a067a24 */ /* 0x000fe200078e0206 */
[C---:B------:R-:W-:Y:S01]  /*1b160*/  IADD3 R9, R0.reuse, 0xc0, RZ ;  /* 0x000000c000097810 */ /* 0x040fe20007ffe0ff */
[----:B------:R-:W-:Y:S01]  /*1b170*/  IMAD.IADD R5, R0, 0x1, R15 ;  /* 0x0000000100057824 */ /* 0x000fe200078e020f */
[----:B------:R-:W-:Y:S01]  /*1b180*/  LEA R21, P0, R2, c[0x0][0x380], 0x1 ;  /* 0x0000e00002157a11 */ /* 0x000fe200078008ff */
[----:B------:R-:W-:Y:S01]  /*1b190*/  IMAD.IADD R3, R3, 0x1, R6 ;  /* 0x0000000103037824 */ /* 0x000fe200078e0206 */
[----:B------:R-:W-:Y:S01]  /*1b1a0*/  SHF.R.S32.HI R6, RZ, 0x1f, R4 ;  /* 0x0000001fff067819 */ /* 0x000fe20000011404 */
[----:B------:R-:W-:Y:S01]  /*1b1b0*/  IMAD R22, R29, 0x80, R22 ;  /* 0x000000801d167824 */ /* 0x000fe200078e0216 */
[----:B------:R-:W-:Y:S01]  /*1b1c0*/  STS [R5+0x80], R23 ;  /* 0x0000801705007388 */ /* 0x000fe20000000800 */
[----:B------:R-:W-:-:S02]  /*1b1d0*/  @P2 IADD3 R9, R7, -0x40, RZ ;  /* 0xffffffc007092810 */ /* 0x000fc40007ffe0ff */
[----:B------:R-:W-:Y:S01]  /*1b1e0*/  IMAD R6, R6, c[0x0][0x488], RZ ;  /* 0x0001220006067a24 */ /* 0x000fe200078e02ff */
[----:B------:R-:W-:Y:S01]  /*1b1f0*/  STS [R5+0x480], R118 ;  /* 0x0004807605007388 */ /* 0x000fe20000000800 */
[----:B------:R-:W-:Y:S01]  /*1b200*/  LEA.HI.X R20, R2, c[0x0][0x384], R3, 0x1, P0 ;  /* 0x0000e10002147a11 */ /* 0x000fe200000f0c03 */
[C---:B------:R-:W-:Y:S01]  /*1b210*/  IMAD.WIDE.U32 R2, R4.reuse, c[0x0][0x488], R12 ;  /* 0x0001220004027a25 */ /* 0x040fe200078e000c */
[----:B------:R-:W-:Y:S01]  /*1b220*/  F2FP.BF16.PACK_AB R148, R149, R148 ;  /* 0x000000949594723e */ /* 0x000fe200000010ff */
[----:B------:R-:W-:Y:S01]  /*1b230*/  STS [R0+0x2080], R108 ;  /* 0x0020806c00007388 */ /* 0x000fe20000000800 */
[----:B------:R-:W-:Y:S01]  /*1b240*/  F2FP.BF16.PACK_AB R150, R151, R150 ;  /* 0x000000969796723e */ /* 0x000fe200000010ff */
[----:B------:R-:W-:Y:S01]  /*1b250*/  IMAD R6, R4, c[0x0][0x48c], R6 ;  /* 0x0001230004067a24 */ /* 0x000fe200078e0206 */
[----:B------:R-:W-:Y:S01]  /*1b260*/  LEA R4, P0, R2, c[0x0][0x450], 0x2 ;  /* 0x0001140002047a11 */ /* 0x000fe200078010ff */
[----:B------:R1:W-:Y:S01]  /*1b270*/  STS [R0+0x2480], R110 ;  /* 0x0024806e00007388 */ /* 0x0003e20000000800 */
[----:B------:R-:W-:-:S02]  /*1b280*/  F2FP.BF16.PACK_AB R140, R141, R140 ;  /* 0x0000008c8d8c723e */ /* 0x000fc400000010ff */
[----:B------:R-:W-:Y:S01]  /*1b290*/  F2FP.BF16.PACK_AB R142, R143, R142 ;  /* 0x0000008e8f8e723e */ /* 0x000fe200000010ff */
[----:B------:R-:W-:Y:S01]  /*1b2a0*/  STS [R5+0x2080], R112 ;  /* 0x0020807005007388 */ /* 0x000fe20000000800 */
[----:B------:R-:W-:Y:S02]  /*1b2b0*/  F2FP.BF16.PACK_AB R144, R145, R144 ;  /* 0x000000909190723e */ /* 0x000fe400000010ff */
[----:B------:R-:W-:Y:S01]  /*1b2c0*/  F2FP.BF16.PACK_AB R146, R147, R146 ;  /* 0x000000929392723e */ /* 0x000fe200000010ff */
[----:B------:R2:W-:Y:S01]  /*1b2d0*/  STS [R5+0x2480], R114 ;  /* 0x0024807205007388 */ /* 0x0005e20000000800 */
[----:B------:R-:W-:Y:S02]  /*1b2e0*/  F2FP.BF16.PACK_AB R152, R153, R152 ;  /* 0x000000989998723e */ /* 0x000fe400000010ff */
[----:B------:R-:W-:Y:S01]  /*1b2f0*/  F2FP.BF16.PACK_AB R154, R155, R154 ;  /* 0x0000009a9b9a723e */ /* 0x000fe200000010ff */
[----:B------:R-:W-:Y:S01]  /*1b300*/  SHFL.IDX PT, R12, R4, RZ, 0x1c1f ;  /* 0x001c1fff040c7589 */ /* 0x000fe200000e0000 */
[----:B------:R-:W-:-:S02]  /*1b310*/  F2FP.BF16.PACK_AB R164, R165, R164 ;  /* 0x000000a4a5a4723e */ /* 0x000fc400000010ff */
[----:B------:R-:W-:Y:S01]  /*1b320*/  F2FP.BF16.PACK_AB R166, R167, R166 ;  /* 0x000000a6a7a6723e */ /* 0x000fe200000010ff */
[----:B------:R-:W-:Y:S01]  /*1b330*/  SHFL.IDX PT, R10, R4, 0x1, 0x1c1f ;  /* 0x003c1f00040a7f89 */ /* 0x000fe200000e0000 */
[----:B------:R-:W-:Y:S02]  /*1b340*/  F2FP.BF16.PACK_AB R156, R157, R156 ;  /* 0x0000009c9d9c723e */ /* 0x000fe400000010ff */
[----:B------:R-:W-:Y:S01]  /*1b350*/  F2FP.BF16.PACK_AB R158, R159, R158 ;  /* 0x0000009e9f9e723e */ /* 0x000fe200000010ff */
[----:B------:R-:W-:Y:S01]  /*1b360*/  SHFL.IDX PT, R44, R20, 0x3, 0x181f ;  /* 0x00781f00142c7f89 */ /* 0x000fe200000e0000 */
[----:B------:R-:W-:Y:S02]  /*1b370*/  F2FP.BF16.PACK_AB R160, R161, R160 ;  /* 0x000000a0a1a0723e */ /* 0x000fe400000010ff */
[----:B------:R-:W-:Y:S01]  /*1b380*/  F2FP.BF16.PACK_AB R162, R163, R162 ;  /* 0x000000a2a3a2723e */ /* 0x000fe200000010ff */
[----:B------:R-:W-:Y:S01]  /*1b390*/  SHFL.IDX PT, R48, R21, 0x6, 0x181f ;  /* 0x00d81f0015307f89 */ /* 0x000fe200000e0000 */
[----:B-1----:R-:W-:Y:S01]  /*1b3a0*/  IMAD.IADD R0, R0, 0x1, R16 ;  /* 0x0000000100007824 */ /* 0x002fe200078e0210 */
[----:B------:R-:W-:-:S02]  /*1b3b0*/  SHF.R.S32.HI R52, RZ, 0x1f, R8 ;  /* 0x0000001fff347819 */ /* 0x000fc40000011408 */
[C---:B------:R-:W-:Y:S01]  /*1b3c0*/  IADD3 R23, R22.reuse, 0x40, RZ ;  /* 0x0000004016177810 */ /* 0x040fe20007ffe0ff */
[----:B------:R-:W-:Y:S01]  /*1b3d0*/  SHFL.IDX PT, R51, R20, 0x4, 0x181f ;  /* 0x00981f0014337f89 */ /* 0x000fe200000e0000 */
[C---:B------:R-:W-:Y:S02]  /*1b3e0*/  IADD3 R45, R22.reuse, 0x50, RZ ;  /* 0x00000050162d7810 */ /* 0x040fe40007ffe0ff */
[----:B------:R-:W-:Y:S01]  /*1b3f0*/  IADD3 R53, R22, 0x60, RZ ;  /* 0x0000006016357810 */ /* 0x000fe20007ffe0ff */
[C---:B--2---:R-:W-:Y:S01]  /*1b400*/  IMAD.IADD R5, R16.reuse, 0x1, R5 ;  /* 0x0000000110057824 */ /* 0x044fe200078e0205 */
[----:B------:R-:W-:Y:S04]  /*1b410*/  STS [R0+0x80], R120 ;  /* 0x0000807800007388 */ /* 0x000fe80000000800 */
[----:B------:R-:W-:Y:S04]  /*1b420*/  STS [R0+0x480], R122 ;  /* 0x0004807a00007388 */ /* 0x000fe80000000800 */
[----:B------:R-:W-:Y:S04]  /*1b430*/  STS [R5+0x80], R132 ;  /* 0x0000808405007388 */ /* 0x000fe80000000800 */
[----:B------:R-:W-:Y:S04]  /*1b440*/  STS [R5+0x480], R134 ;  /* 0x0004808605007388 */ /* 0x000fe80000000800 */
[----:B------:R-:W-:Y:S04]  /*1b450*/  STS [R0+0x2080], R124 ;  /* 0x0020807c00007388 */ /* 0x000fe80000000800 */
[----:B------:R1:W-:Y:S04]  /*1b460*/  STS [R0+0x2480], R126 ;  /* 0x0024807e00007388 */ /* 0x0003e80000000800 */
[----:B------:R-:W-:Y:S04]  /*1b470*/  STS [R5+0x2080], R128 ;  /* 0x0020808005007388 */ /* 0x000fe80000000800 */
[----:B------:R-:W-:Y:S04]  /*1b480*/  STS [R5+0x2480], R130 ;  /* 0x0024808205007388 */ /* 0x000fe80000000800 */
[----:B------:R-:W-:Y:S04]  /*1b490*/  STS [R9], R136 ;  /* 0x0000008809007388 */ /* 0x000fe80000000800 */
[----:B------:R-:W-:Y:S04]  /*1b4a0*/  STS [R9+0x400], R138 ;  /* 0x0004008a09007388 */ /* 0x000fe80000000800 */
[----:B------:R-:W-:Y:S04]  /*1b4b0*/  SHFL.IDX PT, R50, R20, 0x5, 0x181f ;  /* 0x00b81f0014327f89 */ /* 0x000fe800000e0000 */
[----:B------:R-:W-:Y:S01]  /*1b4c0*/  SHFL.IDX PT, R49, R20, 0x6, 0x181f ;  /* 0x00d81f0014317f89 */ /* 0x000fe200000e0000 */
[----:B-1----:R-:W-:Y:S01]  /*1b4d0*/  IMAD.IADD R0, R3, 0x1, R6 ;  /* 0x0000000103007824 */ /* 0x002fe200078e0206 */
[----:B------:R-:W-:-:S02]  /*1b4e0*/  IADD3 R3, R16, 0x400, R9 ;  /* 0x0000040010037810 */ /* 0x000fc40007ffe009 */
[----:B------:R-:W-:Y:S02]  /*1b4f0*/  SHFL.IDX PT, R6, R4, 0x2, 0x1c1f ;  /* 0x005c1f0004067f89 */ /* 0x000fe400000e0000 */
[----:B------:R-:W-:Y:S01]  /*1b500*/  LEA.HI.X R2, R2, c[0x0][0x454], R0, 0x2, P0 ;  /* 0x0001150002027a11 */ /* 0x000fe200000f1400 */
[C---:B------:R-:W-:Y:S01]  /*1b510*/  IMAD.IADD R0, R15.reuse, 0x1, R9 ;  /* 0x000000010f007824 */ /* 0x040fe200078e0209 */
[----:B------:R-:W-:Y:S01]  /*1b520*/  SHFL.IDX PT, R4, R4, 0x3, 0x1c1f ;  /* 0x007c1f0004047f89 */ /* 0x000fe200000e0000 */
[----:B------:R-:W-:Y:S01]  /*1b530*/  IMAD.IADD R14, R15, 0x1, R3 ;  /* 0x000000010f0e7824 */ /* 0x000fe200078e0203 */
[----:B------:R-:W-:Y:S01]  /*1b540*/  ISETP.GE.AND P0, PT, R8, c[0x0][0x3c8], PT ;  /* 0x0000f20008007a0c */ /* 0x000fe20003f06270 */
[----:B------:R-:W-:Y:S01]  /*1b550*/  IMAD.IADD R3, R16, 0x1, R9 ;  /* 0x0000000110037824 */ /* 0x000fe200078e0209 */
[----:B------:R-:W1:Y:S02]  /*1b560*/  SHFL.IDX PT, R13, R2, RZ, 0x1c1f ;  /* 0x001c1fff020d7589 */ /* 0x000e6400000e0000 */
[----:B------:R-:W-:-:S02]  /*1b570*/  ISETP.GE.OR P1, PT, R22, R54, P0 ;  /* 0x000000361600720c */ /* 0x000fc40000726670 */
[----:B------:R-:W2:Y:S04]  /*1b580*/  SHFL.IDX PT, R11, R2, 0x1, 0x1c1f ;  /* 0x003c1f00020b7f89 */ /* 0x000ea800000e0000 */
[----:B------:R-:W3:Y:S04]  /*1b590*/  SHFL.IDX PT, R7, R2, 0x2, 0x1c1f ;  /* 0x005c1f0002077f89 */ /* 0x000ee800000e0000 */
[----:B------:R4:W1:Y:S04]  /*1b5a0*/  SHFL.IDX PT, R5, R2, 0x3, 0x1c1f ;  /* 0x007c1f0002057f89 */ /* 0x00086800000e0000 */
[----:B------:R-:W-:Y:S04]  /*1b5b0*/  STS [R0], R148 ;  /* 0x0000009400007388 */ /* 0x000fe80000000800 */
[----:B------:R-:W-:Y:S04]  /*1b5c0*/  STS [R0+0x400], R150 ;  /* 0x0004009600007388 */ /* 0x000fe80000000800 */
[----:B------:R-:W-:Y:S04]  /*1b5d0*/  STS [R9+0x2000], R140 ;  /* 0x0020008c09007388 */ /* 0x000fe80000000800 */
[----:B------:R-:W-:Y:S04]  /*1b5e0*/  STS [R9+0x2400], R142 ;  /* 0x0024008e09007388 */ /* 0x000fe80000000800 */
[----:B------:R-:W-:Y:S01]  /*1b5f0*/  STS [R0+0x2000], R144 ;  /* 0x0020009000007388 */ /* 0x000fe20000000800 */
[----:B----4-:R-:W-:-:S03]  /*1b600*/  IMAD.IADD R2, R16, 0x1, R0 ;  /* 0x0000000110027824 */ /* 0x010fc600078e0200 */
[----:B------:R4:W-:Y:S04]  /*1b610*/  STS [R0+0x2400], R146 ;  /* 0x0024009200007388 */ /* 0x0009e80000000800 */
[----:B------:R-:W-:Y:S04]  /*1b620*/  STS [R3], R152 ;  /* 0x0000009803007388 */ /* 0x000fe80000000800 */
[----:B------:R-:W-:Y:S04]  /*1b630*/  STS [R3+0x400], R154 ;  /* 0x0004009a03007388 */ /* 0x000fe80000000800 */
[----:B------:R-:W-:Y:S04]  /*1b640*/  STS [R2], R164 ;  /* 0x000000a402007388 */ /* 0x000fe80000000800 */
[----:B------:R-:W-:Y:S04]  /*1b650*/  STS [R14], R166 ;  /* 0x000000a60e007388 */ /* 0x000fe80000000800 */
[----:B------:R-:W-:Y:S04]  /*1b660*/  STS [R3+0x2000], R156 ;  /* 0x0020009c03007388 */ /* 0x000fe80000000800 */
[----:B------:R-:W-:Y:S01]  /*1b670*/  STS [R3+0x2400], R158 ;  /* 0x0024009e03007388 */ /* 0x000fe20000000800 */
[----:B----4-:R-:W-:-:S03]  /*1b680*/  IMAD.SHL.U32 R0, R17, 0x2, RZ ;  /* 0x0000000211007824 */ /* 0x010fc600078e00ff */
[----:B------:R4:W-:Y:S04]  /*1b690*/  STS [R2+0x2000], R160 ;  /* 0x002000a002007388 */ /* 0x0009e80000000800 */
[----:B------:R-:W-:Y:S04]  /*1b6a0*/  STS [R14+0x2000], R162 ;  /* 0x002000a20e007388 */ /* 0x000fe80000000800 */
[----:B------:R-:W-:Y:S06]  /*1b6b0*/  BAR.SYNC.DEFER_BLOCKING 0x1, 0x80 ;  /* 0x0042000000007b1d */ /* 0x000fec0000010000 */
[----:B------:R-:W3:Y:S04]  /*1b6c0*/  SHFL.IDX PT, R3, R21, 0x1, 0x181f ;  /* 0x00381f0015037f89 */ /* 0x000ee800000e0000 */
[----:B------:R-:W-:Y:S01]  /*1b6d0*/  SHFL.IDX PT, R9, R21, 0x2, 0x181f ;  /* 0x00581f0015097f89 */ /* 0x000fe200000e0000 */
[----:B----4-:R-:W-:-:S03]  /*1b6e0*/  IADD3 R2, R22, 0x10, RZ ;  /* 0x0000001016027810 */ /* 0x010fc60007ffe0ff */
[----:B-1----:R-:W-:Y:S04]  /*1b6f0*/  @!P3 ST.E [R12.64], R24 ;  /* 0x000000180c00b985 */ /* 0x002fe8000c10190c */
[----:B--2---:R-:W-:Y:S04]  /*1b700*/  @!P6 ST.E [R10.64], R25 ;  /* 0x000000190a00e985 */ /* 0x004fe8000c10190c */
[----:B---3--:R-:W-:Y:S04]  /*1b710*/  @!P5 ST.E [R6.64], R26 ;  /* 0x0000001a0600d985 */ /* 0x008fe8000c10190c */
[----:B------:R1:W-:Y:S01]  /*1b720*/  @!P4 ST.E [R4.64], R27 ;  /* 0x0000001b0400c985 */ /* 0x0003e2000c10190c */
[----:B------:R-:W-:-:S02]  /*1b730*/  ISETP.GE.OR P4, PT, R2, R54, P0 ;  /* 0x000000360200720c */ /* 0x000fc40000786670 */
[----:B------:R-:W-:Y:S01]  /*1b740*/  IADD3 R2, R22, 0x20, RZ ;  /* 0x0000002016027810 */ /* 0x000fe20007ffe0ff */
[----:B------:R-:W2:Y:S03]  /*1b750*/  SHFL.IDX PT, R6, R21, RZ, 0x181f ;  /* 0x00181fff15067589 */ /* 0x000ea600000e0000 */
[----:B------:R-:W-:Y:S01]  /*1b760*/  ISETP.GE.OR P3, PT, R2, R54, P0 ;  /* 0x000000360200720c */ /* 0x000fe20000766670 */
[----:B------:R-:W3:Y:S01]  /*1b770*/  SHFL.IDX PT, R7, R20, RZ, 0x181f ;  /* 0x00181fff14077589 */ /* 0x000ee200000e0000 */
[----:B------:R-:W-:-:S03]  /*1b780*/  IADD3 R2, R22, 0x30, RZ ;  /* 0x0000003016027810 */ /* 0x000fc60007ffe0ff */
[----:B------:R-:W-:Y:S01]  /*1b790*/  LDS.128 R24, [R0+0x80] ;  /* 0x0000800000187984 */ /* 0x000fe20000000c00 */
[----:B------:R-:W-:-:S03]  /*1b7a0*/  ISETP.GE.OR P2, PT, R2, R54, P0 ;  /* 0x000000360200720c */ /* 0x000fc60000746670 */
[----:B------:R-:W4:Y:S04]  /*1b7b0*/  SHFL.IDX PT, R5, R20, 0x1, 0x181f ;  /* 0x00381f0014057f89 */ /* 0x000f2800000e0000 */
[----:B------:R-:W4:Y:S04]  /*1b7c0*/  SHFL.IDX PT, R11, R20, 0x2, 0x181f ;  /* 0x00581f00140b7f89 */ /* 0x000f2800000e0000 */
[----:B------:R-:W4:Y:S01]  /*1b7d0*/  SHFL.IDX PT, R10, R21, 0x3, 0x181f ;  /* 0x00781f00150a7f89 */ /* 0x000f2200000e0000 */
[----:B-1----:R-:W-:-:S03]  /*1b7e0*/  @!P4 LEA R4, P6, R8, R3, 0x1 ;  /* 0x000000030804c211 */ /* 0x002fc600078c08ff */
[----:B------:R-:W1:Y:S01]  /*1b7f0*/  LDS.128 R16, [R0+0x880] ;  /* 0x0008800000107984 */ /* 0x000e620000000c00 */
[----:B--2---:R-:W-:-:S03]  /*1b800*/  @!P1 LEA R6, P5, R8, R6, 0x1 ;  /* 0x0000000608069211 */ /* 0x004fc600078a08ff */
[----:B------:R-:W2:Y:S01]  /*1b810*/  LDS.128 R12, [R0+0x1080] ;  /* 0x00108000000c7984 */ /* 0x000ea20000000c00 */
[----:B---3--:R-:W-:-:S03]  /*1b820*/  @!P1 LEA.HI.X R7, R8, R7, R52, 0x1, P5 ;  /* 0x0000000708079211 */ /* 0x008fc600028f0c34 */
[----:B------:R-:W3:Y:S02]  /*1b830*/  LDS.128 R28, [R0+0x1880] ;  /* 0x00188000001c7984 */ /* 0x000ee40000000c00 */
[----:B------:R-:W-:Y:S02]  /*1b840*/  P2R R2, PR, RZ, 0x40 ;  /* 0x00000040ff027803 */ /* 0x000fe40000000000 */
[----:B------:R-:W-:Y:S01]  /*1b850*/  LDS.128 R32, [R0+0x2080] ;  /* 0x0020800000207984 */ /* 0x000fe20000000c00 */
[----:B------:R-:W-:Y:S02]  /*1b860*/  ISETP.GE.OR P6, PT, R23, R54, P0 ;  /* 0x000000361700720c */ /* 0x000fe400007c6670 */
[----:B------:R-:W-:Y:S01]  /*1b870*/  ISETP.NE.AND P5, PT, R2, RZ, PT ;  /* 0x000000ff0200720c */ /* 0x000fe20003fa5270 */
[----:B------:R-:W-:Y:S03]  /*1b880*/  LDS.128 R36, [R0+0x2880] ;  /* 0x0028800000247984 */ /* 0x000fe60000000c00 */
[C---:B----4-:R-:W-:Y:S01]  /*1b890*/  @!P4 LEA.HI.X R5, R8.reuse, R5, R52, 0x1, P5 ;  /* 0x000000050805c211 */ /* 0x050fe200028f0c34 */
[----:B------:R-:W-:Y:S01]  /*1b8a0*/  LDS.128 R40, [R0+0x3080] ;  /* 0x0030800000287984 */ /* 0x000fe20000000c00 */
[----:B------:R-:W-:-:S03]  /*1b8b0*/  @!P3 LEA R2, P5, R8, R9, 0x1 ;  /* 0x000000090802b211 */ /* 0x000fc600078a08ff */
[----:B------:R-:W4:Y:S01]  /*1b8c0*/  SHFL.IDX PT, R23, R21, 0x4, 0x181f ;  /* 0x00981f0015177f89 */ /* 0x000f2200000e0000 */
[C-C-:B------:R-:W-:Y:S02]  /*1b8d0*/  @!P3 LEA.HI.X R3, R8.reuse, R11, R52.reuse, 0x1, P5 ;  /* 0x0000000b0803b211 */ /* 0x140fe400028f0c34 */
[C---:B------:R-:W-:Y:S01]  /*1b8e0*/  @!P2 LEA R10, P5, R8.reuse, R10, 0x1 ;  /* 0x0000000a080aa211 */ /* 0x040fe200078a08ff */
[----:B------:R-:W4:Y:S03]  /*1b8f0*/  SHFL.IDX PT, R9, R21, 0x5, 0x181f ;  /* 0x00b81f0015097f89 */ /* 0x000f2600000e0000 */
[----:B------:R-:W-:Y:S02]  /*1b900*/  @!P2 LEA.HI.X R11, R8, R44, R52, 0x1, P5 ;  /* 0x0000002c080ba211 */ /* 0x000fe400028f0c34 */
[-C--:B------:R-:W-:Y:S02]  /*1b910*/  ISETP.GE.OR P5, PT, R45, R54.reuse, P0 ;  /* 0x000000362d00720c */ /* 0x080fe400007a6670 */
[----:B------:R4:W4:Y:S04]  /*1b920*/  LDS.128 R44, [R0+0x3880] ;  /* 0x00388000002c7984 */ /* 0x0009280000000c00 */
[----:B------:R4:W-:Y:S01]  /*1b930*/  @!P1 ST.E.128 [R6.64], R24 ;  /* 0x0000001806009985 */ /* 0x0009e2000c101d0c */
[----:B------:R-:W-:-:S03]  /*1b940*/  ISETP.GE.OR P1, PT, R53, R54, P0 ;  /* 0x000000363500720c */ /* 0x000fc60000726670 */
[----:B-1----:R1:W-:Y:S04]  /*1b950*/  @!P4 ST.E.128 [R4.64], R16 ;  /* 0x000000100400c985 */ /* 0x0023e8000c101d0c */
[----:B--2---:R2:W-:Y:S04]  /*1b960*/  @!P3 ST.E.128 [R2.64], R12 ;  /* 0x0000000c0200b985 */ /* 0x0045e8000c101d0c */
[----:B---3--:R3:W-:Y:S01]  /*1b970*/  @!P2 ST.E.128 [R10.64], R28 ;  /* 0x0000001c0a00a985 */ /* 0x0087e2000c101d0c */
[----:B----4-:R-:W-:-:S04]  /*1b980*/  IADD3 R0, R22, 0x70, RZ ;  /* 0x0000007016007810 */ /* 0x010fc80007ffe0ff */
[----:B------:R-:W-:Y:S02]  /*1b990*/  ISETP.GE.OR P0, PT, R0, R54, P0 ;  /* 0x000000360000720c */ /* 0x000fe40000706670 */
[C---:B------:R-:W-:Y:S02]  /*1b9a0*/  @!P6 LEA R6, P4, R8.reuse, R23, 0x1 ;  /* 0x000000170806e211 */ /* 0x040fe400078808ff */
[C---:B-1----:R-:W-:Y:S02]  /*1b9b0*/  @!P5 LEA R4, P3, R8.reuse, R9, 0x1 ;  /* 0x000000090804d211 */ /* 0x042fe400078608ff */
[C-C-:B------:R-:W-:Y:S02]  /*1b9c0*/  @!P6 LEA.HI.X R7, R8.reuse, R51, R52.reuse, 0x1, P4 ;  /* 0x000000330807e211 */ /* 0x140fe400020f0c34 */
[C---:B--2---:R-:W-:Y:S02]  /*1b9d0*/  @!P1 LEA R2, P2, R8.reuse, R48, 0x1 ;  /* 0x0000003008029211 */ /* 0x044fe400078408ff */
[C-C-:B------:R-:W-:Y:S01]  /*1b9e0*/  @!P5 LEA.HI.X R5, R8.reuse, R50, R52.reuse, 0x1, P3 ;  /* 0x000000320805d211 */ /* 0x140fe200018f0c34 */
[----:B------:R3:W-:Y:S01]  /*1b9f0*/  @!P6 ST.E.128 [R6.64], R32 ;  /* 0x000000200600e985 */ /* 0x0007e2000c101d0c */
[----:B------:R-:W-:-:S03]  /*1ba00*/  @!P1 LEA.HI.X R3, R8, R49, R52, 0x1, P2 ;  /* 0x0000003108039211 */ /* 0x000fc600010f0c34 */
[----:B------:R3:W-:Y:S04]  /*1ba10*/  @!P5 ST.E.128 [R4.64], R36 ;  /* 0x000000240400d985 */ /* 0x0007e8000c101d0c */
[----:B------:R3:W1:Y:S04]  /*1ba20*/  SHFL.IDX PT, R6, R21, 0x7, 0x181f ;  /* 0x00f81f0015067f89 */ /* 0x00066800000e0000 */
[----:B------:R3:W2:Y:S04]  /*1ba30*/  SHFL.IDX PT, R4, R20, 0x7, 0x181f ;  /* 0x00f81f0014047f89 */ /* 0x0006a800000e0000 */
[----:B------:R3:W-:Y:S01]  /*1ba40*/  @!P1 ST.E.128 [R2.64], R40 ;  /* 0x0000002802009985 */ /* 0x0007e2000c101d0c */
[----:B------:R-:W-:Y:S05]  /*1ba50*/  @P0 EXIT ;  /* 0x000000000000094d */ /* 0x000fea0003800000 */
[----:B-1-3--:R-:W-:-:S04]  /*1ba60*/  LEA R2, P0, R8, R6, 0x1 ;  /* 0x0000000608027211 */ /* 0x00afc800078008ff */
[----:B--2---:R-:W-:-:S05]  /*1ba70*/  LEA.HI.X R3, R8, R4, R52, 0x1, P0 ;  /* 0x0000000408037211 */ /* 0x004fca00000f0c34 */
[----:B------:R-:W-:Y:S01]  /*1ba80*/  ST.E.128 [R2.64], R44 ;  /* 0x0000002c02007985 */ /* 0x000fe2000c101d0c */
[----:B------:R-:W-:Y:S05]  /*1ba90*/  EXIT ;  /* 0x000000000000794d */ /* 0x000fea0003800000 */
.L_x_205:
[----:B------:R-:W1:Y:S01]  /*1baa0*/  S2R R8, SR_TID.X ;  /* 0x0000000000087919 */ /* 0x000e620000002100 */
[----:B------:R-:W-:Y:S03]  /*1bab0*/  BSSY B0, `(.L_x_206) ;  /* 0x0000027000007945 */ /* 0x000fe60003800000 */
[----:B------:R-:W2:Y:S01]  /*1bac0*/  S2R R10, SR_CTAID.Z ;  /* 0x00000000000a7919 */ /* 0x000ea20000002700 */
[----:B-1----:R-:W-:Y:S02]  /*1bad0*/  ISETP.GT.AND P0, PT, R8, 0x7f, PT ;  /* 0x0000007f0800780c */ /* 0x002fe40003f04270 */
[----:B--2---:R-:W-:-:S11]  /*1bae0*/  SHF.R.S32.HI R11, RZ, 0x1f, R10 ;  /* 0x0000001fff0b7819 */ /* 0x004fd6000001140a */
[----:B------:R-:W-:Y:S05]  /*1baf0*/  @P0 BRA `(.L_x_207) ;  /* 0x0000022000000947 */ /* 0x000fea0003800000 */
[----:B------:R-:W1:Y:S01]  /*1bb00*/  S2R R5, SR_CTAID.X ;  /* 0x0000000000057919 */ /* 0x000e620000002500 */
[----:B------:R-:W-:-:S05]  /*1bb10*/  MOV R2, c[0x0][0x4e8] ;  /* 0x00013a0000027a02 */ /* 0x000fca0000000f00 */
[----:B------:R-:W-:Y:S01]  /*1bb20*/  IMAD R0, R2, c[0x0][0x388], RZ ;  /* 0x0000e20002007a24 */ /* 0x000fe200078e02ff */
[----:B-1----:R-:W-:-:S04]  /*1bb30*/  LEA R5, R5, R8, 0x7 ;  /* 0x0000000805057211 */ /* 0x002fc800078e38ff */
[----:B------:R-:W-:-:S13]  /*1bb40*/  ISETP.GE.AND P0, PT, R5, R0, PT ;  /* 0x000000000500720c */ /* 0x000fda0003f06270 */
[----:B------:R-:W-:Y:S05]  /*1bb50*/  @P0 BRA `(.L_x_207) ;  /* 0x000001c000000947 */ /* 0x000fea0003800000 */
[----:B------:R-:W1:Y:S01]  /*1bb60*/  S2R R4, SR_CTAID.Y ;  /* 0x0000000000047919 */ /* 0x000e620000002600 */
[----:B------:R-:W-:Y:S02]  /*1bb70*/  ISETP.NE.AND P0, PT, R2, 0x1, PT ;  /* 0x000000010200780c */ /* 0x000fe40003f05270 */
[----:B------:R-:W-:-:S11]  /*1bb80*/  MOV R0, R5 ;  /* 0x0000000500007202 */ /* 0x000fd60000000f00 */
[----:B------:R-:W-:-:S05]  /*1bb90*/  @P0 IMAD.HI.U32 R2, R5, c[0x0][0x4ec], RZ ;  /* 0x00013b0005020a27 */ /* 0x000fca00078e00ff */
[----:B------:R-:W-:Y:S02]  /*1bba0*/  @P0 SHF.R.U32.HI R0, RZ, c[0x0][0x4f0], R2 ;  /* 0x00013c00ff000a19 */ /* 0x000fe40000011602 */
[----:B-1----:R-:W-:Y:S01]  /*1bbb0*/  SHF.R.S32.HI R3, RZ, 0x1f, R4 ;  /* 0x0000001fff037819 */ /* 0x002fe20000011404 */
[----:B------:R-:W-:-:S04]  /*1bbc0*/  IMAD.WIDE.U32 R6, R4, c[0x0][0x490], RZ ;  /* 0x0001240004067a25 */ /* 0x000fc800078e00ff */
[----:B------:R-:W-:-:S04]  /*1bbd0*/  IMAD R3, R3, c[0x0][0x490], RZ ;  /* 0x0001240003037a24 */ /* 0x000fc800078e02ff */
[----:B------:R-:W-:Y:S01]  /*1bbe0*/  IMAD R2, R4, c[0x0][0x494], R3 ;  /* 0x0001250004027a24 */ /* 0x000fe200078e0203 */
[----:B------:R-:W-:-:S04]  /*1bbf0*/  IADD3 R4, -R0, RZ, RZ ;  /* 0x000000ff00047210 */ /* 0x000fc80007ffe1ff */
[----:B------:R-:W-:Y:S01]  /*1bc00*/  IADD3 R3, R7, R2, RZ ;  /* 0x0000000207037210 */ /* 0x000fe20007ffe0ff */
[----:B------:R-:W-:Y:S02]  /*1bc10*/  IMAD.MOV.U32 R2, RZ, RZ, R6 ;  /* 0x000000ffff027224 */ /* 0x000fe400078e0006 */
[----:B------:R-:W-:Y:S02]  /*1bc20*/  IMAD R7, R11, c[0x0][0x498], RZ ;  /* 0x000126000b077a24 */ /* 0x000fe400078e02ff */
[----:B------:R-:W-:Y:S02]  /*1bc30*/  IMAD R4, R4, c[0x0][0x4e8], R5 ;  /* 0x00013a0004047a24 */ /* 0x000fe400078e0205 */
[----:B------:R-:W-:-:S03]  /*1bc40*/  IMAD.WIDE.U32 R2, R10, c[0x0][0x498], R2 ;  /* 0x000126000a027a25 */ /* 0x000fc600078e0002 */
[----:B------:R-:W-:Y:S01]  /*1bc50*/  SHF.R.S32.HI R5, RZ, 0x1f, R4 ;  /* 0x0000001fff057819 */ /* 0x000fe20000011404 */
[----:B------:R-:W-:Y:S01]  /*1bc60*/  IMAD R6, R10, c[0x0][0x49c], R7 ;  /* 0x000127000a067a24 */ /* 0x000fe200078e0207 */
[----:B------:R-:W-:Y:S02]  /*1bc70*/  SHF.R.S32.HI R7, RZ, 0x1f, R0 ;  /* 0x0000001fff077819 */ /* 0x000fe40000011400 */
[----:B------:R-:W-:Y:S01]  /*1bc80*/  IADD3 R2, P0, R0, R2, RZ ;  /* 0x0000000200027210 */ /* 0x000fe20007f1e0ff */
[----:B------:R-:W-:-:S03]  /*1bc90*/  IMAD R0, R5, c[0x0][0x488], RZ ;  /* 0x0001220005007a24 */ /* 0x000fc600078e02ff */
[----:B------:R-:W-:Y:S01]  /*1bca0*/  IADD3.X R3, R7, R3, R6, P0, !PT ;  /* 0x0000000307037210 */ /* 0x000fe200007fe406 */
[----:B------:R-:W-:-:S04]  /*1bcb0*/  IMAD R0, R4, c[0x0][0x48c], R0 ;  /* 0x0001230004007a24 */ /* 0x000fc800078e0200 */
[----:B------:R-:W-:-:S05]  /*1bcc0*/  IMAD.WIDE.U32 R2, R4, c[0x0][0x488], R2 ;  /* 0x0001220004027a25 */ /* 0x000fca00078e0002 */
[----:B------:R-:W-:Y:S02]  /*1bcd0*/  IADD3 R0, R3, R0, RZ ;  /* 0x0000000003007210 */ /* 0x000fe40007ffe0ff */
[----:B------:R-:W-:-:S04]  /*1bce0*/  LEA R4, P0, R2, c[0x0][0x450], 0x2 ;  /* 0x0001140002047a11 */ /* 0x000fc800078010ff */
[----:B------:R-:W-:Y:S01]  /*1bcf0*/  LEA.HI.X R5, R2, c[0x0][0x454], R0, 0x2, P0 ;  /* 0x0001150002057a11 */ /* 0x000fe200000f1400 */
[----:B------:R-:W-:-:S05]  /*1bd00*/  IMAD.MOV.U32 R0, RZ, RZ, -0x800000 ;  /* 0xff800000ff007424 */ /* 0x000fca00078e00ff */
[----:B------:R1:W-:Y:S03]  /*1bd10*/  STG.E [R4.64], R0 ;  /* 0x0000000004007986 */ /* 0x0003e6000c10190c */
.L_x_207:
[----:B------:R-:W-:Y:S05]  /*1bd20*/  BSYNC B0 ;  /* 0x0000000000007941 */ /* 0x000fea0003800000 */
.L_x_206:
[----:B------:R-:W2:Y:S01]  /*1bd30*/  S2R R6, SR_CTAID.Y ;  /* 0x0000000000067919 */ /* 0x000ea20000002600 */
[----:B-1----:R-:W-:Y:S01]  /*1bd40*/  SHF.R.S32.HI R0, RZ, 0x1f, R8 ;  /* 0x0000001fff007819 */ /* 0x002fe20000011408 */
[----:B------:R-:W-:Y:S02]  /*1bd50*/  IMAD.MOV.U32 R20, RZ, RZ, c[0x0][0x4e8] ;  /* 0x00013a00ff147624 */ /* 0x000fe400078e00ff */
[----:B------:R-:W1:Y:S01]  /*1bd60*/  S2R R12, SR_CTAID.X ;  /* 0x00000000000c7919 */ /* 0x000e620000002500 */
[----:B------:R-:W-:Y:S02]  /*1bd70*/  LEA.HI R0, R0, R8, RZ, 0x3 ;  /* 0x0000000800007211 */ /* 0x000fe400078f18ff */
[C---:B------:R-:W-:Y:S01]  /*1bd80*/  ISETP.NE.AND P0, PT, R20.reuse, 0x1, PT ;  /* 0x000000011400780c */ /* 0x040fe20003f05270 */
[----:B------:R-:W-:Y:S01]  /*1bd90*/  IMAD R20, R20, c[0x0][0x388], RZ ;  /* 0x0000e20014147a24 */ /* 0x000fe200078e02ff */
[----:B------:R-:W-:Y:S02]  /*1bda0*/  LOP3.LUT R2, R0, 0xfffffff8, RZ, 0xc0, !PT ;  /* 0xfffffff800027812 */ /* 0x000fe400078ec0ff */
[----:B------:R-:W-:-:S03]  /*1bdb0*/  SHF.R.S32.HI R9, RZ, 0x3, R0 ;  /* 0x00000003ff097819 */ /* 0x000fc60000011400 */
[----:B------:R-:W-:-:S04]  /*1bdc0*/  IMAD.IADD R8, R8, 0x1, -R2 ;  /* 0x0000000108087824 */ /* 0x000fc800078e0a02 */
[----:B------:R-:W-:Y:S01]  /*1bdd0*/  IMAD R0, R8, 0x10, R9 ;  /* 0x0000001008007824 */ /* 0x000fe200078e0209 */
[----:B--2---:R-:W-:-:S03]  /*1bde0*/  SHF.R.S32.HI R3, RZ, 0x1f, R6 ;  /* 0x0000001fff037819 */ /* 0x004fc60000011406 */
[----:B-1----:R-:W-:Y:S02]  /*1bdf0*/  IMAD R5, R12, 0x80, R0 ;  /* 0x000000800c057824 */ /* 0x002fe400078e0200 */
[----:B------:R-:W-:Y:S02]  /*1be00*/  IMAD R2, R3, c[0x0][0x3e8], RZ ;  /* 0x0000fa0003027a24 */ /* 0x000fe400078e02ff */
[----:B------:R-:W-:-:S04]  /*1be10*/  @P0 IMAD.HI.U32 R4, R5, c[0x0][0x4ec], RZ ;  /* 0x00013b0005040a27 */ /* 0x000fc800078e00ff */
[C---:B------:R-:W-:Y:S02]  /*1be20*/  IMAD R2, R6.reuse, c[0x0][0x3ec], R2 ;  /* 0x0000fb0006027a24 */ /* 0x040fe400078e0202 */
[----:B------:R-:W-:-:S04]  /*1be30*/  IMAD.WIDE.U32 R6, R6, c[0x0][0x3e8], RZ ;  /* 0x0000fa0006067a25 */ /* 0x000fc800078e00ff */
[----:B------:R-:W-:Y:S01]  /*1be40*/  IMAD.MOV.U32 R0, RZ, RZ, R5 ;  /* 0x000000ffff007224 */ /* 0x000fe200078e0005 */
[----:B------:R-:W-:Y:S01]  /*1be50*/  @P0 SHF.R.U32.HI R0, RZ, c[0x0][0x4f0], R4 ;  /* 0x00013c00ff000a19 */ /* 0x000fe20000011604 */
[----:B------:R-:W-:Y:S02]  /*1be60*/  IMAD.IADD R3, R7, 0x1, R2 ;  /* 0x0000000107037824 */ /* 0x000fe400078e0202 */
[----:B------:R-:W-:Y:S02]  /*1be70*/  IMAD R7, R11, c[0x0][0x3f0], RZ ;  /* 0x0000fc000b077a24 */ /* 0x000fe400078e02ff */
[----:B------:R-:W-:Y:S01]  /*1be80*/  IMAD.MOV.U32 R2, RZ, RZ, R6 ;  /* 0x000000ffff027224 */ /* 0x000fe200078e0006 */
[----:B------:R-:W-:Y:S01]  /*1be90*/  SHF.R.S32.HI R6, RZ, 0x1f, R0 ;  /* 0x0000001fff067819 */ /* 0x000fe20000011400 */
[C---:B------:R-:W-:Y:S02]  /*1bea0*/  IMAD R7, R10.reuse, c[0x0][0x3f4], R7 ;  /* 0x0000fd000a077a24 */ /* 0x040fe400078e0207 */
[----:B------:R-:W-:-:S04]  /*1beb0*/  IMAD.WIDE.U32 R2, R10, c[0x0][0x3f0], R2 ;  /* 0x0000fc000a027a25 */ /* 0x000fc800078e0002 */
        /* <DEDUP_REMOVED lines=31> */
[----:B------:R-:W-:Y:S01]  /*1c0b0*/  ISETP.GE.OR P3, PT, R10, R20, P0 ;  /* 0x000000140a00720c */ /* 0x000fe20000766670 */
        /* <DEDUP_REMOVED lines=45> */
.L_x_208:
        /* <DEDUP_REMOVED lines=15> */
.L_x_738:


//--------------------- .text._ZN7cutlass13device_kernelIN5flash19enable_sm80_to_sm89INS1_16FlashAttnFwdSm80INS1_25CollectiveMainloopFwdSm80ILi4ELi1ELb0EN4cute5tupleIJNS5_1CILi128EEENS7_ILi96EEENS7_ILi64EEEEEELi64ENS_10bfloat16_tEfNS_4arch4Sm80ELb0ELb1ELb1ELb1ELb0ELb0ELb1ELb0EEENS1_21CollectiveEpilogueFwdINS6_IJS8_SA_S9_EEENS6_IJNS7_ILi1EEESI_SI_EEESC_SE_Li128ELb1ELb1ELb0ELb0EEENS1_19SingleTileSchedulerILb1ELb0ELb1ELi128EEEEEEEEEvNT_6ParamsE --------------------------
	.section	.text._ZN7cutlass13device_kernelIN5flash19enable_sm80_to_sm89INS1_16FlashAttnFwdSm80INS1_25CollectiveMainloopFwdSm80ILi4ELi1ELb0EN4cute5tupleIJNS5_1CILi128EEENS7_ILi96EEENS7_ILi64EEEEEELi64ENS_10bfloat16_tEfNS_4arch4Sm80ELb0ELb1ELb1ELb1ELb0ELb0ELb1ELb0EEENS1_21CollectiveEpilogueFwdINS6_IJS8_SA_S9_EEENS6_IJNS7_ILi1EEESI_SI_EEESC_SE_Li128ELb1ELb1ELb0ELb0EEENS1_19SingleTileSchedulerILb1ELb0ELb1ELi128EEEEEEEEEvNT_6ParamsE,"ax",@progbits
	.sectioninfo	@"SHI_REGISTERS=255"
	.align	128
.text._ZN7cutlass13device_kernelIN5flash19enable_sm80_to_sm89INS1_16FlashAttnFwdSm80INS1_25CollectiveMainloopFwdSm80ILi4ELi1ELb0EN4cute5tupleIJNS5_1CILi128EEENS7_ILi96EEENS7_ILi64EEEEEELi64ENS_10bfloat16_tEfNS_4arch4Sm80ELb0ELb1ELb1ELb1ELb0ELb0ELb1ELb0EEENS1_21CollectiveEpilogueFwdINS6_IJS8_SA_S9_EEENS6_IJNS7_ILi1EEESI_SI_EEESC_SE_Li128ELb1ELb1ELb0ELb0EEENS1_19SingleTileSchedulerILb1ELb0ELb1ELi128EEEEEEEEEvNT_6ParamsE:
        .type           _ZN7cutlass13device_kernelIN5flash19enable_sm80_to_sm89INS1_16FlashAttnFwdSm80INS1_25CollectiveMainloopFwdSm80ILi4ELi1ELb0EN4cute5tupleIJNS5_1CILi128EEENS7_ILi96EEENS7_ILi64EEEEEELi64ENS_10bfloat16_tEfNS_4arch4Sm80ELb0ELb1ELb1ELb1ELb0ELb0ELb1ELb0EEENS1_21CollectiveEpilogueFwdINS6_IJS8_SA_S9_EEENS6_IJNS7_ILi1EEESI_SI_EEESC_SE_Li128ELb1ELb1ELb0ELb0EEENS1_19SingleTileSchedulerILb1ELb0ELb1ELi128EEEEEEEEEvNT_6ParamsE,@function
        .size           _ZN7cutlass13device_kernelIN5flash19enable_sm80_to_sm89INS1_16FlashAttnFwdSm80INS1_25CollectiveMainloopFwdSm80ILi4ELi1ELb0EN4cute5tupleIJNS5_1CILi128EEENS7_ILi96EEENS7_ILi64EEEEEELi64ENS_10bfloat16_tEfNS_4arch4Sm80ELb0ELb1ELb1ELb1ELb0ELb0ELb1ELb0EEENS1_21CollectiveEpilogueFwdINS6_IJS8_SA_S9_EEENS6_IJNS7_ILi1EEESI_SI_EEESC_SE_Li128ELb1ELb1ELb0ELb0EEENS1_19SingleTileSchedulerILb1ELb0ELb1ELi128EEEEEEEEEvNT_6ParamsE,(.L_x_739 - _ZN7cutlass13device_kernelIN5flash19enable_sm80_to_sm89INS1_16FlashAttnFwdSm80INS1_25CollectiveMainloopFwdSm80ILi4ELi1ELb0EN4cute5tupleIJNS5_1CILi128EEENS7_ILi96EEENS7_ILi64EEEEEELi64ENS_10bfloat16_tEfNS_4arch4Sm80ELb0ELb1ELb1ELb1ELb0ELb0ELb1ELb0EEENS1_21CollectiveEpilogueFwdINS6_IJS8_SA_S9_EEENS6_IJNS7_ILi1EEESI_SI_EEESC_SE_Li128ELb1ELb1ELb0ELb0EEENS1_19SingleTileSchedulerILb1ELb0ELb1ELi128EEEEEEEEEvNT_6ParamsE)
        .other          _ZN7cutlass13device_kernelIN5flash19enable_sm80_to_sm89INS1_16FlashAttnFwdSm80INS1_25CollectiveMainloopFwdSm80ILi4ELi1ELb0EN4cute5tupleIJNS5_1CILi128EEENS7_ILi96EEENS7_ILi64EEEEEELi64ENS_10bfloat16_tEfNS_4arch4Sm80ELb0ELb1ELb1ELb1ELb0ELb0ELb1ELb0EEENS1_21CollectiveEpilogueFwdINS6_IJS8_SA_S9_EEENS6_IJNS7_ILi1EEESI_SI_EEESC_SE_Li128ELb1ELb1ELb0ELb0EEENS1_19SingleTileSchedulerILb1ELb0ELb1ELi128EEEEEEEEEvNT_6ParamsE,@"STO_CUDA_ENTRY STV_DEFAULT"
_ZN7cutlass13device_kernelIN5flash19enable_sm80_to_sm89INS1_16FlashAttnFwdSm80INS1_25CollectiveMainloopFwdSm80ILi4ELi1ELb0EN4cute5tupleIJNS5_1CILi128EEENS7_ILi96EEENS7_ILi64EEEEEELi64ENS_10bfloat16_tEfNS_4arch4Sm80ELb0ELb1ELb1ELb1ELb0ELb0ELb1ELb0EEENS1_21CollectiveEpilogueFwdINS6_IJS8_SA_S9_EEENS6_IJNS7_ILi1EEESI_SI_EEESC_SE_Li128ELb1ELb1ELb0ELb0EEENS1_19SingleTileSchedulerILb1ELb0ELb1ELi128EEEEEEEEEvNT_6ParamsE:
[----:B------:R-:W-:Y:S02]  /*0000*/  MOV R1, c[0x0][0x28] ;  /* 0x00000a0000017a02 */ /* 0x000fe40000000f00 */
[----:B------:R-:W1:Y:S01]  /*0010*/  S2R R209, SR_TID.X ;  /* 0x0000000000d17919 */ /* 0x000e620000002100 */
[----:B------:R-:W-:Y:S01]  /*0020*/  IMAD.MOV.U32 R10, RZ, RZ, 0x4 ;  /* 0x00000004ff0a7424 */ /* 0x000fe200078e00ff */
[----:B------:R-:W2:Y:S01]  /*0030*/  S2UR UR4, SR_CTAID.X ;  /* 0x00000000000479c3 */ /* 0x000ea20000002500 */
[----:B------:R-:W-:Y:S01]  /*0040*/  ULDC.64 UR40, c[0x0][0x118] ;  /* 0x0000460000287ab9 */ /* 0x000fe20000000a00 */
[----:B------:R-:W3:Y:S01]  /*0050*/  S2R R5, SR_CTAID.Z ;  /* 0x0000000000057919 */ /* 0x000ee20000002700 */
[----:B------:R-:W-:Y:S02]  /*0060*/  IADD3 R1, R1, -0x70, RZ ;  /* 0xffffff9001017810 */ /* 0x000fe40007ffe0ff */
[----:B-1----:R-:W-:Y:S01]  /*0070*/  SHF.R.U32.HI R0, RZ, 0x5, R209 ;  /* 0x00000005ff007819 */ /* 0x002fe200000116d1 */
[----:B---3--:R-:W-:-:S05]  /*0080*/  IMAD.WIDE R2, R5, R10, c[0x0][0x568] ;  /* 0x00015a0005027625 */ /* 0x008fca00078e020a */
[----:B------:R-:W1:Y:S02]  /*0090*/  SHFL.IDX PT, R0, R0, RZ, 0x1f ;  /* 0x00001fff00007589 */ /* 0x000e6400000e0000 */
[----:B-1----:R-:W-:-:S13]  /*00a0*/  ISETP.NE.AND P0, PT, R0, RZ, PT ;  /* 0x000000ff0000720c */ /* 0x002fda0003f05270 */
[----:B--2---:R-:W-:Y:S05]  /*00b0*/  @!P0 BRA `(.L_x_209) ;  /* 0x0000015000008947 */ /* 0x004fea0003800000 */
[----:B------:R-:W-:-:S04]  /*00c0*/  ISETP.NE.U32.AND P0, PT, RZ, c[0x0][0x568], PT ;  /* 0x00015a00ff007a0c */ /* 0x000fc80003f05070 */
[----:B------:R-:W-:-:S13]  /*00d0*/  ISETP.NE.AND.EX P0, PT, RZ, c[0x0][0x56c], PT, P0 ;  /* 0x00015b00ff007a0c */ /* 0x000fda0003f05300 */
[----:B------:R-:W-:Y:S05]  /*00e0*/  @!P0 BRA `(.L_x_210) ;  /* 0x0000002000008947 */ /* 0x000fea0003800000 */
[----:B------:R1:W5:Y:S01]  /*00f0*/  LDG.E R0, [R2.64] ;  /* 0x0000002802007981 */ /* 0x000362000c1e1900 */
[----:B------:R-:W-:Y:S05]  /*0100*/  BRA `(.L_x_211) ;  /* 0x0000009000007947 */ /* 0x000fea0003800000 */
.L_x_210:
        /* <DEDUP_REMOVED lines=8> */
.L_x_212:
[----:B------:R-:W-:-:S04]  /*0190*/  MOV R0, c[0x0][0x54c] ;  /* 0x0001530000007a02 */ /* 0x000fc80000000f00 */
.L_x_211:
[----:B------:R-:W-:Y:S01]  /*01a0*/  USHF.L.U32 UR4, UR4, 0x7, URZ ;  /* 0x0000000704047899 */ /* 0x000fe2000800063f */
[----:B-----5:R-:W-:-:S05]  /*01b0*/  IMAD R0, R0, c[0x0][0x548], RZ ;  /* 0x0001520000007a24 */ /* 0x020fca00078e02ff */
[----:B------:R-:W-:-:S04]  /*01c0*/  MOV R6, UR4 ;  /* 0x0000000400067c02 */ /* 0x000fc80008000f00 */
[----:B------:R-:W-:-:S04]  /*01d0*/  ISETP.GE.AND P0, PT, R6, R0, PT ;  /* 0x000000000600720c */ /* 0x000fc80003f06270 */
[----:B------:R-:W-:-:S05]  /*01e0*/  SEL R0, R5, 0xffffffff, !P0 ;  /* 0xffffffff05007807 */ /* 0x000fca0004000000 */
[----:B------:R2:W-:Y:S01]  /*01f0*/  STL [R1+0x48], R0 ;  /* 0x0000480001007387 */ /* 0x0005e20000100800 */
[----:B------:R-:W-:Y:S05]  /*0200*/  BRA `(.L_x_213) ;  /* 0x0000014000007947 */ /* 0x000fea0003800000 */
.L_x_209:
[----:B------:R-:W-:-:S04]  /*0210*/  ISETP.NE.U32.AND P0, PT, RZ, c[0x0][0x568], PT ;  /* 0x00015a00ff007a0c */ /* 0x000fc80003f05070 */
[----:B------:R-:W-:-:S13]  /*0220*/  ISETP.NE.AND.EX P0, PT, RZ, c[0x0][0x56c], PT, P0 ;  /* 0x00015b00ff007a0c */ /* 0x000fda0003f05300 */
[----:B------:R-:W-:Y:S05]  /*0230*/  @!P0 BRA `(.L_x_214) ;  /* 0x0000002000008947 */ /* 0x000fea0003800000 */
[----:B------:R1:W5:Y:S01]  /*0240*/  LDG.E R0, [R2.64] ;  /* 0x0000002802007981 */ /* 0x000362000c1e1900 */
[----:B------:R-:W-:Y:S05]  /*0250*/  BRA `(.L_x_215) ;  /* 0x0000009000007947 */ /* 0x000fea0003800000 */
.L_x_214:
        /* <DEDUP_REMOVED lines=8> */
.L_x_216:
[----:B------:R-:W-:-:S04]  /*02e0*/  MOV R0, c[0x0][0x54c] ;  /* 0x0001530000007a02 */ /* 0x000fc80000000f00 */
.L_x_215:
[----:B------:R-:W-:Y:S01]  /*02f0*/  USHF.L.U32 UR4, UR4, 0x7, URZ ;  /* 0x0000000704047899 */ /* 0x000fe2000800063f */
[----:B-----5:R-:W-:-:S05]  /*0300*/  IMAD R0, R0, c[0x0][0x548], RZ ;  /* 0x0001520000007a24 */ /* 0x020fca00078e02ff */
[----:B------:R-:W-:-:S04]  /*0310*/  MOV R6, UR4 ;  /* 0x0000000400067c02 */ /* 0x000fc80008000f00 */
[----:B------:R-:W-:-:S04]  /*0320*/  ISETP.GE.AND P0, PT, R6, R0, PT ;  /* 0x000000000600720c */ /* 0x000fc80003f06270 */
[----:B------:R-:W-:-:S05]  /*0330*/  SEL R0, R5, 0xffffffff, !P0 ;  /* 0xffffffff05007807 */ /* 0x000fca0004000000 */
[----:B------:R2:W-:Y:S04]  /*0340*/  STL [R1+0x48], R0 ;  /* 0x0000480001007387 */ /* 0x0005e80000100800 */
.L_x_213:
[----:B------:R-:W3:Y:S02]  /*0350*/  LDL R35, [R1+0x48] ;  /* 0x0000480001237983 */ /* 0x000ee40000100800 */
[----:B---3--:R-:W-:-:S13]  /*0360*/  ISETP.GE.AND P0, PT, R35, RZ, PT ;  /* 0x000000ff2300720c */ /* 0x008fda0003f06270 */
[----:B------:R-:W-:Y:S05]  /*0370*/  @!P0 EXIT ;  /* 0x000000000000894d */ /* 0x000fea0003800000 */
[----:B------:R-:W-:Y:S02]  /*0380*/  ISETP.NE.U32.AND P3, PT, RZ, c[0x0][0x370], PT ;  /* 0x0000dc00ff007a0c */ /* 0x000fe40003f65070 */
[----:B------:R-:W-:Y:S02]  /*0390*/  ISETP.NE.U32.AND P2, PT, RZ, c[0x0][0x360], PT ;  /* 0x0000d800ff007a0c */ /* 0x000fe40003f45070 */
[----:B------:R-:W-:Y:S02]  /*03a0*/  ISETP.NE.AND.EX P3, PT, RZ, c[0x0][0x374], PT, P3 ;  /* 0x0000dd00ff007a0c */ /* 0x000fe40003f65330 */
[----:B------:R-:W-:Y:S02]  /*03b0*/  ISETP.NE.AND.EX P2, PT, RZ, c[0x0][0x364], PT, P2 ;  /* 0x0000d900ff007a0c */ /* 0x000fe40003f45320 */
[----:B------:R-:W-:Y:S02]  /*03c0*/  ISETP.NE.U32.AND P1, PT, RZ, c[0x0][0x348], PT ;  /* 0x0000d200ff007a0c */ /* 0x000fe40003f25070 */
[----:B------:R-:W-:-:S02]  /*03d0*/  ISETP.NE.U32.AND P0, PT, RZ, c[0x0][0x350], PT ;  /* 0x0000d400ff007a0c */ /* 0x000fc40003f05070 */
[----:B------:R-:W-:Y:S02]  /*03e0*/  ISETP.NE.AND.EX P1, PT, RZ, c[0x0][0x34c], PT, P1 ;  /* 0x0000d300ff007a0c */ /* 0x000fe40003f25310 */
[----:B------:R-:W-:-:S03]  /*03f0*/  ISETP.NE.AND.EX P0, PT, RZ, c[0x0][0x354], PT, P0 ;  /* 0x0000d500ff007a0c */ /* 0x000fc60003f05300 */
[----:B------:R-:W-:-:S04]  /*0400*/  @P3 IMAD.WIDE R4, R35, R10, c[0x0][0x370] ;  /* 0x0000dc0023043625 */ /* 0x000fc800078e020a */
[CC--:B-1----:R-:W-:Y:S01]  /*0410*/  @P2 IMAD.WIDE R2, R35.reuse, R10.reuse, c[0x0][0x360] ;  /* 0x0000d80023022625 */ /* 0x0c2fe200078e020a */
[----:B------:R1:W3:Y:S03]  /*0420*/  @P3 LDG.E R8, [R4.64] ;  /* 0x0000002804083981 */ /* 0x0002e6000c1e1900 */
[----:B------:R-:W-:Y:S01]  /*0430*/  IMAD.MOV.U32 R7, RZ, RZ, RZ ;  /* 0x000000ffff077224 */ /* 0x000fe200078e00ff */
[----:B--2---:R2:W4:Y:S01]  /*0440*/  @P2 LDG.E R0, [R2.64] ;  /* 0x0000002802002981 */ /* 0x004522000c1e1900 */
[----:B------:R-:W-:Y:S02]  /*0450*/  IMAD.MOV.U32 R9, RZ, RZ, RZ ;  /* 0x000000ffff097224 */ /* 0x000fe400078e00ff */
[----:B-1----:R-:W-:-:S04]  /*0460*/  IMAD.WIDE R4, R35, R10, c[0x0][0x348] ;  /* 0x0000d20023047625 */ /* 0x002fc800078e020a */
[----:B--2---:R-:W-:Y:S01]  /*0470*/  IMAD.WIDE R2, R35, R10, c[0x0][0x350] ;  /* 0x0000d40023027625 */ /* 0x004fe200078e020a */
[----:B------:R1:W5:Y:S04]  /*0480*/  @P1 LDG.E R7, [R4.64] ;  /* 0x0000002804071981 */ /* 0x000368000c1e1900 */
[----:B------:R1:W5:Y:S01]  /*0490*/  @P0 LDG.E R9, [R2.64] ;  /* 0x0000002802090981 */ /* 0x000362000c1e1900 */
[----:B------:R-:W-:Y:S02]  /*04a0*/  UMOV UR6, URZ ;  /* 0x0000003f00067c82 */ /* 0x000fe40008000000 */
[----:B------:R-:W-:Y:S02]  /*04b0*/  ULDC UR12, c[0x0][0x168] ;  /* 0x00005a00000c7ab9 */ /* 0x000fe40000000800 */
[----:B------:R-:W-:Y:S01]  /*04c0*/  ULDC UR7, c[0x0][0x1d0] ;  /* 0x0000740000077ab9 */ /* 0x000fe20000000800 */
[----:B---3--:R1:W2:Y:S08]  /*04d0*/  @P3 R2UR UR6, R8 ;  /* 0x00000000080633c2 */ /* 0x0082b000000e0000 */
[----:B----4-:R1:W3:Y:S02]  /*04e0*/  @P2 R2UR UR12, R0 ;  /* 0x00000000000c23c2 */ /* 0x0102e400000e0000 */
[----:B-12---:R-:W-:Y:S05]  /*04f0*/  @P2 BRA `(.L_x_217) ;  /* 0x0000006000002947 */ /* 0x006fea0003800000 */
[----:B------:R-:W-:Y:S05]  /*0500*/  @!P1 BRA `(.L_x_217) ;  /* 0x0000005000009947 */ /* 0x000fea0003800000 */
[----:B------:R1:W2:Y:S04]  /*0510*/  LDG.E R0, [R4.64] ;  /* 0x0000002804007981 */ /* 0x0002a8000c1e1900 */
[----:B-1----:R-:W4:Y:S01]  /*0520*/  LDG.E R4, [R4.64+0x4] ;  /* 0x0000042804047981 */ /* 0x002f22000c1e1900 */
[----:B--23--:R-:W1:Y:S08]  /*0530*/  R2UR UR12, R0 ;  /* 0x00000000000c73c2 */ /* 0x00ce7000000e0000 */
[----:B----4-:R-:W1:Y:S02]  /*0540*/  R2UR UR4, R4 ;  /* 0x00000000040473c2 */ /* 0x010e6400000e0000 */
[----:B-1----:R-:W-:-:S06]  /*0550*/  UIADD3 UR12, -UR12, UR4, URZ ;  /* 0x000000040c0c7290 */ /* 0x002fcc000fffe13f */
.L_x_217:
[----:B------:R-:W-:-:S04]  /*0560*/  ISETP.NE.U32.AND P2, PT, RZ, c[0x0][0x368], PT ;  /* 0x0000da00ff007a0c */ /* 0x000fc80003f45070 */
[----:B------:R-:W-:-:S13]  /*0570*/  ISETP.NE.AND.EX P2, PT, RZ, c[0x0][0x36c], PT, P2 ;  /* 0x0000db00ff007a0c */ /* 0x000fda0003f45320 */
[----:B------:R-:W-:Y:S05]  /*0580*/  @!P2 BRA `(.L_x_218) ;  /* 0x000000400000a947 */ /* 0x000fea0003800000 */
[----:B------:R-:W-:-:S05]  /*0590*/  IMAD.WIDE R2, R35, R10, c[0x0][0x368] ;  /* 0x0000da0023027625 */ /* 0x000fca00078e020a */
[----:B------:R-:W2:Y:S02]  /*05a0*/  LDG.E R0, [R2.64] ;  /* 0x0000002802007981 */ /* 0x000ea4000c1e1900 */
[----:B--2---:R1:W2:Y:S02]  /*05b0*/  R2UR UR7, R0 ;  /* 0x00000000000773c2 */ /* 0x0042a400000e0000 */
[----:B-12---:R-:W-:Y:S05]  /*05c0*/  BRA `(.L_x_219) ;  /* 0x0000006000007947 */ /* 0x006fea0003800000 */
.L_x_218:
[----:B------:R-:W-:Y:S05]  /*05d0*/  @!P0 BRA `(.L_x_219) ;  /* 0x0000005000008947 */ /* 0x000fea0003800000 */
[----:B------:R1:W2:Y:S04]  /*05e0*/  LDG.E R0, [R2.64] ;  /* 0x0000002802007981 */ /* 0x0002a8000c1e1900 */
[----:B-1----:R-:W4:Y:S01]  /*05f0*/  LDG.E R2, [R2.64+0x4] ;  /* 0x0000042802027981 */ /* 0x002f22000c1e1900 */
[----:B--2---:R-:W1:Y:S08]  /*0600*/  R2UR UR7, R0 ;  /* 0x00000000000773c2 */ /* 0x004e7000000e0000 */
[----:B----4-:R-:W1:Y:S02]  /*0610*/  R2UR UR4, R2 ;  /* 0x00000000020473c2 */ /* 0x010e6400000e0000 */
[----:B-1----:R-:W-:-:S06]  /*0620*/  UIADD3 UR7, -UR7, UR4, URZ ;  /* 0x0000000407077290 */ /* 0x002fcc000fffe13f */
.L_x_219:
[----:B------:R-:W1:Y:S01]  /*0630*/  R2UR UR11, R6 ;  /* 0x00000000060b73c2 */ /* 0x000e6200000e0000 */
[----:B------:R-:W-:Y:S01]  /*0640*/  ULDC UR4, c[0x0][0x2c4] ;  /* 0x0000b10000047ab9 */ /* 0x000fe20000000800 */
[----:B------:R-:W-:Y:S01]  /*0650*/  IADD3 R0, R6, 0x7f, RZ ;  /* 0x0000007f06007810 */ /* 0x000fe20007ffe0ff */
[----:B------:R-:W-:Y:S01]  /*0660*/  UISETP.NE.AND UP1, UPT, UR4, 0x1, UPT ;  /* 0x000000010400788c */ /* 0x000fe2000bf25270 */
[----:B-----5:R-:W-:Y:S01]  /*0670*/  IADD3 R9, R9, UR6, RZ ;  /* 0x0000000609097c10 */ /* 0x020fe2000fffe0ff */
[----:B------:R-:W-:-:S02]  /*0680*/  ULDC.64 UR8, c[0x0][0x328] ;  /* 0x0000ca0000087ab9 */ /* 0x000fc40000000a00 */
[----:B------:R-:W-:Y:S01]  /*0690*/  ULDC.64 UR4, c[0x0][0x2c8] ;  /* 0x0000b20000047ab9 */ /* 0x000fe20000000a00 */
[----:B------:R2:W4:Y:S01]  /*06a0*/  R2UR UR10, R0 ;  /* 0x00000000000a73c2 */ /* 0x00052200000e0000 */
[----:B------:R-:W-:Y:S02]  /*06b0*/  UISETP.GE.AND UP0, UPT, UR9, 0x1, UPT ;  /* 0x000000010900788c */ /* 0x000fe4000bf06270 */
[----:B------:R-:W-:-:S04]  /*06c0*/  UIADD3 UR7, -UR6, UR7, URZ ;  /* 0x0000000706077290 */ /* 0x000fc8000fffe13f */
[----:B------:R-:W-:Y:S01]  /*06d0*/  PLOP3.LUT P2, PT, PT, PT, UP0, 0x40, 0x0 ;  /* 0x000000000000781c */ /* 0x000fe20003f4e808 */
[----:B-1----:R-:W-:-:S04]  /*06e0*/  @UP1 UIADD3 UR14, UR11, 0x7f, URZ ;  /* 0x0000007f0b0e1890 */ /* 0x002fc8000fffe03f */
[----:B------:R-:W-:Y:S02]  /*06f0*/  UIMAD.WIDE.U32 UR14, UR14, UR4, URZ ;  /* 0x000000040e0e72a5 */ /* 0x000fe4000f8e003f */
[----:B---3--:R-:W-:-:S05]  /*0700*/  UIADD3 UR4, UR7, 0x1, -UR12 ;  /* 0x0000000107047890 */ /* 0x008fca000fffe80c */
[----:B------:R-:W-:Y:S02]  /*0710*/  @UP1 UMOV UR13, UR15 ;  /* 0x0000000f000d1c82 */ /* 0x000fe40008000000 */
[----:B----4-:R-:W-:-:S04]  /*0720*/  @UP1 USHF.R.U32.HI UR10, URZ, UR5, UR13 ;  /* 0x000000053f0a1299 */ /* 0x010fc8000801160d */
[----:B------:R-:W-:-:S04]  /*0730*/  UIADD3 UR4, UR4, UR10, URZ ;  /* 0x0000000a04047290 */ /* 0x000fc8000fffe03f */
[----:B------:R-:W-:Y:S01]  /*0740*/  UIADD3 UR8, UR4, UR8, URZ ;  /* 0x0000000804087290 */ /* 0x000fe2000fffe03f */
[----:B--2---:R-:W-:Y:S05]  /*0750*/  @P2 BRA `(.L_x_220) ;  /* 0x0000014000002947 */ /* 0x004fea0003800000 */
[----:B------:R-:W-:Y:S01]  /*0760*/  ISETP.LT.AND P2, PT, RZ, UR4, PT ;  /* 0x00000004ff007c0c */ /* 0x000fe2000bf41270 */
[----:B------:R-:W-:-:S12]  /*0770*/  UIADD3 UR6, UR4, -0x1, URZ ;  /* 0xffffffff04067890 */ /* 0x000fd8000fffe03f */
        /* <DEDUP_REMOVED lines=9> */
.L_x_221:
[----:B------:R-:W-:Y:S02]  /*0810*/  UISETP.NE.AND UP2, UPT, UR9, 0x1, UPT ;  /* 0x000000010900788c */ /* 0x000fe4000bf45270 */
[----:B------:R-:W-:Y:S02]  /*0820*/  ULDC.64 UR4, c[0x0][0x330] ;  /* 0x0000cc0000047ab9 */ /* 0x000fe40000000a00 */
[----:B------:R-:W-:-:S07]  /*0830*/  UIMAD.WIDE.U32 UR14, UR6, UR4, URZ ;  /* 0x00000004060e72a5 */ /* 0x000fce000f8e003f */
[----:B------:R-:W-:Y:S02]  /*0840*/  @UP2 UMOV UR13, UR15 ;  /* 0x0000000f000d2c82 */ /* 0x000fe40008000000 */
[----:B------:R-:W-:Y:S02]  /*0850*/  @UP2 USHF.R.U32.HI UR6, URZ, UR5, UR13 ;  /* 0x000000053f062299 */ /* 0x000fe4000801160d */
.L_x_222:
[----:B------:R-:W-:Y:S02]  /*0860*/  ULDC UR4, c[0x0][0x32c] ;  /* 0x0000cb0000047ab9 */ /* 0x000fe40000000800 */
[----:B------:R-:W-:-:S04]  /*0870*/  UIMAD UR4, UR6, UR9, UR4 ;  /* 0x00000009060472a4 */ /* 0x000fc8000f8e0204 */
[----:B------:R-:W-:-:S04]  /*0880*/  UISETP.LT.AND UP2, UPT, UR8, UR4, UPT ;  /* 0x000000040800728c */ /* 0x000fc8000bf41270 */
[----:B------:R-:W-:-:S03]  /*0890*/  USEL UR8, UR8, UR4, UP2 ;  /* 0x0000000408087287 */ /* 0x000fc60009000000 */
.L_x_220:
[----:B------:R-:W-:Y:S01]  /*08a0*/  ULDC.64 UR4, c[0x0][0x2c8] ;  /* 0x0000b20000047ab9 */ /* 0x000fe20000000a00 */
[----:B------:R-:W-:Y:S01]  /*08b0*/  PLOP3.LUT P2, PT, PT, PT, UP0, 0x40, 0x0 ;  /* 0x000000000000781c */ /* 0x000fe20003f4e808 */
[----:B------:R-:W-:Y:S02]  /*08c0*/  UIADD3 UR16, UR8, 0x5f, URZ ;  /* 0x0000005f08107890 */ /* 0x000fe4000fffe03f */
[----:B------:R-:W-:Y:S02]  /*08d0*/  UIMAD.WIDE.U32 UR18, UR11, UR4, URZ ;  /* 0x000000040b1272a5 */ /* 0x000fe4000f8e003f */
[----:B------:R-:W-:Y:S02]  /*08e0*/  UIMAD.WIDE UR16, UR16, 0x2aaaaaab, URZ ;  /* 0x2aaaaaab101078a5 */ /* 0x000fe4000f8e023f */
[----:B------:R-:W-:Y:S02]  /*08f0*/  UIADD3 UR14, UR7, 0x5f, URZ ;  /* 0x0000005f070e7890 */ /* 0x000fe4000fffe03f */
[----:B------:R-:W-:-:S02]  /*0900*/  UMOV UR8, UR11 ;  /* 0x0000000b00087c82 */ /* 0x000fc40008000000 */
[----:B------:R-:W-:Y:S02]  /*0910*/  @UP1 UMOV UR13, UR19 ;  /* 0x00000013000d1c82 */ /* 0x000fe40008000000 */
[----:B------:R-:W-:Y:S02]  /*0920*/  UIMAD.WIDE UR14, UR14, 0x2aaaaaab, URZ ;  /* 0x2aaaaaab0e0e78a5 */ /* 0x000fe4000f8e023f */
[----:B------:R-:W-:Y:S02]  /*0930*/  @UP1 USHF.R.U32.HI UR8, URZ, UR5, UR13 ;  /* 0x000000053f081299 */ /* 0x000fe4000801160d */
[----:B------:R-:W-:Y:S02]  /*0940*/  USHF.R.U32.HI UR10, URZ, 0x1f, UR15 ;  /* 0x0000001f3f0a7899 */ /* 0x000fe4000801160f */
[----:B------:R-:W-:Y:S02]  /*0950*/  UMOV UR13, UR17 ;  /* 0x00000011000d7c82 */ /* 0x000fe40008000000 */
[----:B------:R-:W-:-:S02]  /*0960*/  USHF.R.U32.HI UR6, URZ, 0x1f, UR13 ;  /* 0x0000001f3f067899 */ /* 0x000fc4000801160d */
[----:B------:R-:W-:Y:S02]  /*0970*/  UIADD3 UR5, UR7, -UR12, URZ ;  /* 0x8000000c07057290 */ /* 0x000fe4000fffe03f */
[----:B------:R-:W-:Y:S02]  /*0980*/  ULEA.HI.SX32 UR10, UR15, UR10, 0x1c ;  /* 0x0000000a0f0a7291 */ /* 0x000fe4000f8fe23f */
[----:B------:R-:W-:Y:S02]  /*0990*/  ULEA.HI.SX32 UR6, UR13, UR6, 0x1c ;  /* 0x000000060d067291 */ /* 0x000fe4000f8fe23f */
[----:B------:R-:W-:Y:S02]  /*09a0*/  UIADD3 UR8, UR5, UR8, URZ ;  /* 0x0000000805087290 */ /* 0x000fe4000fffe03f */
[----:B------:R-:W-:Y:S02]  /*09b0*/  UISETP.LT.AND UP2, UPT, UR10, UR6, UPT ;  /* 0x000000060a00728c */ /* 0x000fe4000bf41270 */
[----:B------:R-:W-:-:S02]  /*09c0*/  ULDC UR4, c[0x0][0x324] ;  /* 0x0000c90000047ab9 */ /* 0x000fc40000000800 */
[----:B------:R-:W-:Y:S02]  /*09d0*/  UIADD3 UR4, UR8, -UR4, URZ ;  /* 0x8000000408047290 */ /* 0x000fe4000fffe03f */
[----:B------:R-:W-:Y:S01]  /*09e0*/  USEL UR6, UR10, UR6, UP2 ;  /* 0x000000060a067287 */ /* 0x000fe20009000000 */
[----:B------:R-:W-:Y:S05]  /*09f0*/  @P2 BRA `(.L_x_223) ;  /* 0x0000015000002947 */ /* 0x000fea0003800000 */
[----:B------:R-:W-:Y:S02]  /*0a00*/  UMOV UR10, UR8 ;  /* 0x00000008000a7c82 */ /* 0x000fe40008000000 */
[----:B------:R-:W-:-:S06]  /*0a10*/  UISETP.GT.AND UP2, UPT, UR10, -0x1, UPT ;  /* 0xffffffff0a00788c */ /* 0x000fcc000bf44270 */
[----:B------:R-:W-:-:S13]  /*0a20*/  PLOP3.LUT P2, PT, PT, PT, UP2, 0x80, 0x0 ;  /* 0x000000000000781c */ /* 0x000fda0003f4f028 */
[----:B------:R-:W-:Y:S05]  /*0a30*/  @P2 BRA `(.L_x_224) ;  /* 0x0000008000002947 */ /* 0x000fea0003800000 */
[----:B------:R-:W-:Y:S02]  /*0a40*/  UISETP.NE.AND UP2, UPT, UR9, 0x1, UPT ;  /* 0x000000010900788c */ /* 0x000fe4000bf45270 */
[----:B------:R-:W-:Y:S02]  /*0a50*/  ULOP3.LUT UR10, URZ, UR10, URZ, 0x33, !UPT ;  /* 0x0000000a3f0a7292 */ /* 0x000fe4000f8e333f */
[----:B------:R-:W-:Y:S02]  /*0a60*/  ULDC.64 UR8, c[0x0][0x330] ;  /* 0x0000cc0000087ab9 */ /* 0x000fe40000000a00 */
[----:B------:R-:W-:-:S07]  /*0a70*/  UIMAD.WIDE.U32 UR14, UR10, UR8, URZ ;  /* 0x000000080a0e72a5 */ /* 0x000fce000f8e003f */
[----:B------:R-:W-:Y:S02]  /*0a80*/  @UP2 UMOV UR13, UR15 ;  /* 0x0000000f000d2c82 */ /* 0x000fe40008000000 */
[----:B------:R-:W-:-:S04]  /*0a90*/  @UP2 USHF.R.U32.HI UR10, URZ, UR9, UR13 ;  /* 0x000000093f0a2299 */ /* 0x000fc8000801160d */
[----:B------:R-:W-:Y:S01]  /*0aa0*/  ULOP3.LUT UR10, URZ, UR10, URZ, 0x33, !UPT ;  /* 0x0000000a3f0a7292 */ /* 0x000fe2000f8e333f */
[----:B------:R-:W-:Y:S05]  /*0ab0*/  BRA `(.L_x_225) ;  /* 0x0000005000007947 */ /* 0x000fea0003800000 */
.L_x_224:
[----:B------:R-:W-:-:S03]  /*0ac0*/  UISETP.NE.AND UP2, UPT, UR9, 0x1, UPT ;  /* 0x000000010900788c */ /* 0x000fc6000bf45270 */
[----:B------:R-:W-:Y:S02]  /*0ad0*/  ULDC.64 UR8, c[0x0][0x330] ;  /* 0x0000cc0000087ab9 */ /* 0x000fe40000000a00 */
[----:B------:R-:W-:-:S07]  /*0ae0*/  UIMAD.WIDE.U32 UR14, UR10, UR8, URZ ;  /* 0x000000080a0e72a5 */ /* 0x000fce000f8e003f */
[----:B------:R-:W-:Y:S02]  /*0af0*/  @UP2 UMOV UR13, UR15 ;  /* 0x0000000f000d2c82 */ /* 0x000fe40008000000 */
[----:B------:R-:W-:Y:S02]  /*0b00*/  @UP2 USHF.R.U32.HI UR10, URZ, UR9, UR13 ;  /* 0x000000093f0a2299 */ /* 0x000fe4000801160d */
.L_x_225:
[----:B------:R-:W-:Y:S02]  /*0b10*/  ULDC UR8, c[0x0][0x32c] ;  /* 0x0000cb0000087ab9 */ /* 0x000fe40000000800 */
[----:B------:R-:W-:-:S04]  /*0b20*/  UIMAD UR8, UR10, UR8, URZ ;  /* 0x000000080a0872a4 */ /* 0x000fc8000f8e023f */
[----:B------:R-:W-:-:S04]  /*0b30*/  UISETP.LT.AND UP2, UPT, UR4, UR8, UPT ;  /* 0x000000080400728c */ /* 0x000fc8000bf41270 */
[----:B------:R-:W-:-:S04]  /*0b40*/  USEL UR4, UR4, UR8, !UP2 ;  /* 0x0000000804047287 */ /* 0x000fc8000d000000 */
.L_x_223:
[----:B------:R-:W-:Y:S01]  /*0b50*/  UIMAD.WIDE UR8, UR4, 0x2aaaaaab, URZ ;  /* 0x2aaaaaab040878a5 */ /* 0x000fe2000f8e023f */
[----:B------:R-:W-:Y:S01]  /*0b60*/  PLOP3.LUT P4, PT, PT, PT, PT, 0x80, 0x0 ;  /* 0x000000000000781c */ /* 0x000fe20003f8f070 */
[----:B------:R-:W-:Y:S01]  /*0b70*/  CS2R R162, SRZ ;  /* 0x0000000000a27805 */ /* 0x000fe2000001ff00 */
[----:B------:R-:W-:Y:S01]  /*0b80*/  CS2R R160, SRZ ;  /* 0x0000000000a07805 */ /* 0x000fe2000001ff00 */
[----:B------:R-:W-:Y:S01]  /*0b90*/  USHF.R.U32.HI UR4, URZ, 0x1f, UR9 ;  /* 0x0000001f3f047899 */ /* 0x000fe20008011609 */
[----:B------:R-:W-:Y:S01]  /*0ba0*/  CS2R R166, SRZ ;  /* 0x0000000000a67805 */ /* 0x000fe2000001ff00 */
[----:B------:R-:W-:Y:S01]  /*0bb0*/  CS2R R12, SRZ ;  /* 0x00000000000c7805 */ /* 0x000fe2000001ff00 */
[----:B------:R-:W-:Y:S01]  /*0bc0*/  IMAD.MOV.U32 R164, RZ, RZ, RZ ;  /* 0x000000ffffa47224 */ /* 0x000fe200078e00ff */
[----:B------:R-:W-:Y:S01]  /*0bd0*/  ULEA.HI.SX32 UR4, UR9, UR4, 0x1c ;  /* 0x0000000409047291 */ /* 0x000fe2000f8fe23f */
[----:B------:R-:W-:Y:S01]  /*0be0*/  CS2R R14, SRZ ;  /* 0x00000000000e7805 */ /* 0x000fe2000001ff00 */
[----:B------:R-:W-:Y:S01]  /*0bf0*/  IMAD.MOV.U32 R158, RZ, RZ, RZ ;  /* 0x000000ffff9e7224 */ /* 0x000fe200078e00ff */
[----:B------:R-:W-:Y:S01]  /*0c00*/  MOV R156, RZ ;  /* 0x000000ff009c7202 */ /* 0x000fe20000000f00 */
[----:B------:R-:W-:Y:S01]  /*0c10*/  UISETP.LT.AND UP2, UPT, URZ, UR4, UPT ;  /* 0x000000043f00728c */ /* 0x000fe2000bf41270 */
[----:B------:R-:W-:Y:S01]  /*0c20*/  CS2R R16, SRZ ;  /* 0x0000000000107805 */ /* 0x000fe2000001ff00 */
[----:B------:R-:W-:Y:S01]  /*0c30*/  IMAD.MOV.U32 R154, RZ, RZ, RZ ;  /* 0x000000ffff9a7224 */ /* 0x000fe200078e00ff */
[----:B------:R-:W-:Y:S01]  /*0c40*/  MOV R19, RZ ;  /* 0x000000ff00137202 */ /* 0x000fe20000000f00 */
[----:B------:R-:W-:Y:S01]  /*0c50*/  USEL UR4, URZ, UR4, !UP2 ;  /* 0x000000043f047287 */ /* 0x000fe2000d000000 */
[----:B------:R-:W-:Y:S01]  /*0c60*/  IMAD.MOV.U32 R152, RZ, RZ, RZ ;  /* 0x000000ffff987224 */ /* 0x000fe200078e00ff */
[----:B------:R-:W-:Y:S01]  /*0c70*/  CS2R R26, SRZ ;  /* 0x00000000001a7805 */ /* 0x000fe2000001ff00 */
[----:B------:R-:W-:Y:S01]  /*0c80*/  MOV R146, RZ ;  /* 0x000000ff00927202 */ /* 0x000fe20000000f00 */
[----:B------:R-:W-:Y:S01]  /*0c90*/  UISETP.GT.AND UP2, UPT, UR6, UR4, UPT ;  /* 0x000000040600728c */ /* 0x000fe2000bf44270 */
[----:B------:R-:W-:Y:S01]  /*0ca0*/  CS2R R20, SRZ ;  /* 0x0000000000147805 */ /* 0x000fe2000001ff00 */
[----:B------:R-:W-:Y:S01]  /*0cb0*/  IMAD.MOV.U32 R144, RZ, RZ, RZ ;  /* 0x000000ffff907224 */ /* 0x000fe200078e00ff */
[----:B------:R-:W-:Y:S01]  /*0cc0*/  MOV R150, RZ ;  /* 0x000000ff00967202 */ /* 0x000fe20000000f00 */
[----:B------:R-:W-:Y:S01]  /*0cd0*/  IMAD.MOV.U32 R148, RZ, RZ, RZ ;  /* 0x000000ffff947224 */ /* 0x000fe200078e00ff */
[----:B------:R-:W-:Y:S01]  /*0ce0*/  CS2R R22, SRZ ;  /* 0x0000000000167805 */ /* 0x000fe2000001ff00 */
[----:B------:R-:W-:Y:S01]  /*0cf0*/  PLOP3.LUT P2, PT, PT, PT, UP2, 0x80, 0x0 ;  /* 0x000000000000781c */ /* 0x000fe20003f4f028 */
[----:B------:R-:W-:Y:S01]  /*0d00*/  IMAD.MOV.U32 R140, RZ, RZ, RZ ;  /* 0x000000ffff8c7224 */ /* 0x000fe200078e00ff */
[----:B------:R-:W-:Y:S01]  /*0d10*/  MOV R142, RZ ;  /* 0x000000ff008e7202 */ /* 0x000fe20000000f00 */
[----:B------:R-:W-:Y:S01]  /*0d20*/  CS2R R24, SRZ ;  /* 0x0000000000187805 */ /* 0x000fe2000001ff00 */
[----:B------:R-:W-:Y:S01]  /*0d30*/  MOV R138, RZ ;  /* 0x000000ff008a7202 */ /* 0x000fe20000000f00 */
[----:B------:R-:W-:Y:S01]  /*0d40*/  IMAD.MOV.U32 R136, RZ, RZ, RZ ;  /* 0x000000ffff887224 */ /* 0x000fe200078e00ff */
[----:B------:R-:W-:Y:S01]  /*0d50*/  CS2R R130, SRZ ;  /* 0x0000000000827805 */ /* 0x000fe2000001ff00 */
[----:B------:R-:W-:Y:S01]  /*0d60*/  CS2R R30, SRZ ;  /* 0x00000000001e7805 */ /* 0x000fe2000001ff00 */
[----:B------:R-:W-:Y:S01]  /*0d70*/  MOV R128, RZ ;  /* 0x000000ff00807202 */ /* 0x000fe20000000f00 */
[----:B------:R-:W-:Y:S01]  /*0d80*/  IMAD.MOV.U32 R134, RZ, RZ, RZ ;  /* 0x000000ffff867224 */ /* 0x000fe200078e00ff */
[----:B------:R-:W-:Y:S01]  /*0d90*/  MOV R132, RZ ;  /* 0x000000ff00847202 */ /* 0x000fe20000000f00 */
[----:B------:R-:W-:Y:S01]  /*0da0*/  CS2R R126, SRZ ;  /* 0x00000000007e7805 */ /* 0x000fe2000001ff00 */
[----:B------:R-:W-:Y:S01]  /*0db0*/  CS2R R32, SRZ ;  /* 0x0000000000207805 */ /* 0x000fe2000001ff00 */
[----:B------:R-:W-:Y:S01]  /*0dc0*/  IMAD.MOV.U32 R124, RZ, RZ, RZ ;  /* 0x000000ffff7c7224 */ /* 0x000fe200078e00ff */
[----:B------:R-:W-:Y:S01]  /*0dd0*/  CS2R R28, SRZ ;  /* 0x00000000001c7805 */ /* 0x000fe2000001ff00 */
[----:B------:R-:W-:Y:S01]  /*0de0*/  MOV R122, RZ ;  /* 0x000000ff007a7202 */ /* 0x000fe20000000f00 */
[----:B------:R-:W-:Y:S01]  /*0df0*/  IMAD.MOV.U32 R120, RZ, RZ, RZ ;  /* 0x000000ffff787224 */ /* 0x000fe200078e00ff */
        /* <DEDUP_REMOVED lines=12> */
[----:B------:R-:W-:Y:S05]  /*0ec0*/  @!P2 BRA `(.L_x_226) ;  /* 0x0001ae100000a947 */ /* 0x000fea0003800000 */
[----:B------:R-:W-:-:S04]  /*0ed0*/  ISETP.NE.U32.AND P4, PT, RZ, c[0x0][0x340], PT ;  /* 0x0000d000ff007a0c */ /* 0x000fc80003f85070 */
[----:B------:R-:W-:-:S13]  /*0ee0*/  ISETP.NE.AND.EX P4, PT, RZ, c[0x0][0x344], PT, P4 ;  /* 0x0000d100ff007a0c */ /* 0x000fda0003f85340 */
[----:B------:R-:W-:-:S05]  /*0ef0*/  @P4 IMAD.WIDE R2, R35, R10, c[0x0][0x340] ;  /* 0x0000d00023024625 */ /* 0x000fca00078e020a */
[----:B------:R1:W2:Y:S01]  /*0f00*/  @P4 LDG.E R17, [R2.64] ;  /* 0x0000002802114981 */ /* 0x0002a2000c1e1900 */
[----:B------:R-:W-:Y:S01]  /*0f10*/  SHF.R.S32.HI R207, RZ, 0x1f, R209 ;  /* 0x0000001fffcf7819 */ /* 0x000fe200000114d1 */
[----:B------:R-:W-:Y:S01]  /*0f20*/  ULDC UR8, c[0x0][0x2c4] ;  /* 0x0000b10000087ab9 */ /* 0x000fe20000000800 */
[----:B------:R-:W-:Y:S01]  /*0f30*/  SHF.R.S32.HI R0, RZ, 0x1f, R7 ;  /* 0x0000001fff007819 */ /* 0x000fe20000011407 */
[----:B------:R-:W3:Y:S01]  /*0f40*/  S2R R18, SR_CTAID.Y ;  /* 0x0000000000127919 */ /* 0x000ee20000002600 */
[-C--:B------:R-:W-:Y:S01]  /*0f50*/  LEA.HI R4, R207, R209.reuse, RZ, 0x3 ;  /* 0x000000d1cf047211 */ /* 0x080fe200078f18ff */
[----:B------:R-:W-:Y:S01]  /*0f60*/  UIMAD UR8, UR12, UR8, URZ ;  /* 0x000000080c0872a4 */ /* 0x000fe2000f8e023f */
[----:B------:R-:W-:Y:S01]  /*0f70*/  PLOP3.LUT P3, PT, PT, PT, UP1, 0x80, 0x0 ;  /* 0x000000000000781c */ /* 0x000fe20003f6f018 */
[----:B------:R-:W-:Y:S01]  /*0f80*/  IMAD R0, R0, c[0x0][0x178], RZ ;  /* 0x00005e0000007a24 */ /* 0x000fe200078e02ff */
[----:B------:R-:W-:Y:S01]  /*0f90*/  SHF.R.S32.HI R16, RZ, 0x3, R4 ;  /* 0x00000003ff107819 */ /* 0x000fe20000011404 */
[----:B------:R-:W-:Y:S01]  /*0fa0*/  BSSY B0, `(.L_x_227) ;  /* 0x000006c000007945 */ /* 0x000fe20003800000 */
[----:B------:R-:W-:Y:S01]  /*0fb0*/  LOP3.LUT R4, R4, 0xfffffff8, RZ, 0xc0, !PT ;  /* 0xfffffff804047812 */ /* 0x000fe200078ec0ff */
[----:B------:R-:W-:Y:S01]  /*0fc0*/  IMAD R0, R7, c[0x0][0x17c], R0 ;  /* 0x00005f0007007a24 */ /* 0x000fe200078e0200 */
[----:B------:R-:W-:Y:S01]  /*0fd0*/  SHF.R.S32.HI R15, RZ, 0x1f, R35 ;  /* 0x0000001fff0f7819 */ /* 0x000fe20000011423 */
[----:B------:R-:W-:Y:S01]  /*0fe0*/  IMAD.SHL.U32 R5, R16, 0x40, RZ ;  /* 0x0000004010057824 */ /* 0x000fe200078e00ff */
[----:B------:R-:W-:Y:S01]  /*0ff0*/  LEA.HI R25, R207, R209, RZ, 0x4 ;  /* 0x000000d1cf197211 */ /* 0x000fe200078f20ff */
[----:B------:R-:W-:Y:S01]  /*1000*/  IMAD.IADD R23, R209, 0x1, -R4 ;  /* 0x00000001d1177824 */ /* 0x000fe200078e0a04 */
[----:B------:R-:W-:-:S02]  /*1010*/  SHF.R.S32.HI R4, RZ, 0x1f, R9 ;  /* 0x0000001fff047819 */ /* 0x000fc40000011409 */
[----:B------:R-:W-:Y:S01]  /*1020*/  SEL R10, R15, RZ, !P1 ;  /* 0x000000ff0f0a7207 */ /* 0x000fe20004800000 */
[----:B------:R-:W-:-:S04]  /*1030*/  IMAD.SHL.U32 R20, R23, 0x8, RZ ;  /* 0x0000000817147824 */ /* 0x000fc800078e00ff */
[----:B------:R-:W-:Y:S01]  /*1040*/  IMAD R10, R10, c[0x0][0x1c0], RZ ;  /* 0x000070000a0a7a24 */ /* 0x000fe200078e02ff */
[----:B------:R-:W-:Y:S01]  /*1050*/  SHF.R.S32.HI R21, RZ, 0x1f, R20 ;  /* 0x0000001fff157819 */ /* 0x000fe20000011414 */
[----:B-1----:R-:W-:Y:S01]  /*1060*/  IMAD.WIDE.U32 R2, R7, c[0x0][0x178], RZ ;  /* 0x00005e0007027a25 */ /* 0x002fe200078e00ff */
[----:B---3--:R-:W-:-:S04]  /*1070*/  SHF.R.S32.HI R14, RZ, 0x1f, R18 ;  /* 0x0000001fff0e7819 */ /* 0x008fc80000011412 */
[----:B------:R-:W-:Y:S02]  /*1080*/  IADD3 R3, R3, R0, RZ ;  /* 0x0000000003037210 */ /* 0x000fe40007ffe0ff */
[----:B------:R-:W-:Y:S01]  /*1090*/  LOP3.LUT R0, R5, 0x1c0, RZ, 0xc0, !PT ;  /* 0x000001c005007812 */ /* 0x000fe200078ec0ff */
[----:B------:R-:W-:Y:S02]  /*10a0*/  IMAD R8, R14, c[0x0][0x1b8], RZ ;  /* 0x00006e000e087a24 */ /* 0x000fe400078e02ff */
[----:B------:R-:W-:Y:S01]  /*10b0*/  IMAD.WIDE.U32 R2, R18, c[0x0][0x1b8], R2 ;  /* 0x00006e0012027a25 */ /* 0x000fe200078e0002 */
[----:B------:R-:W-:Y:S02]  /*10c0*/  LOP3.LUT R6, R0, 0x38, R20, 0xf8, !PT ;  /* 0x0000003800067812 */ /* 0x000fe400078ef814 */
[----:B------:R-:W-:Y:S01]  /*10d0*/  SHF.R.U32.HI R5, RZ, 0x3, R0 ;  /* 0x00000003ff057819 */ /* 0x000fe20000011600 */
[----:B------:R-:W-:Y:S01]  /*10e0*/  IMAD R8, R18, c[0x0][0x1bc], R8 ;  /* 0x00006f0012087a24 */ /* 0x000fe200078e0208 */
[----:B------:R-:W-:-:S02]  /*10f0*/  IADD3 R0, P2, R9, R16, RZ ;  /* 0x0000001009007210 */ /* 0x000fc40007f5e0ff */
[----:B------:R-:W-:Y:S01]  /*1100*/  LOP3.LUT R19, R6, R5, RZ, 0x3c, !PT ;  /* 0x0000000506137212 */ /* 0x000fe200078e3cff */
[----:B------:R-:W-:Y:S01]  /*1110*/  IMAD R5, R23, 0x10, R16 ;  /* 0x0000001017057824 */ /* 0x000fe200078e0210 */
[----:B------:R-:W-:Y:S02]  /*1120*/  LEA.HI.X.SX32 R4, R16, R4, 0x1, P2 ;  /* 0x0000000410047211 */ /* 0x000fe400010f0eff */
[----:B------:R-:W-:Y:S02]  /*1130*/  PLOP3.LUT P2, PT, PT, PT, UP1, 0x80, 0x0 ;  /* 0x000000000000781c */ /* 0x000fe40003f4f018 */
[----:B------:R-:W-:Y:S01]  /*1140*/  IADD3 R9, R5, UR11, RZ ;  /* 0x0000000b05097c10 */ /* 0x000fe2000fffe0ff */
[C---:B------:R-:W-:Y:S01]  /*1150*/  IMAD R6, R4.reuse, c[0x0][0x1e0], RZ ;  /* 0x0000780004067a24 */ /* 0x040fe200078e02ff */
[----:B------:R-:W-:Y:S01]  /*1160*/  IADD3 R3, R3, R8, RZ ;  /* 0x0000000803037210 */ /* 0x000fe20007ffe0ff */
[----:B------:R-:W-:Y:S01]  /*1170*/  IMAD R4, R4, c[0x0][0x208], RZ ;  /* 0x0000820004047a24 */ /* 0x000fe200078e02ff */
[----:B------:R-:W-:Y:S01]  /*1180*/  SEL R8, R35, RZ, !P1 ;  /* 0x000000ff23087207 */ /* 0x000fe20004800000 */
[----:B------:R-:W-:-:S04]  /*1190*/  @P3 IMAD.HI.U32 R11, R9, c[0x0][0x2c8], RZ ;  /* 0x0000b200090b3a27 */ /* 0x000fc800078e00ff */
[C---:B------:R-:W-:Y:S02]  /*11a0*/  IMAD R12, R0.reuse, c[0x0][0x1e4], R6 ;  /* 0x00007900000c7a24 */ /* 0x040fe400078e0206 */
[C---:B------:R-:W-:Y:S02]  /*11b0*/  IMAD R13, R0.reuse, c[0x0][0x20c], R4 ;  /* 0x00008300000d7a24 */ /* 0x040fe400078e0204 */
[----:B------:R-:W-:-:S04]  /*11c0*/  IMAD.WIDE.U32 R6, R0, c[0x0][0x1e0], R20 ;  /* 0x0000780000067a25 */ /* 0x000fc800078e0014 */
[----:B------:R-:W-:-:S04]  /*11d0*/  IMAD.WIDE.U32 R4, R0, c[0x0][0x208], R20 ;  /* 0x0000820000047a25 */ /* 0x000fc800078e0014 */
[----:B------:R-:W-:Y:S01]  /*11e0*/  IMAD.MOV.U32 R0, RZ, RZ, R9 ;  /* 0x000000ffff007224 */ /* 0x000fe200078e0009 */
[----:B------:R-:W-:Y:S01]  /*11f0*/  @P2 SHF.R.U32.HI R0, RZ, c[0x0][0x2cc], R11 ;  /* 0x0000b300ff002a19 */ /* 0x000fe2000001160b */
[C---:B------:R-:W-:Y:S01]  /*1200*/  IMAD R11, R8.reuse, c[0x0][0x1c4], R10 ;  /* 0x00007100080b7a24 */ /* 0x040fe200078e020a */
[----:B------:R-:W-:Y:S01]  /*1210*/  IADD3 R5, R5, R13, RZ ;  /* 0x0000000d05057210 */ /* 0x000fe20007ffe0ff */
[----:B------:R-:W-:Y:S01]  /*1220*/  IMAD.WIDE.U32 R2, R8, c[0x0][0x1c0], R2 ;  /* 0x0000700008027a25 */ /* 0x000fe200078e0002 */
[----:B------:R-:W-:-:S03]  /*1230*/  SHF.R.S32.HI R8, RZ, 0x1f, R0 ;  /* 0x0000001fff087819 */ /* 0x000fc60000011400 */
[----:B------:R-:W-:Y:S02]  /*1240*/  IMAD.MOV R10, RZ, RZ, -R0 ;  /* 0x000000ffff0a7224 */ /* 0x000fe400078e0a00 */
[----:B------:R-:W-:Y:S02]  /*1250*/  IMAD.IADD R3, R3, 0x1, R11 ;  /* 0x0000000103037824 */ /* 0x000fe400078e020b */
[----:B------:R-:W-:Y:S01]  /*1260*/  IMAD R10, R10, c[0x0][0x2c4], R9 ;  /* 0x0000b1000a0a7a24 */ /* 0x000fe200078e0209 */
[----:B------:R-:W-:Y:S01]  /*1270*/  LOP3.LUT R9, R25, 0xfffffff0, RZ, 0xc0, !PT ;  /* 0xfffffff019097812 */ /* 0x000fe200078ec0ff */
[----:B------:R-:W-:Y:S02]  /*1280*/  IMAD R8, R8, c[0x0][0x1b0], RZ ;  /* 0x00006c0008087a24 */ /* 0x000fe400078e02ff */
[----:B------:R-:W-:Y:S01]  /*1290*/  IMAD.WIDE.U32 R2, R0, c[0x0][0x1b0], R2 ;  /* 0x00006c0000027a25 */ /* 0x000fe200078e0002 */
[----:B------:R-:W-:-:S03]  /*12a0*/  SHF.R.S32.HI R11, RZ, 0x1f, R10 ;  /* 0x0000001fff0b7819 */ /* 0x000fc6000001140a */
[----:B------:R-:W-:Y:S01]  /*12b0*/  IMAD R8, R0, c[0x0][0x1b4], R8 ;  /* 0x00006d0000087a24 */ /* 0x000fe200078e0208 */
[----:B------:R-:W-:Y:S01]  /*12c0*/  IADD3 R0, -R9, R209, RZ ;  /* 0x000000d109007210 */ /* 0x000fe20007ffe1ff */
[----:B------:R-:W-:Y:S02]  /*12d0*/  IMAD.IADD R7, R7, 0x1, R12 ;  /* 0x0000000107077824 */ /* 0x000fe400078e020c */
[C---:B------:R-:W-:Y:S02]  /*12e0*/  IMAD R12, R14.reuse, c[0x0][0x1e8], RZ ;  /* 0x00007a000e0c7a24 */ /* 0x040fe400078e02ff */
[----:B------:R-:W-:Y:S01]  /*12f0*/  IMAD R13, R14, c[0x0][0x210], RZ ;  /* 0x000084000e0d7a24 */ /* 0x000fe200078e02ff */
[----:B------:R-:W-:Y:S01]  /*1300*/  SHF.R.S32.HI R14, RZ, 0x1f, R0 ;  /* 0x0000001fff0e7819 */ /* 0x000fe20000011400 */
[----:B------:R-:W-:Y:S02]  /*1310*/  IMAD.IADD R3, R3, 0x1, R8 ;  /* 0x0000000103037824 */ /* 0x000fe400078e0208 */
[----:B------:R-:W-:Y:S01]  /*1320*/  IMAD.WIDE.U32 R8, R18, c[0x0][0x1e8], R6 ;  /* 0x00007a0012087a25 */ /* 0x000fe200078e0006 */
[----:B------:R-:W-:-:S03]  /*1330*/  LEA.HI R24, R14, R0, RZ, 0x3 ;  /* 0x000000000e187211 */ /* 0x000fc600078f18ff */
[----:B------:R-:W-:-:S04]  /*1340*/  IMAD.WIDE.U32 R6, R18, c[0x0][0x210], R4 ;  /* 0x0000840012067a25 */ /* 0x000fc800078e0004 */
[----:B------:R-:W-:Y:S01]  /*1350*/  IMAD.WIDE.U32 R4, R10, c[0x0][0x1a8], R2 ;  /* 0x00006a000a047a25 */ /* 0x000fe200078e0002 */
[----:B------:R-:W-:-:S03]  /*1360*/  LOP3.LUT R2, R24, 0xfffffff8, RZ, 0xc0, !PT ;  /* 0xfffffff818027812 */ /* 0x000fc600078ec0ff */
[C---:B------:R-:W-:Y:S02]  /*1370*/  IMAD R12, R18.reuse, c[0x0][0x1ec], R12 ;  /* 0x00007b00120c7a24 */ /* 0x040fe400078e020c */
[----:B------:R-:W-:Y:S01]  /*1380*/  IMAD R13, R18, c[0x0][0x214], R13 ;  /* 0x00008500120d7a24 */ /* 0x000fe200078e020d */
[----:B------:R-:W-:Y:S01]  /*1390*/  IADD3 R18, R0, -R2, RZ ;  /* 0x8000000200127210 */ /* 0x000fe20007ffe0ff */
[----:B------:R-:W-:Y:S01]  /*13a0*/  IMAD.IADD R9, R9, 0x1, R12 ;  /* 0x0000000109097824 */ /* 0x000fe200078e020c */
[----:B------:R-:W-:Y:S01]  /*13b0*/  LEA R12, P1, R4, c[0x0][0x160], 0x1 ;  /* 0x00005800040c7a11 */ /* 0x000fe200078208ff */
[----:B------:R-:W-:Y:S01]  /*13c0*/  IMAD R11, R11, c[0x0][0x1a8], RZ ;  /* 0x00006a000b0b7a24 */ /* 0x000fe200078e02ff */
[----:B------:R-:W-:-:S03]  /*13d0*/  IADD3 R7, R7, R13, RZ ;  /* 0x0000000d07077210 */ /* 0x000fc60007ffe0ff */
[----:B------:R-:W-:Y:S01]  /*13e0*/  IMAD R11, R10, c[0x0][0x1ac], R11 ;  /* 0x00006b000a0b7a24 */ /* 0x000fe200078e020b */
[----:B------:R-:W-:Y:S01]  /*13f0*/  IADD3 R10, R16, UR11, RZ ;  /* 0x0000000b100a7c10 */ /* 0x000fe2000fffe0ff */
[----:B------:R1:W3:Y:S02]  /*1400*/  SHFL.IDX PT, R14, R12, RZ, 0x181f ;  /* 0x00181fff0c0e7589 */ /* 0x0002e400000e0000 */
[----:B------:R-:W-:Y:S01]  /*1410*/  IMAD.IADD R11, R5, 0x1, R11 ;  /* 0x00000001050b7824 */ /* 0x000fe200078e020b */
[----:B------:R-:W-:Y:S02]  /*1420*/  ISETP.GE.AND P3, PT, R10, UR8, PT ;  /* 0x000000080a007c0c */ /* 0x000fe4000bf66270 */
[----:B------:R-:W-:Y:S02]  /*1430*/  LEA.HI R5, R207, R209, RZ, 0x6 ;  /* 0x000000d1cf057211 */ /* 0x000fe400078f30ff */
[----:B------:R-:W-:Y:S02]  /*1440*/  LEA.HI.X R11, R4, c[0x0][0x164], R11, 0x1, P1 ;  /* 0x00005900040b7a11 */ /* 0x000fe400008f0c0b */
[----:B------:R-:W-:-:S02]  /*1450*/  MOV R4, 0x10 ;  /* 0x0000001000047802 */ /* 0x000fc40000000f00 */
[----:B------:R-:W-:-:S04]  /*1460*/  SHF.L.U32 R5, R5, 0x3, RZ ;  /* 0x0000000305057819 */ /* 0x000fc800000006ff */
[----:B------:R-:W-:Y:S02]  /*1470*/  LOP3.LUT R5, R19, 0xfffffe00, R5, 0xf8, !PT ;  /* 0xfffffe0013057812 */ /* 0x000fe400078ef805 */
[--C-:B--2---:R-:W-:Y:S01]  /*1480*/  @P4 SHF.R.S32.HI R3, RZ, 0x1f, R17.reuse ;  /* 0x0000001fff034819 */ /* 0x104fe20000011411 */
[----:B------:R-:W-:Y:S01]  /*1490*/  @P4 IMAD.MOV.U32 R2, RZ, RZ, R17 ;  /* 0x000000ffff024224 */ /* 0x000fe200078e0011 */
[----:B------:R-:W-:Y:S01]  /*14a0*/  @!P4 MOV R2, R35 ;  /* 0x000000230002c202 */ /* 0x000fe20000000f00 */
[----:B------:R-:W-:Y:S02]  /*14b0*/  @!P4 IMAD.MOV.U32 R3, RZ, RZ, R15 ;  /* 0x000000ffff03c224 */ /* 0x000fe400078e000f */
[----:B------:R-:W-:Y:S01]  /*14c0*/  IMAD.MOV.U32 R17, RZ, RZ, 0x20 ;  /* 0x00000020ff117424 */ /* 0x000fe200078e00ff */
[----:B------:R-:W-:Y:S01]  /*14d0*/  SEL R0, R2, RZ, !P0 ;  /* 0x000000ff02007207 */ /* 0x000fe20004000000 */
[----:B------:R1:W2:Y:S01]  /*14e0*/  SHFL.IDX PT, R15, R11, RZ, 0x181f ;  /* 0x00181fff0b0f7589 */ /* 0x0002a200000e0000 */
[----:B------:R-:W-:-:S02]  /*14f0*/  SEL R2, R3, RZ, !P0 ;  /* 0x000000ff03027207 */ /* 0x000fc40004000000 */
[----:B------:R-:W-:Y:S01]  /*1500*/  ISETP.GE.AND P0, PT, R20, c[0x0][0x198], PT ;  /* 0x0000660014007a0c */ /* 0x000fe20003f06270 */
[----:B------:R-:W-:-:S03]  /*1510*/  IMAD.WIDE.U32 R62, R0, c[0x0][0x218], R6 ;  /* 0x00008600003e7a25 */ /* 0x000fc600078e0006 */
[----:B------:R-:W-:Y:S01]  /*1520*/  R2P PR, R18, 0x6 ;  /* 0x0000000612007804 */ /* 0x000fe20000000000 */
[C---:B------:R-:W-:Y:S02]  /*1530*/  IMAD R3, R2.reuse, c[0x0][0x1f0], RZ ;  /* 0x00007c0002037a24 */ /* 0x040fe400078e02ff */
[----:B------:R-:W-:Y:S02]  /*1540*/  IMAD R2, R2, c[0x0][0x218], RZ ;  /* 0x0000860002027a24 */ /* 0x000fe400078e02ff */
[C---:B------:R-:W-:Y:S02]  /*1550*/  IMAD R13, R0.reuse, c[0x0][0x1f4], R3 ;  /* 0x00007d00000d7a24 */ /* 0x040fe400078e0203 */
[----:B------:R-:W-:Y:S01]  /*1560*/  IMAD R3, R0, c[0x0][0x21c], R2 ;  /* 0x0000870000037a24 */ /* 0x000fe200078e0202 */
[----:B------:R-:W-:Y:S01]  /*1570*/  SEL R2, R4, 0xfffffff0, !P1 ;  /* 0xfffffff004027807 */ /* 0x000fe20004800000 */
[----:B------:R-:W-:Y:S01]  /*1580*/  IMAD.WIDE.U32 R28, R0, c[0x0][0x1f0], R8 ;  /* 0x00007c00001c7a25 */ /* 0x000fe200078e0008 */
[----:B------:R-:W-:-:S02]  /*1590*/  SEL R4, R17, 0xffffffe0, !P2 ;  /* 0xffffffe011047807 */ /* 0x000fc40005000000 */
[----:B------:R-:W-:Y:S01]  /*15a0*/  IADD3 R27, R63, R3, RZ ;  /* 0x000000033f1b7210 */ /* 0x000fe20007ffe0ff */
[----:B------:R-:W-:Y:S01]  /*15b0*/  IMAD.IADD R31, R29, 0x1, R13 ;  /* 0x000000011d1f7824 */ /* 0x000fe200078e020d */
[----:B------:R1:W-:Y:S04]  /*15c0*/  STL.64 [R1+0x30], R28 ;  /* 0x0000301c01007387 */ /* 0x0003e80000100a00 */
[----:B------:R1:W-:Y:S04]  /*15d0*/  STL.64 [R1+0x40], R62 ;  /* 0x0000403e01007387 */ /* 0x0003e80000100a00 */
[----:B------:R1:W-:Y:S04]  /*15e0*/  STL [R1+0x3c], R27 ;  /* 0x00003c1b01007387 */ /* 0x0003e80000100800 */
[----:B------:R1:W-:Y:S01]  /*15f0*/  STL [R1+0x2c], R31 ;  /* 0x00002c1f01007387 */ /* 0x0003e20000100800 */
[----:B------:R-:W-:Y:S05]  /*1600*/  @P3 BRA `(.L_x_228) ;  /* 0x0000005000003947 */ /* 0x000fea0003800000 */
[----:B--23--:R-:W-:Y:S01]  /*1610*/  LEA R6, P1, R20, R14, 0x1 ;  /* 0x0000000e14067211 */ /* 0x00cfe200078208ff */
[----:B------:R-:W-:-:S03]  /*1620*/  IMAD.SHL.U32 R0, R5, 0x2, RZ ;  /* 0x0000000205007824 */ /* 0x000fc600078e00ff */
[----:B------:R-:W-:-:S05]  /*1630*/  LEA.HI.X R7, R20, R15, R21, 0x1, P1 ;  /* 0x0000000f14077211 */ /* 0x000fca00008f0c15 */
[----:B------:R-:W-:Y:S01]  /*1640*/  @!PT LDS RZ, [RZ] ;  /* 0x00000000fffff984 */ /* 0x000fe20000000800 */
[----:B------:R2:W-:Y:S04]  /*1650*/  LDGSTS.E.BYPASS.LTC128B.128 [R0+0x6100], [R6.64], !P0 ;  /* 0x0610000006007fae */ /* 0x0005e8000c101d68 */
.L_x_228:
[----:B--23--:R-:W-:Y:S05]  /*1660*/  BSYNC B0 ;  /* 0x0000000000007941 */ /* 0x00cfea0003800000 */
.L_x_227:
[----:B------:R-:W-:Y:S01]  /*1670*/  IADD3 R0, R10, 0x10, RZ ;  /* 0x000000100a007810 */ /* 0x000fe20007ffe0ff */
[----:B------:R2:W3:Y:S01]  /*1680*/  SHFL.IDX PT, R3, R11, 0x1, 0x181f ;  /* 0x00381f000b037f89 */ /* 0x0004e200000e0000 */
[----:B------:R-:W-:Y:S02]  /*1690*/  BSSY B0, `(.L_x_229) ;  /* 0x0000009000007945 */ /* 0x000fe40003800000 */
[----:B------:R-:W-:Y:S01]  /*16a0*/  ISETP.GE.AND P1, PT, R0, UR8, PT ;  /* 0x0000000800007c0c */ /* 0x000fe2000bf26270 */
[----:B------:R2:W4:-:S12]  /*16b0*/  SHFL.IDX PT, R6, R12, 0x1, 0x181f ;  /* 0x00381f000c067f89 */ /* 0x00051800000e0000 */
[----:B------:R-:W-:Y:S05]  /*16c0*/  @P1 BRA `(.L_x_230) ;  /* 0x0000005000001947 */ /* 0x000fea0003800000 */
[----:B----4-:R-:W-:Y:S01]  /*16d0*/  LEA R6, P1, R20, R6, 0x1 ;  /* 0x0000000614067211 */ /* 0x010fe200078208ff */
[----:B------:R-:W-:-:S03]  /*16e0*/  IMAD.SHL.U32 R0, R5, 0x2, RZ ;  /* 0x0000000205007824 */ /* 0x000fc600078e00ff */
[----:B---3--:R-:W-:-:S05]  /*16f0*/  LEA.HI.X R7, R20, R3, R21, 0x1, P1 ;  /* 0x0000000314077211 */ /* 0x008fca00008f0c15 */
[----:B------:R-:W-:Y:S01]  /*1700*/  @!PT LDS RZ, [RZ] ;  /* 0x00000000fffff984 */ /* 0x000fe20000000800 */
[----:B------:R3:W-:Y:S04]  /*1710*/  LDGSTS.E.BYPASS.LTC128B.128 [R0+0x6900], [R6.64], !P0 ;  /* 0x0690000006007fae */ /* 0x0007e8000c101d68 */
.L_x_230:
[----:B------:R-:W-:Y:S05]  /*1720*/  BSYNC B0 ;  /* 0x0000000000007941 */ /* 0x000fea0003800000 */
.L_x_229:
[----:B---3--:R-:W-:Y:S01]  /*1730*/  IADD3 R0, R10, 0x20, RZ ;  /* 0x000000200a007810 */ /* 0x008fe20007ffe0ff */
[----:B------:R3:W1:Y:S01]  /*1740*/  SHFL.IDX PT, R3, R11, 0x2, 0x181f ;  /* 0x00581f000b037f89 */ /* 0x00066200000e0000 */
[----:B------:R-:W-:Y:S02]  /*1750*/  BSSY B0, `(.L_x_231) ;  /* 0x0000009000007945 */ /* 0x000fe40003800000 */
[----:B------:R-:W-:Y:S01]  /*1760*/  ISETP.GE.AND P1, PT, R0, UR8, PT ;  /* 0x0000000800007c0c */ /* 0x000fe2000bf26270 */
[----:B----4-:R3:W4:-:S12]  /*1770*/  SHFL.IDX PT, R6, R12, 0x2, 0x181f ;  /* 0x00581f000c067f89 */ /* 0x01071800000e0000 */
[----:B------:R-:W-:Y:S05]  /*1780*/  @P1 BRA `(.L_x_232) ;  /* 0x0000005000001947 */ /* 0x000fea0003800000 */
[----:B----4-:R-:W-:Y:S01]  /*1790*/  LEA R6, P1, R20, R6, 0x1 ;  /* 0x0000000614067211 */ /* 0x010fe200078208ff */
[----:B------:R-:W-:-:S03]  /*17a0*/  IMAD.SHL.U32 R0, R5, 0x2, RZ ;  /* 0x0000000205007824 */ /* 0x000fc600078e00ff */
[----:B-1----:R-:W-:-:S05]  /*17b0*/  LEA.HI.X R7, R20, R3, R21, 0x1, P1 ;  /* 0x0000000314077211 */ /* 0x002fca00008f0c15 */
[----:B------:R-:W-:Y:S01]  /*17c0*/  @!PT LDS RZ, [RZ] ;  /* 0x00000000fffff984 */ /* 0x000fe20000000800 */
[----:B------:R1:W-:Y:S04]  /*17d0*/  LDGSTS.E.BYPASS.LTC128B.128 [R0+0x7100], [R6.64], !P0 ;  /* 0x0710000006007fae */ /* 0x0003e8000c101d68 */
.L_x_232:
[----:B------:R-:W-:Y:S05]  /*17e0*/  BSYNC B0 ;  /* 0x0000000000007941 */ /* 0x000fea0003800000 */
.L_x_231:
[----:B-1----:R-:W-:Y:S01]  /*17f0*/  IADD3 R0, R10, 0x30, RZ ;  /* 0x000000300a007810 */ /* 0x002fe20007ffe0ff */
[----:B------:R1:W2:Y:S01]  /*1800*/  SHFL.IDX PT, R3, R11, 0x3, 0x181f ;  /* 0x00781f000b037f89 */ /* 0x0002a200000e0000 */
[----:B------:R-:W-:Y:S02]  /*1810*/  BSSY B0, `(.L_x_233) ;  /* 0x0000009000007945 */ /* 0x000fe40003800000 */
[----:B------:R-:W-:Y:S01]  /*1820*/  ISETP.GE.AND P1, PT, R0, UR8, PT ;  /* 0x0000000800007c0c */ /* 0x000fe2000bf26270 */
[----:B----4-:R1:W4:-:S12]  /*1830*/  SHFL.IDX PT, R6, R12, 0x3, 0x181f ;  /* 0x00781f000c067f89 */ /* 0x01031800000e0000 */
[----:B------:R-:W-:Y:S05]  /*1840*/  @P1 BRA `(.L_x_234) ;  /* 0x0000005000001947 */ /* 0x000fea0003800000 */
[----:B----4-:R-:W-:Y:S01]  /*1850*/  LEA R6, P1, R20, R6, 0x1 ;  /* 0x0000000614067211 */ /* 0x010fe200078208ff */
[----:B------:R-:W-:-:S03]  /*1860*/  IMAD.SHL.U32 R0, R5, 0x2, RZ ;  /* 0x0000000205007824 */ /* 0x000fc600078e00ff */
[----:B--2---:R-:W-:-:S05]  /*1870*/  LEA.HI.X R7, R20, R3, R21, 0x1, P1 ;  /* 0x0000000314077211 */ /* 0x004fca00008f0c15 */
[----:B------:R-:W-:Y:S01]  /*1880*/  @!PT LDS RZ, [RZ] ;  /* 0x00000000fffff984 */ /* 0x000fe20000000800 */
[----:B------:R2:W-:Y:S04]  /*1890*/  LDGSTS.E.BYPASS.LTC128B.128 [R0+0x7900], [R6.64], !P0 ;  /* 0x0790000006007fae */ /* 0x0005e8000c101d68 */
.L_x_234:
[----:B------:R-:W-:Y:S05]  /*18a0*/  BSYNC B0 ;  /* 0x0000000000007941 */ /* 0x000fea0003800000 */
.L_x_233:
[----:B--2---:R-:W-:Y:S01]  /*18b0*/  IADD3 R0, R10, 0x40, RZ ;  /* 0x000000400a007810 */ /* 0x004fe20007ffe0ff */
        /* <DEDUP_REMOVED lines=10> */
.L_x_236:
[----:B------:R-:W-:Y:S05]  /*1960*/  BSYNC B0 ;  /* 0x0000000000007941 */ /* 0x000fea0003800000 */
.L_x_235:
        /* <DEDUP_REMOVED lines=11> */
.L_x_238:
[----:B------:R-:W-:Y:S05]  /*1a20*/  BSYNC B0 ;  /* 0x0000000000007941 */ /* 0x000fea0003800000 */
.L_x_237:
        /* <DEDUP_REMOVED lines=11> */
.L_x_240:
[----:B------:R-:W-:Y:S05]  /*1ae0*/  BSYNC B0 ;  /* 0x0000000000007941 */ /* 0x000fea0003800000 */
.L_x_239:
[----:B------:R5:W2:Y:S01]  /*1af0*/  SHFL.IDX PT, R8, R12, 0x7, 0x181f ;  /* 0x00f81f000c087f89 */ /* 0x000aa200000e0000 */
[----:B-1----:R-:W-:Y:S01]  /*1b00*/  IADD3 R0, R10, 0x70, RZ ;  /* 0x000000700a007810 */ /* 0x002fe20007ffe0ff */
[----:B------:R-:W-:Y:S01]  /*1b10*/  UMOV UR10, 0x60 ;  /* 0x00000060000a7882 */ /* 0x000fe20000000000 */
[----:B------:R-:W-:Y:S01]  /*1b20*/  IMAD.SHL.U32 R227, R5, 0x2, RZ ;  /* 0x0000000205e37824 */ /* 0x000fe200078e00ff */
[----:B------:R-:W1:Y:S01]  /*1b30*/  SHFL.IDX PT, R3, R11, 0x7, 0x181f ;  /* 0x00f81f000b037f89 */ /* 0x000e6200000e0000 */
[----:B------:R-:W-:Y:S01]  /*1b40*/  ISETP.GE.AND P3, PT, R0, UR8, PT ;  /* 0x0000000800007c0c */ /* 0x000fe2000bf66270 */
[----:B------:R-:W-:Y:S01]  /*1b50*/  UIMAD UR32, UR6, -0x60, UR10 ;  /* 0xffffffa0062078a4 */ /* 0x000fe2000f8e020a */
[----:B------:R-:W-:Y:S01]  /*1b60*/  IMAD.MOV.U32 R228, RZ, RZ, R30 ;  /* 0x000000ffffe47224 */ /* 0x000fe200078e001e */
[----:B------:R-:W-:Y:S01]  /*1b70*/  ULDC.64 UR8, c[0x0][0x1e0] ;  /* 0x0000780000087ab9 */ /* 0x000fe20000000a00 */
[----:B------:R-:W-:Y:S01]  /*1b80*/  IMAD.MOV.U32 R229, RZ, RZ, R31 ;  /* 0x000000ffffe57224 */ /* 0x000fe200078e001f */
[----:B------:R-:W-:Y:S01]  /*1b90*/  UIMAD.WIDE.U32 UR18, UR10, UR8, URZ ;  /* 0x000000080a1272a5 */ /* 0x000fe2000f8e003f */
[----:B------:R-:W-:Y:S01]  /*1ba0*/  IMAD.MOV.U32 R210, RZ, RZ, c[0x0][0x1e0] ;  /* 0x00007800ffd27624 */ /* 0x000fe200078e00ff */
[----:B------:R-:W-:Y:S01]  /*1bb0*/  UIMAD UR9, UR10, UR9, URZ ;  /* 0x000000090a0972a4 */ /* 0x000fe2000f8e023f */
[----:B------:R-:W-:Y:S01]  /*1bc0*/  IMAD.U32 R0, RZ, RZ, UR32 ;  /* 0x00000020ff007e24 */ /* 0x000fe2000f8e00ff */
[----:B------:R-:W-:Y:S01]  /*1bd0*/  UIADD3 UR10, UR6, -0x1, URZ ;  /* 0xffffffff060a7890 */ /* 0x000fe2000fffe03f */
[----:B------:R-:W-:Y:S01]  /*1be0*/  IMAD.MOV.U32 R228, RZ, RZ, R28 ;  /* 0x000000ffffe47224 */ /* 0x000fe200078e001c */
[----:B------:R-:W-:Y:S01]  /*1bf0*/  UIADD3 UR16, UR19, UR9, URZ ;  /* 0x0000000913107290 */ /* 0x000fe2000fffe03f */
[----:B------:R-:W-:Y:S01]  /*1c00*/  IMAD.MOV.U32 R211, RZ, RZ, c[0x0][0x1e4] ;  /* 0x00007900ffd37624 */ /* 0x000fe200078e00ff */
[----:B------:R-:W-:Y:S01]  /*1c10*/  IADD3 R22, R0, UR7, -R16 ;  /* 0x0000000700167c10 */ /* 0x000fe2000fffe810 */
[----:B------:R-:W-:Y:S01]  /*1c20*/  USHF.R.S32.HI UR8, URZ, 0x1f, UR10 ;  /* 0x0000001f3f087899 */ /* 0x000fe2000801140a */
[----:B----4-:R-:W-:Y:S01]  /*1c30*/  IMAD.U32 R6, RZ, RZ, UR10 ;  /* 0x0000000aff067e24 */ /* 0x010fe2000f8e00ff */
[----:B------:R-:W-:Y:S01]  /*1c40*/  UIMAD UR9, UR16, UR10, URZ ;  /* 0x0000000a100972a4 */ /* 0x000fe2000f8e023f */
[----:B------:R-:W-:Y:S01]  /*1c50*/  ISETP.GE.AND P6, PT, R22, 0x21, PT ;  /* 0x000000211600780c */ /* 0x000fe20003fc6270 */
[----:B--23-5:R-:W-:Y:S01]  /*1c60*/  IMAD.WIDE.U32 R12, R210, 0x20, RZ ;  /* 0x00000020d20c7825 */ /* 0x02cfe200078e00ff */
[----:B------:R-:W-:Y:S01]  /*1c70*/  @!P3 LEA R8, P1, R20, R8, 0x1 ;  /* 0x000000081408b211 */ /* 0x000fe200078208ff */
[----:B------:R-:W-:Y:S01]  /*1c80*/  UIMAD UR9, UR8, UR18, UR9 ;  /* 0x00000012080972a4 */ /* 0x000fe2000f8e0209 */
[----:B------:R-:W-:Y:S01]  /*1c90*/  ISETP.GE.AND P2, PT, R22, 0x1, PT ;  /* 0x000000011600780c */ /* 0x000fe20003f46270 */
[----:B------:R-:W-:Y:S01]  /*1ca0*/  IMAD.WIDE.U32 R6, R6, UR18, R228 ;  /* 0x0000001206067c25 */ /* 0x000fe2000f8e00e4 */
[----:B-1----:R-:W-:Y:S01]  /*1cb0*/  @!P3 LEA.HI.X R9, R20, R3, R21, 0x1, P1 ;  /* 0x000000031409b211 */ /* 0x002fe200008f0c15 */
[----:B------:R-:W-:Y:S01]  /*1cc0*/  ULDC.64 UR14, c[0x0][0x208] ;  /* 0x00008200000e7ab9 */ /* 0x000fe20000000a00 */
[----:B------:R-:W-:Y:S01]  /*1cd0*/  ISETP.GE.AND P1, PT, R22, 0x11, PT ;  /* 0x000000111600780c */ /* 0x000fe20003f26270 */
[----:B------:R-:W-:Y:S01]  /*1ce0*/  IMAD.MOV.U32 R60, RZ, RZ, R26 ;  /* 0x000000ffff3c7224 */ /* 0x000fe200078e001a */
[----:B------:R-:W-:Y:S01]  /*1cf0*/  IADD3 R7, R7, UR9, RZ ;  /* 0x0000000907077c10 */ /* 0x000fe2000fffe0ff */
[----:B------:R-:W-:Y:S01]  /*1d00*/  @!PT LDS RZ, [RZ] ;  /* 0x00000000fffff984 */ /* 0x000fe20000000800 */
[----:B------:R1:W-:Y:S01]  /*1d10*/  @!P3 LDGSTS.E.BYPASS.LTC128B.128 [R227+0x9900], [R8.64], !P0 ;  /* 0x0990000008e3bfae */ /* 0x0003e2000c101d68 */
[----:B------:R-:W-:Y:S01]  /*1d20*/  ISETP.GE.AND P3, PT, R20, c[0x0][0x1d4], PT ;  /* 0x0000750014007a0c */ /* 0x000fe20003f66270 */
[----:B------:R-:W-:Y:S01]  /*1d30*/  IMAD.MOV.U32 R61, RZ, RZ, R27 ;  /* 0x000000ffff3d7224 */ /* 0x000fe200078e001b */
[----:B------:R-:W-:Y:S01]  /*1d40*/  @P6 IADD3 R3, P4, R6, R12, RZ ;  /* 0x0000000c06036210 */ /* 0x000fe20007f9e0ff */
[----:B------:R-:W0:Y:S01]  /*1d50*/  LDGDEPBAR ;  /* 0x00000000000079af */ /* 0x000e220000000000 */
[----:B------:R-:W-:Y:S01]  /*1d60*/  SHF.R.S32.HI R17, RZ, 0x4, R25 ;  /* 0x00000004ff117819 */ /* 0x000fe20000011419 */
[----:B------:R-:W-:Y:S01]  /*1d70*/  UIMAD UR13, UR8, UR14, URZ ;  /* 0x0000000e080d72a4 */ /* 0x000fe2000f8e023f */
[----:B------:R-:W-:Y:S01]  /*1d80*/  LEA.HI R206, R207, R209, RZ, 0x5 ;  /* 0x000000d1cfce7211 */ /* 0x000fe200078f28ff */
[----:B------:R-:W-:Y:S01]  /*1d90*/  UIMAD.WIDE.U32 UR8, UR10, UR14, URZ ;  /* 0x0000000e0a0872a5 */ /* 0x000fe2000f8e003f */
[----:B------:R-:W-:Y:S01]  /*1da0*/  IMAD.MOV.U32 R60, RZ, RZ, R62 ;  /* 0x000000ffff3c7224 */ /* 0x000fe200078e003e */
[----:B------:R-:W-:Y:S01]  /*1db0*/  BAR.SYNC.DEFER_BLOCKING 0x0 ;  /* 0x0000000000007b1d */ /* 0x000fe20000010000 */
[C---:B------:R-:W-:Y:S01]  /*1dc0*/  @P1 LEA R0, P0, R210.reuse, R6, 0x4 ;  /* 0x00000006d2001211 */ /* 0x040fe200078020ff */
[----:B------:R-:W-:Y:S01]  /*1dd0*/  UIMAD UR13, UR10, UR15, UR13 ;  /* 0x0000000f0a0d72a4 */ /* 0x000fe2000f8e020d */
[----:B------:R-:W-:Y:S01]  /*1de0*/  SHF.R.S32.HI R205, RZ, 0x5, R206 ;  /* 0x00000005ffcd7819 */ /* 0x000fe200000114ce */
[----:B------:R-:W-:Y:S01]  /*1df0*/  UISETP.GT.AND UP2, UPT, UR10, UR4, UPT ;  /* 0x000000040a00728c */ /* 0x000fe2000bf44270 */
[----:B------:R-:W-:Y:S01]  /*1e00*/  @P1 LEA.HI.X R5, R210, R7, R211, 0x4, P0 ;  /* 0x00000007d2051211 */ /* 0x000fe200000f24d3 */
[----:B------:R-:W-:Y:S01]  /*1e10*/  UIADD3 UR13, UR9, UR13, URZ ;  /* 0x0000000d090d7290 */ /* 0x000fe2000fffe03f */
[C---:B------:R-:W-:Y:S01]  /*1e20*/  @P1 LEA R10, P0, R0.reuse, c[0x0][0x1c8], 0x1 ;  /* 0x00007200000a1a11 */ /* 0x040fe200078008ff */
[----:B------:R-:W-:Y:S02]  /*1e30*/  STL.64 [R1+0x28], R228 ;  /* 0x000028e401007387 */ /* 0x000fe40000100a00 */
[----:B------:R-:W-:Y:S01]  /*1e40*/  UIMAD UR13, UR13, 0x60, URZ ;  /* 0x000000600d0d78a4 */ /* 0x000fe2000f8e023f */
[----:B------:R-:W-:Y:S01]  /*1e50*/  @P1 LEA.HI.X R11, R0, c[0x0][0x1cc], R5, 0x1, P0 ;  /* 0x00007300000b1a11 */ /* 0x000fe200000f0c05 */
[----:B------:R-:W-:Y:S01]  /*1e60*/  STL.64 [R1+0x38], R60 ;  /* 0x0000383c01007387 */ /* 0x000fe20000100a00 */
[----:B------:R-:W-:-:S02]  /*1e70*/  @P6 LEA R14, P0, R3, c[0x0][0x1c8], 0x1 ;  /* 0x00007200030e6a11 */ /* 0x000fc400078008ff */
[----:B------:R-:W-:Y:S01]  /*1e80*/  LEA.HI R5, R25, R17, RZ, 0x1 ;  /* 0x0000001119057211 */ /* 0x000fe200078f08ff */
[----:B-1----:R-:W-:Y:S01]  /*1e90*/  IMAD.SHL.U32 R9, R211, 0x20, RZ ;  /* 0x00000020d3097824 */ /* 0x002fe200078e00ff */
[C---:B------:R-:W-:Y:S02]  /*1ea0*/  @P2 LEA R8, P5, R6.reuse, c[0x0][0x1c8], 0x1 ;  /* 0x0000720006082a11 */ /* 0x040fe400078a08ff */
[----:B------:R-:W-:Y:S02]  /*1eb0*/  LOP3.LUT R5, R5, 0xfffffffe, RZ, 0xc0, !PT ;  /* 0xfffffffe05057812 */ /* 0x000fe400078ec0ff */
[----:B------:R-:W-:Y:S02]  /*1ec0*/  @P6 IADD3.X R12, R7, R13, R9, P4, !PT ;  /* 0x0000000d070c6210 */ /* 0x000fe400027fe409 */
[----:B------:R-:W-:Y:S02]  /*1ed0*/  @P2 LEA.HI.X R9, R6, c[0x0][0x1cc], R7, 0x1, P5 ;  /* 0x0000730006092a11 */ /* 0x000fe400028f0c07 */
[----:B------:R-:W-:-:S02]  /*1ee0*/  ISETP.GE.AND P5, PT, R22, 0x31, PT ;  /* 0x000000311600780c */ /* 0x000fc40003fa6270 */
[C---:B------:R-:W-:Y:S01]  /*1ef0*/  ISETP.GE.AND P4, PT, R22.reuse, 0x41, PT ;  /* 0x000000411600780c */ /* 0x040fe20003f86270 */
[----:B------:R-:W-:Y:S01]  /*1f00*/  @!PT LDS RZ, [RZ] ;  /* 0x00000000fffff984 */ /* 0x000fe20000000800 */
[----:B------:R-:W-:Y:S01]  /*1f10*/  @!PT LDS RZ, [RZ] ;  /* 0x00000000fffff984 */ /* 0x000fe20000000800 */
[----:B------:R-:W-:Y:S01]  /*1f20*/  @!PT LDS RZ, [RZ] ;  /* 0x00000000fffff984 */ /* 0x000fe20000000800 */
[----:B------:R1:W-:Y:S01]  /*1f30*/  @P2 LDGSTS.E.BYPASS.LTC128B.128 [R227+0x3100], [R8.64], !P3 ;  /* 0x0310000008e32fae */ /* 0x0003e2000d901d68 */
[----:B------:R-:W-:Y:S02]  /*1f40*/  ISETP.GE.AND P2, PT, R22, 0x51, PT ;  /* 0x000000511600780c */ /* 0x000fe40003f46270 */
[----:B------:R-:W-:Y:S01]  /*1f50*/  @P6 LEA.HI.X R15, R3, c[0x0][0x1cc], R12, 0x1, P0 ;  /* 0x00007300030f6a11 */ /* 0x000fe200000f0c0c */
[----:B------:R2:W-:Y:S04]  /*1f60*/  @P1 LDGSTS.E.BYPASS.LTC128B.128 [R227+0x3900], [R10.64], !P3 ;  /* 0x039000000ae31fae */ /* 0x0005e8000d901d68 */
[----:B------:R3:W-:Y:S02]  /*1f70*/  @P6 LDGSTS.E.BYPASS.LTC128B.128 [R227+0x4100], [R14.64], !P3 ;  /* 0x041000000ee36fae */ /* 0x0007e4000d901d68 */
[----:B------:R-:W-:-:S02]  /*1f80*/  @P5 IMAD R0, R211, 0x30, RZ ;  /* 0x00000030d3005824 */ /* 0x000fc400078e02ff */
[C---:B------:R-:W-:Y:S01]  /*1f90*/  @P4 LEA R3, P0, R210.reuse, R6, 0x6 ;  /* 0x00000006d2034211 */ /* 0x040fe200078030ff */
[----:B-1----:R-:W-:-:S04]  /*1fa0*/  @P5 IMAD.WIDE.U32 R8, R210, 0x30, R6 ;  /* 0x00000030d2085825 */ /* 0x002fc800078e0006 */
[----:B--2---:R-:W-:Y:S01]  /*1fb0*/  @P2 IMAD.MOV.U32 R10, RZ, RZ, R6 ;  /* 0x000000ffff0a2224 */ /* 0x004fe200078e0006 */
[----:B------:R-:W-:Y:S01]  /*1fc0*/  @P5 LEA R12, P1, R8, c[0x0][0x1c8], 0x1 ;  /* 0x00007200080c5a11 */ /* 0x000fe200078208ff */
[----:B------:R-:W-:Y:S01]  /*1fd0*/  @P2 IMAD.MOV.U32 R11, RZ, RZ, R7 ;  /* 0x000000ffff0b2224 */ /* 0x000fe200078e0007 */
[C---:B------:R-:W-:Y:S01]  /*1fe0*/  @P4 LEA.HI.X R7, R210.reuse, R7, R211, 0x6, P0 ;  /* 0x00000007d2074211 */ /* 0x040fe200000f34d3 */
[----:B------:R-:W-:Y:S02]  /*1ff0*/  @P5 IMAD.IADD R0, R9, 0x1, R0 ;  /* 0x0000000109005824 */ /* 0x000fe400078e0200 */
[----:B------:R-:W-:Y:S02]  /*2000*/  @P2 IMAD R9, R211, 0x50, RZ ;  /* 0x00000050d3092824 */ /* 0x000fe400078e02ff */
[----:B------:R-:W-:Y:S01]  /*2010*/  @P2 IMAD.WIDE.U32 R10, R210, 0x50, R10 ;  /* 0x00000050d20a2825 */ /* 0x000fe200078e000a */
[----:B------:R-:W-:Y:S02]  /*2020*/  @P5 LEA.HI.X R13, R8, c[0x0][0x1cc], R0, 0x1, P1 ;  /* 0x00007300080d5a11 */ /* 0x000fe400008f0c00 */
[----:B------:R-:W-:Y:S01]  /*2030*/  @P4 LEA R8, P1, R3, c[0x0][0x1c8], 0x1 ;  /* 0x0000720003084a11 */ /* 0x000fe200078208ff */
[----:B------:R-:W-:Y:S01]  /*2040*/  @P2 IMAD.IADD R0, R11, 0x1, R9 ;  /* 0x000000010b002824 */ /* 0x000fe200078e0209 */
[C---:B------:R-:W-:Y:S01]  /*2050*/  @P2 LEA R6, P0, R10.reuse, c[0x0][0x1c8], 0x1 ;  /* 0x000072000a062a11 */ /* 0x040fe200078008ff */
[----:B------:R3:W-:Y:S01]  /*2060*/  @P5 LDGSTS.E.BYPASS.LTC128B.128 [R227+0x4900], [R12.64], !P3 ;  /* 0x049000000ce35fae */ /* 0x0007e2000d901d68 */
[----:B------:R-:W-:Y:S01]  /*2070*/  @P4 LEA.HI.X R9, R3, c[0x0][0x1cc], R7, 0x1, P1 ;  /* 0x0000730003094a11 */ /* 0x000fe200008f0c07 */
[----:B------:R-:W-:Y:S01]  /*2080*/  IMAD.IADD R11, R17, 0x1, -R5 ;  /* 0x00000001110b7824 */ /* 0x000fe200078e0a05 */
[----:B------:R-:W-:Y:S01]  /*2090*/  @P2 LEA.HI.X R7, R10, c[0x0][0x1cc], R0, 0x1, P0 ;  /* 0x000073000a072a11 */ /* 0x000fe200000f0c00 */
[----:B------:R-:W-:Y:S01]  /*20a0*/  IMAD.SHL.U32 R3, R18, 0x40, RZ ;  /* 0x0000004012037824 */ /* 0x000fe200078e00ff */
[C---:B------:R-:W-:Y:S01]  /*20b0*/  LOP3.LUT P0, RZ, R23.reuse, 0x2, RZ, 0xc0, !PT ;  /* 0x0000000217ff7812 */ /* 0x040fe2000780c0ff */
[----:B------:R1:W-:Y:S01]  /*20c0*/  @P4 LDGSTS.E.BYPASS.LTC128B.128 [R227+0x5100], [R8.64], !P3 ;  /* 0x0510000008e34fae */ /* 0x0003e2000d901d68 */
[C---:B------:R-:W-:Y:S01]  /*20d0*/  IMAD.SHL.U32 R0, R23.reuse, 0x40, RZ ;  /* 0x0000004017007824 */ /* 0x040fe200078e00ff */
[----:B------:R-:W-:Y:S01]  /*20e0*/  LOP3.LUT P1, RZ, R23, 0x4, RZ, 0xc0, !PT ;  /* 0x0000000417ff7812 */ /* 0x000fe2000782c0ff */
[----:B------:R-:W-:Y:S01]  /*20f0*/  IMAD.SHL.U32 R5, R24, 0x40, RZ ;  /* 0x0000004018057824 */ /* 0x000fe200078e00ff */
[----:B------:R2:W-:Y:S01]  /*2100*/  @P2 LDGSTS.E.BYPASS.LTC128B.128 [R227+0x5900], [R6.64], !P3 ;  /* 0x0590000006e32fae */ /* 0x0005e2000d901d68 */
[----:B------:R-:W-:-:S02]  /*2110*/  LOP3.LUT R3, R3, 0x1c0, RZ, 0xc0, !PT ;  /* 0x000001c003037812 */ /* 0x000fc400078ec0ff */
[----:B------:R-:W-:Y:S01]  /*2120*/  LOP3.LUT R0, R0, 0x1c0, RZ, 0xc0, !PT ;  /* 0x000001c000007812 */ /* 0x000fe200078ec0ff */
[----:B------:R-:W0:Y:S01]  /*2130*/  LDGDEPBAR ;  /* 0x00000000000079af */ /* 0x000e220000000000 */
[----:B------:R-:W-:Y:S02]  /*2140*/  LOP3.LUT R204, R5, 0xfffffe00, RZ, 0xc0, !PT ;  /* 0xfffffe0005cc7812 */ /* 0x000fe400078ec0ff */
[----:B------:R-:W-:-:S04]  /*2150*/  ISETP.GE.AND P2, PT, R20, c[0x0][0x1d4], PT ;  /* 0x0000750014007a0c */ /* 0x000fc80003f46270 */
[----:B------:R-:W-:Y:S01]  /*2160*/  ISETP.LT.OR P5, PT, R22, 0x1, P2 ;  /* 0x000000011600780c */ /* 0x000fe200017a1670 */
[----:B--2---:R-:W-:Y:S01]  /*2170*/  IMAD.SHL.U32 R7, R16, 0x8, RZ ;  /* 0x0000000810077824 */ /* 0x004fe200078e00ff */
[----:B------:R-:W-:-:S04]  /*2180*/  DEPBAR.LE SB0, 0x1 ;  /* 0x000080400000791a */ /* 0x000fc80000000000 */
[----:B------:R-:W-:-:S04]  /*2190*/  DEPBAR.LE SB0, 0x0 ;  /* 0x000080000000791a */ /* 0x000fc80000000000 */
[----:B------:R-:W-:Y:S01]  /*21a0*/  IMAD.SHL.U32 R6, R11, 0x8, RZ ;  /* 0x000000080b067824 */ /* 0x000fe200078e00ff */
[----:B------:R-:W-:Y:S02]  /*21b0*/  LOP3.LUT R7, R0, 0x8, R7, 0xf8, !PT ;  /* 0x0000000800077812 */ /* 0x000fe400078ef807 */
[----:B------:R-:W-:Y:S02]  /*21c0*/  SHF.R.U32.HI R0, RZ, 0x3, R0 ;  /* 0x00000003ff007819 */ /* 0x000fe40000011600 */
[----:B------:R-:W-:Y:S01]  /*21d0*/  LOP3.LUT R5, R3, 0x8, R6, 0xf8, !PT ;  /* 0x0000000803057812 */ /* 0x000fe200078ef806 */
[----:B------:R-:W-:Y:S01]  /*21e0*/  IMAD.U32 R6, RZ, RZ, UR8 ;  /* 0x00000008ff067e24 */ /* 0x000fe2000f8e00ff */
[----:B------:R-:W-:Y:S01]  /*21f0*/  SHF.R.U32.HI R3, RZ, 0x3, R3 ;  /* 0x00000003ff037819 */ /* 0x000fe20000011603 */
[----:B------:R-:W-:Y:S01]  /*2200*/  UMOV UR8, 0x5 ;  /* 0x0000000500087882 */ /* 0x000fe20000000000 */
[----:B------:R-:W-:Y:S01]  /*2210*/  LOP3.LUT R0, R7, R0, RZ, 0x3c, !PT ;  /* 0x0000000007007212 */ /* 0x000fe200078e3cff */
[----:B------:R-:W-:Y:S01]  /*2220*/  IMAD.U32 R7, RZ, RZ, UR9 ;  /* 0x00000009ff077e24 */ /* 0x000fe2000f8e00ff */
[----:B------:R-:W-:Y:S01]  /*2230*/  LOP3.LUT R5, R5, R3, RZ, 0x3c, !PT ;  /* 0x0000000305057212 */ /* 0x000fe200078e3cff */
[----:B------:R-:W-:Y:S01]  /*2240*/  IMAD R3, R205, 0x400, R204 ;  /* 0x00000400cd037824 */ /* 0x000fe200078e02cc */
[----:B------:R-:W-:Y:S01]  /*2250*/  USHF.L.U32 UR9, UR14, 0x5, URZ ;  /* 0x000000050e097899 */ /* 0x000fe2000800063f */
[----:B------:R-:W-:Y:S01]  /*2260*/  IMAD R0, R11, 0x200, R0 ;  /* 0x000002000b007824 */ /* 0x000fe200078e0200 */
[----:B------:R-:W-:Y:S01]  /*2270*/  USHF.L.U64.HI UR8, UR14, UR8, UR15 ;  /* 0x000000080e087299 */ /* 0x000fe2000801020f */
[----:B------:R-:W-:-:S02]  /*2280*/  IMAD.IADD R3, R5, 0x1, R3 ;  /* 0x0000000105037824 */ /* 0x000fc400078e0203 */
[----:B------:R-:W-:Y:S01]  /*2290*/  IMAD.SHL.U32 R208, R0, 0x2, RZ ;  /* 0x0000000200d07824 */ /* 0x000fe200078e00ff */
[----:B------:R-:W-:Y:S01]  /*22a0*/  BAR.SYNC.DEFER_BLOCKING 0x0 ;  /* 0x0000000000007b1d */ /* 0x000fe20000010000 */
[----:B------:R-:W-:-:S03]  /*22b0*/  IMAD.SHL.U32 R215, R3, 0x2, RZ ;  /* 0x0000000203d77824 */ /* 0x000fc600078e00ff */
[----:B------:R-:W-:Y:S01]  /*22c0*/  IADD3 R0, R208, 0x3100, RZ ;  /* 0x00003100d0007810 */ /* 0x000fe20007ffe0ff */
[--C-:B------:R-:W-:Y:S01]  /*22d0*/  IMAD R218, R2, 0x2, R215.reuse ;  /* 0x0000000202da7824 */ /* 0x100fe200078e02d7 */
[----:B------:R-:W-:Y:S01]  /*22e0*/  IADD3 R219, R208, 0x3120, RZ ;  /* 0x00003120d0db7810 */ /* 0x000fe20007ffe0ff */
[----:B------:R-:W-:Y:S01]  /*22f0*/  IMAD R216, R4, 0x2, R215 ;  /* 0x0000000204d87824 */ /* 0x000fe200078e02d7 */
[----:B------:R-:W-:-:S03]  /*2300*/  @P0 IADD3 R219, R0, -0x20, RZ ;  /* 0xffffffe000db0810 */ /* 0x000fc60007ffe0ff */
[----:B------:R-:W-:Y:S01]  /*2310*/  IMAD R217, R2, 0x2, R216 ;  /* 0x0000000202d97824 */ /* 0x000fe200078e02d8 */
[C---:B------:R-:W-:Y:S02]  /*2320*/  IADD3 R224, R219.reuse, 0x800, RZ ;  /* 0x00000800dbe07810 */ /* 0x040fe40007ffe0ff */
[C---:B------:R-:W-:Y:S02]  /*2330*/  IADD3 R223, R219.reuse, 0x1000, RZ ;  /* 0x00001000dbdf7810 */ /* 0x040fe40007ffe0ff */
[C---:B------:R-:W-:Y:S02]  /*2340*/  IADD3 R222, R219.reuse, 0x1800, RZ ;  /* 0x00001800dbde7810 */ /* 0x040fe40007ffe0ff */
[C---:B------:R-:W-:Y:S02]  /*2350*/  IADD3 R221, R219.reuse, 0x2000, RZ ;  /* 0x00002000dbdd7810 */ /* 0x040fe40007ffe0ff */
[----:B------:R-:W-:Y:S01]  /*2360*/  IADD3 R220, R219, 0x2800, RZ ;  /* 0x00002800dbdc7810 */ /* 0x000fe20007ffe0ff */
[----:B------:R-:W-:Y:S04]  /*2370*/  LDSM.16.M88.4 R24, [R208+0x3100] ;  /* 0x00310000d018783b */ /* 0x000fe80000000200 */
[----:B---3--:R-:W2:Y:S04]  /*2380*/  LDSM.16.M88.4 R12, [R215+0x6100] ;  /* 0x00610000d70c783b */ /* 0x008ea80000000200 */
[----:B-1----:R-:W1:Y:S04]  /*2390*/  LDSM.16.M88.4 R8, [R215+0x8100] ;  /* 0x00810000d708783b */ /* 0x002e680000000200 */
[----:B------:R-:W3:Y:S04]  /*23a0*/  LDSM.16.M88.4 R16, [R208+0x3900] ;  /* 0x00390000d010783b */ /* 0x000ee80000000200 */
[----:B------:R-:W4:Y:S04]  /*23b0*/  LDSM.16.M88.4 R32, [R208+0x4100] ;  /* 0x00410000d020783b */ /* 0x000f280000000200 */
[----:B------:R-:W5:Y:S04]  /*23c0*/  LDSM.16.M88.4 R28, [R208+0x4900] ;  /* 0x00490000d01c783b */ /* 0x000f680000000200 */
[----:B------:R-:W3:Y:S04]  /*23d0*/  LDSM.16.M88.4 R36, [R208+0x5100] ;  /* 0x00510000d024783b */ /* 0x000ee80000000200 */
[----:B------:R-:W-:Y:S04]  /*23e0*/  LDSM.16.M88.4 R40, [R219+0x800] ;  /* 0x00080000db28783b */ /* 0x000fe80000000200 */
[----:B------:R-:W-:Y:S01]  /*23f0*/  LDSM.16.M88.4 R44, [R219] ;  /* 0x00000000db2c783b */ /* 0x000fe20000000200 */
[-C--:B--2---:R-:W-:Y:S08]  /*2400*/  HMMA.16816.F32.BF16 R160, R12, R24.reuse, RZ ;  /* 0x000000180ca0723c */ /* 0x084ff000000418ff */
[C---:B-1----:R-:W-:Y:S08]  /*2410*/  HMMA.16816.F32.BF16 R48, R8.reuse, R24, RZ ;  /* 0x000000180830723c */ /* 0x042ff000000418ff */
[-C--:B------:R-:W-:Y:S08]  /*2420*/  HMMA.16816.F32.BF16 R88, R8, R26.reuse, RZ ;  /* 0x0000001a0858723c */ /* 0x080ff000000418ff */
[----:B------:R-:W-:Y:S01]  /*2430*/  HMMA.16816.F32.BF16 R156, R12, R26, RZ ;  /* 0x0000001a0c9c723c */ /* 0x000fe200000418ff */
[----:B------:R-:W1:Y:S07]  /*2440*/  LDSM.16.M88.4 R24, [R208+0x5900] ;  /* 0x00590000d018783b */ /* 0x000e6e0000000200 */
[C---:B---3--:R-:W-:Y:S08]  /*2450*/  HMMA.16816.F32.BF16 R52, R8.reuse, R16, RZ ;  /* 0x000000100834723c */ /* 0x048ff000000418ff */
[C---:B------:R-:W-:Y:S08]  /*2460*/  HMMA.16816.F32.BF16 R96, R8.reuse, R18, RZ ;  /* 0x000000120860723c */ /* 0x040ff000000418ff */
[C---:B----4-:R-:W-:Y:S08]  /*2470*/  HMMA.16816.F32.BF16 R68, R8.reuse, R32, RZ ;  /* 0x000000200844723c */ /* 0x050ff000000418ff */
[C---:B------:R-:W-:Y:S08]  /*2480*/  HMMA.16816.F32.BF16 R92, R8.reuse, R34, RZ ;  /* 0x00000022085c723c */ /* 0x040ff000000418ff */
[C---:B-----5:R-:W-:Y:S08]  /*2490*/  HMMA.16816.F32.BF16 R64, R8.reuse, R28, RZ ;  /* 0x0000001c0840723c */ /* 0x060ff000000418ff */
[C---:B------:R-:W-:Y:S08]  /*24a0*/  HMMA.16816.F32.BF16 R124, R8.reuse, R30, RZ ;  /* 0x0000001e087c723c */ /* 0x040ff000000418ff */
[C---:B------:R-:W-:Y:S08]  /*24b0*/  HMMA.16816.F32.BF16 R56, R8.reuse, R36, RZ ;  /* 0x000000240838723c */ /* 0x040ff000000418ff */
[C---:B------:R-:W-:Y:S08]  /*24c0*/  HMMA.16816.F32.BF16 R116, R8.reuse, R38, RZ ;  /* 0x000000260874723c */ /* 0x040ff000000418ff */
[C---:B-1----:R-:W-:Y:S08]  /*24d0*/  HMMA.16816.F32.BF16 R72, R8.reuse, R24, RZ ;  /* 0x000000180848723c */ /* 0x042ff000000418ff */
[----:B------:R-:W-:Y:S07]  /*24e0*/  HMMA.16816.F32.BF16 R108, R8, R26, RZ ;  /* 0x0000001a086c723c */ /* 0x000fee00000418ff */
[----:B------:R-:W-:Y:S01]  /*24f0*/  IMAD.WIDE.U32 R8, R6, 0x60, R60 ;  /* 0x0000006006087825 */ /* 0x000fe200078e003c */
[----:B------:R-:W-:Y:S04]  /*2500*/  HMMA.16816.F32.BF16 R148, R12, R16, RZ ;  /* 0x000000100c94723c */ /* 0x000fe800000418ff */
[----:B------:R-:W-:-:S04]  /*2510*/  IADD3 R0, R9, UR13, RZ ;  /* 0x0000000d09007c10 */ /* 0x000fc8000fffe0ff */
[C---:B------:R-:W-:Y:S01]  /*2520*/  HMMA.16816.F32.BF16 R144, R12.reuse, R18, RZ ;  /* 0x000000120c90723c */ /* 0x040fe200000418ff */
[----:B------:R-:W1:Y:S07]  /*2530*/  LDSM.16.M88.4 R16, [R218+0x8100] ;  /* 0x00810000da10783b */ /* 0x000e6e0000000200 */
[C---:B------:R-:W-:Y:S08]  /*2540*/  HMMA.16816.F32.BF16 R132, R12.reuse, R32, RZ ;  /* 0x000000200c84723c */ /* 0x040ff000000418ff */
[C---:B------:R-:W-:Y:S01]  /*2550*/  HMMA.16816.F32.BF16 R140, R12.reuse, R34, RZ ;  /* 0x000000220c8c723c */ /* 0x040fe200000418ff */
[----:B------:R-:W2:Y:S07]  /*2560*/  LDSM.16.M88.4 R32, [R219+0x1800] ;  /* 0x00180000db20783b */ /* 0x000eae0000000200 */
[C---:B------:R-:W-:Y:S08]  /*2570*/  HMMA.16816.F32.BF16 R128, R12.reuse, R28, RZ ;  /* 0x0000001c0c80723c */ /* 0x040ff000000418ff */
[C---:B------:R-:W-:Y:S01]  /*2580*/  HMMA.16816.F32.BF16 R152, R12.reuse, R30, RZ ;  /* 0x0000001e0c98723c */ /* 0x040fe200000418ff */
[----:B------:R-:W-:Y:S07]  /*2590*/  LDSM.16.M88.4 R28, [R219+0x2000] ;  /* 0x00200000db1c783b */ /* 0x000fee0000000200 */
[C---:B------:R-:W-:Y:S08]  /*25a0*/  HMMA.16816.F32.BF16 R120, R12.reuse, R36, RZ ;  /* 0x000000240c78723c */ /* 0x040ff000000418ff */
[C---:B------:R-:W-:Y:S01]  /*25b0*/  HMMA.16816.F32.BF16 R136, R12.reuse, R38, RZ ;  /* 0x000000260c88723c */ /* 0x040fe200000418ff */
[----:B------:R-:W3:Y:S07]  /*25c0*/  LDSM.16.M88.4 R36, [R219+0x1000] ;  /* 0x00100000db24783b */ /* 0x000eee0000000200 */
[C---:B------:R-:W-:Y:S08]  /*25d0*/  HMMA.16816.F32.BF16 R112, R12.reuse, R24, RZ ;  /* 0x000000180c70723c */ /* 0x040ff000000418ff */
[----:B------:R-:W-:Y:S01]  /*25e0*/  HMMA.16816.F32.BF16 R104, R12, R26, RZ ;  /* 0x0000001a0c68723c */ /* 0x000fe200000418ff */
[----:B------:R-:W4:Y:S06]  /*25f0*/  LDSM.16.M88.4 R24, [R219+0x2800] ;  /* 0x00280000db18783b */ /* 0x000f2c0000000200 */
[C---:B------:R-:W-:Y:S01]  /*2600*/  LEA R12, P0, R8.reuse, c[0x0][0x1f8], 0x1 ;  /* 0x00007e00080c7a11 */ /* 0x040fe200078008ff */
[C---:B-1----:R-:W-:Y:S03]  /*2610*/  HMMA.16816.F32.BF16 R80, R16.reuse, R40, R52 ;  /* 0x000000281050723c */ /* 0x042fe60000041834 */
[----:B------:R-:W-:Y:S01]  /*2620*/  LEA.HI.X R13, R8, c[0x0][0x1fc], R0, 0x1, P0 ;  /* 0x00007f00080d7a11 */ /* 0x000fe200000f0c00 */
[----:B------:R-:W-:Y:S01]  /*2630*/  IMAD.MOV.U32 R0, RZ, RZ, 0x40 ;  /* 0x00000040ff007424 */ /* 0x000fe200078e00ff */
[----:B------:R-:W-:Y:S01]  /*2640*/  IADD3 R6, P6, R12, UR9, RZ ;  /* 0x000000090c067c10 */ /* 0x000fe2000ffde0ff */
[----:B------:R-:W1:Y:S01]  /*2650*/  LDSM.16.M88.4 R8, [R218+0x6100] ;  /* 0x00610000da08783b */ /* 0x000e620000000200 */
[----:B------:R-:W-:Y:S01]  /*2660*/  ISETP.LT.OR P0, PT, R22, 0x11, P2 ;  /* 0x000000111600780c */ /* 0x000fe20001701670 */
[----:B------:R-:W-:Y:S01]  /*2670*/  HMMA.16816.F32.BF16 R100, R16, R44, R48 ;  /* 0x0000002c1064723c */ /* 0x000fe20000041830 */
[----:B------:R-:W-:Y:S01]  /*2680*/  IADD3 R20, P4, R6, UR9, RZ ;  /* 0x0000000906147c10 */ /* 0x000fe2000ff9e0ff */
[----:B------:R-:W-:Y:S01]  /*2690*/  @!PT LDS RZ, [RZ] ;  /* 0x00000000fffff984 */ /* 0x000fe20000000800 */
[----:B------:R-:W-:Y:S01]  /*26a0*/  @!PT LDS RZ, [RZ] ;  /* 0x00000000fffff984 */ /* 0x000fe20000000800 */
[----:B------:R-:W-:Y:S01]  /*26b0*/  @!PT LDS RZ, [RZ] ;  /* 0x00000000fffff984 */ /* 0x000fe20000000800 */
[----:B------:R5:W-:Y:S01]  /*26c0*/  LDGSTS.E.BYPASS.LTC128B.128 [R227+0x100], [R12.64], !P5 ;  /* 0x001000000ce37fae */ /* 0x000be2000e901d68 */
[----:B------:R-:W-:-:S02]  /*26d0*/  IADD3.X R7, R13, UR8, RZ, P6, !PT ;  /* 0x000000080d077c10 */ /* 0x000fc4000b7fe4ff */
[----:B------:R-:W-:Y:S02]  /*26e0*/  ISETP.LT.OR P6, PT, R22, 0x21, P2 ;  /* 0x000000211600780c */ /* 0x000fe400017c1670 */
[----:B------:R-:W-:Y:S01]  /*26f0*/  IADD3.X R21, R7, UR8, RZ, P4, !PT ;  /* 0x0000000807157c10 */ /* 0x000fe2000a7fe4ff */
[C---:B--2---:R-:W-:Y:S01]  /*2700*/  HMMA.16816.F32.BF16 R64, R16.reuse, R32, R64 ;  /* 0x000000201040723c */ /* 0x044fe20000041840 */
[----:B------:R-:W-:Y:S02]  /*2710*/  IADD3 R14, P4, R20, UR9, RZ ;  /* 0x00000009140e7c10 */ /* 0x000fe4000ff9e0ff */
[C---:B------:R-:W-:Y:S01]  /*2720*/  ISETP.LT.OR P5, PT, R22.reuse, 0x31, P2 ;  /* 0x000000311600780c */ /* 0x040fe200017a1670 */
[----:B------:R2:W-:Y:S01]  /*2730*/  LDGSTS.E.BYPASS.LTC128B.128 [R227+0x900], [R6.64], !P0 ;  /* 0x0090000006e37fae */ /* 0x0005e2000c101d68 */
[----:B------:R-:W-:Y:S02]  /*2740*/  IADD3.X R15, R21, UR8, RZ, P4, !PT ;  /* 0x00000008150f7c10 */ /* 0x000fe4000a7fe4ff */
[C---:B------:R-:W-:Y:S01]  /*2750*/  ISETP.LT.OR P4, PT, R22.reuse, 0x41, P2 ;  /* 0x000000411600780c */ /* 0x040fe20001781670 */
[----:B---3--:R-:W-:Y:S01]  /*2760*/  HMMA.16816.F32.BF16 R68, R16, R36, R68 ;  /* 0x000000241044723c */ /* 0x008fe20000041844 */
[----:B------:R-:W-:Y:S01]  /*2770*/  ISETP.LT.OR P2, PT, R22, 0x51, P2 ;  /* 0x000000511600780c */ /* 0x000fe20001741670 */
[----:B------:R3:W-:Y:S01]  /*2780*/  LDGSTS.E.BYPASS.LTC128B.128 [R227+0x1100], [R20.64], !P6 ;  /* 0x0110000014e37fae */ /* 0x0007e2000f101d68 */
[----:B------:R-:W-:-:S05]  /*2790*/  SEL R0, R0, 0xffffffc0, !P1 ;  /* 0xffffffc000007807 */ /* 0x000fca0004800000 */
[----:B------:R-:W-:Y:S01]  /*27a0*/  IMAD.IADD R214, R208, 0x1, R0 ;  /* 0x00000001d0d67824 */ /* 0x000fe200078e0200 */
[----:B------:R1:W-:Y:S01]  /*27b0*/  LDGSTS.E.BYPASS.LTC128B.128 [R227+0x1900], [R14.64], !P5 ;  /* 0x019000000ee37fae */ /* 0x0003e2000e901d68 */
[----:B----4-:R-:W-:Y:S01]  /*27c0*/  HMMA.16816.F32.BF16 R72, R16, R24, R72 ;  /* 0x000000181048723c */ /* 0x010fe20000041848 */
[----:B------:R-:W-:Y:S01]  /*27d0*/  IMAD.IADD R213, R0, 0x1, R219 ;  /* 0x0000000100d57824 */ /* 0x000fe200078e02db */
[----:B------:R-:W-:-:S06]  /*27e0*/  LOP3.LUT R0, R5, R204, RZ, 0xfc, !PT ;  /* 0x000000cc05007212 */ /* 0x000fcc00078efcff */
[----:B------:R-:W-:Y:S01]  /*27f0*/  HMMA.16816.F32.BF16 R88, R16, R46, R88 ;  /* 0x0000002e1058723c */ /* 0x000fe20000041858 */
[----:B--2---:R-:W-:-:S07]  /*2800*/  IADD3 R6, P0, R14, UR9, RZ ;  /* 0x000000090e067c10 */ /* 0x004fce000ff1e0ff */
[----:B------:R-:W-:Y:S01]  /*2810*/  HMMA.16816.F32.BF16 R96, R16, R42, R96 ;  /* 0x0000002a1060723c */ /* 0x000fe20000041860 */
[----:B------:R-:W-:Y:S02]  /*2820*/  IADD3.X R7, R15, UR8, RZ, P0, !PT ;  /* 0x000000080f077c10 */ /* 0x000fe400087fe4ff */
[----:B-----5:R-:W-:-:S03]  /*2830*/  IADD3 R12, P0, R6, UR9, RZ ;  /* 0x00000009060c7c10 */ /* 0x020fc6000ff1e0ff */
[----:B------:R2:W-:Y:S01]  /*2840*/  LDGSTS.E.BYPASS.LTC128B.128 [R227+0x2100], [R6.64], !P4 ;  /* 0x0210000006e37fae */ /* 0x0005e2000e101d68 */
[----:B------:R-:W-:Y:S01]  /*2850*/  IADD3.X R13, R7, UR8, RZ, P0, !PT ;  /* 0x00000008070d7c10 */ /* 0x000fe200087fe4ff */
[----:B------:R-:W-:Y:S01]  /*2860*/  HMMA.16816.F32.BF16 R92, R16, R38, R92 ;  /* 0x00000026105c723c */ /* 0x000fe2000004185c */
[----:B------:R-:W-:-:S03]  /*2870*/  PLOP3.LUT P0, PT, PT, PT, UP2, 0x80, 0x0 ;  /* 0x000000000000781c */ /* 0x000fc60003f0f028 */
[----:B------:R1:W-:Y:S04]  /*2880*/  LDGSTS.E.BYPASS.LTC128B.128 [R227+0x2900], [R12.64], !P2 ;  /* 0x029000000ce37fae */ /* 0x0003e8000d101d68 */
[----:B---3--:R-:W-:Y:S01]  /*2890*/  LDSM.16.M88.4 R20, [R216+0x8100] ;  /* 0x00810000d814783b */ /* 0x008fe20000000200 */
[C---:B------:R-:W-:Y:S03]  /*28a0*/  HMMA.16816.F32.BF16 R176, R16.reuse, R34, R124 ;  /* 0x0000002210b0723c */ /* 0x040fe6000004187c */
[----:B------:R-:W3:Y:S04]  /*28b0*/  LDSM.16.M88.4 R76, [R214+0x5100] ;  /* 0x00510000d64c783b */ /* 0x000ee80000000200 */
[----:B------:R-:W4:Y:S01]  /*28c0*/  LDSM.16.M88.4 R52, [R214+0x4100] ;  /* 0x00410000d634783b */ /* 0x000f220000000200 */
[C---:B------:R-:W-:Y:S03]  /*28d0*/  HMMA.16816.F32.BF16 R188, R16.reuse, R30, R116 ;  /* 0x0000001e10bc723c */ /* 0x040fe60000041874 */
[----:B------:R-:W5:Y:S04]  /*28e0*/  LDSM.16.M88.4 R60, [R214+0x3100] ;  /* 0x00310000d63c783b */ /* 0x000f680000000200 */
[----:B------:R-:W2:Y:S01]  /*28f0*/  LDSM.16.M88.4 R48, [R214+0x4900] ;  /* 0x00490000d630783b */ /* 0x000ea20000000200 */
[C---:B------:R-:W-:Y:S03]  /*2900*/  HMMA.16816.F32.BF16 R172, R16.reuse, R26, R108 ;  /* 0x0000001a10ac723c */ /* 0x040fe6000004186c */
[----:B------:R-:W-:Y:S04]  /*2910*/  LDSM.16.M88.4 R84, [R214+0x5900] ;  /* 0x00590000d654783b */ /* 0x000fe80000000200 */
[----:B------:R-:W0:Y:S01]  /*2920*/  LDGDEPBAR ;  /* 0x00000000000079af */ /* 0x000e220000000000 */
[----:B-1----:R-:W-:Y:S03]  /*2930*/  HMMA.16816.F32.BF16 R12, R16, R28, R56 ;  /* 0x0000001c100c723c */ /* 0x002fe60000041838 */
[----:B------:R-:W1:Y:S04]  /*2940*/  LDSM.16.M88.4 R56, [R214+0x3900] ;  /* 0x00390000d638783b */ /* 0x000e680000000200 */
[----:B------:R-:W1:Y:S01]  /*2950*/  LDSM.16.M88.4 R16, [R216+0x6100] ;  /* 0x00610000d810783b */ /* 0x000e620000000200 */
[C---:B------:R-:W-:Y:S08]  /*2960*/  HMMA.16816.F32.BF16 R184, R8.reuse, R36, R132 ;  /* 0x0000002408b8723c */ /* 0x040ff00000041884 */
[C---:B------:R-:W-:Y:S08]  /*2970*/  HMMA.16816.F32.BF16 R196, R8.reuse, R28, R120 ;  /* 0x0000001c08c4723c */ /* 0x040ff00000041878 */
[C---:B------:R-:W-:Y:S08]  /*2980*/  HMMA.16816.F32.BF16 R168, R8.reuse, R44, R160 ;  /* 0x0000002c08a8723c */ /* 0x040ff000000418a0 */
[C---:B------:R-:W-:Y:S08]  /*2990*/  HMMA.16816.F32.BF16 R180, R8.reuse, R40, R148 ;  /* 0x0000002808b4723c */ /* 0x040ff00000041894 */
[C---:B------:R-:W-:Y:S01]  /*29a0*/  HMMA.16816.F32.BF16 R120, R8.reuse, R46, R156 ;  /* 0x0000002e0878723c */ /* 0x040fe2000004189c */
[----:B------:R-:W-:Y:S07]  /*29b0*/  LDSM.16.M88.4 R44, [R213] ;  /* 0x00000000d52c783b */ /* 0x000fee0000000200 */
[C---:B------:R-:W-:Y:S01]  /*29c0*/  HMMA.16816.F32.BF16 R132, R8.reuse, R42, R144 ;  /* 0x0000002a0884723c */ /* 0x040fe20000041890 */
[----:B------:R-:W-:Y:S07]  /*29d0*/  LDSM.16.M88.4 R40, [R213+0x800] ;  /* 0x00080000d528783b */ /* 0x000fee0000000200 */
[C---:B------:R-:W-:Y:S08]  /*29e0*/  HMMA.16816.F32.BF16 R192, R8.reuse, R32, R128 ;  /* 0x0000002008c0723c */ /* 0x040ff00000041880 */
[C---:B------:R-:W-:Y:S01]  /*29f0*/  HMMA.16816.F32.BF16 R140, R8.reuse, R38, R140 ;  /* 0x00000026088c723c */ /* 0x040fe2000004188c */
[----:B------:R-:W-:Y:S07]  /*2a00*/  LDSM.16.M88.4 R36, [R213+0x1000] ;  /* 0x00100000d524783b */ /* 0x000fee0000000200 */
[C---:B------:R-:W-:Y:S01]  /*2a10*/  HMMA.16816.F32.BF16 R152, R8.reuse, R34, R152 ;  /* 0x000000220898723c */ /* 0x040fe20000041898 */
[----:B------:R-:W-:Y:S07]  /*2a20*/  LDSM.16.M88.4 R32, [R213+0x1800] ;  /* 0x00180000d520783b */ /* 0x000fee0000000200 */
[C---:B------:R-:W-:Y:S08]  /*2a30*/  HMMA.16816.F32.BF16 R200, R8.reuse, R24, R112 ;  /* 0x0000001808c8723c */ /* 0x040ff00000041870 */
[C---:B------:R-:W-:Y:S01]  /*2a40*/  HMMA.16816.F32.BF16 R164, R8.reuse, R30, R136 ;  /* 0x0000001e08a4723c */ /* 0x040fe20000041888 */
[----:B------:R-:W-:Y:S07]  /*2a50*/  LDSM.16.M88.4 R28, [R213+0x2000] ;  /* 0x00200000d51c783b */ /* 0x000fee0000000200 */
[----:B------:R-:W-:Y:S01]  /*2a60*/  HMMA.16816.F32.BF16 R160, R8, R26, R104 ;  /* 0x0000001a08a0723c */ /* 0x000fe20000041868 */
[----:B------:R-:W1:Y:S04]  /*2a70*/  LDSM.16.M88.4 R8, [R217+0x8100] ;  /* 0x00810000d908783b */ /* 0x000e680000000200 */
[----:B------:R-:W-:Y:S03]  /*2a80*/  LDSM.16.M88.4 R24, [R213+0x2800] ;  /* 0x00280000d518783b */ /* 0x000fe60000000200 */
[----:B---3--:R-:W-:Y:S01]  /*2a90*/  HMMA.16816.F32.BF16 R128, R20, R76, R12 ;  /* 0x0000004c1480723c */ /* 0x008fe2000004180c */
[----:B------:R-:W3:Y:S01]  /*2aa0*/  LDSM.16.M88.4 R12, [R217+0x6100] ;  /* 0x00610000d90c783b */ /* 0x000ee20000000200 */
[----:B------:R-:W-:-:S06]  /*2ab0*/  DEPBAR.LE SB0, 0x0 ;  /* 0x000080000000791a */ /* 0x000fcc0000000000 */
[C---:B----4-:R-:W-:Y:S08]  /*2ac0*/  HMMA.16816.F32.BF16 R108, R20.reuse, R54, R92 ;  /* 0x00000036146c723c */ /* 0x050ff0000004185c */
[C---:B-----5:R-:W-:Y:S08]  /*2ad0*/  HMMA.16816.F32.BF16 R156, R20.reuse, R60, R100 ;  /* 0x0000003c149c723c */ /* 0x060ff00000041864 */
[C---:B--2---:R-:W-:Y:S08]  /*2ae0*/  HMMA.16816.F32.BF16 R104, R20.reuse, R50, R176 ;  /* 0x000000321468723c */ /* 0x044ff000000418b0 */
[C---:B-1----:R-:W-:Y:S08]  /*2af0*/  HMMA.16816.F32.BF16 R148, R20.reuse, R56, R80 ;  /* 0x000000381494723c */ /* 0x042ff00000041850 */
        /* <DEDUP_REMOVED lines=9> */
[----:B------:R-:W-:Y:S08]  /*2b90*/  HMMA.16816.F32.BF16 R72, R16, R58, R132 ;  /* 0x0000003a1048723c */ /* 0x000ff00000041884 */
[----:B------:R-:W-:Y:S08]  /*2ba0*/  HMMA.16816.F32.BF16 R96, R20, R86, R172 ;  /* 0x000000561460723c */ /* 0x000ff000000418ac */
        /* <DEDUP_REMOVED lines=11> */
[-C--:B------:R-:W-:Y:S08]  /*2c60*/  HMMA.16816.F32.BF16 R164, R8, R40.reuse, R148 ;  /* 0x0000002808a4723c */ /* 0x080ff00000041894 */
[----:B---3--:R-:W-:Y:S08]  /*2c70*/  HMMA.16816.F32.BF16 R100, R12, R40, R80 ;  /* 0x000000280c64723c */ /* 0x008ff00000041850 */
[C---:B------:R-:W-:Y:S08]  /*2c80*/  HMMA.16816.F32.BF16 R160, R8.reuse, R44, R156 ;  /* 0x0000002c08a0723c */ /* 0x040ff0000004189c */
[----:B------:R-:W-:Y:S08]  /*2c90*/  HMMA.16816.F32.BF16 R148, R8, R36, R144 ;  /* 0x000000240894723c */ /* 0x000ff00000041890 */
[----:B------:R-:W-:Y:S08]  /*2ca0*/  HMMA.16816.F32.BF16 R80, R12, R32, R60 ;  /* 0x000000200c50723c */ /* 0x000ff0000004183c */
[C---:B------:R-:W-:Y:S08]  /*2cb0*/  HMMA.16816.F32.BF16 R156, R8.reuse, R42, R112 ;  /* 0x0000002a089c723c */ /* 0x040ff00000041870 */
[----:B------:R-:W-:Y:S08]  /*2cc0*/  HMMA.16816.F32.BF16 R144, R8, R26, R96 ;  /* 0x0000001a0890723c */ /* 0x000ff00000041860 */
[C---:B------:R-:W-:Y:S08]  /*2cd0*/  HMMA.16816.F32.BF16 R76, R12.reuse, R42, R72 ;  /* 0x0000002a0c4c723c */ /* 0x040ff00000041848 */
[----:B------:R-:W-:Y:S08]  /*2ce0*/  HMMA.16816.F32.BF16 R60, R12, R30, R48 ;  /* 0x0000001e0c3c723c */ /* 0x000ff00000041830 */
        /* <DEDUP_REMOVED lines=11> */
[----:B------:R-:W-:Y:S01]  /*2da0*/  HMMA.16816.F32.BF16 R48, R12, R26, R16 ;  /* 0x0000001a0c30723c */ /* 0x000fe20000041810 */
[----:B------:R-:W-:Y:S06]  /*2db0*/  BAR.SYNC.DEFER_BLOCKING 0x0 ;  /* 0x0000000000007b1d */ /* 0x000fec0000010000 */
[----:B------:R-:W-:Y:S05]  /*2dc0*/  @!P0 BRA `(.L_x_241) ;  /* 0x000001e000008947 */ /* 0x000fea0003800000 */
[----:B------:R-:W-:Y:S01]  /*2dd0*/  UIADD3 UR13, UR6, -0x2, URZ ;  /* 0xfffffffe060d7890 */ /* 0x000fe2000fffe03f */
[C---:B------:R-:W-:Y:S01]  /*2de0*/  IMAD.SHL.U32 R16, R210.reuse, 0x20, RZ ;  /* 0x00000020d2107824 */ /* 0x040fe200078e00ff */
[----:B------:R-:W-:-:S02]  /*2df0*/  SHF.L.U64.HI R5, R210, 0x5, R211 ;  /* 0x00000005d2057819 */ /* 0x000fc400000102d3 */
[----:B------:R-:W-:Y:S02]  /*2e00*/  USHF.R.S32.HI UR10, URZ, 0x1f, UR13 ;  /* 0x0000001f3f0a7899 */ /* 0x000fe4000801140d */
[----:B------:R-:W-:Y:S01]  /*2e10*/  IMAD.U32 R3, RZ, RZ, UR13 ;  /* 0x0000000dff037e24 */ /* 0x000fe2000f8e00ff */
[----:B------:R-:W-:-:S03]  /*2e20*/  UIMAD UR13, UR16, UR13, URZ ;  /* 0x0000000d100d72a4 */ /* 0x000fc6000f8e023f */
[----:B------:R-:W-:Y:S01]  /*2e30*/  IMAD.WIDE.U32 R6, R3, UR18, R228 ;  /* 0x0000001203067c25 */ /* 0x000fe2000f8e00e4 */
[----:B------:R-:W-:-:S04]  /*2e40*/  UIMAD UR10, UR10, UR18, UR13 ;  /* 0x000000120a0a72a4 */ /* 0x000fc8000f8e020d */
[----:B------:R-:W-:Y:S02]  /*2e50*/  LEA R14, P1, R6, c[0x0][0x1c8], 0x1 ;  /* 0x00007200060e7a11 */ /* 0x000fe400078208ff */
[----:B------:R-:W-:Y:S02]  /*2e60*/  IADD3 R3, R7, UR10, RZ ;  /* 0x0000000a07037c10 */ /* 0x000fe4000fffe0ff */
[----:B------:R-:W-:Y:S02]  /*2e70*/  IADD3 R12, P0, R16, R14, RZ ;  /* 0x0000000e100c7210 */ /* 0x000fe40007f1e0ff */
        /* <DEDUP_REMOVED lines=19> */
.L_x_241:
[----:B------:R-:W-:Y:S01]  /*2fb0*/  FMUL.FTZ R3, R96, c[0x0][0x320] ;  /* 0x0000c80060037a20 */ /* 0x000fe20000410000 */
[----:B--2---:R-:W-:Y:S01]  /*2fc0*/  SHF.R.S32.HI R7, RZ, 0x1f, R205 ;  /* 0x0000001fff077819 */ /* 0x004fe200000114cd */
[----:B------:R-:W-:Y:S01]  /*2fd0*/  FMUL.FTZ R5, R52, c[0x0][0x320] ;  /* 0x0000c80034057a20 */ /* 0x000fe20000410000 */
[----:B------:R-:W-:Y:S01]  /*2fe0*/  LEA.HI R6, R207, R209, RZ, 0x2 ;  /* 0x000000d1cf067211 */ /* 0x000fe200078f10ff */
[----:B------:R1:W2:Y:S01]  /*2ff0*/  MUFU.TANH R93, R3 ;  /* 0x00000003005d7308 */ /* 0x0002a20000002400 */
[----:B------:R-:W-:Y:S01]  /*3000*/  PLOP3.LUT P1, PT, PT, PT, UP1, 0x80, 0x0 ;  /* 0x000000000000781c */ /* 0x000fe20003f2f018 */
[----:B------:R-:W-:Y:S01]  /*3010*/  FMUL.FTZ R10, R60, c[0x0][0x320] ;  /* 0x0000c8003c0a7a20 */ /* 0x000fe20000410000 */
[----:B------:R-:W-:Y:S01]  /*3020*/  LOP3.LUT R6, R6, 0xfffffffc, RZ, 0xc0, !PT ;  /* 0xfffffffc06067812 */ /* 0x000fe200078ec0ff */
[----:B------:R-:W-:Y:S01]  /*3030*/  UIADD3 UR10, UR7, 0x1, UR32 ;  /* 0x00000001070a7890 */ /* 0x000fe2000fffe020 */
[----:B------:R-:W-:Y:S01]  /*3040*/  PLOP3.LUT P0, PT, PT, PT, UP1, 0x80, 0x0 ;  /* 0x000000000000781c */ /* 0x000fe20003f0f018 */
[----:B------:R-:W0:Y:S02]  /*3050*/  LDGDEPBAR ;  /* 0x00000000000079af */ /* 0x000e240000000000 */
        /* <DEDUP_REMOVED lines=47> */
[----:B------:R-:W-:Y:S01]  /*3350*/  LOP3.LUT R5, R7, 0xffffffc0, RZ, 0xc0, !PT ;  /* 0xffffffc007057812 */ /* 0x000fe200078ec0ff */
[----:B------:R-:W-:Y:S02]  /*3360*/  FMUL.FTZ R7, R49, c[0x0][0x320] ;  /* 0x0000c80031077a20 */ /* 0x000fe40000410000 */
[----:B------:R-:W-:Y:S01]  /*3370*/  IMAD.IADD R6, R6, 0x1, -R8 ;  /* 0x0000000106067824 */ /* 0x000fe200078e0a08 */
[----:B------:R-:W-:Y:S01]  /*3380*/  IADD3 R5, R5, R11, RZ ;  /* 0x0000000b05057210 */ /* 0x000fe20007ffe0ff */
[----:B------:R3:W1:Y:S04]  /*3390*/  MUFU.TANH R10, R7 ;  /* 0x00000007000a7308 */ /* 0x0006680000002400 */
[----:B------:R-:W-:-:S02]  /*33a0*/  IMAD R12, R6, 0x8, R5 ;  /* 0x00000008060c7824 */ /* 0x000fc400078e0205 */
[----:B------:R-:W-:Y:S02]  /*33b0*/  FMUL.FTZ R5, R72, c[0x0][0x320] ;  /* 0x0000c80048057a20 */ /* 0x000fe40000410000 */
[----:B------:R-:W-:Y:S01]  /*33c0*/  @P1 IMAD.HI.U32 R6, R12, c[0x0][0x2c8], RZ ;  /* 0x0000b2000c061a27 */ /* 0x000fe200078e00ff */
[----:B------:R5:W-:Y:S01]  /*33d0*/  STL [R1+0x24], R12 ;  /* 0x0000240c01007387 */ /* 0x000be20000100800 */
[----:B------:R1:W1:Y:S01]  /*33e0*/  MUFU.TANH R13, R5 ;  /* 0x00000005000d7308 */ /* 0x0002620000002400 */
[----:B------:R-:W-:Y:S02]  /*33f0*/  MOV R18, R12 ;  /* 0x0000000c00127202 */ /* 0x000fe40000000f00 */
[----:B------:R-:W-:Y:S02]  /*3400*/  @P0 SHF.R.U32.HI R18, RZ, c[0x0][0x2cc], R6 ;  /* 0x0000b300ff120a19 */ /* 0x000fe40000011606 */
[----:B------:R-:W-:Y:S01]  /*3410*/  PLOP3.LUT P0, PT, PT, PT, UP0, 0x40, 0x0 ;  /* 0x000000000000781c */ /* 0x000fe20003f0e808 */
[----:B---3--:R-:W-:-:S02]  /*3420*/  FMUL.FTZ R7, R80, c[0x0][0x320] ;  /* 0x0000c80050077a20 */ /* 0x008fc40000410000 */
[----:B------:R-:W3:Y:S01]  /*3430*/  SHFL.IDX PT, R6, R18, RZ, 0x1c1f ;  /* 0x001c1fff12067589 */ /* 0x000ee200000e0000 */
[----:B-1----:R-:W-:-:S04]  /*3440*/  FMUL.FTZ R5, R73, c[0x0][0x320] ;  /* 0x0000c80049057a20 */ /* 0x002fc80000410000 */
[----:B-----5:R1:W1:Y:S02]  /*3450*/  MUFU.TANH R12, R5 ;  /* 0x00000005000c7308 */ /* 0x0202640000002400 */
[----:B-1----:R-:W-:-:S06]  /*3460*/  FMUL.FTZ R5, R48, c[0x0][0x320] ;  /* 0x0000c80030057a20 */ /* 0x002fcc0000410000 */
[----:B------:R1:W1:Y:S02]  /*3470*/  MUFU.TANH R11, R5 ;  /* 0x00000005000b7308 */ /* 0x0002640000002400 */
[----:B-1----:R-:W-:-:S06]  /*3480*/  LOP3.LUT R5, R9, 0x7ffffffc, RZ, 0xc0, !PT ;  /* 0x7ffffffc09057812 */ /* 0x002fcc00078ec0ff */
[----:B------:R1:W1:Y:S01]  /*3490*/  MUFU.TANH R9, R7 ;  /* 0x0000000700097308 */ /* 0x0002620000002400 */
[----:B------:R-:W-:Y:S01]  /*34a0*/  IMAD.IADD R5, R3, 0x1, -R5 ;  /* 0x0000000103057824 */ /* 0x000fe200078e0a05 */
[----:B------:R-:W-:Y:S01]  /*34b0*/  MOV R3, UR10 ;  /* 0x0000000a00037c02 */ /* 0x000fe20008000f00 */
[----:B------:R-:W-:Y:S02]  /*34c0*/  ULDC UR10, c[0x0][0x324] ;  /* 0x0000c900000a7ab9 */ /* 0x000fe40000000800 */
[----:B------:R-:W-:Y:S01]  /*34d0*/  ULOP3.LUT UR10, URZ, UR10, URZ, 0x33, !UPT ;  /* 0x0000000a3f0a7292 */ /* 0x000fe2000f8e333f */
[----:B------:R-:W-:Y:S01]  /*34e0*/  SHF.L.U32 R8, R5, 0x1, RZ ;  /* 0x0000000105087819 */ /* 0x000fe200000006ff */
[----:B------:R-:W-:-:S03]  /*34f0*/  IMAD.U32 R5, RZ, RZ, UR32 ;  /* 0x00000020ff057e24 */ /* 0x000fc6000f8e00ff */
[----:B------:R-:W-:Y:S01]  /*3500*/  IADD3 R3, R3, -UR12, -R8 ;  /* 0x8000000c03037c10 */ /* 0x000fe2000fffe808 */
[----:B------:R1:W-:Y:S01]  /*3510*/  STL [R1+0x20], R8 ;  /* 0x0000200801007387 */ /* 0x0003e20000100800 */
[----:B------:R-:W-:Y:S02]  /*3520*/  IADD3 R22, -R8, UR7, R5 ;  /* 0x0000000708167c10 */ /* 0x000fe4000fffe105 */
[C---:B------:R-:W-:Y:S02]  /*3530*/  IADD3 R20, R3.reuse, c[0x0][0x328], RZ ;  /* 0x0000ca0003147a10 */ /* 0x040fe40007ffe0ff */
[----:B------:R-:W-:Y:S02]  /*3540*/  IADD3 R23, R3, UR10, RZ ;  /* 0x0000000a03177c10 */ /* 0x000fe4000fffe0ff */
[----:B---3--:R-:W-:Y:S02]  /*3550*/  IADD3 R5, R20, R6, RZ ;  /* 0x0000000614057210 */ /* 0x008fe40007ffe0ff */
[----:B------:R-:W-:-:S02]  /*3560*/  IADD3 R24, -R8, UR32, RZ ;  /* 0x0000002008187c10 */ /* 0x000fc4000fffe1ff */
[----:B------:R-:W-:Y:S02]  /*3570*/  IADD3 R3, R23, R6, RZ ;  /* 0x0000000617037210 */ /* 0x000fe40007ffe0ff */
[----:B------:R-:W-:Y:S01]  /*3580*/  IMNMX R5, R5, R22, PT ;  /* 0x0000001605057217 */ /* 0x000fe20003800200 */
[----:B------:R-:W-:Y:S05]  /*3590*/  @P0 BRA `(.L_x_242) ;  /* 0x0000015000000947 */ /* 0x000fea0003800000 */
[----:B-12-4-:R-:W-:Y:S01]  /*35a0*/  IMAD.U32 R7, RZ, RZ, UR12 ;  /* 0x0000000cff077e24 */ /* 0x016fe2000f8e00ff */
[----:B------:R-:W-:Y:S04]  /*35b0*/  BSSY B0, `(.L_x_243) ;  /* 0x000000f000007945 */ /* 0x000fe80003800000 */
[----:B------:R-:W-:-:S04]  /*35c0*/  IADD3 R6, -R7, UR7, R6 ;  /* 0x0000000707067c10 */ /* 0x000fc8000fffe106 */
        /* <DEDUP_REMOVED lines=9> */
.L_x_244:
[----:B------:R-:W-:-:S04]  /*3660*/  MOV R7, c[0x0][0x32c] ;  /* 0x0000cb0000077a02 */ /* 0x000fc80000000f00 */
[----:B------:R-:W-:-:S13]  /*3670*/  ISETP.NE.AND P0, PT, R7, 0x1, PT ;  /* 0x000000010700780c */ /* 0x000fda0003f05270 */
[----:B------:R-:W-:-:S05]  /*3680*/  @P0 IMAD.HI.U32 R7, R6, c[0x0][0x330], RZ ;  /* 0x0000cc0006070a27 */ /* 0x000fca00078e00ff */
[----:B------:R-:W-:Y:S02]  /*3690*/  @P0 SHF.R.U32.HI R6, RZ, c[0x0][0x334], R7 ;  /* 0x0000cd00ff060a19 */ /* 0x000fe40000011607 */
.L_x_245:
[----:B------:R-:W-:Y:S05]  /*36a0*/  BSYNC B0 ;  /* 0x0000000000007941 */ /* 0x000fea0003800000 */
.L_x_243:
[----:B------:R-:W-:-:S05]  /*36b0*/  IMAD R6, R6, c[0x0][0x32c], R24 ;  /* 0x0000cb0006067a24 */ /* 0x000fca00078e0218 */
[----:B------:R-:W-:Y:S02]  /*36c0*/  IADD3 R7, R6, c[0x0][0x32c], RZ ;  /* 0x0000cb0006077a10 */ /* 0x000fe40007ffe0ff */
[----:B------:R-:W-:Y:S02]  /*36d0*/  IMNMX R3, R3, R6, !PT ;  /* 0x0000000603037217 */ /* 0x000fe40007800200 */
[----:B------:R-:W-:Y:S02]  /*36e0*/  IMNMX R5, R5, R7, PT ;  /* 0x0000000705057217 */ /* 0x000fe40003800200 */
.L_x_242:
[----:B--2-4-:R-:W-:Y:S01]  /*36f0*/  FMUL.FTZ R6, R59, c[0x0][0x320] ;  /* 0x0000c8003b067a20 */ /* 0x014fe20000410000 */
[----:B------:R-:W-:Y:S01]  /*3700*/  UISETP.GE.AND UP2, UPT, UR32, 0x11, UPT ;  /* 0x000000112000788c */ /* 0x000fe2000bf46270 */
[----:B-1----:R-:W-:Y:S01]  /*3710*/  FMUL.FTZ R8, R50, c[0x0][0x320] ;  /* 0x0000c80032087a20 */ /* 0x002fe20000410000 */
[----:B------:R-:W-:Y:S01]  /*3720*/  UISETP.GE.AND UP6, UPT, UR32, 0x1, UPT ;  /* 0x000000012000788c */ /* 0x000fe2000bfc6270 */
[----:B------:R1:W2:Y:S01]  /*3730*/  MUFU.TANH R72, R6 ;  /* 0x0000000600487308 */ /* 0x0002a20000002400 */
[----:B------:R-:W-:Y:S01]  /*3740*/  UP2UR UR27, UPR, URZ, 0x4 ;  /* 0x000000043f1b7883 */ /* 0x000fe20008000000 */
[----:B------:R-:W-:Y:S01]  /*3750*/  FMUL.FTZ R7, R51, c[0x0][0x320] ;  /* 0x0000c80033077a20 */ /* 0x000fe20000410000 */
[----:B------:R-:W-:Y:S01]  /*3760*/  PLOP3.LUT P2, PT, PT, PT, UP2, 0x40, 0x0 ;  /* 0x000000000000781c */ /* 0x000fe20003f4e828 */
[----:B------:R-:W-:Y:S01]  /*3770*/  UISETP.GE.AND UP2, UPT, UR32, 0x12, UPT ;  /* 0x000000122000788c */ /* 0x000fe2000bf46270 */
[----:B------:R-:W-:Y:S01]  /*3780*/  PLOP3.LUT P0, PT, PT, PT, UP6, 0x40, 0x0 ;  /* 0x000000000000781c */ /* 0x000fe20003f0e868 */
[----:B------:R-:W-:Y:S01]  /*3790*/  UISETP.GE.AND UP5, UPT, UR32, 0x2, UPT ;  /* 0x000000022000788c */ /* 0x000fe2000bfa6270 */
[C---:B------:R-:W-:Y:S01]  /*37a0*/  ISETP.GT.AND P2, PT, R3.reuse, 0x10, P2 ;  /* 0x000000100300780c */ /* 0x040fe20001744270 */
[----:B------:R-:W-:Y:S01]  /*37b0*/  UP2UR UR26, UPR, URZ, 0x4 ;  /* 0x000000043f1a7883 */ /* 0x000fe20008000000 */
[----:B------:R-:W-:Y:S01]  /*37c0*/  ISETP.GT.AND P0, PT, R3, RZ, P0 ;  /* 0x000000ff0300720c */ /* 0x000fe20000704270 */
[----:B------:R-:W-:Y:S01]  /*37d0*/  UISETP.GE.AND UP4, UPT, UR32, 0x9, UPT ;  /* 0x000000092000788c */ /* 0x000fe2000bf86270 */
[----:B------:R-:W-:Y:S01]  /*37e0*/  PLOP3.LUT P1, PT, PT, PT, UP2, 0x40, 0x0 ;  /* 0x000000000000781c */ /* 0x000fe20003f2e828 */
[----:B------:R-:W-:Y:S01]  /*37f0*/  UISETP.GE.AND UP2, UPT, UR32, 0x19, UPT ;  /* 0x000000192000788c */ /* 0x000fe2000bf46270 */
[----:B------:R-:W-:Y:S01]  /*3800*/  PLOP3.LUT P6, PT, PT, PT, UP5, 0x40, 0x0 ;  /* 0x000000000000781c */ /* 0x000fe20003fce858 */
[----:B------:R-:W-:Y:S01]  /*3810*/  UISETP.GE.AND UP3, UPT, UR32, 0xa, UPT ;  /* 0x0000000a2000788c */ /* 0x000fe2000bf66270 */
[----:B------:R-:W-:Y:S01]  /*3820*/  ISETP.LT.OR P0, PT, R5, 0x1, P0 ;  /* 0x000000010500780c */ /* 0x000fe20000701670 */
[----:B-1----:R-:W-:Y:S01]  /*3830*/  FMUL.FTZ R6, R78, c[0x0][0x320] ;  /* 0x0000c8004e067a20 */ /* 0x002fe20000410000 */
[----:B------:R-:W-:Y:S01]  /*3840*/  ISETP.GT.AND P6, PT, R3, 0x1, P6 ;  /* 0x000000010300780c */ /* 0x000fe200037c4270 */
[----:B------:R-:W-:Y:S01]  /*3850*/  UP2UR UR25, UPR, URZ, 0x4 ;  /* 0x000000043f197883 */ /* 0x000fe20008000000 */
[----:B------:R-:W-:Y:S01]  /*3860*/  PLOP3.LUT P5, PT, PT, PT, UP4, 0x40, 0x0 ;  /* 0x000000000000781c */ /* 0x000fe20003fae848 */
[----:B------:R1:W3:Y:S01]  /*3870*/  MUFU.TANH R41, R6 ;  /* 0x0000000600297308 */ /* 0x0002e20000002400 */
[----:B------:R-:W-:Y:S01]  /*3880*/  ISETP.LT.OR P6, PT, R5, 0x2, P6 ;  /* 0x000000020500780c */ /* 0x000fe200037c1670 */
[----:B------:R-:W-:Y:S01]  /*3890*/  UP2UR UR31, UPR, URZ, 0x40 ;  /* 0x000000403f1f7883 */ /* 0x000fe20008000000 */
[----:B------:R-:W-:Y:S01]  /*38a0*/  ISETP.GT.AND P5, PT, R3, 0x8, P5 ;  /* 0x000000080300780c */ /* 0x000fe20002fa4270 */
[----:B------:R-:W-:Y:S01]  /*38b0*/  UP2UR UR30, UPR, URZ, 0x20 ;  /* 0x000000203f1e7883 */ /* 0x000fe20008000000 */
[----:B------:R-:W-:Y:S01]  /*38c0*/  PLOP3.LUT P4, PT, PT, PT, UP3, 0x40, 0x0 ;  /* 0x000000000000781c */ /* 0x000fe20003f8e838 */
[----:B------:R-:W-:Y:S01]  /*38d0*/  UP2UR UR29, UPR, URZ, 0x10 ;  /* 0x000000103f1d7883 */ /* 0x000fe20008000000 */
[----:B------:R-:W-:Y:S01]  /*38e0*/  ISETP.LT.OR P5, PT, R5, 0x9, P5 ;  /* 0x000000090500780c */ /* 0x000fe20002fa1670 */
[----:B------:R-:W-:Y:S01]  /*38f0*/  UP2UR UR28, UPR, URZ, 0x8 ;  /* 0x000000083f1c7883 */ /* 0x000fe20008000000 */
[----:B------:R-:W-:Y:S01]  /*3900*/  ISETP.GT.AND P4, PT, R3, 0x9, P4 ;  /* 0x000000090300780c */ /* 0x000fe20002784270 */
[----:B------:R-:W-:Y:S01]  /*3910*/  UISETP.GE.AND UP6, UPT, UR32, 0x4a, UPT ;  /* 0x0000004a2000788c */ /* 0x000fe2000bfc6270 */
[----:B------:R-:W-:Y:S01]  /*3920*/  FSEL R73, R88, -INF , !P5 ;  /* 0xff80000058497808 */ /* 0x000fe20006800000 */
[----:B------:R-:W-:Y:S01]  /*3930*/  UISETP.GE.AND UP5, UPT, UR32, 0x51, UPT ;  /* 0x000000512000788c */ /* 0x000fe2000bfa6270 */
[C---:B------:R-:W-:Y:S01]  /*3940*/  ISETP.LT.OR P4, PT, R5.reuse, 0xa, P4 ;  /* 0x0000000a0500780c */ /* 0x040fe20002781670 */
[----:B------:R-:W-:Y:S01]  /*3950*/  UISETP.GE.AND UP4, UPT, UR32, 0x52, UPT ;  /* 0x000000522000788c */ /* 0x000fe2000bf86270 */
[----:B------:R-:W-:Y:S01]  /*3960*/  ISETP.LT.OR P2, PT, R5, 0x11, P2 ;  /* 0x000000110500780c */ /* 0x000fe20001741670 */
[----:B-1----:R-:W-:Y:S01]  /*3970*/  FMUL.FTZ R6, R79, c[0x0][0x320] ;  /* 0x0000c8004f067a20 */ /* 0x002fe20000410000 */
[----:B------:R-:W-:Y:S01]  /*3980*/  ISETP.GT.AND P1, PT, R3, 0x11, P1 ;  /* 0x000000110300780c */ /* 0x000fe20000f24270 */
[----:B------:R-:W-:Y:S01]  /*3990*/  UISETP.GE.AND UP3, UPT, UR32, 0x59, UPT ;  /* 0x000000592000788c */ /* 0x000fe2000bf66270 */
[----:B------:R-:W1:Y:S02]  /*39a0*/  MUFU.TANH R25, R8 ;  /* 0x0000000800197308 */ /* 0x000e640000002400 */
[----:B------:R-:W-:-:S04]  /*39b0*/  ISETP.LT.OR P1, PT, R5, 0x12, P1 ;  /* 0x000000120500780c */ /* 0x000fc80000f21670 */
[----:B------:R-:W-:Y:S02]  /*39c0*/  FSEL R78, R85, -INF , !P1 ;  /* 0xff800000554e7808 */ /* 0x000fe40004800000 */
[----:B------:R4:W1:Y:S02]  /*39d0*/  MUFU.TANH R46, R6 ;  /* 0x00000006002e7308 */ /* 0x0008640000002400 */
[----:B----4-:R-:W-:Y:S01]  /*39e0*/  FMUL.FTZ R6, R70, c[0x0][0x320] ;  /* 0x0000c80046067a20 */ /* 0x010fe20000410000 */
[----:B------:R-:W-:-:S05]  /*39f0*/  FSEL R70, R92, -INF , !P6 ;  /* 0xff8000005c467808 */ /* 0x000fca0007000000 */
[----:B------:R4:W1:Y:S02]  /*3a00*/  MUFU.TANH R44, R6 ;  /* 0x00000006002c7308 */ /* 0x0008640000002400 */
[----:B----4-:R-:W-:-:S06]  /*3a10*/  FMUL.FTZ R6, R71, c[0x0][0x320] ;  /* 0x0000c80047067a20 */ /* 0x010fcc0000410000 */
[----:B------:R4:W1:Y:S02]  /*3a20*/  MUFU.TANH R43, R6 ;  /* 0x00000006002b7308 */ /* 0x0008640000002400 */
[----:B----4-:R-:W-:-:S06]  /*3a30*/  FMUL.FTZ R6, R98, c[0x0][0x320] ;  /* 0x0000c80062067a20 */ /* 0x010fcc0000410000 */
[----:B------:R4:W1:Y:S02]  /*3a40*/  MUFU.TANH R39, R6 ;  /* 0x0000000600277308 */ /* 0x0008640000002400 */
[----:B----4-:R-:W-:-:S06]  /*3a50*/  FMUL.FTZ R6, R90, c[0x0][0x320] ;  /* 0x0000c8005a067a20 */ /* 0x010fcc0000410000 */
[----:B------:R4:W1:Y:S02]  /*3a60*/  MUFU.TANH R37, R6 ;  /* 0x0000000600257308 */ /* 0x0008640000002400 */
[----:B----4-:R-:W-:Y:S01]  /*3a70*/  FMUL.FTZ R6, R66, c[0x0][0x320] ;  /* 0x0000c80042067a20 */ /* 0x010fe20000410000 */
[----:B------:R-:W-:Y:S02]  /*3a80*/  FSEL R66, R93, -INF , !P0 ;  /* 0xff8000005d427808 */ /* 0x000fe40004000000 */
[----:B------:R-:W-:-:S03]  /*3a90*/  PLOP3.LUT P0, PT, PT, PT, UP2, 0x40, 0x0 ;  /* 0x000000000000781c */ /* 0x000fc60003f0e828 */
[----:B------:R4:W1:Y:S01]  /*3aa0*/  MUFU.TANH R35, R6 ;  /* 0x0000000600237308 */ /* 0x0008620000002400 */
[----:B------:R-:W-:Y:S01]  /*3ab0*/  UISETP.GE.AND UP2, UPT, UR32, 0x1a, UPT ;  /* 0x0000001a2000788c */ /* 0x000fe2000bf46270 */
[----:B------:R-:W-:-:S03]  /*3ac0*/  ISETP.GT.AND P0, PT, R3, 0x18, P0 ;  /* 0x000000180300780c */ /* 0x000fc60000704270 */
[----:B------:R-:W-:Y:S02]  /*3ad0*/  UP2UR UR24, UPR, URZ, 0x4 ;  /* 0x000000043f187883 */ /* 0x000fe40008000000 */
[----:B------:R-:W-:Y:S01]  /*3ae0*/  PLOP3.LUT P6, PT, PT, PT, UP2, 0x40, 0x0 ;  /* 0x000000000000781c */ /* 0x000fe20003fce828 */
[----:B------:R-:W-:Y:S01]  /*3af0*/  UISETP.GE.AND UP2, UPT, UR32, 0x21, UPT ;  /* 0x000000212000788c */ /* 0x000fe2000bf46270 */
[----:B------:R-:W-:Y:S02]  /*3b00*/  ISETP.LT.OR P0, PT, R5, 0x19, P0 ;  /* 0x000000190500780c */ /* 0x000fe40000701670 */
[----:B------:R-:W-:Y:S01]  /*3b10*/  ISETP.GT.AND P6, PT, R3, 0x19, P6 ;  /* 0x000000190300780c */ /* 0x000fe200037c4270 */
[----:B------:R-:W-:Y:S01]  /*3b20*/  UP2UR UR23, UPR, URZ, 0x4 ;  /* 0x000000043f177883 */ /* 0x000fe20008000000 */
[----:B------:R-:W-:Y:S02]  /*3b30*/  FSEL R79, R84, -INF , !P0 ;  /* 0xff800000544f7808 */ /* 0x000fe40004000000 */
[----:B------:R-:W-:Y:S01]  /*3b40*/  PLOP3.LUT P5, PT, PT, PT, UP2, 0x40, 0x0 ;  /* 0x000000000000781c */ /* 0x000fe20003fae828 */
[----:B----4-:R-:W-:Y:S01]  /*3b50*/  FMUL.FTZ R6, R67, c[0x0][0x320] ;  /* 0x0000c80043067a20 */ /* 0x010fe20000410000 */
[----:B------:R-:W-:Y:S01]  /*3b60*/  UISETP.GE.AND UP2, UPT, UR32, 0x22, UPT ;  /* 0x000000222000788c */ /* 0x000fe2000bf46270 */
[----:B------:R-:W-:-:S02]  /*3b70*/  ISETP.LT.OR P6, PT, R5, 0x1a, P6 ;  /* 0x0000001a0500780c */ /* 0x000fc400037c1670 */
[----:B------:R4:W1:Y:S01]  /*3b80*/  MUFU.TANH R36, R6 ;  /* 0x0000000600247308 */ /* 0x0008620000002400 */
[----:B------:R-:W-:Y:S01]  /*3b90*/  UP2UR UR22, UPR, URZ, 0x4 ;  /* 0x000000043f167883 */ /* 0x000fe20008000000 */
[----:B------:R-:W-:Y:S02]  /*3ba0*/  ISETP.GT.AND P5, PT, R3, 0x20, P5 ;  /* 0x000000200300780c */ /* 0x000fe40002fa4270 */
[----:B------:R-:W-:Y:S02]  /*3bb0*/  FSEL R77, R77, -INF , !P6 ;  /* 0xff8000004d4d7808 */ /* 0x000fe40007000000 */
[----:B------:R-:W-:-:S04]  /*3bc0*/  ISETP.LT.OR P5, PT, R5, 0x21, P5 ;  /* 0x000000210500780c */ /* 0x000fc80002fa1670 */
[----:B------:R-:W-:Y:S01]  /*3bd0*/  FSEL R76, R76, -INF , !P5 ;  /* 0xff8000004c4c7808 */ /* 0x000fe20006800000 */
[----:B----4-:R-:W-:-:S04]  /*3be0*/  FMUL.FTZ R6, R91, c[0x0][0x320] ;  /* 0x0000c8005b067a20 */ /* 0x010fc80000410000 */
[----:B------:R4:W1:Y:S02]  /*3bf0*/  MUFU.TANH R34, R6 ;  /* 0x0000000600227308 */ /* 0x0008640000002400 */
[----:B----4-:R-:W-:-:S06]  /*3c00*/  FMUL.FTZ R6, R82, c[0x0][0x320] ;  /* 0x0000c80052067a20 */ /* 0x010fcc0000410000 */
        /* <DEDUP_REMOVED lines=21> */
[----:B------:R-:W-:Y:S01]  /*3d60*/  PLOP3.LUT P4, PT, PT, PT, UP2, 0x40, 0x0 ;  /* 0x000000000000781c */ /* 0x000fe20003f8e828 */
[----:B------:R-:W-:Y:S02]  /*3d70*/  UISETP.GE.AND UP2, UPT, UR32, 0x29, UPT ;  /* 0x000000292000788c */ /* 0x000fe4000bf46270 */
[----:B------:R4:W1:Y:S01]  /*3d80*/  MUFU.TANH R28, R6 ;  /* 0x00000006001c7308 */ /* 0x0008620000002400 */
[----:B------:R-:W-:Y:S01]  /*3d90*/  ISETP.GT.AND P4, PT, R3, 0x21, P4 ;  /* 0x000000210300780c */ /* 0x000fe20002784270 */
[----:B------:R-:W-:-:S03]  /*3da0*/  UP2UR UR21, UPR, URZ, 0x4 ;  /* 0x000000043f157883 */ /* 0x000fc60008000000 */
[----:B------:R-:W-:-:S04]  /*3db0*/  ISETP.LT.OR P4, PT, R5, 0x22, P4 ;  /* 0x000000220500780c */ /* 0x000fc80002781670 */
[----:B------:R-:W-:Y:S01]  /*3dc0*/  FSEL R80, R69, -INF , !P4 ;  /* 0xff80000045507808 */ /* 0x000fe20006000000 */
[----:B----4-:R-:W-:Y:S01]  /*3dd0*/  FMUL.FTZ R6, R75, c[0x0][0x320] ;  /* 0x0000c8004b067a20 */ /* 0x010fe20000410000 */
[----:B------:R-:W-:Y:S02]  /*3de0*/  FSEL R75, R86, -INF , !P2 ;  /* 0xff800000564b7808 */ /* 0x000fe40005000000 */
[----:B------:R-:W-:Y:S01]  /*3df0*/  PLOP3.LUT P2, PT, PT, PT, UP2, 0x40, 0x0 ;  /* 0x000000000000781c */ /* 0x000fe20003f4e828 */
[----:B------:R-:W-:Y:S01]  /*3e00*/  UISETP.GE.AND UP2, UPT, UR32, 0x2a, UPT ;  /* 0x0000002a2000788c */ /* 0x000fe2000bf46270 */
[----:B------:R4:W1:Y:S02]  /*3e10*/  MUFU.TANH R26, R6 ;  /* 0x00000006001a7308 */ /* 0x0008640000002400 */
[----:B------:R-:W-:Y:S01]  /*3e20*/  ISETP.GT.AND P2, PT, R3, 0x28, P2 ;  /* 0x000000280300780c */ /* 0x000fe20001744270 */
[----:B------:R-:W-:Y:S02]  /*3e30*/  UP2UR UR20, UPR, URZ, 0x4 ;  /* 0x000000043f147883 */ /* 0x000fe40008000000 */
[----:B------:R-:W-:Y:S01]  /*3e40*/  PLOP3.LUT P1, PT, PT, PT, UP2, 0x40, 0x0 ;  /* 0x000000000000781c */ /* 0x000fe20003f2e828 */
[----:B------:R-:W-:Y:S01]  /*3e50*/  UISETP.GE.AND UP2, UPT, UR32, 0x31, UPT ;  /* 0x000000312000788c */ /* 0x000fe2000bf46270 */
[----:B------:R-:W-:-:S02]  /*3e60*/  ISETP.LT.OR P2, PT, R5, 0x29, P2 ;  /* 0x000000290500780c */ /* 0x000fc40001741670 */
[----:B------:R-:W-:Y:S01]  /*3e70*/  ISETP.GT.AND P1, PT, R3, 0x29, P1 ;  /* 0x000000290300780c */ /* 0x000fe20000f24270 */
[----:B------:R-:W-:Y:S01]  /*3e80*/  UP2UR UR19, UPR, URZ, 0x4 ;  /* 0x000000043f137883 */ /* 0x000fe20008000000 */
[----:B------:R-:W-:Y:S02]  /*3e90*/  FSEL R81, R68, -INF , !P2 ;  /* 0xff80000044517808 */ /* 0x000fe40005000000 */
[----:B------:R-:W-:Y:S01]  /*3ea0*/  PLOP3.LUT P0, PT, PT, PT, UP2, 0x40, 0x0 ;  /* 0x000000000000781c */ /* 0x000fe20003f0e828 */
[----:B------:R-:W-:Y:S01]  /*3eb0*/  UISETP.GE.AND UP2, UPT, UR32, 0x32, UPT ;  /* 0x000000322000788c */ /* 0x000fe2000bf46270 */
[----:B------:R-:W-:Y:S01]  /*3ec0*/  ISETP.LT.OR P1, PT, R5, 0x2a, P1 ;  /* 0x0000002a0500780c */ /* 0x000fe20000f21670 */
[----:B----4-:R-:W4:Y:S01]  /*3ed0*/  SHFL.IDX PT, R6, R18, 0x1, 0x1c1f ;  /* 0x003c1f0012067f89 */ /* 0x010f2200000e0000 */
[----:B------:R-:W-:Y:S01]  /*3ee0*/  ISETP.GT.AND P0, PT, R3, 0x30, P0 ;  /* 0x000000300300780c */ /* 0x000fe20000704270 */
[----:B------:R-:W-:Y:S01]  /*3ef0*/  UP2UR UR18, UPR, URZ, 0x4 ;  /* 0x000000043f127883 */ /* 0x000fe20008000000 */
[----:B------:R-:W-:-:S02]  /*3f00*/  FSEL R82, R64, -INF , !P1 ;  /* 0xff80000040527808 */ /* 0x000fc40004800000 */
[----:B------:R-:W-:Y:S01]  /*3f10*/  PLOP3.LUT P6, PT, PT, PT, UP2, 0x40, 0x0 ;  /* 0x000000000000781c */ /* 0x000fe20003fce828 */
[----:B------:R-:W-:Y:S01]  /*3f20*/  UISETP.GE.AND UP2, UPT, UR32, 0x39, UPT ;  /* 0x000000392000788c */ /* 0x000fe2000bf46270 */
[----:B------:R-:W-:Y:S02]  /*3f30*/  ISETP.LT.OR P0, PT, R5, 0x31, P0 ;  /* 0x000000310500780c */ /* 0x000fe40000701670 */
[----:B------:R-:W-:Y:S01]  /*3f40*/  ISETP.GT.AND P6, PT, R3, 0x31, P6 ;  /* 0x000000310300780c */ /* 0x000fe200037c4270 */
[----:B------:R-:W-:Y:S01]  /*3f50*/  UP2UR UR17, UPR, URZ, 0x4 ;  /* 0x000000043f117883 */ /* 0x000fe20008000000 */
[----:B------:R-:W-:Y:S02]  /*3f60*/  FSEL R83, R9, -INF , !P0 ;  /* 0xff80000009537808 */ /* 0x000fe40004000000 */
        /* <DEDUP_REMOVED lines=8> */
[----:B------:R-:W-:Y:S02]  /*3ff0*/  ISETP.LT.OR P5, PT, R5, 0x39, P5 ;  /* 0x000000390500780c */ /* 0x000fe40002fa1670 */
        /* <DEDUP_REMOVED lines=18> */
[----:B------:R1:W1:Y:S01]  /*4120*/  MUFU.TANH R17, R7 ;  /* 0x0000000700117308 */ /* 0x0002620000002400 */
[----:B------:R-:W-:Y:S02]  /*4130*/  ISETP.GT.AND P0, PT, R3, 0x48, P0 ;  /* 0x000000480300780c */ /* 0x000fe40000704270 */
[----:B------:R-:W-:-:S02]  /*4140*/  FSEL R231, R16, -INF , !P1 ;  /* 0xff80000010e77808 */ /* 0x000fc40004800000 */
[----:B------:R-:W-:Y:S02]  /*4150*/  ISETP.LT.OR P0, PT, R5, 0x49, P0 ;  /* 0x000000490500780c */ /* 0x000fe40000701670 */
[----:B------:R-:W-:Y:S02]  /*4160*/  PLOP3.LUT P6, PT, PT, PT, UP6, 0x40, 0x0 ;  /* 0x000000000000781c */ /* 0x000fe40003fce868 */
[----:B------:R-:W-:Y:S02]  /*4170*/  FSEL R230, R15, -INF , !P0 ;  /* 0xff8000000fe67808 */ /* 0x000fe40004000000 */
[----:B------:R-:W-:Y:S02]  /*4180*/  PLOP3.LUT P0, PT, PT, PT, UP0, 0x40, 0x0 ;  /* 0x000000000000781c */ /* 0x000fe40003f0e808 */
[----:B------:R-:W-:Y:S02]  /*4190*/  PLOP3.LUT P5, PT, PT, PT, UP5, 0x40, 0x0 ;  /* 0x000000000000781c */ /* 0x000fe40003fae858 */
[----:B------:R-:W-:-:S02]  /*41a0*/  PLOP3.LUT P4, PT, PT, PT, UP4, 0x40, 0x0 ;  /* 0x000000000000781c */ /* 0x000fc40003f8e848 */
[----:B------:R-:W-:Y:S02]  /*41b0*/  PLOP3.LUT P2, PT, PT, PT, UP3, 0x40, 0x0 ;  /* 0x000000000000781c */ /* 0x000fe40003f4e838 */
[----:B------:R-:W-:Y:S02]  /*41c0*/  PLOP3.LUT P1, PT, PT, PT, UP2, 0x40, 0x0 ;  /* 0x000000000000781c */ /* 0x000fe40003f2e828 */
[C---:B------:R-:W-:Y:S02]  /*41d0*/  ISETP.GT.AND P6, PT, R3.reuse, 0x49, P6 ;  /* 0x000000490300780c */ /* 0x040fe400037c4270 */
[C---:B------:R-:W-:Y:S02]  /*41e0*/  ISETP.GT.AND P5, PT, R3.reuse, 0x50, P5 ;  /* 0x000000500300780c */ /* 0x040fe40002fa4270 */
[C---:B------:R-:W-:Y:S02]  /*41f0*/  ISETP.GT.AND P4, PT, R3.reuse, 0x51, P4 ;  /* 0x000000510300780c */ /* 0x040fe40002784270 */
[----:B------:R-:W-:-:S02]  /*4200*/  ISETP.GT.AND P2, PT, R3, 0x58, P2 ;  /* 0x000000580300780c */ /* 0x000fc40001744270 */
[----:B------:R-:W-:Y:S01]  /*4210*/  ISETP.GT.AND P1, PT, R3, 0x59, P1 ;  /* 0x000000590300780c */ /* 0x000fe20000f24270 */
[--C-:B----4-:R-:W-:Y:S01]  /*4220*/  IMAD.IADD R3, R23, 0x1, R6.reuse ;  /* 0x0000000117037824 */ /* 0x110fe200078e0206 */
[C---:B------:R-:W-:Y:S02]  /*4230*/  ISETP.LT.OR P6, PT, R5.reuse, 0x4a, P6 ;  /* 0x0000004a0500780c */ /* 0x040fe400037c1670 */
[C---:B------:R-:W-:Y:S02]  /*4240*/  ISETP.LT.OR P5, PT, R5.reuse, 0x51, P5 ;  /* 0x000000510500780c */ /* 0x040fe40002fa1670 */
[C---:B------:R-:W-:Y:S02]  /*4250*/  ISETP.LT.OR P4, PT, R5.reuse, 0x52, P4 ;  /* 0x000000520500780c */ /* 0x040fe40002781670 */
[C---:B------:R-:W-:Y:S02]  /*4260*/  ISETP.LT.OR P2, PT, R5.reuse, 0x59, P2 ;  /* 0x000000590500780c */ /* 0x040fe40001741670 */
[----:B------:R-:W-:Y:S01]  /*4270*/  ISETP.LT.OR P1, PT, R5, 0x5a, P1 ;  /* 0x0000005a0500780c */ /* 0x000fe20000f21670 */
[----:B------:R-:W-:Y:S01]  /*4280*/  IMAD.IADD R5, R20, 0x1, R6 ;  /* 0x0000000114057824 */ /* 0x000fe200078e0206 */
[----:B------:R-:W-:-:S02]  /*4290*/  FSEL R232, R14, -INF , !P6 ;  /* 0xff8000000ee87808 */ /* 0x000fc40007000000 */
[----:B------:R-:W-:Y:S02]  /*42a0*/  FSEL R233, R13, -INF , !P5 ;  /* 0xff8000000de97808 */ /* 0x000fe40006800000 */
[----:B------:R-:W-:Y:S02]  /*42b0*/  IMNMX R5, R5, R22, PT ;  /* 0x0000001605057217 */ /* 0x000fe40003800200 */
[----:B------:R-:W-:Y:S02]  /*42c0*/  FSEL R234, R12, -INF , !P4 ;  /* 0xff8000000cea7808 */ /* 0x000fe40006000000 */
[----:B------:R-:W-:Y:S02]  /*42d0*/  FSEL R241, R11, -INF , !P2 ;  /* 0xff8000000bf17808 */ /* 0x000fe40005000000 */
[----:B------:R-:W-:Y:S01]  /*42e0*/  FSEL R244, R10, -INF , !P1 ;  /* 0xff8000000af47808 */ /* 0x000fe20004800000 */
[----:B------:R-:W-:Y:S05]  /*42f0*/  @P0 BRA `(.L_x_246) ;  /* 0x0000015000000947 */ /* 0x000fea0003800000 */
[----:B-123--:R-:W-:Y:S01]  /*4300*/  IMAD.U32 R7, RZ, RZ, UR12 ;  /* 0x0000000cff077e24 */ /* 0x00efe2000f8e00ff */
        /* <DEDUP_REMOVED lines=11> */
.L_x_248:
[----:B------:R-:W-:-:S04]  /*43c0*/  MOV R7, c[0x0][0x32c] ;  /* 0x0000cb0000077a02 */ /* 0x000fc80000000f00 */
[----:B------:R-:W-:-:S13]  /*43d0*/  ISETP.NE.AND P0, PT, R7, 0x1, PT ;  /* 0x000000010700780c */ /* 0x000fda0003f05270 */
[----:B------:R-:W-:-:S05]  /*43e0*/  @P0 IMAD.HI.U32 R7, R6, c[0x0][0x330], RZ ;  /* 0x0000cc0006070a27 */ /* 0x000fca00078e00ff */
[----:B------:R-:W-:Y:S02]  /*43f0*/  @P0 SHF.R.U32.HI R6, RZ, c[0x0][0x334], R7 ;  /* 0x0000cd00ff060a19 */ /* 0x000fe40000011607 */
.L_x_249:
[----:B------:R-:W-:Y:S05]  /*4400*/  BSYNC B0 ;  /* 0x0000000000007941 */ /* 0x000fea0003800000 */
.L_x_247:
[----:B------:R-:W-:-:S05]  /*4410*/  IMAD R6, R6, c[0x0][0x32c], R24 ;  /* 0x0000cb0006067a24 */ /* 0x000fca00078e0218 */
[----:B------:R-:W-:Y:S02]  /*4420*/  IADD3 R7, R6, c[0x0][0x32c], RZ ;  /* 0x0000cb0006077a10 */ /* 0x000fe40007ffe0ff */
[----:B------:R-:W-:Y:S02]  /*4430*/  IMNMX R3, R3, R6, !PT ;  /* 0x0000000603037217 */ /* 0x000fe40007800200 */
[----:B------:R-:W-:Y:S02]  /*4440*/  IMNMX R5, R5, R7, PT ;  /* 0x0000000705057217 */ /* 0x000fe40003800200 */
.L_x_246:
[----:B-123--:R-:W-:Y:S01]  /*4450*/  FMUL.FTZ R6, R109, c[0x0][0x320] ;  /* 0x0000c8006d067a20 */ /* 0x00efe20000410000 */
[----:B------:R-:W-:Y:S01]  /*4460*/  UP2UR UR38, UPR, URZ, 0x40 ;  /* 0x000000403f267883 */ /* 0x000fe20008000000 */
[----:B------:R-:W-:Y:S01]  /*4470*/  FMUL.FTZ R9, R112, c[0x0][0x320] ;  /* 0x0000c80070097a20 */ /* 0x000fe20000410000 */
[----:B------:R-:W-:Y:S01]  /*4480*/  UISETP.NE.AND UP6, UPT, UR31, URZ, UPT ;  /* 0x0000003f1f00728c */ /* 0x000fe2000bfc5270 */
[----:B------:R1:W2:Y:S01]  /*4490*/  MUFU.TANH R63, R6 ;  /* 0x00000006003f7308 */ /* 0x0002a20000002400 */
[----:B------:R-:W-:Y:S01]  /*44a0*/  UP2UR UR36, UPR, URZ, 0x10 ;  /* 0x000000103f247883 */ /* 0x000fe20008000000 */
[----:B------:R-:W-:Y:S01]  /*44b0*/  FMUL.FTZ R11, R105, c[0x0][0x320] ;  /* 0x0000c800690b7a20 */ /* 0x000fe20000410000 */
[----:B------:R-:W-:Y:S01]  /*44c0*/  UP2UR UR37, UPR, URZ, 0x20 ;  /* 0x000000203f257883 */ /* 0x000fe20008000000 */
[----:B------:R-:W-:Y:S01]  /*44d0*/  FMUL.FTZ R16, R161, c[0x0][0x320] ;  /* 0x0000c800a1107a20 */ /* 0x000fe20000410000 */
[----:B------:R-:W-:Y:S01]  /*44e0*/  UISETP.NE.AND UP4, UPT, UR29, URZ, UPT ;  /* 0x0000003f1d00728c */ /* 0x000fe2000bf85270 */
[----:B------:R-:W-:Y:S01]  /*44f0*/  PLOP3.LUT P0, PT, PT, PT, UP6, 0x40, 0x0 ;  /* 0x000000000000781c */ /* 0x000fe20003f0e868 */
[----:B------:R-:W-:Y:S01]  /*4500*/  UISETP.NE.AND UP5, UPT, UR30, URZ, UPT ;  /* 0x0000003f1e00728c */ /* 0x000fe2000bfa5270 */
[----:B------:R-:W3:Y:S01]  /*4510*/  MUFU.TANH R54, R11 ;  /* 0x0000000b00367308 */ /* 0x000ee20000002400 */
[----:B------:R-:W-:Y:S01]  /*4520*/  UP2UR UR32, UPR, URZ, 0x2 ;  /* 0x000000023f207883 */ /* 0x000fe20008000000 */
[----:B------:R-:W-:Y:S01]  /*4530*/  ISETP.GT.AND P0, PT, R3, RZ, P0 ;  /* 0x000000ff0300720c */ /* 0x000fe20000704270 */
[----:B------:R-:W-:Y:S01]  /*4540*/  UP2UR UR34, UPR, URZ, 0x4 ;  /* 0x000000043f227883 */ /* 0x000fe20008000000 */
[----:B------:R-:W-:Y:S01]  /*4550*/  PLOP3.LUT P5, PT, PT, PT, UP4, 0x40, 0x0 ;  /* 0x000000000000781c */ /* 0x000fe20003fae848 */
[----:B------:R-:W-:Y:S01]  /*4560*/  UP2UR UR33, UPR, URZ, 0x1 ;  /* 0x000000013f217883 */ /* 0x000fe20008000000 */
[----:B------:R-:W-:Y:S01]  /*4570*/  PLOP3.LUT P6, PT, PT, PT, UP5, 0x40, 0x0 ;  /* 0x000000000000781c */ /* 0x000fe20003fce858 */
[----:B------:R-:W-:Y:S01]  /*4580*/  UISETP.NE.AND UP1, UPT, UR27, URZ, UPT ;  /* 0x0000003f1b00728c */ /* 0x000fe2000bf25270 */
[----:B-1----:R-:W-:Y:S01]  /*4590*/  FMUL.FTZ R6, R108, c[0x0][0x320] ;  /* 0x0000c8006c067a20 */ /* 0x002fe20000410000 */
[----:B------:R-:W-:Y:S01]  /*45a0*/  UP2UR UR35, UPR, URZ, 0x8 ;  /* 0x000000083f237883 */ /* 0x000fe20008000000 */
[----:B------:R-:W-:Y:S01]  /*45b0*/  ISETP.LT.OR P0, PT, R5, 0x1, P0 ;  /* 0x000000010500780c */ /* 0x000fe20000701670 */
[----:B------:R-:W-:Y:S01]  /*45c0*/  UISETP.NE.AND UP2, UPT, UR28, URZ, UPT ;  /* 0x0000003f1c00728c */ /* 0x000fe2000bf45270 */
[----:B------:R1:W4:Y:S01]  /*45d0*/  MUFU.TANH R62, R6 ;  /* 0x00000006003e7308 */ /* 0x0003220000002400 */
[----:B------:R-:W-:Y:S01]  /*45e0*/  UISETP.NE.AND UP0, UPT, UR26, URZ, UPT ;  /* 0x0000003f1a00728c */ /* 0x000fe2000bf05270 */
[C---:B------:R-:W-:Y:S01]  /*45f0*/  ISETP.GT.AND P5, PT, R3.reuse, 0x8, P5 ;  /* 0x000000080300780c */ /* 0x040fe20002fa4270 */
[----:B------:R-:W-:Y:S01]  /*4600*/  UISETP.NE.AND UP3, UPT, UR25, URZ, UPT ;  /* 0x0000003f1900728c */ /* 0x000fe2000bf65270 */
[----:B------:R-:W-:Y:S01]  /*4610*/  ISETP.GT.AND P6, PT, R3, 0x1, P6 ;  /* 0x000000010300780c */ /* 0x000fe200037c4270 */
[----:B------:R-:W-:Y:S01]  /*4620*/  UISETP.NE.AND UP6, UPT, UR38, URZ, UPT ;  /* 0x0000003f2600728c */ /* 0x000fe2000bfc5270 */
[----:B------:R-:W-:Y:S01]  /*4630*/  PLOP3.LUT P2, PT, PT, PT, UP1, 0x40, 0x0 ;  /* 0x000000000000781c */ /* 0x000fe20003f4e818 */
[----:B------:R-:W-:Y:S01]  /*4640*/  UISETP.NE.AND UP1, UPT, UR23, URZ, UPT ;  /* 0x0000003f1700728c */ /* 0x000fe2000bf25270 */
[----:B------:R-:W-:Y:S01]  /*4650*/  PLOP3.LUT P4, PT, PT, PT, UP2, 0x40, 0x0 ;  /* 0x000000000000781c */ /* 0x000fe20003f8e828 */
[----:B------:R-:W-:Y:S01]  /*4660*/  UISETP.NE.AND UP2, UPT, UR24, URZ, UPT ;  /* 0x0000003f1800728c */ /* 0x000fe2000bf45270 */
[----:B------:R-:W-:Y:S01]  /*4670*/  PLOP3.LUT P1, PT, PT, PT, UP0, 0x40, 0x0 ;  /* 0x000000000000781c */ /* 0x000fe20003f2e808 */
[----:B------:R-:W-:Y:S01]  /*4680*/  UISETP.NE.AND UP0, UPT, UR21, URZ, UPT ;  /* 0x0000003f1500728c */ /* 0x000fe2000bf05270 */
[----:B------:R-:W-:Y:S01]  /*4690*/  FSEL R52, R39, -INF , !P0 ;  /* 0xff80000027347808 */ /* 0x000fe20004000000 */
[----:B------:R-:W-:Y:S01]  /*46a0*/  UISETP.NE.AND UP5, UPT, UR37, URZ, UPT ;  /* 0x0000003f2500728c */ /* 0x000fe2000bfa5270 */
[----:B------:R-:W-:Y:S01]  /*46b0*/  PLOP3.LUT P0, PT, PT, PT, UP3, 0x40, 0x0 ;  /* 0x000000000000781c */ /* 0x000fe20003f0e838 */
[----:B------:R-:W-:Y:S01]  /*46c0*/  UISETP.NE.AND UP3, UPT, UR22, URZ, UPT ;  /* 0x0000003f1600728c */ /* 0x000fe2000bf65270 */
[----:B-1----:R-:W-:Y:S01]  /*46d0*/  FMUL.FTZ R6, R148, c[0x0][0x320] ;  /* 0x0000c80094067a20 */ /* 0x002fe20000410000 */
[C---:B------:R-:W-:Y:S01]  /*46e0*/  ISETP.LT.OR P5, PT, R5.reuse, 0x9, P5 ;  /* 0x000000090500780c */ /* 0x040fe20002fa1670 */
[----:B------:R-:W-:Y:S01]  /*46f0*/  UISETP.NE.AND UP4, UPT, UR36, URZ, UPT ;  /* 0x0000003f2400728c */ /* 0x000fe2000bf85270 */
[----:B------:R-:W-:Y:S01]  /*4700*/  ISETP.LT.OR P6, PT, R5, 0x2, P6 ;  /* 0x000000020500780c */ /* 0x000fe200037c1670 */
[----:B------:R1:W1:Y:S01]  /*4710*/  MUFU.TANH R59, R6 ;  /* 0x00000006003b7308 */ /* 0x0002620000002400 */
[----:B------:R-:W-:Y:S01]  /*4720*/  ISETP.GT.AND P1, PT, R3, 0x11, P1 ;  /* 0x000000110300780c */ /* 0x000fe20000f24270 */
[----:B------:R-:W-:Y:S01]  /*4730*/  FMUL.FTZ R15, R152, c[0x0][0x320] ;  /* 0x0000c800980f7a20 */ /* 0x000fe20000410000 */
[----:B------:R-:W-:Y:S01]  /*4740*/  FSEL R57, R37, -INF , !P5 ;  /* 0xff80000025397808 */ /* 0x000fe20006800000 */
[----:B------:R-:W-:Y:S01]  /*4750*/  FMUL.FTZ R14, R153, c[0x0][0x320] ;  /* 0x0000c800990e7a20 */ /* 0x000fe20000410000 */
[C---:B------:R-:W-:Y:S01]  /*4760*/  ISETP.GT.AND P2, PT, R3.reuse, 0x10, P2 ;  /* 0x000000100300780c */ /* 0x040fe20001744270 */
[----:B------:R-:W-:Y:S01]  /*4770*/  FMUL.FTZ R10, R168, c[0x0][0x320] ;  /* 0x0000c800a80a7a20 */ /* 0x000fe20000410000 */
[----:B------:R-:W-:Y:S01]  /*4780*/  ISETP.GT.AND P0, PT, R3, 0x18, P0 ;  /* 0x000000180300780c */ /* 0x000fe20000704270 */
[----:B------:R-:W-:Y:S01]  /*4790*/  FMUL.FTZ R8, R113, c[0x0][0x320] ;  /* 0x0000c80071087a20 */ /* 0x000fe20000410000 */
[----:B------:R-:W-:Y:S01]  /*47a0*/  FSEL R51, R27, -INF , !P6 ;  /* 0xff8000001b337808 */ /* 0x000fe20007000000 */
[----:B------:R-:W-:Y:S01]  /*47b0*/  FMUL.FTZ R7, R164, c[0x0][0x320] ;  /* 0x0000c800a4077a20 */ /* 0x000fe20000410000 */
[----:B------:R-:W-:Y:S01]  /*47c0*/  ISETP.GT.AND P4, PT, R3, 0x9, P4 ;  /* 0x000000090300780c */ /* 0x000fe20002784270 */
[----:B------:R-:W-:Y:S01]  /*47d0*/  FMUL.FTZ R13, R169, c[0x0][0x320] ;  /* 0x0000c800a90d7a20 */ /* 0x000fe20000410000 */
[----:B------:R-:W-:Y:S01]  /*47e0*/  PLOP3.LUT P5, PT, PT, PT, UP1, 0x40, 0x0 ;  /* 0x000000000000781c */ /* 0x000fe20003fae818 */
[----:B------:R-:W-:Y:S01]  /*47f0*/  UISETP.NE.AND UP1, UPT, UR20, URZ, UPT ;  /* 0x0000003f1400728c */ /* 0x000fe2000bf25270 */
[----:B------:R-:W-:Y:S01]  /*4800*/  PLOP3.LUT P6, PT, PT, PT, UP2, 0x40, 0x0 ;  /* 0x000000000000781c */ /* 0x000fe20003fce828 */
[----:B-1----:R-:W-:Y:S01]  /*4810*/  FMUL.FTZ R6, R120, c[0x0][0x320] ;  /* 0x0000c80078067a20 */ /* 0x002fe20000410000 */
[----:B------:R-:W-:Y:S01]  /*4820*/  UISETP.NE.AND UP2, UPT, UR19, URZ, UPT ;  /* 0x0000003f1300728c */ /* 0x000fe2000bf45270 */
[C---:B------:R-:W-:Y:S01]  /*4830*/  ISETP.LT.OR P1, PT, R5.reuse, 0x12, P1 ;  /* 0x000000120500780c */ /* 0x040fe20000f21670 */
[----:B------:R-:W-:Y:S01]  /*4840*/  FMUL.FTZ R12, R156, c[0x0][0x320] ;  /* 0x0000c8009c0c7a20 */ /* 0x000fe20000410000 */
[----:B------:R1:W1:Y:S01]  /*4850*/  MUFU.TANH R58, R6 ;  /* 0x00000006003a7308 */ /* 0x0002620000002400 */
[C---:B------:R-:W-:Y:S01]  /*4860*/  ISETP.LT.OR P2, PT, R5.reuse, 0x11, P2 ;  /* 0x000000110500780c */ /* 0x040fe20001741670 */
[----:B------:R-:W-:Y:S01]  /*4870*/  FMUL.FTZ R11, R144, c[0x0][0x320] ;  /* 0x0000c800900b7a20 */ /* 0x000fe20000410000 */
[----:B------:R-:W-:-:S02]  /*4880*/  ISETP.LT.OR P0, PT, R5, 0x19, P0 ;  /* 0x000000190500780c */ /* 0x000fc40000701670 */
[----:B------:R-:W-:Y:S02]  /*4890*/  ISETP.LT.OR P4, PT, R5, 0xa, P4 ;  /* 0x0000000a0500780c */ /* 0x000fe40002781670 */
[----:B------:R-:W-:Y:S01]  /*48a0*/  ISETP.GT.AND P5, PT, R3, 0x20, P5 ;  /* 0x000000200300780c */ /* 0x000fe20002fa4270 */
[----:B------:R-:W2:Y:S01]  /*48b0*/  MUFU.TANH R45, R16 ;  /* 0x00000010002d7308 */ /* 0x000ea20000002400 */
[----:B------:R-:W-:Y:S02]  /*48c0*/  FSEL R65, R19, -INF , !P1 ;  /* 0xff80000013417808 */ /* 0x000fe40004800000 */
[----:B------:R-:W-:Y:S02]  /*48d0*/  ISETP.GT.AND P6, PT, R3, 0x19, P6 ;  /* 0x000000190300780c */ /* 0x000fe400037c4270 */
[----:B------:R-:W-:Y:S02]  /*48e0*/  FSEL R64, R21, -INF , !P2 ;  /* 0xff80000015407808 */ /* 0x000fe40005000000 */
[----:B------:R-:W-:Y:S01]  /*48f0*/  PLOP3.LUT P1, PT, PT, PT, UP1, 0x40, 0x0 ;  /* 0x000000000000781c */ /* 0x000fe20003f2e818 */
[----:B-1----:R-:W-:Y:S01]  /*4900*/  FMUL.FTZ R6, R140, c[0x0][0x320] ;  /* 0x0000c8008c067a20 */ /* 0x002fe20000410000 */
[----:B------:R-:W-:Y:S01]  /*4910*/  FSEL R67, R41, -INF , !P0 ;  /* 0xff80000029437808 */ /* 0x000fe20004000000 */
[----:B------:R-:W-:Y:S01]  /*4920*/  UISETP.NE.AND UP1, UPT, UR17, URZ, UPT ;  /* 0x0000003f1100728c */ /* 0x000fe2000bf25270 */
[----:B------:R-:W-:Y:S01]  /*4930*/  FSEL R56, R34, -INF , !P4 ;  /* 0xff80000022387808 */ /* 0x000fe20006000000 */
[----:B------:R1:W1:Y:S01]  /*4940*/  MUFU.TANH R61, R6 ;  /* 0x00000006003d7308 */ /* 0x0002620000002400 */
[----:B------:R-:W-:Y:S01]  /*4950*/  PLOP3.LUT P2, PT, PT, PT, UP0, 0x40, 0x0 ;  /* 0x000000000000781c */ /* 0x000fe20003f4e808 */
[----:B------:R-:W-:Y:S01]  /*4960*/  UISETP.NE.AND UP0, UPT, UR18, URZ, UPT ;  /* 0x0000003f1200728c */ /* 0x000fe2000bf05270 */
[----:B------:R-:W-:Y:S01]  /*4970*/  PLOP3.LUT P0, PT, PT, PT, UP2, 0x40, 0x0 ;  /* 0x000000000000781c */ /* 0x000fe20003f0e828 */
[----:B------:R-:W-:Y:S01]  /*4980*/  UISETP.NE.AND UP2, UPT, UR15, URZ, UPT ;  /* 0x0000003f0f00728c */ /* 0x000fe2000bf45270 */
[----:B------:R-:W-:Y:S01]  /*4990*/  PLOP3.LUT P4, PT, PT, PT, UP3, 0x40, 0x0 ;  /* 0x000000000000781c */ /* 0x000fe20003f8e838 */
[----:B------:R-:W-:Y:S01]  /*49a0*/  UISETP.NE.AND UP3, UPT, UR16, URZ, UPT ;  /* 0x0000003f1000728c */ /* 0x000fe2000bf65270 */
[C---:B------:R-:W-:Y:S01]  /*49b0*/  ISETP.LT.OR P5, PT, R5.reuse, 0x21, P5 ;  /* 0x000000210500780c */ /* 0x040fe20002fa1670 */
[----:B------:R-:W2:Y:S01]  /*49c0*/  MUFU.TANH R47, R15 ;  /* 0x0000000f002f7308 */ /* 0x000ea20000002400 */
[----:B------:R-:W-:-:S02]  /*49d0*/  ISETP.LT.OR P6, PT, R5, 0x1a, P6 ;  /* 0x0000001a0500780c */ /* 0x000fc400037c1670 */
[C---:B------:R-:W-:Y:S02]  /*49e0*/  ISETP.GT.AND P0, PT, R3.reuse, 0x30, P0 ;  /* 0x000000300300780c */ /* 0x040fe40000704270 */
[C---:B------:R-:W-:Y:S02]  /*49f0*/  ISETP.GT.AND P4, PT, R3.reuse, 0x21, P4 ;  /* 0x000000210300780c */ /* 0x040fe40002784270 */
[----:B------:R-:W-:Y:S01]  /*4a00*/  ISETP.GT.AND P2, PT, R3, 0x28, P2 ;  /* 0x000000280300780c */ /* 0x000fe20001744270 */
[----:B-1----:R-:W-:Y:S01]  /*4a10*/  FMUL.FTZ R6, R141, c[0x0][0x320] ;  /* 0x0000c8008d067a20 */ /* 0x002fe20000410000 */
[----:B------:R-:W-:Y:S01]  /*4a20*/  FSEL R68, R44, -INF , !P5 ;  /* 0xff8000002c447808 */ /* 0x000fe20006800000 */
[----:B------:R-:W1:Y:S01]  /*4a30*/  MUFU.TANH R42, R14 ;  /* 0x0000000e002a7308 */ /* 0x000e620000002400 */
[----:B------:R-:W-:Y:S02]  /*4a40*/  ISETP.GT.AND P1, PT, R3, 0x29, P1 ;  /* 0x000000290300780c */ /* 0x000fe40000f24270 */
[----:B------:R-:W-:-:S02]  /*4a50*/  FSEL R46, R46, -INF , !P6 ;  /* 0xff8000002e2e7808 */ /* 0x000fc40007000000 */
[----:B------:R-:W-:Y:S01]  /*4a60*/  PLOP3.LUT P5, PT, PT, PT, UP1, 0x40, 0x0 ;  /* 0x000000000000781c */ /* 0x000fe20003fae818 */
[----:B------:R-:W-:Y:S01]  /*4a70*/  UISETP.NE.AND UP1, UPT, UR13, URZ, UPT ;  /* 0x0000003f0d00728c */ /* 0x000fe2000bf25270 */
[----:B------:R-:W-:Y:S01]  /*4a80*/  PLOP3.LUT P6, PT, PT, PT, UP0, 0x40, 0x0 ;  /* 0x000000000000781c */ /* 0x000fe20003fce808 */
[----:B------:R5:W1:Y:S01]  /*4a90*/  MUFU.TANH R60, R6 ;  /* 0x00000006003c7308 */ /* 0x000a620000002400 */
[----:B------:R-:W-:Y:S01]  /*4aa0*/  UISETP.NE.AND UP0, UPT, UR14, URZ, UPT ;  /* 0x0000003f0e00728c */ /* 0x000fe2000bf05270 */
[C---:B------:R-:W-:Y:S02]  /*4ab0*/  ISETP.LT.OR P0, PT, R5.reuse, 0x31, P0 ;  /* 0x000000310500780c */ /* 0x040fe40000701670 */
[C---:B------:R-:W-:Y:S02]  /*4ac0*/  ISETP.LT.OR P4, PT, R5.reuse, 0x22, P4 ;  /* 0x000000220500780c */ /* 0x040fe40002781670 */
[C---:B------:R-:W-:Y:S02]  /*4ad0*/  ISETP.LT.OR P2, PT, R5.reuse, 0x29, P2 ;  /* 0x000000290500780c */ /* 0x040fe40001741670 */
[----:B------:R-:W-:Y:S01]  /*4ae0*/  ISETP.LT.OR P1, PT, R5, 0x2a, P1 ;  /* 0x0000002a0500780c */ /* 0x000fe20000f21670 */
[----:B------:R-:W1:Y:S01]  /*4af0*/  MUFU.TANH R37, R10 ;  /* 0x0000000a00257308 */ /* 0x000e620000002400 */
[----:B------:R-:W-:-:S02]  /*4b00*/  FSEL R126, R33, -INF , !P0 ;  /* 0xff800000217e7808 */ /* 0x000fc40004000000 */
[----:B------:R-:W-:Y:S02]  /*4b10*/  FSEL R69, R43, -INF , !P4 ;  /* 0xff8000002b457808 */ /* 0x000fe40006000000 */
[----:B------:R-:W-:Y:S01]  /*4b20*/  FSEL R112, R35, -INF , !P2 ;  /* 0xff80000023707808 */ /* 0x000fe20005000000 */
[----:B-----5:R-:W-:Y:S01]  /*4b30*/  FMUL.FTZ R6, R121, c[0x0][0x320] ;  /* 0x0000c80079067a20 */ /* 0x020fe20000410000 */
[----:B------:R-:W-:Y:S01]  /*4b40*/  FSEL R118, R36, -INF , !P1 ;  /* 0xff80000024767808 */ /* 0x000fe20004800000 */
[----:B------:R-:W1:Y:S01]  /*4b50*/  MUFU.TANH R41, R9 ;  /* 0x0000000900297308 */ /* 0x000e620000002400 */
[----:B------:R-:W-:Y:S01]  /*4b60*/  PLOP3.LUT P0, PT, PT, PT, UP1, 0x40, 0x0 ;  /* 0x000000000000781c */ /* 0x000fe20003f0e818 */
[----:B------:R-:W-:Y:S01]  /*4b70*/  UISETP.NE.AND UP1, UPT, UR32, URZ, UPT ;  /* 0x0000003f2000728c */ /* 0x000fe2000bf25270 */
[----:B------:R-:W-:Y:S01]  /*4b80*/  PLOP3.LUT P4, PT, PT, PT, UP3, 0x40, 0x0 ;  /* 0x000000000000781c */ /* 0x000fe20003f8e838 */
[----:B------:R-:W-:Y:S01]  /*4b90*/  UISETP.NE.AND UP3, UPT, UR35, URZ, UPT ;  /* 0x0000003f2300728c */ /* 0x000fe2000bf65270 */
[----:B------:R-:W-:Y:S01]  /*4ba0*/  PLOP3.LUT P2, PT, PT, PT, UP2, 0x40, 0x0 ;  /* 0x000000000000781c */ /* 0x000fe20003f4e828 */
[----:B------:R-:W-:Y:S01]  /*4bb0*/  UISETP.NE.AND UP2, UPT, UR34, URZ, UPT ;  /* 0x0000003f2200728c */ /* 0x000fe2000bf45270 */
[----:B------:R-:W-:Y:S01]  /*4bc0*/  PLOP3.LUT P1, PT, PT, PT, UP0, 0x40, 0x0 ;  /* 0x000000000000781c */ /* 0x000fe20003f2e808 */
[----:B------:R5:W1:Y:S01]  /*4bd0*/  MUFU.TANH R53, R6 ;  /* 0x0000000600357308 */ /* 0x000a620000002400 */
[C---:B------:R-:W-:Y:S01]  /*4be0*/  ISETP.GT.AND P0, PT, R3.reuse, 0x48, P0 ;  /* 0x000000480300780c */ /* 0x040fe20000704270 */
[----:B------:R-:W-:Y:S01]  /*4bf0*/  UISETP.NE.AND UP0, UPT, UR33, URZ, UPT ;  /* 0x0000003f2100728c */ /* 0x000fe2000bf05270 */
[----:B------:R-:W-:-:S02]  /*4c00*/  ISETP.GT.AND P6, PT, R3, 0x31, P6 ;  /* 0x000000310300780c */ /* 0x000fc400037c4270 */
[C---:B------:R-:W-:Y:S02]  /*4c10*/  ISETP.GT.AND P5, PT, R3.reuse, 0x38, P5 ;  /* 0x000000380300780c */ /* 0x040fe40002fa4270 */
[C---:B------:R-:W-:Y:S01]  /*4c20*/  ISETP.GT.AND P4, PT, R3.reuse, 0x39, P4 ;  /* 0x000000390300780c */ /* 0x040fe20002784270 */
[----:B------:R-:W1:Y:S01]  /*4c30*/  MUFU.TANH R39, R8 ;  /* 0x0000000800277308 */ /* 0x000e620000002400 */
[C---:B------:R-:W-:Y:S02]  /*4c40*/  ISETP.GT.AND P2, PT, R3.reuse, 0x40, P2 ;  /* 0x000000400300780c */ /* 0x040fe40001744270 */
[----:B------:R-:W-:Y:S02]  /*4c50*/  ISETP.GT.AND P1, PT, R3, 0x41, P1 ;  /* 0x000000410300780c */ /* 0x000fe40000f24270 */
[C---:B------:R-:W-:Y:S02]  /*4c60*/  ISETP.LT.OR P0, PT, R5.reuse, 0x49, P0 ;  /* 0x000000490500780c */ /* 0x040fe40000701670 */
[C---:B------:R-:W-:Y:S01]  /*4c70*/  ISETP.LT.OR P6, PT, R5.reuse, 0x32, P6 ;  /* 0x000000320500780c */ /* 0x040fe200037c1670 */
[----:B-----5:R-:W-:Y:S01]  /*4c80*/  FMUL.FTZ R6, R160, c[0x0][0x320] ;  /* 0x0000c800a0067a20 */ /* 0x020fe20000410000 */
[C---:B------:R-:W-:Y:S01]  /*4c90*/  ISETP.LT.OR P5, PT, R5.reuse, 0x39, P5 ;  /* 0x000000390500780c */ /* 0x040fe20002fa1670 */
[----:B------:R-:W1:Y:S01]  /*4ca0*/  MUFU.TANH R35, R7 ;  /* 0x0000000700237308 */ /* 0x000e620000002400 */
[----:B------:R-:W-:-:S02]  /*4cb0*/  ISETP.LT.OR P4, PT, R5, 0x3a, P4 ;  /* 0x0000003a0500780c */ /* 0x000fc40002781670 */
[C---:B------:R-:W-:Y:S02]  /*4cc0*/  ISETP.LT.OR P2, PT, R5.reuse, 0x41, P2 ;  /* 0x000000410500780c */ /* 0x040fe40001741670 */
[----:B------:R-:W-:Y:S02]  /*4cd0*/  ISETP.LT.OR P1, PT, R5, 0x42, P1 ;  /* 0x000000420500780c */ /* 0x000fe40000f21670 */
[----:B------:R-:W-:Y:S01]  /*4ce0*/  FSEL R203, R38, -INF , !P0 ;  /* 0xff80000026cb7808 */ /* 0x000fe20004000000 */
[----:B------:R5:W1:Y:S01]  /*4cf0*/  MUFU.TANH R49, R6 ;  /* 0x0000000600317308 */ /* 0x000a620000002400 */
[----:B------:R-:W-:Y:S02]  /*4d00*/  FSEL R127, R32, -INF , !P6 ;  /* 0xff800000207f7808 */ /* 0x000fe40007000000 */
[----:B------:R-:W-:Y:S02]  /*4d10*/  FSEL R128, R29, -INF , !P5 ;  /* 0xff8000001d807808 */ /* 0x000fe40006800000 */
[----:B------:R-:W-:-:S02]  /*4d20*/  FSEL R130, R72, -INF , !P4 ;  /* 0xff80000048827808 */ /* 0x000fc40006000000 */
[----:B------:R-:W-:Y:S01]  /*4d30*/  FSEL R202, R31, -INF , !P2 ;  /* 0xff8000001fca7808 */ /* 0x000fe20005000000 */
[----:B------:R-:W1:Y:S01]  /*4d40*/  MUFU.TANH R32, R13 ;  /* 0x0000000d00207308 */ /* 0x000e620000002400 */
[----:B------:R-:W-:Y:S02]  /*4d50*/  FSEL R205, R30, -INF , !P1 ;  /* 0xff8000001ecd7808 */ /* 0x000fe40004800000 */
[----:B------:R-:W-:Y:S02]  /*4d60*/  PLOP3.LUT P0, PT, PT, PT, UP0, 0x40, 0x0 ;  /* 0x000000000000781c */ /* 0x000fe40003f0e808 */
[----:B------:R-:W-:Y:S02]  /*4d70*/  PLOP3.LUT P6, PT, PT, PT, UP6, 0x40, 0x0 ;  /* 0x000000000000781c */ /* 0x000fe40003fce868 */
[----:B------:R-:W-:Y:S01]  /*4d80*/  PLOP3.LUT P5, PT, PT, PT, UP5, 0x40, 0x0 ;  /* 0x000000000000781c */ /* 0x000fe20003fae858 */
[----:B-----5:R-:W-:Y:S01]  /*4d90*/  FMUL.FTZ R6, R149, c[0x0][0x320] ;  /* 0x0000c80095067a20 */ /* 0x020fe20000410000 */
[----:B------:R-:W-:Y:S01]  /*4da0*/  PLOP3.LUT P4, PT, PT, PT, UP4, 0x40, 0x0 ;  /* 0x000000000000781c */ /* 0x000fe20003f8e848 */
[----:B------:R-:W1:Y:S01]  /*4db0*/  MUFU.TANH R31, R12 ;  /* 0x0000000c001f7308 */ /* 0x000e620000002400 */
[----:B------:R-:W-:-:S02]  /*4dc0*/  PLOP3.LUT P2, PT, PT, PT, UP3, 0x40, 0x0 ;  /* 0x000000000000781c */ /* 0x000fc40003f4e838 */
[----:B------:R-:W-:Y:S02]  /*4dd0*/  PLOP3.LUT P1, PT, PT, PT, UP2, 0x40, 0x0 ;  /* 0x000000000000781c */ /* 0x000fe40003f2e828 */
[C---:B------:R-:W-:Y:S02]  /*4de0*/  ISETP.GT.AND P6, PT, R3.reuse, 0x49, P6 ;  /* 0x000000490300780c */ /* 0x040fe400037c4270 */
[C---:B------:R-:W-:Y:S01]  /*4df0*/  ISETP.GT.AND P5, PT, R3.reuse, 0x50, P5 ;  /* 0x000000500300780c */ /* 0x040fe20002fa4270 */
[----:B------:R5:W1:Y:S01]  /*4e00*/  MUFU.TANH R50, R6 ;  /* 0x0000000600327308 */ /* 0x000a620000002400 */
[C---:B------:R-:W-:Y:S02]  /*4e10*/  ISETP.GT.AND P4, PT, R3.reuse, 0x51, P4 ;  /* 0x000000510300780c */ /* 0x040fe40002784270 */
[C---:B------:R-:W-:Y:S02]  /*4e20*/  ISETP.GT.AND P2, PT, R3.reuse, 0x58, P2 ;  /* 0x000000580300780c */ /* 0x040fe40001744270 */
[----:B------:R-:W-:Y:S01]  /*4e30*/  ISETP.GT.AND P1, PT, R3, 0x59, P1 ;  /* 0x000000590300780c */ /* 0x000fe20000f24270 */
[----:B------:R-:W-:Y:S01]  /*4e40*/  FMUL.FTZ R3, R145, c[0x0][0x320] ;  /* 0x0000c80091037a20 */ /* 0x000fe20000410000 */
[C---:B------:R-:W-:Y:S01]  /*4e50*/  ISETP.LT.OR P6, PT, R5.reuse, 0x4a, P6 ;  /* 0x0000004a0500780c */ /* 0x040fe200037c1670 */
[----:B------:R-:W1:Y:S01]  /*4e60*/  MUFU.TANH R36, R11 ;  /* 0x0000000b00247308 */ /* 0x000e620000002400 */
[----:B------:R-:W-:-:S02]  /*4e70*/  ISETP.LT.OR P5, PT, R5, 0x51, P5 ;  /* 0x000000510500780c */ /* 0x000fc40002fa1670 */
[C---:B------:R-:W-:Y:S02]  /*4e80*/  ISETP.LT.OR P4, PT, R5.reuse, 0x52, P4 ;  /* 0x000000520500780c */ /* 0x040fe40002781670 */
[C---:B------:R-:W-:Y:S02]  /*4e90*/  ISETP.LT.OR P2, PT, R5.reuse, 0x59, P2 ;  /* 0x000000590500780c */ /* 0x040fe40001741670 */
[----:B------:R-:W-:Y:S01]  /*4ea0*/  ISETP.LT.OR P1, PT, R5, 0x5a, P1 ;  /* 0x0000005a0500780c */ /* 0x000fe20000f21670 */
[----:B-----5:R-:W-:Y:S01]  /*4eb0*/  FMUL.FTZ R6, R157, c[0x0][0x320] ;  /* 0x0000c8009d067a20 */ /* 0x020fe20000410000 */
[----:B------:R-:W1:Y:S01]  /*4ec0*/  MUFU.TANH R33, R3 ;  /* 0x0000000300217308 */ /* 0x000e620000002400 */
[----:B------:R-:W-:Y:S02]  /*4ed0*/  FSEL R206, R40, -INF , !P6 ;  /* 0xff80000028ce7808 */ /* 0x000fe40007000000 */
[----:B------:R-:W-:Y:S02]  /*4ee0*/  FSEL R207, R28, -INF , !P5 ;  /* 0xff8000001ccf7808 */ /* 0x000fe40006800000 */
[----:B------:R-:W-:-:S02]  /*4ef0*/  FSEL R225, R26, -INF , !P4 ;  /* 0xff8000001ae17808 */ /* 0x000fc40006000000 */
[----:B------:R-:W-:Y:S01]  /*4f00*/  FSEL R228, R25, -INF , !P2 ;  /* 0xff80000019e47808 */ /* 0x000fe20005000000 */
[----:B------:R5:W1:Y:S01]  /*4f10*/  MUFU.TANH R48, R6 ;  /* 0x0000000600307308 */ /* 0x000a620000002400 */
[----:B------:R-:W-:Y:S01]  /*4f20*/  FSEL R229, R17, -INF , !P1 ;  /* 0xff80000011e57808 */ /* 0x000fe20004800000 */
[----:B-----5:R-:W-:-:S06]  /*4f30*/  FMUL.FTZ R6, R104, c[0x0][0x320] ;  /* 0x0000c80068067a20 */ /* 0x020fcc0000410000 */
[----:B------:R5:W1:Y:S02]  /*4f40*/  MUFU.TANH R55, R6 ;  /* 0x0000000600377308 */ /* 0x000a640000002400 */
[----:B-----5:R-:W-:-:S06]  /*4f50*/  FMUL.FTZ R6, R165, c[0x0][0x320] ;  /* 0x0000c800a5067a20 */ /* 0x020fcc0000410000 */
[----:B------:R5:W1:Y:S02]  /*4f60*/  MUFU.TANH R34, R6 ;  /* 0x0000000600227308 */ /* 0x000a640000002400 */
[----:B-----5:R-:W5:Y:S02]  /*4f70*/  SHFL.IDX PT, R6, R18, 0x2, 0x1c1f ;  /* 0x005c1f0012067f89 */ /* 0x020f6400000e0000 */
[--C-:B-----5:R-:W-:Y:S02]  /*4f80*/  IMAD.IADD R5, R20, 0x1, R6.reuse ;  /* 0x0000000114057824 */ /* 0x120fe400078e0206 */
[----:B------:R-:W-:-:S03]  /*4f90*/  IMAD.IADD R3, R23, 0x1, R6 ;  /* 0x0000000117037824 */ /* 0x000fc600078e0206 */
[----:B------:R-:W-:Y:S01]  /*4fa0*/  IMNMX R5, R5, R22, PT ;  /* 0x0000001605057217 */ /* 0x000fe20003800200 */
[----:B------:R-:W-:Y:S05]  /*4fb0*/  @P0 BRA `(.L_x_250) ;  /* 0x0000015000000947 */ /* 0x000fea0003800000 */
[----:B-1234-:R-:W-:Y:S01]  /*4fc0*/  IMAD.U32 R7, RZ, RZ, UR12 ;  /* 0x0000000cff077e24 */ /* 0x01efe2000f8e00ff */
        /* <DEDUP_REMOVED lines=11> */
.L_x_252:
[----:B------:R-:W-:-:S04]  /*5080*/  MOV R7, c[0x0][0x32c] ;  /* 0x0000cb0000077a02 */ /* 0x000fc80000000f00 */
[----:B------:R-:W-:-:S13]  /*5090*/  ISETP.NE.AND P0, PT, R7, 0x1, PT ;  /* 0x000000010700780c */ /* 0x000fda0003f05270 */
[----:B------:R-:W-:-:S05]  /*50a0*/  @P0 IMAD.HI.U32 R7, R6, c[0x0][0x330], RZ ;  /* 0x0000cc0006070a27 */ /* 0x000fca00078e00ff */
[----:B------:R-:W-:Y:S02]  /*50b0*/  @P0 SHF.R.U32.HI R6, RZ, c[0x0][0x334], R7 ;  /* 0x0000cd00ff060a19 */ /* 0x000fe40000011607 */
.L_x_253:
[----:B------:R-:W-:Y:S05]  /*50c0*/  BSYNC B0 ;  /* 0x0000000000007941 */ /* 0x000fea0003800000 */
.L_x_251:
[----:B------:R-:W-:-:S05]  /*50d0*/  IMAD R6, R6, c[0x0][0x32c], R24 ;  /* 0x0000cb0006067a24 */ /* 0x000fca00078e0218 */
[----:B------:R-:W-:Y:S02]  /*50e0*/  IADD3 R7, R6, c[0x0][0x32c], RZ ;  /* 0x0000cb0006077a10 */ /* 0x000fe40007ffe0ff */
[----:B------:R-:W-:Y:S02]  /*50f0*/  IMNMX R3, R3, R6, !PT ;  /* 0x0000000603037217 */ /* 0x000fe40007800200 */
[----:B------:R-:W-:Y:S02]  /*5100*/  IMNMX R5, R5, R7, PT ;  /* 0x0000000705057217 */ /* 0x000fe40003800200 */
.L_x_250:
[----:B-1234-:R-:W-:Y:S01]  /*5110*/  FMUL.FTZ R6, R151, c[0x0][0x320] ;  /* 0x0000c80097067a20 */ /* 0x01efe20000410000 */
        /* <DEDUP_REMOVED lines=28> */
[----:B------:R-:W-:Y:S01]  /*52e0*/  FMUL.FTZ R10, R171, c[0x0][0x320] ;  /* 0x0000c800ab0a7a20 */ /* 0x000fe20000410000 */
[----:B------:R-:W-:Y:S01]  /*52f0*/  PLOP3.LUT P2, PT, PT, PT, UP1, 0x40, 0x0 ;  /* 0x000000000000781c */ /* 0x000fe20003f4e818 */
[----:B------:R-:W-:Y:S01]  /*5300*/  UISETP.NE.AND UP1, UPT, UR23, URZ, UPT ;  /* 0x0000003f1700728c */ /* 0x000fe2000bf25270 */
[----:B------:R-:W-:Y:S01]  /*5310*/  PLOP3.LUT P4, PT, PT, PT, UP2, 0x40, 0x0 ;  /* 0x000000000000781c */ /* 0x000fe20003f8e828 */
[----:B------:R-:W-:Y:S01]  /*5320*/  UISETP.NE.AND UP2, UPT, UR24, URZ, UPT ;  /* 0x0000003f1800728c */ /* 0x000fe2000bf45270 */
[----:B------:R-:W-:Y:S01]  /*5330*/  PLOP3.LUT P1, PT, PT, PT, UP0, 0x40, 0x0 ;  /* 0x000000000000781c */ /* 0x000fe20003f2e808 */
[----:B------:R-:W-:Y:S01]  /*5340*/  UISETP.NE.AND UP0, UPT, UR21, URZ, UPT ;  /* 0x0000003f1500728c */ /* 0x000fe2000bf05270 */
[----:B------:R-:W-:Y:S01]  /*5350*/  FSEL R120, R49, -INF , !P0 ;  /* 0xff80000031787808 */ /* 0x000fe20004000000 */
[----:B------:R5:W2:Y:S01]  /*5360*/  MUFU.TANH R19, R10 ;  /* 0x0000000a00137308 */ /* 0x000aa20000002400 */
[----:B------:R-:W-:Y:S01]  /*5370*/  PLOP3.LUT P0, PT, PT, PT, UP3, 0x40, 0x0 ;  /* 0x000000000000781c */ /* 0x000fe20003f0e838 */
[----:B------:R-:W-:Y:S01]  /*5380*/  UISETP.NE.AND UP3, UPT, UR22, URZ, UPT ;  /* 0x0000003f1600728c */ /* 0x000fe2000bf65270 */
[----:B-1----:R-:W-:Y:S01]  /*5390*/  FMUL.FTZ R6, R122, c[0x0][0x320] ;  /* 0x0000c8007a067a20 */ /* 0x002fe20000410000 */
[----:B------:R-:W-:Y:S01]  /*53a0*/  ISETP.LT.OR P5, PT, R5, 0x9, P5 ;  /* 0x000000090500780c */ /* 0x000fe20002fa1670 */
[----:B------:R-:W-:Y:S01]  /*53b0*/  FMUL.FTZ R17, R159, c[0x0][0x320] ;  /* 0x0000c8009f117a20 */ /* 0x000fe20000410000 */
[----:B------:R-:W-:Y:S01]  /*53c0*/  ISETP.LT.OR P6, PT, R5, 0x2, P6 ;  /* 0x000000020500780c */ /* 0x000fe200037c1670 */
[----:B------:R-:W-:Y:S01]  /*53d0*/  FMUL.FTZ R16, R114, c[0x0][0x320] ;  /* 0x0000c80072107a20 */ /* 0x000fe20000410000 */
[----:B------:R1:W1:Y:S01]  /*53e0*/  MUFU.TANH R28, R6 ;  /* 0x00000006001c7308 */ /* 0x0002620000002400 */
[----:B------:R-:W-:Y:S01]  /*53f0*/  ISETP.GT.AND P1, PT, R3, 0x11, P1 ;  /* 0x000000110300780c */ /* 0x000fe20000f24270 */
[----:B------:R-:W-:Y:S01]  /*5400*/  FMUL.FTZ R14, R163, c[0x0][0x320] ;  /* 0x0000c800a30e7a20 */ /* 0x000fe20000410000 */
[----:B------:R-:W-:Y:S01]  /*5410*/  FSEL R124, R37, -INF , !P5 ;  /* 0xff800000257c7808 */ /* 0x000fe20006800000 */
[----:B------:R-:W-:Y:S01]  /*5420*/  FMUL.FTZ R9, R150, c[0x0][0x320] ;  /* 0x0000c80096097a20 */ /* 0x000fe20000410000 */
[----:B------:R-:W-:Y:S01]  /*5430*/  ISETP.GT.AND P0, PT, R3, 0x18, P0 ;  /* 0x000000180300780c */ /* 0x000fe20000704270 */
[----:B------:R-:W-:Y:S01]  /*5440*/  FMUL.FTZ R8, R154, c[0x0][0x320] ;  /* 0x0000c8009a087a20 */ /* 0x000fe20000410000 */
[----:B------:R-:W-:Y:S01]  /*5450*/  FSEL R122, R45, -INF , !P6 ;  /* 0xff8000002d7a7808 */ /* 0x000fe20007000000 */
[----:B------:R-:W-:Y:S01]  /*5460*/  FMUL.FTZ R13, R155, c[0x0][0x320] ;  /* 0x0000c8009b0d7a20 */ /* 0x000fe20000410000 */
[----:B------:R-:W-:Y:S01]  /*5470*/  PLOP3.LUT P5, PT, PT, PT, UP1, 0x40, 0x0 ;  /* 0x000000000000781c */ /* 0x000fe20003fae818 */
[----:B------:R-:W-:Y:S01]  /*5480*/  UISETP.NE.AND UP1, UPT, UR20, URZ, UPT ;  /* 0x0000003f1400728c */ /* 0x000fe2000bf25270 */
[----:B------:R-:W-:Y:S01]  /*5490*/  PLOP3.LUT P6, PT, PT, PT, UP2, 0x40, 0x0 ;  /* 0x000000000000781c */ /* 0x000fe20003fce828 */
[----:B------:R-:W-:Y:S01]  /*54a0*/  UISETP.NE.AND UP2, UPT, UR19, URZ, UPT ;  /* 0x0000003f1300728c */ /* 0x000fe2000bf45270 */
[C---:B------:R-:W-:Y:S01]  /*54b0*/  ISETP.GT.AND P2, PT, R3.reuse, 0x10, P2 ;  /* 0x000000100300780c */ /* 0x040fe20001744270 */
[----:B-----5:R-:W-:Y:S01]  /*54c0*/  FMUL.FTZ R10, R166, c[0x0][0x320] ;  /* 0x0000c800a60a7a20 */ /* 0x020fe20000410000 */
[----:B------:R-:W-:Y:S01]  /*54d0*/  ISETP.GT.AND P4, PT, R3, 0x9, P4 ;  /* 0x000000090300780c */ /* 0x000fe20002784270 */
[----:B-1----:R-:W-:Y:S01]  /*54e0*/  FMUL.FTZ R6, R162, c[0x0][0x320] ;  /* 0x0000c800a2067a20 */ /* 0x002fe20000410000 */
[C---:B------:R-:W-:Y:S01]  /*54f0*/  ISETP.LT.OR P1, PT, R5.reuse, 0x12, P1 ;  /* 0x000000120500780c */ /* 0x040fe20000f21670 */
[----:B------:R-:W-:Y:S01]  /*5500*/  UISETP.NE.AND UP6, UPT, UR38, URZ, UPT ;  /* 0x0000003f2600728c */ /* 0x000fe2000bfc5270 */
[C---:B------:R-:W-:Y:S01]  /*5510*/  ISETP.LT.OR P0, PT, R5.reuse, 0x19, P0 ;  /* 0x000000190500780c */ /* 0x040fe20000701670 */
[----:B------:R1:W1:Y:S01]  /*5520*/  MUFU.TANH R27, R6 ;  /* 0x00000006001b7308 */ /* 0x0002620000002400 */
[----:B------:R-:W-:Y:S01]  /*5530*/  ISETP.LT.OR P2, PT, R5, 0x11, P2 ;  /* 0x000000110500780c */ /* 0x000fe20001741670 */
[----:B------:R-:W-:Y:S01]  /*5540*/  UISETP.NE.AND UP5, UPT, UR37, URZ, UPT ;  /* 0x0000003f2500728c */ /* 0x000fe2000bfa5270 */
[----:B------:R-:W-:Y:S01]  /*5550*/  ISETP.GT.AND P5, PT, R3, 0x20, P5 ;  /* 0x000000200300780c */ /* 0x000fe20002fa4270 */
[----:B------:R-:W-:Y:S01]  /*5560*/  UISETP.NE.AND UP4, UPT, UR36, URZ, UPT ;  /* 0x0000003f2400728c */ /* 0x000fe2000bf85270 */
[----:B------:R-:W-:Y:S01]  /*5570*/  ISETP.LT.OR P4, PT, R5, 0xa, P4 ;  /* 0x0000000a0500780c */ /* 0x000fe20002781670 */
[----:B------:R-:W-:Y:S01]  /*5580*/  FMUL.FTZ R7, R142, c[0x0][0x320] ;  /* 0x0000c8008e077a20 */ /* 0x000fe20000410000 */
[----:B------:R-:W-:Y:S01]  /*5590*/  FSEL R131, R34, -INF , !P1 ;  /* 0xff80000022837808 */ /* 0x000fe20004800000 */
[----:B------:R-:W2:Y:S01]  /*55a0*/  MUFU.TANH R136, R16 ;  /* 0x0000001000887308 */ /* 0x000ea20000002400 */
[----:B------:R-:W-:Y:S01]  /*55b0*/  PLOP3.LUT P1, PT, PT, PT, UP1, 0x40, 0x0 ;  /* 0x000000000000781c */ /* 0x000fe20003f2e818 */
[----:B------:R-:W-:Y:S01]  /*55c0*/  UISETP.NE.AND UP1, UPT, UR17, URZ, UPT ;  /* 0x0000003f1100728c */ /* 0x000fe2000bf25270 */
[----:B------:R-:W-:-:S02]  /*55d0*/  FSEL R141, R31, -INF , !P0 ;  /* 0xff8000001f8d7808 */ /* 0x000fc40004000000 */
[----:B------:R-:W-:Y:S02]  /*55e0*/  ISETP.GT.AND P6, PT, R3, 0x19, P6 ;  /* 0x000000190300780c */ /* 0x000fe400037c4270 */
[----:B------:R-:W-:Y:S01]  /*55f0*/  PLOP3.LUT P0, PT, PT, PT, UP2, 0x40, 0x0 ;  /* 0x000000000000781c */ /* 0x000fe20003f0e828 */
[----:B-1----:R-:W-:Y:S01]  /*5600*/  FMUL.FTZ R6, R158, c[0x0][0x320] ;  /* 0x0000c8009e067a20 */ /* 0x002fe20000410000 */
[----:B------:R-:W-:Y:S01]  /*5610*/  FSEL R129, R35, -INF , !P2 ;  /* 0xff80000023817808 */ /* 0x000fe20005000000 */
[----:B------:R-:W-:Y:S01]  /*5620*/  UISETP.NE.AND UP2, UPT, UR15, URZ, UPT ;  /* 0x0000003f0f00728c */ /* 0x000fe2000bf45270 */
[C---:B------:R-:W-:Y:S01]  /*5630*/  ISETP.LT.OR P5, PT, R5.reuse, 0x21, P5 ;  /* 0x000000210500780c */ /* 0x040fe20002fa1670 */
[----:B------:R1:W1:Y:S01]  /*5640*/  MUFU.TANH R26, R6 ;  /* 0x00000006001a7308 */ /* 0x0002620000002400 */
[----:B------:R-:W-:Y:S02]  /*5650*/  FSEL R125, R32, -INF , !P4 ;  /* 0xff800000207d7808 */ /* 0x000fe40006000000 */
[----:B------:R-:W-:Y:S01]  /*5660*/  PLOP3.LUT P2, PT, PT, PT, UP0, 0x40, 0x0 ;  /* 0x000000000000781c */ /* 0x000fe20003f4e808 */
[----:B------:R-:W-:Y:S01]  /*5670*/  UISETP.NE.AND UP0, UPT, UR18, URZ, UPT ;  /* 0x0000003f1200728c */ /* 0x000fe2000bf05270 */
[----:B------:R-:W-:Y:S01]  /*5680*/  PLOP3.LUT P4, PT, PT, PT, UP3, 0x40, 0x0 ;  /* 0x000000000000781c */ /* 0x000fe20003f8e838 */
[----:B------:R-:W-:Y:S01]  /*5690*/  UISETP.NE.AND UP3, UPT, UR16, URZ, UPT ;  /* 0x0000003f1000728c */ /* 0x000fe2000bf65270 */
[----:B------:R-:W-:Y:S01]  /*56a0*/  ISETP.LT.OR P6, PT, R5, 0x1a, P6 ;  /* 0x0000001a0500780c */ /* 0x000fe200037c1670 */
[----:B------:R-:W2:Y:S01]  /*56b0*/  MUFU.TANH R17, R17 ;  /* 0x0000001100117308 */ /* 0x000ea20000002400 */
[----:B------:R-:W-:-:S02]  /*56c0*/  ISETP.GT.AND P0, PT, R3, 0x30, P0 ;  /* 0x000000300300780c */ /* 0x000fc40000704270 */
[----:B------:R-:W-:Y:S02]  /*56d0*/  FSEL R186, R59, -INF , !P5 ;  /* 0xff8000003bba7808 */ /* 0x000fe40006800000 */
[----:B------:R-:W-:Y:S01]  /*56e0*/  PLOP3.LUT P5, PT, PT, PT, UP1, 0x40, 0x0 ;  /* 0x000000000000781c */ /* 0x000fe20003fae818 */
[----:B------:R-:W-:Y:S01]  /*56f0*/  UISETP.NE.AND UP1, UPT, UR13, URZ, UPT ;  /* 0x0000003f0d00728c */ /* 0x000fe2000bf25270 */
[C---:B------:R-:W-:Y:S01]  /*5700*/  ISETP.GT.AND P4, PT, R3.reuse, 0x21, P4 ;  /* 0x000000210300780c */ /* 0x040fe20002784270 */
[----:B-1----:R-:W-:Y:S01]  /*5710*/  FMUL.FTZ R6, R106, c[0x0][0x320] ;  /* 0x0000c8006a067a20 */ /* 0x002fe20000410000 */
[C---:B------:R-:W-:Y:S01]  /*5720*/  ISETP.GT.AND P2, PT, R3.reuse, 0x28, P2 ;  /* 0x000000280300780c */ /* 0x040fe20001744270 */
[----:B------:R-:W1:Y:S01]  /*5730*/  MUFU.TANH R14, R14 ;  /* 0x0000000e000e7308 */ /* 0x000e620000002400 */
[----:B------:R-:W-:Y:S02]  /*5740*/  ISETP.GT.AND P1, PT, R3, 0x29, P1 ;  /* 0x000000290300780c */ /* 0x000fe40000f24270 */
[----:B------:R-:W-:-:S02]  /*5750*/  FSEL R140, R48, -INF , !P6 ;  /* 0xff800000308c7808 */ /* 0x000fc40007000000 */
[C---:B------:R-:W-:Y:S02]  /*5760*/  ISETP.LT.OR P0, PT, R5.reuse, 0x31, P0 ;  /* 0x000000310500780c */ /* 0x040fe40000701670 */
[----:B------:R-:W-:Y:S01]  /*5770*/  PLOP3.LUT P6, PT, PT, PT, UP0, 0x40, 0x0 ;  /* 0x000000000000781c */ /* 0x000fe20003fce808 */
[----:B------:R5:W1:Y:S01]  /*5780*/  MUFU.TANH R135, R6 ;  /* 0x0000000600877308 */ /* 0x000a620000002400 */
[----:B------:R-:W-:Y:S01]  /*5790*/  UISETP.NE.AND UP0, UPT, UR14, URZ, UPT ;  /* 0x0000003f0e00728c */ /* 0x000fe2000bf05270 */
[C---:B------:R-:W-:Y:S02]  /*57a0*/  ISETP.LT.OR P4, PT, R5.reuse, 0x22, P4 ;  /* 0x000000220500780c */ /* 0x040fe40002781670 */
[C---:B------:R-:W-:Y:S02]  /*57b0*/  ISETP.LT.OR P2, PT, R5.reuse, 0x29, P2 ;  /* 0x000000290500780c */ /* 0x040fe40001741670 */
[----:B------:R-:W-:Y:S02]  /*57c0*/  ISETP.LT.OR P1, PT, R5, 0x2a, P1 ;  /* 0x0000002a0500780c */ /* 0x000fe40000f21670 */
[----:B------:R-:W-:Y:S01]  /*57d0*/  FSEL R199, R47, -INF , !P0 ;  /* 0xff8000002fc77808 */ /* 0x000fe20004000000 */
[----:B------:R-:W1:Y:S01]  /*57e0*/  MUFU.TANH R9, R9 ;  /* 0x0000000900097308 */ /* 0x000e620000002400 */
[----:B------:R-:W-:Y:S01]  /*57f0*/  PLOP3.LUT P0, PT, PT, PT, UP1, 0x40, 0x0 ;  /* 0x000000000000781c */ /* 0x000fe20003f0e818 */
[----:B------:R-:W-:Y:S01]  /*5800*/  UISETP.NE.AND UP1, UPT, UR32, URZ, UPT ;  /* 0x0000003f2000728c */ /* 0x000fe2000bf25270 */
[----:B------:R-:W-:-:S02]  /*5810*/  FSEL R185, R50, -INF , !P4 ;  /* 0xff80000032b97808 */ /* 0x000fc40006000000 */
        /* <DEDUP_REMOVED lines=10> */
[C---:B------:R-:W-:Y:S01]  /*58c0*/  ISETP.GT.AND P0, PT, R3.reuse, 0x48, P0 ;  /* 0x000000480300780c */ /* 0x040fe20000704270 */
[----:B------:R5:W1:Y:S01]  /*58d0*/  MUFU.TANH R138, R6 ;  /* 0x00000006008a7308 */ /* 0x000a620000002400 */
[----:B------:R-:W-:-:S02]  /*58e0*/  ISETP.GT.AND P6, PT, R3, 0x31, P6 ;  /* 0x000000310300780c */ /* 0x000fc400037c4270 */
[C---:B------:R-:W-:Y:S02]  /*58f0*/  ISETP.GT.AND P5, PT, R3.reuse, 0x38, P5 ;  /* 0x000000380300780c */ /* 0x040fe40002fa4270 */
[C---:B------:R-:W-:Y:S02]  /*5900*/  ISETP.GT.AND P4, PT, R3.reuse, 0x39, P4 ;  /* 0x000000390300780c */ /* 0x040fe40002784270 */
[C---:B------:R-:W-:Y:S01]  /*5910*/  ISETP.GT.AND P2, PT, R3.reuse, 0x40, P2 ;  /* 0x000000400300780c */ /* 0x040fe20001744270 */
[----:B------:R-:W1:Y:S01]  /*5920*/  MUFU.TANH R16, R7 ;  /* 0x0000000700107308 */ /* 0x000e620000002400 */
[----:B------:R-:W-:Y:S02]  /*5930*/  ISETP.GT.AND P1, PT, R3, 0x41, P1 ;  /* 0x000000410300780c */ /* 0x000fe40000f24270 */
[C---:B------:R-:W-:Y:S02]  /*5940*/  ISETP.LT.OR P0, PT, R5.reuse, 0x49, P0 ;  /* 0x000000490500780c */ /* 0x040fe40000701670 */
[----:B------:R-:W-:-:S02]  /*5950*/  ISETP.LT.OR P6, PT, R5, 0x32, P6 ;  /* 0x000000320500780c */ /* 0x000fc400037c1670 */
[----:B------:R-:W-:Y:S01]  /*5960*/  ISETP.LT.OR P5, PT, R5, 0x39, P5 ;  /* 0x000000390500780c */ /* 0x000fe20002fa1670 */
[----:B-----5:R-:W-:Y:S01]  /*5970*/  FMUL.FTZ R6, R167, c[0x0][0x320] ;  /* 0x0000c800a7067a20 */ /* 0x020fe20000410000 */
[C---:B------:R-:W-:Y:S01]  /*5980*/  ISETP.LT.OR P4, PT, R5.reuse, 0x3a, P4 ;  /* 0x0000003a0500780c */ /* 0x040fe20002781670 */
[----:B------:R-:W1:Y:S01]  /*5990*/  MUFU.TANH R13, R13 ;  /* 0x0000000d000d7308 */ /* 0x000e620000002400 */
[C---:B------:R-:W-:Y:S02]  /*59a0*/  ISETP.LT.OR P2, PT, R5.reuse, 0x41, P2 ;  /* 0x000000410500780c */ /* 0x040fe40001741670 */
[----:B------:R-:W-:Y:S02]  /*59b0*/  ISETP.LT.OR P1, PT, R5, 0x42, P1 ;  /* 0x000000420500780c */ /* 0x000fe40000f21670 */
[----:B------:R-:W-:Y:S02]  /*59c0*/  FSEL R236, R55, -INF , !P0 ;  /* 0xff80000037ec7808 */ /* 0x000fe40004000000 */
[----:B------:R-:W-:Y:S01]  /*59d0*/  PLOP3.LUT P0, PT, PT, PT, UP0, 0x40, 0x0 ;  /* 0x000000000000781c */ /* 0x000fe20003f0e808 */
[----:B------:R5:W1:Y:S01]  /*59e0*/  MUFU.TANH R25, R6 ;  /* 0x0000000600197308 */ /* 0x000a620000002400 */
[----:B------:R-:W-:-:S02]  /*59f0*/  FSEL R200, R42, -INF , !P6 ;  /* 0xff8000002ac87808 */ /* 0x000fc40007000000 */
[----:B------:R-:W-:Y:S02]  /*5a00*/  FSEL R201, R62, -INF , !P5 ;  /* 0xff8000003ec97808 */ /* 0x000fe40006800000 */
[----:B------:R-:W-:Y:S02]  /*5a10*/  FSEL R204, R63, -INF , !P4 ;  /* 0xff8000003fcc7808 */ /* 0x000fe40006000000 */
[----:B------:R-:W-:Y:S01]  /*5a20*/  FSEL R240, R61, -INF , !P2 ;  /* 0xff8000003df07808 */ /* 0x000fe20005000000 */
[----:B------:R-:W1:Y:S01]  /*5a30*/  MUFU.TANH R59, R12 ;  /* 0x0000000c003b7308 */ /* 0x000e620000002400 */
[----:B------:R-:W-:Y:S02]  /*5a40*/  FSEL R239, R60, -INF , !P1 ;  /* 0xff8000003cef7808 */ /* 0x000fe40004800000 */
[----:B------:R-:W-:Y:S02]  /*5a50*/  PLOP3.LUT P6, PT, PT, PT, UP6, 0x40, 0x0 ;  /* 0x000000000000781c */ /* 0x000fe40003fce868 */
[----:B------:R-:W-:-:S02]  /*5a60*/  PLOP3.LUT P5, PT, PT, PT, UP5, 0x40, 0x0 ;  /* 0x000000000000781c */ /* 0x000fc40003fae858 */
[----:B------:R-:W-:Y:S01]  /*5a70*/  PLOP3.LUT P4, PT, PT, PT, UP4, 0x40, 0x0 ;  /* 0x000000000000781c */ /* 0x000fe20003f8e848 */
[----:B-----5:R-:W-:Y:S01]  /*5a80*/  FMUL.FTZ R6, R110, c[0x0][0x320] ;  /* 0x0000c8006e067a20 */ /* 0x020fe20000410000 */
[----:B------:R-:W-:Y:S01]  /*5a90*/  PLOP3.LUT P2, PT, PT, PT, UP3, 0x40, 0x0 ;  /* 0x000000000000781c */ /* 0x000fe20003f4e838 */
[----:B------:R-:W1:Y:S01]  /*5aa0*/  MUFU.TANH R58, R11 ;  /* 0x0000000b003a7308 */ /* 0x000e620000002400 */
[----:B------:R-:W-:Y:S02]  /*5ab0*/  PLOP3.LUT P1, PT, PT, PT, UP2, 0x40, 0x0 ;  /* 0x000000000000781c */ /* 0x000fe40003f2e828 */
[C---:B------:R-:W-:Y:S02]  /*5ac0*/  ISETP.GT.AND P6, PT, R3.reuse, 0x49, P6 ;  /* 0x000000490300780c */ /* 0x040fe400037c4270 */
[C---:B------:R-:W-:Y:S02]  /*5ad0*/  ISETP.GT.AND P5, PT, R3.reuse, 0x50, P5 ;  /* 0x000000500300780c */ /* 0x040fe40002fa4270 */
[C---:B------:R-:W-:Y:S01]  /*5ae0*/  ISETP.GT.AND P4, PT, R3.reuse, 0x51, P4 ;  /* 0x000000510300780c */ /* 0x040fe20002784270 */
[----:B------:R5:W1:Y:S01]  /*5af0*/  MUFU.TANH R38, R6 ;  /* 0x0000000600267308 */ /* 0x000a620000002400 */
[----:B------:R-:W-:-:S02]  /*5b00*/  ISETP.GT.AND P2, PT, R3, 0x58, P2 ;  /* 0x000000580300780c */ /* 0x000fc40001744270 */
[----:B------:R-:W-:Y:S02]  /*5b10*/  ISETP.GT.AND P1, PT, R3, 0x59, P1 ;  /* 0x000000590300780c */ /* 0x000fe40000f24270 */
[C---:B------:R-:W-:Y:S02]  /*5b20*/  ISETP.LT.OR P6, PT, R5.reuse, 0x4a, P6 ;  /* 0x0000004a0500780c */ /* 0x040fe400037c1670 */
[C---:B------:R-:W-:Y:S01]  /*5b30*/  ISETP.LT.OR P5, PT, R5.reuse, 0x51, P5 ;  /* 0x000000510500780c */ /* 0x040fe20002fa1670 */
[----:B------:R-:W1:Y:S01]  /*5b40*/  MUFU.TANH R10, R10 ;  /* 0x0000000a000a7308 */ /* 0x000e620000002400 */
[C---:B------:R-:W-:Y:S02]  /*5b50*/  ISETP.LT.OR P4, PT, R5.reuse, 0x52, P4 ;  /* 0x000000520500780c */ /* 0x040fe40002781670 */
[C---:B------:R-:W-:Y:S02]  /*5b60*/  ISETP.LT.OR P2, PT, R5.reuse, 0x59, P2 ;  /* 0x000000590500780c */ /* 0x040fe40001741670 */
[----:B------:R-:W-:-:S02]  /*5b70*/  ISETP.LT.OR P1, PT, R5, 0x5a, P1 ;  /* 0x0000005a0500780c */ /* 0x000fc40000f21670 */
[----:B------:R-:W-:Y:S01]  /*5b80*/  FSEL R235, R54, -INF , !P6 ;  /* 0xff80000036eb7808 */ /* 0x000fe20007000000 */
[----:B-----5:R-:W-:Y:S01]  /*5b90*/  FMUL.FTZ R6, R111, c[0x0][0x320] ;  /* 0x0000c8006f067a20 */ /* 0x020fe20000410000 */
[----:B------:R-:W-:Y:S02]  /*5ba0*/  FSEL R237, R41, -INF , !P5 ;  /* 0xff80000029ed7808 */ /* 0x000fe40006800000 */
[----:B------:R-:W-:Y:S01]  /*5bb0*/  FSEL R238, R39, -INF , !P4 ;  /* 0xff80000027ee7808 */ /* 0x000fe20006000000 */
[----:B------:R5:W1:Y:S01]  /*5bc0*/  MUFU.TANH R40, R6 ;  /* 0x0000000600287308 */ /* 0x000a620000002400 */
[----:B------:R-:W-:Y:S02]  /*5bd0*/  FSEL R242, R36, -INF , !P2 ;  /* 0xff80000024f27808 */ /* 0x000fe40005000000 */
[----:B------:R-:W-:Y:S01]  /*5be0*/  FSEL R243, R33, -INF , !P1 ;  /* 0xff80000021f37808 */ /* 0x000fe20004800000 */
[----:B-----5:R-:W-:-:S04]  /*5bf0*/  FMUL.FTZ R6, R170, c[0x0][0x320] ;  /* 0x0000c800aa067a20 */ /* 0x020fc80000410000 */
[----:B------:R5:W1:Y:S02]  /*5c00*/  MUFU.TANH R21, R6 ;  /* 0x0000000600157308 */ /* 0x000a640000002400 */
[----:B-----5:R-:W-:-:S06]  /*5c10*/  FMUL.FTZ R6, R143, c[0x0][0x320] ;  /* 0x0000c8008f067a20 */ /* 0x020fcc0000410000 */
[----:B------:R5:W1:Y:S02]  /*5c20*/  MUFU.TANH R15, R6 ;  /* 0x00000006000f7308 */ /* 0x000a640000002400 */
[----:B-----5:R-:W5:Y:S02]  /*5c30*/  SHFL.IDX PT, R6, R18, 0x3, 0x1c1f ;  /* 0x007c1f0012067f89 */ /* 0x020f6400000e0000 */
[----:B-----5:R-:W-:-:S05]  /*5c40*/  IMAD.IADD R3, R20, 0x1, R6 ;  /* 0x0000000114037824 */ /* 0x020fca00078e0206 */
[----:B------:R-:W-:Y:S01]  /*5c50*/  IMNMX R5, R3, R22, PT ;  /* 0x0000001603057217 */ /* 0x000fe20003800200 */
[----:B------:R-:W-:Y:S01]  /*5c60*/  IMAD.IADD R3, R23, 0x1, R6 ;  /* 0x0000000117037824 */ /* 0x000fe200078e0206 */
        /* <DEDUP_REMOVED lines=13> */
.L_x_256:
[----:B------:R-:W-:-:S04]  /*5d40*/  MOV R7, c[0x0][0x32c] ;  /* 0x0000cb0000077a02 */ /* 0x000fc80000000f00 */
[----:B------:R-:W-:-:S13]  /*5d50*/  ISETP.NE.AND P0, PT, R7, 0x1, PT ;  /* 0x000000010700780c */ /* 0x000fda0003f05270 */
[----:B------:R-:W-:-:S05]  /*5d60*/  @P0 IMAD.HI.U32 R7, R6, c[0x0][0x330], RZ ;  /* 0x0000cc0006070a27 */ /* 0x000fca00078e00ff */
[----:B------:R-:W-:Y:S02]  /*5d70*/  @P0 SHF.R.U32.HI R6, RZ, c[0x0][0x334], R7 ;  /* 0x0000cd00ff060a19 */ /* 0x000fe40000011607 */
.L_x_257:
[----:B------:R-:W-:Y:S05]  /*5d80*/  BSYNC B0 ;  /* 0x0000000000007941 */ /* 0x000fea0003800000 */
.L_x_255:
[----:B------:R-:W-:-:S05]  /*5d90*/  IMAD R6, R6, c[0x0][0x32c], R24 ;  /* 0x0000cb0006067a24 */ /* 0x000fca00078e0218 */
[----:B------:R-:W-:Y:S02]  /*5da0*/  IADD3 R7, R6, c[0x0][0x32c], RZ ;  /* 0x0000cb0006077a10 */ /* 0x000fe40007ffe0ff */
[----:B------:R-:W-:Y:S02]  /*5db0*/  IMNMX R3, R3, R6, !PT ;  /* 0x0000000603037217 */ /* 0x000fe40007800200 */
[----:B------:R-:W-:Y:S02]  /*5dc0*/  IMNMX R5, R5, R7, PT ;  /* 0x0000000705057217 */ /* 0x000fe40003800200 */
.L_x_254:
[----:B-1234-:R-:W-:Y:S01]  /*5dd0*/  FMNMX.FTZ R7, R66, R70, !PT ;  /* 0x0000004642077209 */ /* 0x01efe20007810000 */
[----:B------:R-:W-:Y:S01]  /*5de0*/  UP2UR UR32, UPR, URZ, 0x40 ;  /* 0x000000403f207883 */ /* 0x000fe20008000000 */
[----:B------:R-:W-:Y:S01]  /*5df0*/  FMNMX.FTZ R6, R52, R51, !PT ;  /* 0x0000003334067209 */ /* 0x000fe20007810000 */
[----:B------:R-:W-:Y:S01]  /*5e00*/  UISETP.NE.AND UP6, UPT, UR30, URZ, UPT ;  /* 0x0000003f1e00728c */ /* 0x000fe2000bfc5270 */
[----:B------:R-:W-:Y:S01]  /*5e10*/  FMNMX.FTZ R7, R73, R7, !PT ;  /* 0x0000000749077209 */ /* 0x000fe20007810000 */
[----:B------:R-:W-:Y:S01]  /*5e20*/  IMAD.SHL.U32 R209, R0, 0x2, RZ ;  /* 0x0000000200d17824 */ /* 0x000fe200078e00ff */
[----:B------:R-:W-:Y:S01]  /*5e30*/  FMNMX.FTZ R6, R57, R6, !PT ;  /* 0x0000000639067209 */ /* 0x000fe20007810000 */
[----:B------:R-:W-:Y:S01]  /*5e40*/  UP2UR UR30, UPR, URZ, 0x40 ;  /* 0x000000403f1e7883 */ /* 0x000fe20008000000 */
[----:B------:R-:W-:Y:S01]  /*5e50*/  FMNMX.FTZ R72, R74, R7, !PT ;  /* 0x000000074a487209 */ /* 0x000fe20007810000 */
[----:B------:R-:W-:Y:S01]  /*5e60*/  UISETP.NE.AND UP6, UPT, UR31, URZ, UPT ;  /* 0x0000003f1f00728c */ /* 0x000fe2000bfc5270 */
        /* <DEDUP_REMOVED lines=25> */
[----:B------:R-:W-:Y:S01]  /*6000*/  IMAD R212, R2, 0x2, R209 ;  /* 0x0000000202d47824 */ /* 0x000fe200078e02d1 */
[----:B------:R-:W-:Y:S01]  /*6010*/  FMNMX.FTZ R72, R81, R72, !PT ;  /* 0x0000004851487209 */ /* 0x000fe20007810000 */
[----:B------:R-:W-:Y:S01]  /*6020*/  LDSM.16.MT88.4 R60, [R209+0x100] ;  /* 0x00010000d13c783b */ /* 0x000fe20000004200 */
[----:B------:R-:W-:-:S02]  /*6030*/  FMNMX.FTZ R6, R112, R6, !PT ;  /* 0x0000000670067209 */ /* 0x000fc40007810000 */
[----:B------:R-:W-:Y:S01]  /*6040*/  FMNMX.FTZ R72, R82, R72, !PT ;  /* 0x0000004852487209 */ /* 0x000fe20007810000 */
[----:B------:R-:W-:Y:S01]  /*6050*/  LDSM.16.MT88.4 R84, [R212+0x100] ;  /* 0x00010000d454783b */ /* 0x000fe20000004200 */
[----:B------:R-:W-:Y:S02]  /*6060*/  FMNMX.FTZ R6, R118, R6, !PT ;  /* 0x0000000676067209 */ /* 0x000fe40007810000 */
[----:B------:R-:W-:Y:S01]  /*6070*/  FMNMX.FTZ R72, R83, R72, !PT ;  /* 0x0000004853487209 */ /* 0x000fe20007810000 */
[----:B------:R-:W-:Y:S01]  /*6080*/  LDSM.16.MT88.4 R92, [R212+0x900] ;  /* 0x00090000d45c783b */ /* 0x000fe20000004200 */
[----:B------:R-:W-:Y:S02]  /*6090*/  FMNMX.FTZ R6, R126, R6, !PT ;  /* 0x000000067e067209 */ /* 0x000fe40007810000 */
        /* <DEDUP_REMOVED lines=25> */
[----:B------:R-:W-:Y:S01]  /*6230*/  PLOP3.LUT P6, PT, PT, PT, UP6, 0x40, 0x0 ;  /* 0x000000000000781c */ /* 0x000fe20003fce868 */
[----:B------:R-:W1:Y:S01]  /*6240*/  SHFL.BFLY PT, R6, R72, 0x2, 0x1f ;  /* 0x0c401f0048067f89 */ /* 0x000e6200000e0000 */
[----:B------:R-:W-:Y:S01]  /*6250*/  PLOP3.LUT P4, PT, PT, PT, UP5, 0x40, 0x0 ;  /* 0x000000000000781c */ /* 0x000fe20003f8e858 */
[----:B------:R-:W-:Y:S01]  /*6260*/  UISETP.NE.AND UP6, UPT, UR30, URZ, UPT ;  /* 0x0000003f1e00728c */ /* 0x000fe2000bfc5270 */
[C---:B------:R-:W-:Y:S01]  /*6270*/  ISETP.GT.AND P6, PT, R3.reuse, RZ, P6 ;  /* 0x000000ff0300720c */ /* 0x040fe200037c4270 */
[----:B------:R-:W2:Y:S01]  /*6280*/  SHFL.BFLY PT, R7, R71, 0x2, 0x1f ;  /* 0x0c401f0047077f89 */ /* 0x000ea200000e0000 */
[----:B------:R-:W-:Y:S01]  /*6290*/  ISETP.GT.AND P4, PT, R3, 0x8, P4 ;  /* 0x000000080300780c */ /* 0x000fe20002784270 */
[----:B------:R-:W-:Y:S01]  /*62a0*/  UISETP.NE.AND UP5, UPT, UR31, URZ, UPT ;  /* 0x0000003f1f00728c */ /* 0x000fe2000bfa5270 */
[----:B------:R-:W-:-:S02]  /*62b0*/  ISETP.LT.OR P6, PT, R5, 0x1, P6 ;  /* 0x000000010500780c */ /* 0x000fc400037c1670 */
[----:B------:R-:W-:Y:S01]  /*62c0*/  PLOP3.LUT P2, PT, PT, PT, UP0, 0x40, 0x0 ;  /* 0x000000000000781c */ /* 0x000fe20003f4e808 */
[----:B------:R-:W-:Y:S01]  /*62d0*/  UISETP.NE.AND UP0, UPT, UR23, URZ, UPT ;  /* 0x0000003f1700728c */ /* 0x000fe2000bf05270 */
[----:B------:R-:W-:Y:S02]  /*62e0*/  FSEL R116, R27, -INF , !P6 ;  /* 0xff8000001b747808 */ /* 0x000fe40007000000 */
[----:B------:R-:W-:Y:S01]  /*62f0*/  PLOP3.LUT P6, PT, PT, PT, UP2, 0x40, 0x0 ;  /* 0x000000000000781c */ /* 0x000fe20003fce828 */
[----:B------:R-:W-:Y:S01]  /*6300*/  UISETP.NE.AND UP2, UPT, UR21, URZ, UPT ;  /* 0x0000003f1500728c */ /* 0x000fe2000bf45270 */
[----:B------:R-:W-:Y:S02]  /*6310*/  ISETP.LT.OR P4, PT, R5, 0x9, P4 ;  /* 0x000000090500780c */ /* 0x000fe40002781670 */
[----:B------:R-:W-:Y:S02]  /*6320*/  ISETP.GT.AND P6, PT, R3, 0x18, P6 ;  /* 0x000000180300780c */ /* 0x000fe400037c4270 */
[----:B------:R-:W-:-:S02]  /*6330*/  FSEL R114, R21, -INF , !P4 ;  /* 0xff80000015727808 */ /* 0x000fc40006000000 */
[----:B------:R-:W-:Y:S01]  /*6340*/  PLOP3.LUT P4, PT, PT, PT, UP0, 0x40, 0x0 ;  /* 0x000000000000781c */ /* 0x000fe20003f8e808 */
[----:B------:R-:W-:Y:S01]  /*6350*/  UISETP.NE.AND UP0, UPT, UR19, URZ, UPT ;  /* 0x0000003f1300728c */ /* 0x000fe2000bf05270 */
[----:B------:R-:W-:Y:S02]  /*6360*/  ISETP.LT.OR P6, PT, R5, 0x19, P6 ;  /* 0x000000190500780c */ /* 0x000fe400037c1670 */
[----:B-1----:R-:W-:Y:S02]  /*6370*/  FMNMX.FTZ R72, R72, R6, !PT ;  /* 0x0000000648487209 */ /* 0x002fe40007810000 */
[----:B------:R-:W-:Y:S02]  /*6380*/  FSEL R121, R26, -INF , !P6 ;  /* 0xff8000001a797808 */ /* 0x000fe40007000000 */
[----:B--2---:R-:W-:Y:S01]  /*6390*/  FMNMX.FTZ R71, R71, R7, !PT ;  /* 0x0000000747477209 */ /* 0x004fe20007810000 */
[----:B------:R-:W1:Y:S01]  /*63a0*/  SHFL.BFLY PT, R6, R72, 0x1, 0x1f ;  /* 0x0c201f0048067f89 */ /* 0x000e6200000e0000 */
[----:B------:R-:W-:Y:S01]  /*63b0*/  PLOP3.LUT P6, PT, PT, PT, UP0, 0x40, 0x0 ;  /* 0x000000000000781c */ /* 0x000fe20003fce808 */
[----:B------:R-:W-:Y:S01]  /*63c0*/  UISETP.NE.AND UP0, UPT, UR14, URZ, UPT ;  /* 0x0000003f0e00728c */ /* 0x000fe2000bf05270 */
[----:B------:R-:W-:Y:S01]  /*63d0*/  PLOP3.LUT P5, PT, PT, PT, UP6, 0x40, 0x0 ;  /* 0x000000000000781c */ /* 0x000fe20003fae868 */
[----:B------:R-:W2:Y:S01]  /*63e0*/  SHFL.BFLY PT, R7, R71, 0x1, 0x1f ;  /* 0x0c201f0047077f89 */ /* 0x000ea200000e0000 */
[----:B------:R-:W-:Y:S01]  /*63f0*/  ISETP.GT.AND P6, PT, R3, 0x30, P6 ;  /* 0x000000300300780c */ /* 0x000fe200037c4270 */
[----:B------:R-:W-:Y:S01]  /*6400*/  UISETP.NE.AND UP6, UPT, UR32, URZ, UPT ;  /* 0x0000003f2000728c */ /* 0x000fe2000bfc5270 */
[----:B------:R-:W-:Y:S01]  /*6410*/  PLOP3.LUT P1, PT, PT, PT, UP1, 0x40, 0x0 ;  /* 0x000000000000781c */ /* 0x000fe20003f2e818 */
[----:B------:R-:W-:Y:S01]  /*6420*/  UISETP.NE.AND UP1, UPT, UR20, URZ, UPT ;  /* 0x0000003f1400728c */ /* 0x000fe2000bf25270 */
[----:B------:R-:W-:-:S02]  /*6430*/  ISETP.LT.OR P6, PT, R5, 0x31, P6 ;  /* 0x000000310500780c */ /* 0x000fc400037c1670 */
[----:B------:R-:W-:Y:S01]  /*6440*/  PLOP3.LUT P0, PT, PT, PT, UP3, 0x40, 0x0 ;  /* 0x000000000000781c */ /* 0x000fe20003f0e838 */
[----:B------:R-:W-:Y:S01]  /*6450*/  UISETP.NE.AND UP3, UPT, UR22, URZ, UPT ;  /* 0x0000003f1600728c */ /* 0x000fe2000bf65270 */
[----:B------:R-:W-:Y:S02]  /*6460*/  FSEL R193, R8, -INF , !P6 ;  /* 0xff80000008c17808 */ /* 0x000fe40007000000 */
[C---:B------:R-:W-:Y:S02]  /*6470*/  ISETP.GT.AND P5, PT, R3.reuse, 0x1, P5 ;  /* 0x000000010300780c */ /* 0x040fe40002fa4270 */
[C---:B------:R-:W-:Y:S02]  /*6480*/  ISETP.GT.AND P2, PT, R3.reuse, 0x9, P2 ;  /* 0x000000090300780c */ /* 0x040fe40001744270 */
[C---:B------:R-:W-:Y:S02]  /*6490*/  ISETP.GT.AND P1, PT, R3.reuse, 0x10, P1 ;  /* 0x000000100300780c */ /* 0x040fe40000f24270 */
[----:B------:R-:W-:-:S02]  /*64a0*/  ISETP.GT.AND P0, PT, R3, 0x11, P0 ;  /* 0x000000110300780c */ /* 0x000fc40000704270 */
[C---:B------:R-:W-:Y:S02]  /*64b0*/  ISETP.LT.OR P5, PT, R5.reuse, 0x2, P5 ;  /* 0x000000020500780c */ /* 0x040fe40002fa1670 */
[----:B-1----:R-:W-:Y:S02]  /*64c0*/  FMNMX.FTZ R72, R72, R6, !PT ;  /* 0x0000000648487209 */ /* 0x002fe40007810000 */
[----:B------:R-:W-:Y:S02]  /*64d0*/  ISETP.LT.OR P2, PT, R5, 0xa, P2 ;  /* 0x0000000a0500780c */ /* 0x000fe40001741670 */
[----:B--2---:R-:W-:Y:S01]  /*64e0*/  FMNMX.FTZ R71, R71, R7, !PT ;  /* 0x0000000747477209 */ /* 0x004fe20007810000 */
[C---:B------:R-:W-:Y:S01]  /*64f0*/  FMUL.FTZ R7, R72.reuse, c[0x0][0x2d0] ;  /* 0x0000b40048077a20 */ /* 0x040fe20000410000 */
[----:B------:R-:W-:Y:S02]  /*6500*/  FSETP.NEU.FTZ.AND P6, PT, R72, -INF , PT ;  /* 0xff8000004800780b */ /* 0x000fe40003fdd000 */
[----:B------:R-:W-:Y:S01]  /*6510*/  ISETP.LT.OR P1, PT, R5, 0x11, P1 ;  /* 0x000000110500780c */ /* 0x000fe20000f21670 */
[----:B------:R-:W-:Y:S01]  /*6520*/  FMUL.FTZ R6, R71, c[0x0][0x2d0] ;  /* 0x0000b40047067a20 */ /* 0x000fe20000410000 */
[----:B------:R-:W-:-:S02]  /*6530*/  FSEL R7, R7, RZ, P6 ;  /* 0x000000ff07077208 */ /* 0x000fc40003000000 */
[----:B------:R-:W-:Y:S02]  /*6540*/  FSETP.NEU.FTZ.AND P6, PT, R71, -INF , PT ;  /* 0xff8000004700780b */ /* 0x000fe40003fdd000 */
[----:B------:R-:W-:Y:S01]  /*6550*/  ISETP.LT.OR P0, PT, R5, 0x12, P0 ;  /* 0x000000120500780c */ /* 0x000fe20000701670 */
[--C-:B------:R-:W-:Y:S01]  /*6560*/  FFMA.FTZ R8, R66, c[0x0][0x2d0], -R7.reuse ;  /* 0x0000b40042087a23 */ /* 0x100fe20000010807 */
[----:B------:R-:W-:Y:S02]  /*6570*/  FSEL R6, R6, RZ, P6 ;  /* 0x000000ff06067208 */ /* 0x000fe40003000000 */
[----:B------:R-:W-:Y:S01]  /*6580*/  LEA R210, R4, R209, 0x1 ;  /* 0x000000d104d27211 */ /* 0x000fe200078e08ff */
[----:B------:R1:W-:Y:S01]  /*6590*/  MUFU.EX2 R151, R8 ;  /* 0x0000000800977308 */ /* 0x0003e20000000800 */
[----:B------:R-:W-:Y:S01]  /*65a0*/  FSEL R115, R14, -INF , !P5 ;  /* 0xff8000000e737808 */ /* 0x000fe20006800000 */
[----:B------:R-:W-:Y:S01]  /*65b0*/  FFMA.FTZ R0, R57, c[0x0][0x2d0], -R6 ;  /* 0x0000b40039007a23 */ /* 0x000fe20000010806 */
[----:B------:R-:W-:Y:S01]  /*65c0*/  FSEL R113, R19, -INF , !P2 ;  /* 0xff80000013717808 */ /* 0x000fe20005000000 */
[----:B------:R-:W-:Y:S01]  /*65d0*/  IMAD R211, R2, 0x2, R210 ;  /* 0x0000000202d37824 */ /* 0x000fe200078e02d2 */
[----:B------:R-:W-:Y:S01]  /*65e0*/  FSEL R117, R10, -INF , !P1 ;  /* 0xff8000000a757808 */ /* 0x000fe20004800000 */
[----:B------:R-:W2:Y:S01]  /*65f0*/  LDSM.16.MT88.4 R100, [R210+0x100] ;  /* 0x00010000d264783b */ /* 0x000ea20000004200 */
[----:B------:R-:W-:Y:S01]  /*6600*/  FSEL R119, R25, -INF , !P0 ;  /* 0xff80000019777808 */ /* 0x000fe20004000000 */
[----:B------:R3:W-:Y:S01]  /*6610*/  MUFU.EX2 R157, R0 ;  /* 0x00000000009d7308 */ /* 0x0007e20000000800 */
[----:B------:R-:W-:Y:S01]  /*6620*/  PLOP3.LUT P5, PT, PT, PT, UP4, 0x40, 0x0 ;  /* 0x000000000000781c */ /* 0x000fe20003fae848 */
[----:B------:R-:W-:Y:S01]  /*6630*/  UISETP.NE.AND UP4, UPT, UR18, URZ, UPT ;  /* 0x0000003f1200728c */ /* 0x000fe2000bf85270 */
[----:B------:R-:W-:Y:S01]  /*6640*/  PLOP3.LUT P2, PT, PT, PT, UP3, 0x40, 0x0 ;  /* 0x000000000000781c */ /* 0x000fe20003f4e838 */
[----:B------:R-:W-:Y:S01]  /*6650*/  UISETP.NE.AND UP3, UPT, UR17, URZ, UPT ;  /* 0x0000003f1100728c */ /* 0x000fe2000bf65270 */
[----:B------:R-:W-:Y:S01]  /*6660*/  PLOP3.LUT P1, PT, PT, PT, UP2, 0x40, 0x0 ;  /* 0x000000000000781c */ /* 0x000fe20003f2e828 */
[----:B------:R-:W-:Y:S01]  /*6670*/  UISETP.NE.AND UP2, UPT, UR16, URZ, UPT ;  /* 0x0000003f1000728c */ /* 0x000fe2000bf45270 */
[----:B------:R-:W-:Y:S01]  /*6680*/  PLOP3.LUT P0, PT, PT, PT, UP1, 0x40, 0x0 ;  /* 0x000000000000781c */ /* 0x000fe20003f0e818 */
[--C-:B-1----:R-:W-:Y:S01]  /*6690*/  FFMA.FTZ R8, R70, c[0x0][0x2d0], -R7.reuse ;  /* 0x0000b40046087a23 */ /* 0x102fe20000010807 */
[----:B------:R-:W-:Y:S01]  /*66a0*/  FMNMX.FTZ R2, R120, R122, !PT ;  /* 0x0000007a78027209 */ /* 0x000fe20007810000 */
[----:B------:R-:W-:Y:S01]  /*66b0*/  UISETP.NE.AND UP1, UPT, UR15, URZ, UPT ;  /* 0x0000003f0f00728c */ /* 0x000fe2000bf25270 */
[C---:B------:R-:W-:Y:S01]  /*66c0*/  ISETP.GT.AND P5, PT, R3.reuse, 0x19, P5 ;  /* 0x000000190300780c */ /* 0x040fe20002fa4270 */
[----:B------:R1:W4:Y:S01]  /*66d0*/  MUFU.EX2 R11, R8 ;  /* 0x00000008000b7308 */ /* 0x0003220000000800 */
[C---:B------:R-:W-:Y:S01]  /*66e0*/  ISETP.GT.AND P4, PT, R3.reuse, 0x20, P4 ;  /* 0x000000200300780c */ /* 0x040fe20002784270 */
[----:B------:R-:W5:Y:S01]  /*66f0*/  LDSM.16.MT88.4 R96, [R211+0x100] ;  /* 0x00010000d360783b */ /* 0x000f620000004200 */
[C---:B------:R-:W-:Y:S01]  /*6700*/  ISETP.GT.AND P2, PT, R3.reuse, 0x21, P2 ;  /* 0x000000210300780c */ /* 0x040fe20001744270 */
[----:B---3--:R-:W-:Y:S01]  /*6710*/  FFMA.FTZ R0, R56, c[0x0][0x2d0], -R6 ;  /* 0x0000b40038007a23 */ /* 0x008fe20000010806 */
[C---:B------:R-:W-:Y:S01]  /*6720*/  ISETP.GT.AND P1, PT, R3.reuse, 0x28, P1 ;  /* 0x000000280300780c */ /* 0x040fe20000f24270 */
[----:B------:R-:W3:Y:S01]  /*6730*/  LDSM.16.MT88.4 R88, [R210+0x900] ;  /* 0x00090000d258783b */ /* 0x000ee20000004200 */
[----:B------:R-:W-:Y:S01]  /*6740*/  ISETP.GT.AND P0, PT, R3, 0x29, P0 ;  /* 0x000000290300780c */ /* 0x000fe20000704270 */
[----:B------:R2:W-:Y:S01]  /*6750*/  MUFU.EX2 R70, R0 ;  /* 0x0000000000467308 */ /* 0x0005e20000000800 */
[----:B------:R-:W-:Y:S01]  /*6760*/  FMNMX.FTZ R2, R124, R2, !PT ;  /* 0x000000027c027209 */ /* 0x000fe20007810000 */
[----:B------:R-:W3:Y:S01]  /*6770*/  LDSM.16.MT88.4 R104, [R211+0x900] ;  /* 0x00090000d368783b */ /* 0x000ee20000004200 */
[C---:B------:R-:W-:Y:S01]  /*6780*/  ISETP.LT.OR P5, PT, R5.reuse, 0x1a, P5 ;  /* 0x0000001a0500780c */ /* 0x040fe20002fa1670 */
[----:B------:R-:W-:Y:S01]  /*6790*/  ULDC.64 UR14, c[0x0][0x2c8] ;  /* 0x0000b200000e7ab9 */ /* 0x000fe20000000a00 */
[C---:B------:R-:W-:Y:S01]  /*67a0*/  ISETP.LT.OR P4, PT, R5.reuse, 0x21, P4 ;  /* 0x000000210500780c */ /* 0x040fe20002781670 */
[----:B------:R-:W-:Y:S01]  /*67b0*/  UIMAD.WIDE.U32 UR16, UR11, UR14, URZ ;  /* 0x0000000e0b1072a5 */ /* 0x000fe2000f8e003f */
[----:B------:R-:W-:Y:S01]  /*67c0*/  ISETP.LT.OR P2, PT, R5, 0x22, P2 ;  /* 0x000000220500780c */ /* 0x000fe20001741670 */
[----:B-1----:R-:W-:Y:S01]  /*67d0*/  FFMA.FTZ R8, R73, c[0x0][0x2d0], -R7 ;  /* 0x0000b40049087a23 */ /* 0x002fe20000010807 */
[C---:B------:R-:W-:Y:S01]  /*67e0*/  ISETP.LT.OR P1, PT, R5.reuse, 0x29, P1 ;  /* 0x000000290500780c */ /* 0x040fe20000f21670 */
[----:B----4-:R-:W-:Y:S01]  /*67f0*/  IMAD.MOV.U32 R73, RZ, RZ, R11 ;  /* 0x000000ffff497224 */ /* 0x010fe200078e000b */
[----:B------:R-:W-:Y:S01]  /*6800*/  ISETP.LT.OR P0, PT, R5, 0x2a, P0 ;  /* 0x0000002a0500780c */ /* 0x000fe20000701670 */
[----:B------:R1:W-:Y:S01]  /*6810*/  MUFU.EX2 R156, R8 ;  /* 0x00000008009c7308 */ /* 0x0003e20000000800 */
[----:B------:R-:W-:-:S02]  /*6820*/  FSEL R123, R17, -INF , !P5 ;  /* 0xff800000117b7808 */ /* 0x000fc40006800000 */
[----:B------:R-:W-:Y:S01]  /*6830*/  FSEL R142, R9, -INF , !P4 ;  /* 0xff800000098e7808 */ /* 0x000fe20006000000 */
[--C-:B--2---:R-:W-:Y:S01]  /*6840*/  FFMA.FTZ R0, R75, c[0x0][0x2d0], -R7.reuse ;  /* 0x0000b4004b007a23 */ /* 0x104fe20000010807 */
[----:B------:R-:W-:Y:S02]  /*6850*/  FSEL R143, R30, -INF , !P2 ;  /* 0xff8000001e8f7808 */ /* 0x000fe40005000000 */
[----:B------:R-:W-:Y:S01]  /*6860*/  FSEL R144, R28, -INF , !P1 ;  /* 0xff8000001c907808 */ /* 0x000fe20004800000 */
[----:B------:R2:W-:Y:S01]  /*6870*/  MUFU.EX2 R154, R0 ;  /* 0x00000000009a7308 */ /* 0x0005e20000000800 */
[----:B------:R-:W-:Y:S02]  /*6880*/  FSEL R145, R29, -INF , !P0 ;  /* 0xff8000001d917808 */ /* 0x000fe40004000000 */
        /* <DEDUP_REMOVED lines=8> */
[----:B------:R-:W-:Y:S01]  /*6910*/  PLOP3.LUT P0, PT, PT, PT, UP0, 0x40, 0x0 ;  /* 0x000000000000781c */ /* 0x000fe20003f0e808 */
[----:B------:R-:W-:Y:S01]  /*6920*/  UISETP.NE.AND UP0, UPT, UR13, URZ, UPT ;  /* 0x0000003f0d00728c */ /* 0x000fe2000bf05270 */
[C---:B------:R-:W-:Y:S01]  /*6930*/  ISETP.GT.AND P5, PT, R3.reuse, 0x31, P5 ;  /* 0x000000310300780c */ /* 0x040fe20002fa4270 */
[----:B------:R1:W-:Y:S01]  /*6940*/  MUFU.EX2 R183, R8 ;  /* 0x0000000800b77308 */ /* 0x0003e20000000800 */
[C---:B------:R-:W-:Y:S01]  /*6950*/  ISETP.GT.AND P4, PT, R3.reuse, 0x38, P4 ;  /* 0x000000380300780c */ /* 0x040fe20002784270 */
[----:B--2---:R-:W-:Y:S01]  /*6960*/  FFMA.FTZ R0, R78, c[0x0][0x2d0], -R7 ;  /* 0x0000b4004e007a23 */ /* 0x004fe20000010807 */
[C---:B------:R-:W-:Y:S01]  /*6970*/  ISETP.GT.AND P2, PT, R3.reuse, 0x39, P2 ;  /* 0x000000390300780c */ /* 0x040fe20001744270 */
[----:B------:R-:W-:Y:S01]  /*6980*/  UISETP.NE.AND UP1, UPT, UR25, URZ, UPT ;  /* 0x0000003f1900728c */ /* 0x000fe2000bf25270 */
[----:B------:R-:W-:-:S02]  /*6990*/  ISETP.GT.AND P1, PT, R3, 0x40, P1 ;  /* 0x000000400300780c */ /* 0x000fc40000f24270 */
[----:B------:R-:W-:Y:S01]  /*69a0*/  ISETP.GT.AND P0, PT, R3, 0x41, P0 ;  /* 0x000000410300780c */ /* 0x000fe20000704270 */
[----:B------:R2:W-:Y:S01]  /*69b0*/  MUFU.EX2 R158, R0 ;  /* 0x00000000009e7308 */ /* 0x0005e20000000800 */
[C---:B------:R-:W-:Y:S02]  /*69c0*/  ISETP.LT.OR P5, PT, R5.reuse, 0x32, P5 ;  /* 0x000000320500780c */ /* 0x040fe40002fa1670 */
[C---:B------:R-:W-:Y:S02]  /*69d0*/  ISETP.LT.OR P4, PT, R5.reuse, 0x39, P4 ;  /* 0x000000390500780c */ /* 0x040fe40002781670 */
[C---:B------:R-:W-:Y:S02]  /*69e0*/  ISETP.LT.OR P2, PT, R5.reuse, 0x3a, P2 ;  /* 0x0000003a0500780c */ /* 0x040fe40001741670 */
[C---:B------:R-:W-:Y:S01]  /*69f0*/  ISETP.LT.OR P1, PT, R5.reuse, 0x41, P1 ;  /* 0x000000410500780c */ /* 0x040fe20000f21670 */
[--C-:B-1----:R-:W-:Y:S01]  /*6a00*/  FFMA.FTZ R8, R52, c[0x0][0x2d0], -R6.reuse ;  /* 0x0000b40034087a23 */ /* 0x102fe20000010806 */
[----:B------:R-:W-:Y:S01]  /*6a10*/  ISETP.LT.OR P0, PT, R5, 0x42, P0 ;  /* 0x000000420500780c */ /* 0x000fe20000701670 */
[----:B------:R-:W-:Y:S01]  /*6a20*/  @UP1 UMOV UR13, UR17 ;  /* 0x00000011000d1c82 */ /* 0x000fe20008000000 */
[----:B------:R-:W-:Y:S01]  /*6a30*/  FSEL R194, R13, -INF , !P5 ;  /* 0xff8000000dc27808 */ /* 0x000fe20006800000 */
[----:B------:R1:W-:Y:S01]  /*6a40*/  MUFU.EX2 R181, R8 ;  /* 0x0000000800b57308 */ /* 0x0003e20000000800 */
[----:B------:R-:W-:Y:S01]  /*6a50*/  FSEL R195, R38, -INF , !P4 ;  /* 0xff80000026c37808 */ /* 0x000fe20006000000 */
[----:B------:R-:W-:Y:S01]  /*6a60*/  @UP1 USHF.R.U32.HI UR11, URZ, UR15, UR13 ;  /* 0x0000000f3f0b1299 */ /* 0x000fe2000801160d */
[----:B------:R-:W-:Y:S01]  /*6a70*/  FSEL R196, R40, -INF , !P2 ;  /* 0xff80000028c47808 */ /* 0x000fe20005000000 */
[----:B--2---:R-:W-:Y:S01]  /*6a80*/  FFMA.FTZ R0, R79, c[0x0][0x2d0], -R7 ;  /* 0x0000b4004f007a23 */ /* 0x004fe20000010807 */
[----:B------:R-:W-:Y:S01]  /*6a90*/  FSEL R198, R16, -INF , !P1 ;  /* 0xff80000010c67808 */ /* 0x000fe20004800000 */
[----:B------:R-:W-:Y:S01]  /*6aa0*/  UIADD3 UR13, UR6, -0x2, URZ ;  /* 0xfffffffe060d7890 */ /* 0x000fe2000fffe03f */
[----:B------:R-:W-:Y:S01]  /*6ab0*/  FSEL R197, R15, -INF , !P0 ;  /* 0xff8000000fc57808 */ /* 0x000fe20004000000 */
[----:B------:R2:W-:Y:S01]  /*6ac0*/  MUFU.EX2 R152, R0 ;  /* 0x0000000000987308 */ /* 0x0005e20000000800 */
[----:B------:R-:W-:Y:S01]  /*6ad0*/  PLOP3.LUT P6, PT, PT, PT, UP0, 0x40, 0x0 ;  /* 0x000000000000781c */ /* 0x000fe20003fce808 */
[----:B------:R-:W-:Y:S01]  /*6ae0*/  UISETP.NE.AND UP0, UPT, UR27, URZ, UPT ;  /* 0x0000003f1b00728c */ /* 0x000fe2000bf05270 */
[----:B------:R-:W-:Y:S01]  /*6af0*/  PLOP3.LUT P5, PT, PT, PT, UP6, 0x40, 0x0 ;  /* 0x000000000000781c */ /* 0x000fe20003fae868 */
[----:B------:R-:W-:Y:S01]  /*6b00*/  UIADD3 UR14, UR5, UR11, URZ ;  /* 0x0000000b050e7290 */ /* 0x000fe2000fffe03f */
[----:B------:R-:W-:Y:S01]  /*6b10*/  PLOP3.LUT P4, PT, PT, PT, UP5, 0x40, 0x0 ;  /* 0x000000000000781c */ /* 0x000fe20003f8e858 */
[----:B------:R-:W-:Y:S01]  /*6b20*/  ULDC UR6, c[0x0][0x328] ;  /* 0x0000ca0000067ab9 */ /* 0x000fe20000000800 */
[----:B------:R-:W-:Y:S01]  /*6b30*/  PLOP3.LUT P2, PT, PT, PT, UP4, 0x40, 0x0 ;  /* 0x000000000000781c */ /* 0x000fe20003f4e848 */
[----:B-1----:R-:W-:Y:S01]  /*6b40*/  FFMA.FTZ R8, R51, c[0x0][0x2d0], -R6 ;  /* 0x0000b40033087a23 */ /* 0x002fe20000010806 */
[----:B------:R-:W-:Y:S01]  /*6b50*/  PLOP3.LUT P1, PT, PT, PT, UP3, 0x40, 0x0 ;  /* 0x000000000000781c */ /* 0x000fe20003f2e838 */
[----:B------:R-:W-:Y:S01]  /*6b60*/  UIADD3 UR6, UR14, UR6, URZ ;  /* 0x000000060e067290 */ /* 0x000fe2000fffe03f */
[----:B------:R-:W-:Y:S01]  /*6b70*/  PLOP3.LUT P0, PT, PT, PT, UP2, 0x40, 0x0 ;  /* 0x000000000000781c */ /* 0x000fe20003f0e828 */
[----:B------:R-:W-:Y:S01]  /*6b80*/  MUFU.EX2 R172, R8 ;  /* 0x0000000800ac7308 */ /* 0x000fe20000000800 */
[----:B------:R-:W-:-:S02]  /*6b90*/  ISETP.GT.AND P6, PT, R3, 0x48, P6 ;  /* 0x000000480300780c */ /* 0x000fc400037c4270 */
[----:B------:R-:W-:Y:S02]  /*6ba0*/  ISETP.GT.AND P5, PT, R3, 0x49, P5 ;  /* 0x000000490300780c */ /* 0x000fe40002fa4270 */
[----:B--2---:R-:W-:Y:S01]  /*6bb0*/  FMNMX.FTZ R0, R125, R2, !PT ;  /* 0x000000027d007209 */ /* 0x004fe20007810000 */
[----:B------:R-:W-:Y:S01]  /*6bc0*/  FFMA.FTZ R2, R77, c[0x0][0x2d0], -R7 ;  /* 0x0000b4004d027a23 */ /* 0x000fe20000010807 */
[----:B------:R-:W-:Y:S02]  /*6bd0*/  ISETP.GT.AND P4, PT, R3, 0x50, P4 ;  /* 0x000000500300780c */ /* 0x000fe40002784270 */
[----:B------:R-:W-:Y:S01]  /*6be0*/  FMNMX.FTZ R0, R129, R0, !PT ;  /* 0x0000000081007209 */ /* 0x000fe20007810000 */
[----:B------:R1:W2:Y:S01]  /*6bf0*/  MUFU.EX2 R148, R2 ;  /* 0x0000000200947308 */ /* 0x0002a20000000800 */
[----:B------:R-:W-:Y:S02]  /*6c00*/  ISETP.GT.AND P2, PT, R3, 0x51, P2 ;  /* 0x000000510300780c */ /* 0x000fe40001744270 */
[----:B------:R-:W-:-:S02]  /*6c10*/  FMNMX.FTZ R0, R131, R0, !PT ;  /* 0x0000000083007209 */ /* 0x000fc40007810000 */
[----:B------:R-:W-:Y:S02]  /*6c20*/  ISETP.GT.AND P1, PT, R3, 0x58, P1 ;  /* 0x000000580300780c */ /* 0x000fe40000f24270 */
[----:B------:R-:W-:Y:S02]  /*6c30*/  FMNMX.FTZ R0, R141, R0, !PT ;  /* 0x000000008d007209 */ /* 0x000fe40007810000 */
[----:B------:R-:W-:Y:S02]  /*6c40*/  ISETP.GT.AND P0, PT, R3, 0x59, P0 ;  /* 0x000000590300780c */ /* 0x000fe40000704270 */
[----:B------:R-:W-:Y:S02]  /*6c50*/  FMNMX.FTZ R0, R140, R0, !PT ;  /* 0x000000008c007209 */ /* 0x000fe40007810000 */
[----:B------:R-:W-:Y:S02]  /*6c60*/  FMNMX.FTZ R3, R116, R115, !PT ;  /* 0x0000007374037209 */ /* 0x000fe40007810000 */
[----:B------:R-:W-:Y:S01]  /*6c70*/  FMNMX.FTZ R0, R186, R0, !PT ;  /* 0x00000000ba007209 */ /* 0x000fe20007810000 */
[----:B-1----:R-:W-:Y:S01]  /*6c80*/  FFMA.FTZ R2, R64, c[0x0][0x2d0], -R6 ;  /* 0x0000b40040027a23 */ /* 0x002fe20000010806 */
[----:B------:R-:W-:-:S02]  /*6c90*/  FMNMX.FTZ R3, R114, R3, !PT ;  /* 0x0000000372037209 */ /* 0x000fc40007810000 */
[----:B------:R-:W-:Y:S01]  /*6ca0*/  FMNMX.FTZ R0, R185, R0, !PT ;  /* 0x00000000b9007209 */ /* 0x000fe20007810000 */
[----:B------:R1:W-:Y:S01]  /*6cb0*/  MUFU.EX2 R139, R2 ;  /* 0x00000002008b7308 */ /* 0x0003e20000000800 */
[----:B------:R-:W-:Y:S02]  /*6cc0*/  FMNMX.FTZ R3, R113, R3, !PT ;  /* 0x0000000371037209 */ /* 0x000fe40007810000 */
[----:B------:R-:W-:Y:S02]  /*6cd0*/  FMNMX.FTZ R0, R147, R0, !PT ;  /* 0x0000000093007209 */ /* 0x000fe40007810000 */
[----:B------:R-:W-:Y:S02]  /*6ce0*/  FMNMX.FTZ R3, R117, R3, !PT ;  /* 0x0000000375037209 */ /* 0x000fe40007810000 */
[----:B------:R-:W-:Y:S02]  /*6cf0*/  FMNMX.FTZ R0, R146, R0, !PT ;  /* 0x0000000092007209 */ /* 0x000fe40007810000 */
[----:B------:R-:W-:-:S02]  /*6d00*/  FMNMX.FTZ R3, R119, R3, !PT ;  /* 0x0000000377037209 */ /* 0x000fc40007810000 */
[----:B------:R-:W-:Y:S02]  /*6d10*/  FMNMX.FTZ R0, R199, R0, !PT ;  /* 0x00000000c7007209 */ /* 0x000fe40007810000 */
[----:B------:R-:W-:Y:S02]  /*6d20*/  ISETP.LT.OR P6, PT, R5, 0x49, P6 ;  /* 0x000000490500780c */ /* 0x000fe400037c1670 */
[----:B------:R-:W-:Y:S01]  /*6d30*/  FMNMX.FTZ R0, R200, R0, !PT ;  /* 0x00000000c8007209 */ /* 0x000fe20007810000 */
[----:B-1----:R-:W-:Y:S01]  /*6d40*/  FFMA.FTZ R2, R65, c[0x0][0x2d0], -R6 ;  /* 0x0000b40041027a23 */ /* 0x002fe20000010806 */
[----:B------:R-:W-:Y:S02]  /*6d50*/  ISETP.LT.OR P5, PT, R5, 0x4a, P5 ;  /* 0x0000004a0500780c */ /* 0x000fe40002fa1670 */
[----:B------:R-:W-:Y:S01]  /*6d60*/  FMNMX.FTZ R0, R201, R0, !PT ;  /* 0x00000000c9007209 */ /* 0x000fe20007810000 */
[----:B------:R1:W4:Y:S01]  /*6d70*/  MUFU.EX2 R164, R2 ;  /* 0x0000000200a47308 */ /* 0x0003220000000800 */
[----:B------:R-:W-:-:S02]  /*6d80*/  FSEL R188, R135, -INF , !P6 ;  /* 0xff80000087bc7808 */ /* 0x000fc40007000000 */
[----:B------:R-:W-:Y:S02]  /*6d90*/  FMNMX.FTZ R0, R204, R0, !PT ;  /* 0x00000000cc007209 */ /* 0x000fe40007810000 */
[C---:B------:R-:W-:Y:S02]  /*6da0*/  ISETP.LT.OR P4, PT, R5.reuse, 0x51, P4 ;  /* 0x000000510500780c */ /* 0x040fe40002781670 */
[----:B------:R-:W-:Y:S02]  /*6db0*/  FMNMX.FTZ R0, R240, R0, !PT ;  /* 0x00000000f0007209 */ /* 0x000fe40007810000 */
[----:B------:R-:W-:Y:S02]  /*6dc0*/  FSEL R187, R138, -INF , !P5 ;  /* 0xff8000008abb7808 */ /* 0x000fe40006800000 */
[----:B------:R-:W-:Y:S02]  /*6dd0*/  ISETP.LT.OR P2, PT, R5, 0x52, P2 ;  /* 0x000000520500780c */ /* 0x000fe40001741670 */
[----:B------:R-:W-:-:S02]  /*6de0*/  FSEL R190, R136, -INF , !P4 ;  /* 0xff80000088be7808 */ /* 0x000fc40006000000 */
[----:B------:R-:W-:Y:S01]  /*6df0*/  ISETP.LT.OR P1, PT, R5, 0x59, P1 ;  /* 0x000000590500780c */ /* 0x000fe20000f21670 */
[----:B-1----:R-:W-:Y:S01]  /*6e00*/  FFMA.FTZ R2, R67, c[0x0][0x2d0], -R6 ;  /* 0x0000b40043027a23 */ /* 0x002fe20000010806 */
[----:B------:R-:W-:Y:S01]  /*6e10*/  FSEL R192, R137, -INF , !P2 ;  /* 0xff80000089c07808 */ /* 0x000fe20005000000 */
[----:B------:R-:W-:Y:S01]  /*6e20*/  LDSM.16.MT88.4 R64, [R210+0x1100] ;  /* 0x00110000d240783b */ /* 0x000fe20000004200 */
[----:B------:R-:W-:Y:S01]  /*6e30*/  ISETP.LT.OR P0, PT, R5, 0x5a, P0 ;  /* 0x0000005a0500780c */ /* 0x000fe20000701670 */
[----:B------:R1:W-:Y:S01]  /*6e40*/  MUFU.EX2 R74, R2 ;  /* 0x00000002004a7308 */ /* 0x0003e20000000800 */
[----:B------:R-:W-:Y:S02]  /*6e50*/  FSEL R191, R59, -INF , !P1 ;  /* 0xff8000003bbf7808 */ /* 0x000fe40004800000 */
[----:B------:R-:W-:Y:S02]  /*6e60*/  FSEL R189, R58, -INF , !P0 ;  /* 0xff8000003abd7808 */ /* 0x000fe40004000000 */
[----:B--2---:R-:W-:Y:S01]  /*6e70*/  F2FP.BF16.PACK_AB R10, R148, R152 ;  /* 0x00000098940a723e */ /* 0x004fe200000010ff */
[----:B------:R-:W-:Y:S01]  /*6e80*/  LDSM.16.MT88.4 R56, [R211+0x1100] ;  /* 0x00110000d338783b */ /* 0x000fe20000004200 */
[----:B------:R-:W-:-:S02]  /*6e90*/  F2FP.BF16.PACK_AB R12, R73, R151 ;  /* 0x00000097490c723e */ /* 0x000fc400000010ff */
[----:B------:R-:W-:Y:S02]  /*6ea0*/  F2FP.BF16.PACK_AB R14, R183, R156 ;  /* 0x0000009cb70e723e */ /* 0x000fe400000010ff */
[----:B------:R-:W-:Y:S02]  /*6eb0*/  F2FP.BF16.PACK_AB R13, R172, R181 ;  /* 0x000000b5ac0d723e */ /* 0x000fe400000010ff */
[----:B------:R-:W-:Y:S02]  /*6ec0*/  F2FP.BF16.PACK_AB R15, R70, R157 ;  /* 0x0000009d460f723e */ /* 0x000fe400000010ff */
[----:B------:R-:W-:Y:S01]  /*6ed0*/  F2FP.BF16.PACK_AB R8, R158, R154 ;  /* 0x0000009a9e08723e */ /* 0x000fe200000010ff */
[----:B-1----:R-:W-:Y:S01]  /*6ee0*/  FFMA.FTZ R2, R46, c[0x0][0x2d0], -R6 ;  /* 0x0000b4002e027a23 */ /* 0x002fe20000010806 */
[----:B----4-:R-:W-:-:S03]  /*6ef0*/  F2FP.BF16.PACK_AB R9, R164, R139 ;  /* 0x0000008ba409723e */ /* 0x010fc600000010ff */
[----:B------:R1:W2:Y:S01]  /*6f00*/  MUFU.EX2 R150, R2 ;  /* 0x0000000200967308 */ /* 0x0002a20000000800 */
[C---:B------:R-:W-:Y:S08]  /*6f10*/  HMMA.16816.F32.BF16 R20, R12.reuse, R84, RZ ;  /* 0x000000540c14723c */ /* 0x040ff000000418ff */
[----:B------:R-:W-:Y:S01]  /*6f20*/  HMMA.16816.F32.BF16 R24, R12, R100, RZ ;  /* 0x000000640c18723c */ /* 0x000fe200000418ff */
[----:B-1----:R-:W-:Y:S01]  /*6f30*/  FMNMX.FTZ R2, R121, R3, !PT ;  /* 0x0000000379027209 */ /* 0x002fe20007810000 */
[----:B------:R-:W-:-:S06]  /*6f40*/  FFMA.FTZ R3, R76, c[0x0][0x2d0], -R7 ;  /* 0x0000b4004c037a23 */ /* 0x000fcc0000010807 */
[----:B------:R-:W-:Y:S01]  /*6f50*/  HMMA.16816.F32.BF16 R36, R12, R86, RZ ;  /* 0x000000560c24723c */ /* 0x000fe200000418ff */
[----:B------:R-:W-:Y:S01]  /*6f60*/  LDSM.16.MT88.4 R76, [R212+0x1100] ;  /* 0x00110000d44c783b */ /* 0x000fe20000004200 */
[----:B------:R-:W-:Y:S01]  /*6f70*/  FMNMX.FTZ R2, R123, R2, !PT ;  /* 0x000000027b027209 */ /* 0x000fe20007810000 */
[----:B------:R1:W-:Y:S01]  /*6f80*/  MUFU.EX2 R180, R3 ;  /* 0x0000000300b47308 */ /* 0x0003e20000000800 */
[----:B--2---:R-:W-:-:S04]  /*6f90*/  F2FP.BF16.PACK_AB R11, R150, R74 ;  /* 0x0000004a960b723e */ /* 0x004fc800000010ff */
[C---:B------:R-:W-:Y:S08]  /*6fa0*/  HMMA.16816.F32.BF16 R16, R12.reuse, R60, RZ ;  /* 0x0000003c0c10723c */ /* 0x040ff000000418ff */
[----:B------:R-:W-:Y:S01]  /*6fb0*/  HMMA.16816.F32.BF16 R32, R12, R62, RZ ;  /* 0x0000003e0c20723c */ /* 0x000fe200000418ff */
[----:B-1----:R-:W-:Y:S01]  /*6fc0*/  FMNMX.FTZ R3, R142, R2, !PT ;  /* 0x000000028e037209 */ /* 0x002fe20007810000 */
[----:B------:R-:W-:-:S03]  /*6fd0*/  FFMA.FTZ R2, R80, c[0x0][0x2d0], -R7 ;  /* 0x0000b40050027a23 */ /* 0x000fc60000010807 */
[----:B------:R-:W-:Y:S01]  /*6fe0*/  FMNMX.FTZ R3, R143, R3, !PT ;  /* 0x000000038f037209 */ /* 0x000fe20007810000 */
[----:B------:R1:W2:Y:S02]  /*6ff0*/  MUFU.EX2 R159, R2 ;  /* 0x00000002009f7308 */ /* 0x0002a40000000800 */
[C---:B-----5:R-:W-:Y:S08]  /*7000*/  HMMA.16816.F32.BF16 R28, R12.reuse, R96, RZ ;  /* 0x000000600c1c723c */ /* 0x060ff000000418ff */
[----:B------:R-:W-:Y:S01]  /*7010*/  HMMA.16816.F32.BF16 R48, R12, R102, RZ ;  /* 0x000000660c30723c */ /* 0x000fe200000418ff */
[----:B-1----:R-:W-:Y:S01]  /*7020*/  FMNMX.FTZ R2, R239, R0, !PT ;  /* 0x00000000ef027209 */ /* 0x002fe20007810000 */
[----:B------:R-:W-:-:S06]  /*7030*/  FFMA.FTZ R0, R81, c[0x0][0x2d0], -R7 ;  /* 0x0000b40051007a23 */ /* 0x000fcc0000010807 */
[----:B------:R-:W-:Y:S01]  /*7040*/  HMMA.16816.F32.BF16 R44, R12, R98, RZ ;  /* 0x000000620c2c723c */ /* 0x000fe200000418ff */
[----:B------:R1:W-:Y:S07]  /*7050*/  MUFU.EX2 R167, R0 ;  /* 0x0000000000a77308 */ /* 0x0003ee0000000800 */
[C---:B------:R-:W-:Y:S08]  /*7060*/  HMMA.16816.F32.BF16 R40, R8.reuse, R92, R20 ;  /* 0x0000005c0828723c */ /* 0x040ff00000041814 */
[----:B---3--:R-:W-:Y:S01]  /*7070*/  HMMA.16816.F32.BF16 R20, R8, R88, R24 ;  /* 0x000000580814723c */ /* 0x008fe20000041818 */
[----:B-1----:R-:W-:-:S02]  /*7080*/  FMNMX.FTZ R0, R236, R2, !PT ;  /* 0x00000002ec007209 */ /* 0x002fc40007810000 */
[----:B------:R-:W-:Y:S01]  /*7090*/  FMNMX.FTZ R2, R144, R3, !PT ;  /* 0x0000000390027209 */ /* 0x000fe20007810000 */
[----:B------:R-:W-:Y:S01]  /*70a0*/  FFMA.FTZ R3, R82, c[0x0][0x2d0], -R7 ;  /* 0x0000b40052037a23 */ /* 0x000fe20000010807 */
[----:B------:R-:W-:-:S03]  /*70b0*/  FMNMX.FTZ R0, R235, R0, !PT ;  /* 0x00000000eb007209 */ /* 0x000fc60007810000 */
[C---:B------:R-:W-:Y:S01]  /*70c0*/  HMMA.16816.F32.BF16 R36, R8.reuse, R94, R36 ;  /* 0x0000005e0824723c */ /* 0x040fe20000041824 */
[----:B------:R-:W-:Y:S01]  /*70d0*/  FMNMX.FTZ R2, R145, R2, !PT ;  /* 0x0000000291027209 */ /* 0x000fe20007810000 */
[----:B------:R1:W-:Y:S01]  /*70e0*/  MUFU.EX2 R153, R3 ;  /* 0x0000000300997308 */ /* 0x0003e20000000800 */
[----:B------:R-:W-:Y:S02]  /*70f0*/  FMNMX.FTZ R0, R237, R0, !PT ;  /* 0x00000000ed007209 */ /* 0x000fe40007810000 */
[----:B------:R-:W-:Y:S02]  /*7100*/  FMNMX.FTZ R2, R193, R2, !PT ;  /* 0x00000002c1027209 */ /* 0x000fe40007810000 */
[----:B------:R-:W-:Y:S01]  /*7110*/  FMNMX.FTZ R0, R238, R0, !PT ;  /* 0x00000000ee007209 */ /* 0x000fe20007810000 */
[----:B------:R-:W-:Y:S01]  /*7120*/  HMMA.16816.F32.BF16 R52, R8, R108, R16 ;  /* 0x0000006c0834723c */ /* 0x000fe20000041810 */
[----:B------:R-:W-:Y:S02]  /*7130*/  FMNMX.FTZ R2, R194, R2, !PT ;  /* 0x00000002c2027209 */ /* 0x000fe40007810000 */
[----:B------:R-:W-:-:S04]  /*7140*/  FMNMX.FTZ R0, R242, R0, !PT ;  /* 0x00000000f2007209 */ /* 0x000fc80007810000 */
[----:B------:R-:W-:Y:S01]  /*7150*/  FMNMX.FTZ R0, R243, R0, !PT ;  /* 0x00000000f3007209 */ /* 0x000fe20007810000 */
[----:B------:R-:W-:Y:S01]  /*7160*/  HMMA.16816.F32.BF16 R16, R8, R110, R32 ;  /* 0x0000006e0810723c */ /* 0x000fe20000041820 */
[----:B-1----:R-:W-:-:S03]  /*7170*/  FFMA.FTZ R3, R83, c[0x0][0x2d0], -R7 ;  /* 0x0000b40053037a23 */ /* 0x002fc60000010807 */
[----:B------:R-:W1:Y:S01]  /*7180*/  SHFL.BFLY PT, R4, R0, 0x2, 0x1f ;  /* 0x0c401f0000047f89 */ /* 0x000e6200000e0000 */
[----:B------:R3:W-:Y:S03]  /*7190*/  MUFU.EX2 R149, R3 ;  /* 0x0000000300957308 */ /* 0x0007e60000000800 */
[----:B------:R-:W-:Y:S01]  /*71a0*/  LDSM.16.MT88.4 R80, [R209+0x1100] ;  /* 0x00110000d150783b */ /* 0x000fe20000004200 */
[C---:B------:R-:W-:Y:S08]  /*71b0*/  HMMA.16816.F32.BF16 R12, R8.reuse, R104, R28 ;  /* 0x00000068080c723c */ /* 0x040ff0000004181c */
[----:B------:R-:W-:Y:S01]  /*71c0*/  HMMA.16816.F32.BF16 R24, R8, R90, R48 ;  /* 0x0000005a0818723c */ /* 0x000fe20000041830 */
[----:B---3--:R-:W-:Y:S01]  /*71d0*/  FMNMX.FTZ R3, R195, R2, !PT ;  /* 0x00000002c3037209 */ /* 0x008fe20007810000 */
[----:B------:R-:W-:-:S02]  /*71e0*/  FFMA.FTZ R2, R68, c[0x0][0x2d0], -R6 ;  /* 0x0000b40044027a23 */ /* 0x000fc40000010806 */
[----:B------:R-:W-:-:S04]  /*71f0*/  IMAD.MOV.U32 R68, RZ, RZ, R152 ;  /* 0x000000ffff447224 */ /* 0x000fc800078e0098 */
[----:B------:R-:W-:Y:S01]  /*7200*/  HMMA.16816.F32.BF16 R32, R8, R106, R44 ;  /* 0x0000006a0820723c */ /* 0x000fe2000004182c */
[----:B------:R3:W-:Y:S01]  /*7210*/  MUFU.EX2 R182, R2 ;  /* 0x0000000200b67308 */ /* 0x0007e20000000800 */
[----:B-1----:R-:W-:-:S05]  /*7220*/  FMNMX.FTZ R0, R0, R4, !PT ;  /* 0x0000000400007209 */ /* 0x002fca0007810000 */
[----:B------:R-:W1:Y:S01]  /*7230*/  SHFL.BFLY PT, R5, R0, 0x1, 0x1f ;  /* 0x0c201f0000057f89 */ /* 0x000e6200000e0000 */
[----:B--2---:R-:W-:Y:S02]  /*7240*/  F2FP.BF16.PACK_AB R8, R159, R180 ;  /* 0x000000b49f08723e */ /* 0x004fe400000010ff */
[----:B---3--:R-:W-:Y:S01]  /*7250*/  FMNMX.FTZ R2, R196, R3, !PT ;  /* 0x00000003c4027209 */ /* 0x008fe20007810000 */
[----:B------:R-:W-:Y:S01]  /*7260*/  FFMA.FTZ R3, R69, c[0x0][0x2d0], -R6 ;  /* 0x0000b40045037a23 */ /* 0x000fe20000010806 */
[----:B------:R-:W-:Y:S02]  /*7270*/  MOV R69, R70 ;  /* 0x0000004600457202 */ /* 0x000fe40000000f00 */
[----:B------:R-:W-:Y:S01]  /*7280*/  FMNMX.FTZ R2, R198, R2, !PT ;  /* 0x00000002c6027209 */ /* 0x000fe20007810000 */
[----:B------:R2:W3:Y:S03]  /*7290*/  MUFU.EX2 R166, R3 ;  /* 0x0000000300a67308 */ /* 0x0004e60000000800 */
[----:B------:R-:W-:-:S04]  /*72a0*/  FMNMX.FTZ R2, R197, R2, !PT ;  /* 0x00000002c5027209 */ /* 0x000fc80007810000 */
[----:B------:R-:W-:Y:S02]  /*72b0*/  FMNMX.FTZ R2, R188, R2, !PT ;  /* 0x00000002bc027209 */ /* 0x000fe40007810000 */
[----:B-1----:R-:W-:Y:S01]  /*72c0*/  FMNMX.FTZ R70, R0, R5, !PT ;  /* 0x0000000500467209 */ /* 0x002fe20007810000 */
[----:B------:R-:W-:Y:S01]  /*72d0*/  FFMA.FTZ R0, R128, c[0x0][0x2d0], -R6 ;  /* 0x0000b40080007a23 */ /* 0x000fe20000010806 */
[----:B------:R-:W-:Y:S01]  /*72e0*/  FMNMX.FTZ R2, R187, R2, !PT ;  /* 0x00000002bb027209 */ /* 0x000fe20007810000 */
[----:B------:R-:W-:Y:S01]  /*72f0*/  IMAD.MOV.U32 R128, RZ, RZ, R164 ;  /* 0x000000ffff807224 */ /* 0x000fe200078e00a4 */
[----:B------:R-:W-:Y:S01]  /*7300*/  FSETP.NEU.FTZ.AND P0, PT, R70, -INF , PT ;  /* 0xff8000004600780b */ /* 0x000fe20003f1d000 */
[----:B------:R-:W-:Y:S01]  /*7310*/  IMAD.MOV.U32 R5, RZ, RZ, R181 ;  /* 0x000000ffff057224 */ /* 0x000fe200078e00b5 */
[----:B------:R-:W-:Y:S01]  /*7320*/  FMNMX.FTZ R2, R190, R2, !PT ;  /* 0x00000002be027209 */ /* 0x000fe20007810000 */
[----:B--2---:R-:W-:Y:S01]  /*7330*/  FFMA.FTZ R3, R112, c[0x0][0x2d0], -R6 ;  /* 0x0000b40070037a23 */ /* 0x004fe20000010806 */
[----:B---3--:R-:W-:Y:S01]  /*7340*/  F2FP.BF16.PACK_AB R9, R166, R182 ;  /* 0x000000b6a609723e */ /* 0x008fe200000010ff */
[----:B------:R-:W-:-:S02]  /*7350*/  IMAD.MOV.U32 R112, RZ, RZ, R151 ;  /* 0x000000ffff707224 */ /* 0x000fc400078e0097 */
[----:B------:R1:W-:Y:S08]  /*7360*/  MUFU.EX2 R165, R3 ;  /* 0x0000000300a57308 */ /* 0x0003f00000000800 */
[----:B------:R2:W-:Y:S01]  /*7370*/  MUFU.EX2 R151, R0 ;  /* 0x0000000000977308 */ /* 0x0005e20000000800 */
[----:B-1----:R-:W-:Y:S02]  /*7380*/  FFMA.FTZ R3, R118, c[0x0][0x2d0], -R6 ;  /* 0x0000b40076037a23 */ /* 0x002fe40000010806 */
[----:B------:R-:W-:-:S05]  /*7390*/  IMAD.MOV.U32 R118, RZ, RZ, R153 ;  /* 0x000000ffff767224 */ /* 0x000fca00078e0099 */
[----:B------:R1:W3:Y:S01]  /*73a0*/  MUFU.EX2 R246, R3 ;  /* 0x0000000300f67308 */ /* 0x0002e20000000800 */
[----:B------:R-:W-:Y:S01]  /*73b0*/  F2FP.BF16.PACK_AB R10, R118, R167 ;  /* 0x000000a7760a723e */ /* 0x000fe200000010ff */
[----:B--2---:R-:W-:Y:S01]  /*73c0*/  FFMA.FTZ R0, R130, c[0x0][0x2d0], -R6 ;  /* 0x0000b40082007a23 */ /* 0x004fe20000010806 */
[----:B------:R-:W-:-:S05]  /*73d0*/  MOV R130, R159 ;  /* 0x0000009f00827202 */ /* 0x000fca0000000f00 */
[----:B------:R-:W-:Y:S01]  /*73e0*/  MUFU.EX2 R245, R0 ;  /* 0x0000000000f57308 */ /* 0x000fe20000000800 */
[----:B-1----:R-:W-:Y:S01]  /*73f0*/  FMNMX.FTZ R3, R192, R2, !PT ;  /* 0x00000002c0037209 */ /* 0x002fe20007810000 */
[----:B------:R-:W-:Y:S01]  /*7400*/  FFMA.FTZ R2, R132, c[0x0][0x2d0], -R7 ;  /* 0x0000b40084027a23 */ /* 0x000fe20000010807 */
[----:B---3--:R-:W-:Y:S02]  /*7410*/  F2FP.BF16.PACK_AB R11, R246, R165 ;  /* 0x000000a5f60b723e */ /* 0x008fe400000010ff */
[----:B------:R-:W-:-:S03]  /*7420*/  FMNMX.FTZ R3, R191, R3, !PT ;  /* 0x00000003bf037209 */ /* 0x000fc60007810000 */
[----:B------:R1:W-:Y:S01]  /*7430*/  MUFU.EX2 R152, R2 ;  /* 0x0000000200987308 */ /* 0x0003e20000000800 */
[----:B------:R-:W-:Y:S01]  /*7440*/  FMNMX.FTZ R3, R189, R3, !PT ;  /* 0x00000003bd037209 */ /* 0x000fe20007810000 */
[C---:B------:R-:W-:Y:S04]  /*7450*/  HMMA.16816.F32.BF16 R44, R8.reuse, R76, R40 ;  /* 0x0000004c082c723c */ /* 0x040fe80000041828 */
[----:B------:R-:W2:Y:S04]  /*7460*/  SHFL.BFLY PT, R4, R3, 0x2, 0x1f ;  /* 0x0c401f0003047f89 */ /* 0x000ea800000e0000 */
[----:B------:R-:W-:Y:S01]  /*7470*/  HMMA.16816.F32.BF16 R40, R8, R64, R20 ;  /* 0x000000400828723c */ /* 0x000fe20000041814 */
[----:B-1----:R-:W-:-:S04]  /*7480*/  FFMA.FTZ R2, R133, c[0x0][0x2d0], -R7 ;  /* 0x0000b40085027a23 */ /* 0x002fc80000010807 */
[----:B------:R1:W-:Y:S03]  /*7490*/  MUFU.EX2 R155, R2 ;  /* 0x00000002009b7308 */ /* 0x0003e60000000800 */
[C---:B------:R-:W-:Y:S07]  /*74a0*/  HMMA.16816.F32.BF16 R20, R8.reuse, R78, R36 ;  /* 0x0000004e0814723c */ /* 0x040fee0000041824 */
[----:B------:R-:W-:Y:S01]  /*74b0*/  IMAD.MOV.U32 R38, RZ, RZ, R156 ;  /* 0x000000ffff267224 */ /* 0x000fe200078e009c */
[----:B------:R-:W-:Y:S01]  /*74c0*/  HMMA.16816.F32.BF16 R48, R8, R80, R52 ;  /* 0x000000500830723c */ /* 0x000fe20000041834 */
[----:B------:R-:W-:Y:S01]  /*74d0*/  IMAD.MOV.U32 R36, RZ, RZ, R130 ;  /* 0x000000ffff247224 */ /* 0x000fe200078e0082 */
[----:B--2---:R-:W-:Y:S01]  /*74e0*/  FMNMX.FTZ R3, R3, R4, !PT ;  /* 0x0000000403037209 */ /* 0x004fe20007810000 */
[----:B------:R-:W-:-:S02]  /*74f0*/  IMAD.MOV.U32 R130, RZ, RZ, R180 ;  /* 0x000000ffff827224 */ /* 0x000fc400078e00b4 */
[----:B-1----:R-:W-:Y:S02]  /*7500*/  FFMA.FTZ R2, R134, c[0x0][0x2d0], -R7 ;  /* 0x0000b40086027a23 */ /* 0x002fe40000010807 */
[----:B------:R-:W1:Y:S01]  /*7510*/  SHFL.BFLY PT, R4, R3, 0x1, 0x1f ;  /* 0x0c201f0003047f89 */ /* 0x000e6200000e0000 */
[----:B------:R-:W-:Y:S01]  /*7520*/  IMAD.MOV.U32 R55, RZ, RZ, R172 ;  /* 0x000000ffff377224 */ /* 0x000fe200078e00ac */
[----:B------:R-:W-:Y:S01]  /*7530*/  HMMA.16816.F32.BF16 R28, R8, R56, R12 ;  /* 0x00000038081c723c */ /* 0x000fe2000004180c */
[----:B------:R2:W3:Y:S01]  /*7540*/  MUFU.EX2 R135, R2 ;  /* 0x0000000200877308 */ /* 0x0004e20000000800 */
[----:B------:R-:W-:Y:S01]  /*7550*/  LDSM.16.MT88.4 R172, [R211+0x1900] ;  /* 0x00190000d3ac783b */ /* 0x000fe20000004200 */
[----:B------:R-:W-:Y:S01]  /*7560*/  MOV R54, R167 ;  /* 0x000000a700367202 */ /* 0x000fe20000000f00 */
[----:B------:R-:W-:Y:S02]  /*7570*/  IMAD.MOV.U32 R52, RZ, RZ, R165 ;  /* 0x000000ffff347224 */ /* 0x000fe400078e00a5 */
[----:B------:R-:W-:-:S02]  /*7580*/  IMAD.MOV.U32 R53, RZ, RZ, R166 ;  /* 0x000000ffff357224 */ /* 0x000fc400078e00a6 */
[C---:B------:R-:W-:Y:S08]  /*7590*/  HMMA.16816.F32.BF16 R16, R8.reuse, R82, R16 ;  /* 0x000000520810723c */ /* 0x040ff00000041810 */
[----:B------:R-:W-:Y:S01]  /*75a0*/  HMMA.16816.F32.BF16 R24, R8, R66, R24 ;  /* 0x000000420818723c */ /* 0x000fe20000041818 */
[----:B--2---:R-:W-:Y:S02]  /*75b0*/  FFMA.FTZ R2, R126, c[0x0][0x2d0], -R6 ;  /* 0x0000b4007e027a23 */ /* 0x004fe40000010806 */
[----:B---3--:R-:W-:-:S02]  /*75c0*/  IMAD.MOV.U32 R39, RZ, RZ, R135 ;  /* 0x000000ffff277224 */ /* 0x008fc400078e0087 */
[----:B------:R2:W-:Y:S01]  /*75d0*/  MUFU.EX2 R75, R2 ;  /* 0x00000002004b7308 */ /* 0x0005e20000000800 */
[----:B-1----:R-:W-:Y:S02]  /*75e0*/  FMNMX.FTZ R3, R3, R4, !PT ;  /* 0x0000000403037209 */ /* 0x002fe40007810000 */
[----:B------:R-:W-:Y:S07]  /*75f0*/  HMMA.16816.F32.BF16 R12, R8, R58, R32 ;  /* 0x0000003a080c723c */ /* 0x000fee0000041820 */
[----:B------:R-:W-:-:S02]  /*7600*/  F2FP.BF16.PACK_AB R8, R152, R149 ;  /* 0x000000959808723e */ /* 0x000fc400000010ff */
[----:B------:R-:W-:Y:S02]  /*7610*/  F2FP.BF16.PACK_AB R10, R39, R155 ;  /* 0x0000009b270a723e */ /* 0x000fe400000010ff */
[----:B------:R-:W-:Y:S01]  /*7620*/  F2FP.BF16.PACK_AB R11, R245, R151 ;  /* 0x00000097f50b723e */ /* 0x000fe200000010ff */
[----:B--2---:R-:W-:-:S04]  /*7630*/  FFMA.FTZ R2, R127, c[0x0][0x2d0], -R6 ;  /* 0x0000b4007f027a23 */ /* 0x004fc80000010806 */
[----:B------:R1:W2:Y:S02]  /*7640*/  MUFU.EX2 R153, R2 ;  /* 0x0000000200997308 */ /* 0x0002a40000000800 */
[----:B-1----:R-:W-:Y:S01]  /*7650*/  FMUL.FTZ R2, R70, c[0x0][0x2d0] ;  /* 0x0000b40046027a20 */ /* 0x002fe20000410000 */
[----:B--2---:R-:W-:-:S04]  /*7660*/  F2FP.BF16.PACK_AB R9, R153, R75 ;  /* 0x0000004b9909723e */ /* 0x004fc800000010ff */
[----:B------:R-:W-:Y:S02]  /*7670*/  FSEL R2, R2, RZ, P0 ;  /* 0x000000ff02027208 */ /* 0x000fe40000000000 */
[----:B------:R-:W-:Y:S01]  /*7680*/  FSETP.NEU.FTZ.AND P0, PT, R3, -INF , PT ;  /* 0xff8000000300780b */ /* 0x000fe20003f1d000 */
[C---:B------:R-:W-:Y:S02]  /*7690*/  HMMA.16816.F32.BF16 R176, R8.reuse, R168, R48 ;  /* 0x000000a808b0723c */ /* 0x040fe40000041830 */
[----:B------:R-:W-:Y:S02]  /*76a0*/  FFMA.FTZ R0, R120, c[0x0][0x2d0], -R2 ;  /* 0x0000b40078007a23 */ /* 0x000fe40000010802 */
[----:B------:R-:W-:Y:S02]  /*76b0*/  IMAD.MOV.U32 R120, RZ, RZ, R158 ;  /* 0x000000ffff787224 */ /* 0x000fe400078e009e */
[----:B------:R1:W-:Y:S01]  /*76c0*/  MUFU.EX2 R252, R0 ;  /* 0x0000000000fc7308 */ /* 0x0003e20000000800 */
[----:B------:R-:W-:Y:S01]  /*76d0*/  FFMA.FTZ R4, R131, c[0x0][0x2d0], -R2 ;  /* 0x0000b40083047a23 */ /* 0x000fe20000010802 */
[----:B------:R-:W-:Y:S01]  /*76e0*/  MOV R50, R52 ;  /* 0x0000003400327202 */ /* 0x000fe20000000f00 */
[----:B------:R-:W-:Y:S01]  /*76f0*/  IMAD.MOV.U32 R51, RZ, RZ, R128 ;  /* 0x000000ffff337224 */ /* 0x000fe200078e0080 */
[----:B------:R-:W-:Y:S01]  /*7700*/  HMMA.16816.F32.BF16 R164, R8, R170, R16 ;  /* 0x000000aa08a4723c */ /* 0x000fe20000041810 */
[----:B------:R-:W-:-:S02]  /*7710*/  IMAD.MOV.U32 R128, RZ, RZ, R182 ;  /* 0x000000ffff807224 */ /* 0x000fc400078e00b6 */
[----:B------:R-:W-:Y:S01]  /*7720*/  IMAD.MOV.U32 R37, RZ, RZ, R120 ;  /* 0x000000ffff257224 */ /* 0x000fe200078e0078 */
[----:B------:R-:W-:Y:S01]  /*7730*/  MUFU.EX2 R247, R4 ;  /* 0x0000000400f77308 */ /* 0x000fe20000000800 */
[----:B------:R-:W-:Y:S01]  /*7740*/  MOV R120, R246 ;  /* 0x000000f600787202 */ /* 0x000fe20000000f00 */
[----:B------:R-:W-:Y:S02]  /*7750*/  IMAD.MOV.U32 R49, RZ, RZ, R53 ;  /* 0x000000ffff317224 */ /* 0x000fe400078e0035 */
[----:B------:R-:W-:Y:S01]  /*7760*/  IMAD.MOV.U32 R48, RZ, RZ, R54 ;  /* 0x000000ffff307224 */ /* 0x000fe200078e0036 */
[----:B------:R-:W-:Y:S01]  /*7770*/  HMMA.16816.F32.BF16 R132, R8, R162, R20 ;  /* 0x000000a20884723c */ /* 0x000fe20000041814 */
[----:B------:R-:W-:Y:S02]  /*7780*/  IMAD.MOV.U32 R131, RZ, RZ, R154 ;  /* 0x000000ffff837224 */ /* 0x000fe400078e009a */
[----:B-1----:R-:W-:Y:S02]  /*7790*/  FFMA.FTZ R0, R122, c[0x0][0x2d0], -R2 ;  /* 0x0000b4007a007a23 */ /* 0x002fe40000010802 */
[----:B------:R-:W-:-:S02]  /*77a0*/  IMAD.MOV.U32 R122, RZ, RZ, R157 ;  /* 0x000000ffff7a7224 */ /* 0x000fc400078e009d */
[----:B------:R1:W2:Y:S01]  /*77b0*/  MUFU.EX2 R250, R0 ;  /* 0x0000000000fa7308 */ /* 0x0002a20000000800 */
[----:B------:R-:W3:Y:S01]  /*77c0*/  LDSM.16.MT88.4 R156, [R210+0x1900] ;  /* 0x00190000d29c783b */ /* 0x000ee20000004200 */
[----:B-1----:R-:W-:-:S06]  /*77d0*/  FFMA.FTZ R0, R124, c[0x0][0x2d0], -R2 ;  /* 0x0000b4007c007a23 */ /* 0x002fcc0000010802 */
[----:B------:R1:W-:Y:S02]  /*77e0*/  MUFU.EX2 R251, R0 ;  /* 0x0000000000fb7308 */ /* 0x0003e40000000800 */
[----:B-1----:R-:W-:Y:S02]  /*77f0*/  FFMA.FTZ R0, R125, c[0x0][0x2d0], -R2 ;  /* 0x0000b4007d007a23 */ /* 0x002fe40000010802 */
[----:B------:R-:W-:Y:S04]  /*7800*/  HMMA.16816.F32.BF16 R124, R8, R160, R44 ;  /* 0x000000a0087c723c */ /* 0x000fe8000004182c */
[----:B------:R1:W4:Y:S03]  /*7810*/  MUFU.EX2 R248, R0 ;  /* 0x0000000000f87308 */ /* 0x0003260000000800 */
[----:B------:R-:W-:Y:S01]  /*7820*/  IMAD.MOV.U32 R45, RZ, RZ, R75 ;  /* 0x000000ffff2d7224 */ /* 0x000fe200078e004b */
[----:B------:R-:W-:Y:S01]  /*7830*/  MOV R47, R148 ;  /* 0x00000094002f7202 */ /* 0x000fe20000000f00 */
[----:B------:R-:W-:-:S02]  /*7840*/  IMAD.MOV.U32 R44, RZ, RZ, R150 ;  /* 0x000000ffff2c7224 */ /* 0x000fc400078e0096 */
[----:B------:R-:W-:Y:S02]  /*7850*/  IMAD.MOV.U32 R46, RZ, RZ, R149 ;  /* 0x000000ffff2e7224 */ /* 0x000fe400078e0095 */
[----:B-1----:R-:W-:Y:S01]  /*7860*/  FFMA.FTZ R0, R129, c[0x0][0x2d0], -R2 ;  /* 0x0000b40081007a23 */ /* 0x002fe20000010802 */
[----:B------:R-:W-:-:S03]  /*7870*/  MOV R129, R155 ;  /* 0x0000009b00817202 */ /* 0x000fc60000000f00 */
[----:B------:R1:W-:Y:S02]  /*7880*/  MUFU.EX2 R249, R0 ;  /* 0x0000000000f97308 */ /* 0x0003e40000000800 */
[----:B-1----:R-:W-:-:S05]  /*7890*/  FMUL.FTZ R0, R3, c[0x0][0x2d0] ;  /* 0x0000b40003007a20 */ /* 0x002fca0000410000 */
[----:B------:R-:W-:Y:S02]  /*78a0*/  FSEL R0, R0, RZ, P0 ;  /* 0x000000ff00007208 */ /* 0x000fe40000000000 */
[----:B------:R-:W-:-:S03]  /*78b0*/  PLOP3.LUT P0, PT, PT, PT, UP0, 0x40, 0x0 ;  /* 0x000000000000781c */ /* 0x000fc60003f0e808 */
[--C-:B------:R-:W-:Y:S02]  /*78c0*/  FFMA.FTZ R4, R116, c[0x0][0x2d0], -R0.reuse ;  /* 0x0000b40074047a23 */ /* 0x100fe40000010800 */
[----:B------:R-:W-:Y:S02]  /*78d0*/  IMAD.MOV.U32 R116, RZ, RZ, R245 ;  /* 0x000000ffff747224 */ /* 0x000fe400078e00f5 */
[----:B------:R1:W-:Y:S02]  /*78e0*/  MUFU.EX2 R184, R4 ;  /* 0x0000000400b87308 */ /* 0x0003e40000000800 */
[----:B-1----:R-:W-:Y:S01]  /*78f0*/  FFMA.FTZ R4, R115, c[0x0][0x2d0], -R0 ;  /* 0x0000b40073047a23 */ /* 0x002fe20000010800 */
[----:B------:R-:W-:-:S05]  /*7900*/  MOV R115, R183 ;  /* 0x000000b700737202 */ /* 0x000fca0000000f00 */
[----:B------:R1:W5:Y:S02]  /*7910*/  MUFU.EX2 R183, R4 ;  /* 0x0000000400b77308 */ /* 0x0003640000000800 */
[----:B-1----:R-:W-:Y:S02]  /*7920*/  FFMA.FTZ R4, R114, c[0x0][0x2d0], -R0 ;  /* 0x0000b40072047a23 */ /* 0x002fe40000010800 */
[----:B------:R-:W-:-:S04]  /*7930*/  IMAD.MOV.U32 R114, RZ, RZ, R139 ;  /* 0x000000ffff727224 */ /* 0x000fc800078e008b */
[----:B------:R1:W-:Y:S01]  /*7940*/  MUFU.EX2 R181, R4 ;  /* 0x0000000400b57308 */ /* 0x0003e20000000800 */
[C---:B---3--:R-:W-:Y:S07]  /*7950*/  HMMA.16816.F32.BF16 R136, R8.reuse, R156, R40 ;  /* 0x0000009c0888723c */ /* 0x048fee0000041828 */
[----:B------:R-:W-:Y:S01]  /*7960*/  IMAD.MOV.U32 R41, RZ, RZ, R153 ;  /* 0x000000ffff297224 */ /* 0x000fe200078e0099 */
[----:B------:R-:W-:Y:S01]  /*7970*/  MOV R43, R151 ;  /* 0x00000097002b7202 */ /* 0x000fe20000000f00 */
[----:B------:R-:W-:Y:S01]  /*7980*/  IMAD.MOV.U32 R42, RZ, RZ, R152 ;  /* 0x000000ffff2a7224 */ /* 0x000fe200078e0098 */
[----:B------:R-:W-:Y:S01]  /*7990*/  HMMA.16816.F32.BF16 R148, R8, R158, R24 ;  /* 0x0000009e0894723c */ /* 0x000fe20000041818 */
[----:B-1----:R-:W-:-:S02]  /*79a0*/  FFMA.FTZ R4, R113, c[0x0][0x2d0], -R0 ;  /* 0x0000b40071047a23 */ /* 0x002fc40000010800 */
[----:B------:R-:W-:Y:S01]  /*79b0*/  IMAD.MOV.U32 R113, RZ, RZ, R38 ;  /* 0x000000ffff717224 */ /* 0x000fe200078e0026 */
[----:B------:R-:W-:Y:S01]  /*79c0*/  MOV R38, R122 ;  /* 0x0000007a00267202 */ /* 0x000fe20000000f00 */
[----:B------:R1:W3:Y:S01]  /*79d0*/  MUFU.EX2 R182, R4 ;  /* 0x0000000400b67308 */ /* 0x0002e20000000800 */
[----:B------:R-:W-:Y:S02]  /*79e0*/  IMAD.MOV.U32 R122, RZ, RZ, R55 ;  /* 0x000000ffff7a7224 */ /* 0x000fe400078e0037 */
[C---:B------:R-:W-:Y:S08]  /*79f0*/  HMMA.16816.F32.BF16 R152, R8.reuse, R172, R28 ;  /* 0x000000ac0898723c */ /* 0x040ff0000004181c */
[----:B------:R-:W-:Y:S01]  /*7a00*/  HMMA.16816.F32.BF16 R52, R8, R174, R12 ;  /* 0x000000ae0834723c */ /* 0x000fe2000004180c */
[----:B-1----:R-:W-:-:S06]  /*7a10*/  FFMA.FTZ R4, R141, c[0x0][0x2d0], -R2 ;  /* 0x0000b4008d047a23 */ /* 0x002fcc0000010802 */
[----:B--2---:R-:W-:Y:S01]  /*7a20*/  F2FP.BF16.PACK_AB R8, R250, R252 ;  /* 0x000000fcfa08723e */ /* 0x004fe200000010ff */
[----:B------:R-:W-:Y:S01]  /*7a30*/  IMAD.MOV.U32 R141, RZ, RZ, R47 ;  /* 0x000000ffff8d7224 */ /* 0x000fe200078e002f */
[----:B----4-:R-:W-:Y:S01]  /*7a40*/  F2FP.BF16.PACK_AB R10, R248, R251 ;  /* 0x000000fbf80a723e */ /* 0x010fe200000010ff */
[----:B------:R1:W-:Y:S01]  /*7a50*/  MUFU.EX2 R246, R4 ;  /* 0x0000000400f67308 */ /* 0x0003e20000000800 */
[----:B-----5:R-:W-:Y:S02]  /*7a60*/  F2FP.BF16.PACK_AB R9, R183, R184 ;  /* 0x000000b8b709723e */ /* 0x020fe400000010ff */
[----:B---3--:R-:W-:-:S07]  /*7a70*/  F2FP.BF16.PACK_AB R11, R182, R181 ;  /* 0x000000b5b60b723e */ /* 0x008fce00000010ff */
[----:B------:R-:W-:Y:S01]  /*7a80*/  HMMA.16816.F32.BF16 R24, R8, R84, RZ ;  /* 0x000000540818723c */ /* 0x000fe200000418ff */
[----:B-1----:R-:W-:-:S07]  /*7a90*/  FFMA.FTZ R4, R140, c[0x0][0x2d0], -R2 ;  /* 0x0000b4008c047a23 */ /* 0x002fce0000010802 */
[C---:B------:R-:W-:Y:S01]  /*7aa0*/  HMMA.16816.F32.BF16 R20, R8.reuse, R86, RZ ;  /* 0x000000560814723c */ /* 0x040fe200000418ff */
[----:B------:R-:W-:Y:S01]  /*7ab0*/  IMAD.MOV.U32 R140, RZ, RZ, R46 ;  /* 0x000000ffff8c7224 */ /* 0x000fe200078e002e */
[----:B------:R1:W2:Y:S05]  /*7ac0*/  MUFU.EX2 R245, R4 ;  /* 0x0000000400f57308 */ /* 0x0002aa0000000800 */
[----:B------:R-:W-:Y:S01]  /*7ad0*/  IMAD.MOV.U32 R87, RZ, RZ, R36 ;  /* 0x000000ffff577224 */ /* 0x000fe200078e0024 */
[----:B------:R-:W-:Y:S01]  /*7ae0*/  HMMA.16816.F32.BF16 R28, R8, R62, RZ ;  /* 0x0000003e081c723c */ /* 0x000fe200000418ff */
[----:B------:R-:W-:-:S06]  /*7af0*/  IMAD.MOV.U32 R86, RZ, RZ, R37 ;  /* 0x000000ffff567224 */ /* 0x000fcc00078e0025 */
[----:B------:R-:W-:Y:S01]  /*7b00*/  IMAD.MOV.U32 R62, RZ, RZ, R42 ;  /* 0x000000ffff3e7224 */ /* 0x000fe200078e002a */
[C---:B------:R-:W-:Y:S01]  /*7b10*/  HMMA.16816.F32.BF16 R16, R8.reuse, R100, RZ ;  /* 0x000000640810723c */ /* 0x040fe200000418ff */
[----:B------:R-:W-:Y:S02]  /*7b20*/  IMAD.MOV.U32 R63, RZ, RZ, R43 ;  /* 0x000000ffff3f7224 */ /* 0x000fe400078e002b */
[----:B-1----:R-:W-:Y:S02]  /*7b30*/  FFMA.FTZ R4, R117, c[0x0][0x2d0], -R0 ;  /* 0x0000b40075047a23 */ /* 0x002fe40000010800 */
[----:B------:R-:W-:Y:S02]  /*7b40*/  IMAD.MOV.U32 R117, RZ, RZ, R49 ;  /* 0x000000ffff757224 */ /* 0x000fe400078e0031 */
[----:B------:R1:W-:Y:S01]  /*7b50*/  MUFU.EX2 R75, R4 ;  /* 0x00000004004b7308 */ /* 0x0003e20000000800 */
[----:B------:R-:W-:Y:S01]  /*7b60*/  HMMA.16816.F32.BF16 R12, R8, R96, RZ ;  /* 0x00000060080c723c */ /* 0x000fe200000418ff */
[----:B------:R-:W-:Y:S01]  /*7b70*/  IMAD.MOV.U32 R101, RZ, RZ, R41 ;  /* 0x000000ffff657224 */ /* 0x000fe200078e0029 */
[----:B------:R-:W-:Y:S01]  /*7b80*/  MOV R100, R116 ;  /* 0x0000007400647202 */ /* 0x000fe20000000f00 */
[----:B------:R-:W-:-:S04]  /*7b90*/  IMAD.MOV.U32 R116, RZ, RZ, R48 ;  /* 0x000000ffff747224 */ /* 0x000fc800078e0030 */
[----:B------:R-:W-:Y:S01]  /*7ba0*/  MOV R97, R39 ;  /* 0x0000002700617202 */ /* 0x000fe20000000f00 */
[----:B------:R-:W-:Y:S01]  /*7bb0*/  HMMA.16816.F32.BF16 R32, R8, R60, RZ ;  /* 0x0000003c0820723c */ /* 0x000fe200000418ff */
[----:B-1----:R-:W-:-:S07]  /*7bc0*/  FFMA.FTZ R4, R119, c[0x0][0x2d0], -R0 ;  /* 0x0000b40077047a23 */ /* 0x002fce0000010800 */
[----:B------:R-:W-:Y:S01]  /*7bd0*/  HMMA.16816.F32.BF16 R40, R8, R98, RZ ;  /* 0x000000620828723c */ /* 0x000fe200000418ff */
[----:B------:R-:W-:Y:S01]  /*7be0*/  MOV R60, R44 ;  /* 0x0000002c003c7202 */ /* 0x000fe20000000f00 */
[----:B------:R-:W-:Y:S01]  /*7bf0*/  IMAD.MOV.U32 R61, RZ, RZ, R45 ;  /* 0x000000ffff3d7224 */ /* 0x000fe200078e002d */
[----:B------:R1:W3:Y:S01]  /*7c00*/  MUFU.EX2 R180, R4 ;  /* 0x0000000400b47308 */ /* 0x0002e20000000800 */
[----:B------:R-:W-:-:S03]  /*7c10*/  IMAD.MOV.U32 R119, RZ, RZ, R50 ;  /* 0x000000ffff777224 */ /* 0x000fc600078e0032 */
[----:B------:R-:W-:Y:S02]  /*7c20*/  IMAD.MOV.U32 R98, RZ, RZ, R101 ;  /* 0x000000ffff627224 */ /* 0x000fe400078e0065 */
[----:B-1----:R-:W-:Y:S01]  /*7c30*/  FFMA.FTZ R4, R121, c[0x0][0x2d0], -R0 ;  /* 0x0000b40079047a23 */ /* 0x002fe20000010800 */
[----:B------:R-:W-:-:S03]  /*7c40*/  MOV R121, R51 ;  /* 0x0000003300797202 */ /* 0x000fc60000000f00 */
[----:B------:R1:W-:Y:S02]  /*7c50*/  MUFU.EX2 R84, R4 ;  /* 0x0000000400547308 */ /* 0x0003e40000000800 */
[----:B-1----:R-:W-:Y:S02]  /*7c60*/  FFMA.FTZ R4, R123, c[0x0][0x2d0], -R0 ;  /* 0x0000b4007b047a23 */ /* 0x002fe40000010800 */
[----:B------:R-:W-:-:S04]  /*7c70*/  IMAD.MOV.U32 R123, RZ, RZ, R38 ;  /* 0x000000ffff7b7224 */ /* 0x000fc800078e0026 */
[----:B------:R1:W4:Y:S01]  /*7c80*/  MUFU.EX2 R85, R4 ;  /* 0x0000000400557308 */ /* 0x0003220000000800 */
[----:B------:R-:W-:Y:S07]  /*7c90*/  HMMA.16816.F32.BF16 R36, R8, R102, RZ ;  /* 0x000000660824723c */ /* 0x000fee00000418ff */
[----:B------:R-:W-:Y:S02]  /*7ca0*/  F2FP.BF16.PACK_AB R8, R247, R249 ;  /* 0x000000f9f708723e */ /* 0x000fe400000010ff */
[----:B--2---:R-:W-:-:S02]  /*7cb0*/  F2FP.BF16.PACK_AB R10, R245, R246 ;  /* 0x000000f6f50a723e */ /* 0x004fc400000010ff */
[----:B---3--:R-:W-:Y:S01]  /*7cc0*/  F2FP.BF16.PACK_AB R9, R180, R75 ;  /* 0x0000004bb409723e */ /* 0x008fe200000010ff */
[----:B-1----:R-:W-:Y:S01]  /*7cd0*/  FFMA.FTZ R4, R226, c[0x0][0x2d0], -R7 ;  /* 0x0000b400e2047a23 */ /* 0x002fe20000010807 */
[----:B----4-:R-:W-:-:S03]  /*7ce0*/  F2FP.BF16.PACK_AB R11, R85, R84 ;  /* 0x00000054550b723e */ /* 0x010fc600000010ff */
[----:B------:R1:W-:Y:S04]  /*7cf0*/  MUFU.EX2 R226, R4 ;  /* 0x0000000400e27308 */ /* 0x0003e80000000800 */
[C---:B------:R-:W-:Y:S07]  /*7d00*/  HMMA.16816.F32.BF16 R20, R8.reuse, R94, R20 ;  /* 0x0000005e0814723c */ /* 0x040fee0000041814 */
[----:B------:R-:W-:Y:S01]  /*7d10*/  IMAD.MOV.U32 R94, RZ, RZ, R74 ;  /* 0x000000ffff5e7224 */ /* 0x000fe200078e004a */
[----:B------:R-:W-:Y:S01]  /*7d20*/  HMMA.16816.F32.BF16 R44, R8, R92, R24 ;  /* 0x0000005c082c723c */ /* 0x000fe20000041818 */
[----:B-1----:R-:W-:-:S02]  /*7d30*/  FFMA.FTZ R4, R186, c[0x0][0x2d0], -R2 ;  /* 0x0000b400ba047a23 */ /* 0x002fc40000010802 */
[----:B------:R-:W-:-:S04]  /*7d40*/  IMAD.MOV.U32 R186, RZ, RZ, R100 ;  /* 0x000000ffffba7224 */ /* 0x000fc800078e0064 */
[----:B------:R-:W-:Y:S01]  /*7d50*/  MOV R93, R113 ;  /* 0x00000071005d7202 */ /* 0x000fe20000000f00 */
[----:B------:R1:W-:Y:S01]  /*7d60*/  MUFU.EX2 R95, R4 ;  /* 0x00000004005f7308 */ /* 0x0003e20000000800 */
[----:B------:R-:W-:Y:S01]  /*7d70*/  HMMA.16816.F32.BF16 R24, R8, R104, R12 ;  /* 0x000000680818723c */ /* 0x000fe2000004180c */
[----:B------:R-:W-:-:S06]  /*7d80*/  IMAD.MOV.U32 R92, RZ, RZ, R114 ;  /* 0x000000ffff5c7224 */ /* 0x000fcc00078e0072 */
[----:B------:R-:W-:Y:S01]  /*7d90*/  IMAD.MOV.U32 R105, RZ, RZ, R68 ;  /* 0x000000ffff697224 */ /* 0x000fe200078e0044 */
[----:B------:R-:W-:Y:S01]  /*7da0*/  HMMA.16816.F32.BF16 R48, R8, R108, R32 ;  /* 0x0000006c0830723c */ /* 0x000fe20000041820 */
[----:B------:R-:W-:Y:S01]  /*7db0*/  MOV R104, R73 ;  /* 0x0000004900687202 */ /* 0x000fe20000000f00 */
[----:B-1----:R-:W-:-:S06]  /*7dc0*/  FFMA.FTZ R4, R185, c[0x0][0x2d0], -R2 ;  /* 0x0000b400b9047a23 */ /* 0x002fcc0000010802 */
[C---:B------:R-:W-:Y:S01]  /*7dd0*/  HMMA.16816.F32.BF16 R32, R8.reuse, R88, R16 ;  /* 0x000000580820723c */ /* 0x040fe20000041810 */
[----:B------:R-:W-:Y:S01]  /*7de0*/  IMAD.MOV.U32 R185, RZ, RZ, R97 ;  /* 0x000000ffffb97224 */ /* 0x000fe200078e0061 */
[----:B------:R1:W2:Y:S05]  /*7df0*/  MUFU.EX2 R96, R4 ;  /* 0x0000000400607308 */ /* 0x0002aa0000000800 */
[----:B------:R-:W-:Y:S01]  /*7e00*/  MOV R88, R69 ;  /* 0x0000004500587202 */ /* 0x000fe20000000f00 */
[----:B------:R-:W-:Y:S01]  /*7e10*/  HMMA.16816.F32.BF16 R28, R8, R110, R28 ;  /* 0x0000006e081c723c */ /* 0x000fe2000004181c */
[----:B------:R-:W-:-:S07]  /*7e20*/  IMAD.MOV.U32 R89, RZ, RZ, R115 ;  /* 0x000000ffff597224 */ /* 0x000fce00078e0073 */
[----:B------:R-:W-:Y:S01]  /*7e30*/  HMMA.16816.F32.BF16 R16, R8, R90, R36 ;  /* 0x0000005a0810723c */ /* 0x000fe20000041824 */
[----:B------:R-:W3:Y:S01]  /*7e40*/  LDSM.16.MT88.4 R36, [R209+0x2100] ;  /* 0x00210000d124783b */ /* 0x000ee20000004200 */
[----:B-1----:R-:W-:-:S04]  /*7e50*/  FFMA.FTZ R4, R147, c[0x0][0x2d0], -R2 ;  /* 0x0000b40093047a23 */ /* 0x002fc80000010802 */
[----:B------:R1:W-:Y:S02]  /*7e60*/  MUFU.EX2 R97, R4 ;  /* 0x0000000400617308 */ /* 0x0003e40000000800 */
[----:B------:R-:W-:Y:S07]  /*7e70*/  HMMA.16816.F32.BF16 R12, R8, R106, R40 ;  /* 0x0000006a080c723c */ /* 0x000fee0000041828 */
[----:B--2---:R-:W-:Y:S01]  /*7e80*/  F2FP.BF16.PACK_AB R8, R96, R95 ;  /* 0x0000005f6008723e */ /* 0x004fe200000010ff */
[----:B------:R-:W-:Y:S01]  /*7e90*/  IMAD.MOV.U32 R41, RZ, RZ, R140 ;  /* 0x000000ffff297224 */ /* 0x000fe200078e008c */
[----:B------:R-:W-:Y:S01]  /*7ea0*/  MOV R42, R141 ;  /* 0x0000008d002a7202 */ /* 0x000fe20000000f00 */
[----:B------:R-:W-:-:S02]  /*7eb0*/  IMAD.MOV.U32 R43, RZ, RZ, R131 ;  /* 0x000000ffff2b7224 */ /* 0x000fc400078e0083 */
[----:B------:R-:W-:Y:S02]  /*7ec0*/  IMAD.MOV.U32 R40, RZ, RZ, R61 ;  /* 0x000000ffff287224 */ /* 0x000fe400078e003d */
[----:B-1----:R-:W-:-:S04]  /*7ed0*/  FFMA.FTZ R4, R146, c[0x0][0x2d0], -R2 ;  /* 0x0000b40092047a23 */ /* 0x002fc80000010802 */
        /* <DEDUP_REMOVED lines=12> */
[----:B--2---:R-:W-:Y:S01]  /*7fa0*/  F2FP.BF16.PACK_AB R11, R74, R73 ;  /* 0x000000494a0b723e */ /* 0x004fe200000010ff */
[----:B------:R-:W-:-:S04]  /*7fb0*/  IMAD.MOV.U32 R231, RZ, RZ, R63 ;  /* 0x000000ffffe77224 */ /* 0x000fc800078e003f */
[----:B------:R1:W2:Y:S02]  /*7fc0*/  MUFU.EX2 R103, R4 ;  /* 0x0000000400677308 */ /* 0x0002a40000000800 */
[C---:B------:R-:W-:Y:S07]  /*7fd0*/  HMMA.16816.F32.BF16 R108, R8.reuse, R80, R48 ;  /* 0x00000050086c723c */ /* 0x040fee0000041830 */
[----:B------:R-:W-:Y:S01]  /*7fe0*/  IMAD.MOV.U32 R80, RZ, RZ, R93 ;  /* 0x000000ffff507224 */ /* 0x000fe200078e005d */
[C---:B------:R-:W-:Y:S01]  /*7ff0*/  HMMA.16816.F32.BF16 R44, R8.reuse, R76, R44 ;  /* 0x0000004c082c723c */ /* 0x040fe2000004182c */
[----:B------:R-:W-:Y:S01]  /*8000*/  IMAD.MOV.U32 R50, RZ, RZ, R88 ;  /* 0x000000ffff327224 */ /* 0x000fe200078e0058 */
[----:B------:R-:W-:Y:S01]  /*8010*/  MOV R49, R60 ;  /* 0x0000003c00317202 */ /* 0x000fe20000000f00 */
[----:B------:R-:W-:Y:S01]  /*8020*/  IMAD.MOV.U32 R81, RZ, RZ, R62 ;  /* 0x000000ffff517224 */ /* 0x000fe200078e003e */
[----:B------:R-:W-:Y:S01]  /*8030*/  MOV R48, R104 ;  /* 0x0000006800307202 */ /* 0x000fe20000000f00 */
[----:B-1----:R-:W-:Y:S01]  /*8040*/  FFMA.FTZ R4, R230, c[0x0][0x2d0], -R7 ;  /* 0x0000b400e6047a23 */ /* 0x002fe20000010807 */
[----:B------:R-:W-:Y:S01]  /*8050*/  MOV R51, R89 ;  /* 0x0000005900337202 */ /* 0x000fe20000000f00 */
[----:B------:R-:W-:Y:S01]  /*8060*/  IMAD.MOV.U32 R230, RZ, RZ, R129 ;  /* 0x000000ffffe67224 */ /* 0x000fe200078e0081 */
[----:B------:R-:W-:Y:S01]  /*8070*/  MOV R76, R130 ;  /* 0x00000082004c7202 */ /* 0x000fe20000000f00 */
[----:B------:R1:W-:Y:S01]  /*8080*/  MUFU.EX2 R101, R4 ;  /* 0x0000000400657308 */ /* 0x0003e20000000800 */
[----:B------:R-:W-:Y:S01]  /*8090*/  IMAD.MOV.U32 R77, RZ, RZ, R128 ;  /* 0x000000ffff4d7224 */ /* 0x000fe200078e0080 */
[C---:B------:R-:W-:Y:S01]  /*80a0*/  HMMA.16816.F32.BF16 R140, R8.reuse, R64, R32 ;  /* 0x00000040088c723c */ /* 0x040fe20000041820 */
[----:B------:R-:W4:Y:S06]  /*80b0*/  LDSM.16.MT88.4 R32, [R212+0x2100] ;  /* 0x00210000d420783b */ /* 0x000f2c0000004200 */
[----:B------:R-:W-:Y:S01]  /*80c0*/  IMAD.MOV.U32 R65, RZ, RZ, R87 ;  /* 0x000000ffff417224 */ /* 0x000fe200078e0057 */
[----:B------:R-:W-:Y:S01]  /*80d0*/  HMMA.16816.F32.BF16 R128, R8, R78, R20 ;  /* 0x0000004e0880723c */ /* 0x000fe20000041814 */
[----:B------:R-:W-:Y:S01]  /*80e0*/  LDSM.16.MT88.4 R20, [R211+0x2100] ;  /* 0x00210000d314783b */ /* 0x000fe20000004200 */
[----:B------:R-:W-:-:S02]  /*80f0*/  IMAD.MOV.U32 R64, RZ, RZ, R121 ;  /* 0x000000ffff407224 */ /* 0x000fc400078e0079 */
[----:B-1----:R-:W-:Y:S01]  /*8100*/  FFMA.FTZ R4, R232, c[0x0][0x2d0], -R7 ;  /* 0x0000b400e8047a23 */ /* 0x002fe20000010807 */
[----:B------:R-:W-:-:S03]  /*8110*/  MOV R232, R98 ;  /* 0x0000006200e87202 */ /* 0x000fc60000000f00 */
[C---:B------:R-:W-:Y:S01]  /*8120*/  HMMA.16816.F32.BF16 R60, R8.reuse, R56, R24 ;  /* 0x00000038083c723c */ /* 0x040fe20000041818 */
[----:B------:R-:W-:Y:S01]  /*8130*/  MOV R78, R86 ;  /* 0x00000056004e7202 */ /* 0x000fe20000000f00 */
[----:B------:R1:W5:Y:S01]  /*8140*/  MUFU.EX2 R102, R4 ;  /* 0x0000000400667308 */ /* 0x0003620000000800 */
[----:B------:R-:W-:Y:S01]  /*8150*/  IMAD.MOV.U32 R79, RZ, RZ, R116 ;  /* 0x000000ffff4f7224 */ /* 0x000fe200078e0074 */
[----:B------:R-:W-:Y:S04]  /*8160*/  LDSM.16.MT88.4 R24, [R212+0x2900] ;  /* 0x00290000d418783b */ /* 0x000fe80000004200 */
[C---:B------:R-:W-:Y:S07]  /*8170*/  HMMA.16816.F32.BF16 R144, R8.reuse, R66, R16 ;  /* 0x000000420890723c */ /* 0x040fee0000041810 */
[----:B------:R-:W-:Y:S01]  /*8180*/  MOV R67, R64 ;  /* 0x0000004000437202 */ /* 0x000fe20000000f00 */
[----:B------:R-:W-:Y:S01]  /*8190*/  HMMA.16816.F32.BF16 R56, R8, R58, R12 ;  /* 0x0000003a0838723c */ /* 0x000fe2000004180c */
[----:B-1----:R-:W-:-:S02]  /*81a0*/  FFMA.FTZ R4, R233, c[0x0][0x2d0], -R7 ;  /* 0x0000b400e9047a23 */ /* 0x002fc40000010807 */
[----:B------:R-:W-:Y:S02]  /*81b0*/  IMAD.MOV.U32 R233, RZ, RZ, R112 ;  /* 0x000000ffffe97224 */ /* 0x000fe400078e0070 */
[----:B------:R1:W-:Y:S02]  /*81c0*/  MUFU.EX2 R100, R4 ;  /* 0x0000000400647308 */ /* 0x0003e40000000800 */
[----:B------:R-:W-:Y:S01]  /*81d0*/  MOV R12, R42 ;  /* 0x0000002a000c7202 */ /* 0x000fe20000000f00 */
[----:B------:R-:W-:Y:S01]  /*81e0*/  HMMA.16816.F32.BF16 R112, R8, R82, R28 ;  /* 0x000000520870723c */ /* 0x000fe2000004181c */
[----:B------:R-:W3:Y:S01]  /*81f0*/  LDSM.16.MT88.4 R28, [R210+0x2100] ;  /* 0x00210000d21c783b */ /* 0x000ee20000004200 */
[----:B------:R-:W-:-:S05]  /*8200*/  IMAD.MOV.U32 R13, RZ, RZ, R43 ;  /* 0x000000ffff0d7224 */ /* 0x000fca00078e002b */
[----:B------:R-:W-:Y:S01]  /*8210*/  IMAD.MOV.U32 R83, RZ, RZ, R94 ;  /* 0x000000ffff537224 */ /* 0x000fe200078e005e */
[----:B--2---:R-:W-:Y:S01]  /*8220*/  F2FP.BF16.PACK_AB R8, R103, R226 ;  /* 0x000000e26708723e */ /* 0x004fe200000010ff */
[----:B------:R-:W-:Y:S01]  /*8230*/  IMAD.MOV.U32 R82, RZ, RZ, R105 ;  /* 0x000000ffff527224 */ /* 0x000fe200078e0069 */
[----:B-----5:R-:W-:-:S03]  /*8240*/  F2FP.BF16.PACK_AB R10, R102, R101 ;  /* 0x00000065660a723e */ /* 0x020fc600000010ff */
[----:B------:R-:W-:Y:S02]  /*8250*/  IMAD.MOV.U32 R19, RZ, RZ, R82 ;  /* 0x000000ffff137224 */ /* 0x000fe400078e0052 */
[----:B-1----:R-:W-:Y:S02]  /*8260*/  FFMA.FTZ R4, R234, c[0x0][0x2d0], -R7 ;  /* 0x0000b400ea047a23 */ /* 0x002fe40000010807 */
[----:B------:R-:W-:Y:S02]  /*8270*/  IMAD.MOV.U32 R234, RZ, RZ, R92 ;  /* 0x000000ffffea7224 */ /* 0x000fe400078e005c */
[----:B------:R1:W-:Y:S01]  /*8280*/  MUFU.EX2 R98, R4 ;  /* 0x0000000400627308 */ /* 0x0003e20000000800 */
[----:B------:R-:W-:Y:S02]  /*8290*/  IMAD.MOV.U32 R15, RZ, RZ, R19 ;  /* 0x000000ffff0f7224 */ /* 0x000fe400078e0013 */
[----:B------:R-:W-:Y:S02]  /*82a0*/  IMAD.MOV.U32 R18, RZ, RZ, R234 ;  /* 0x000000ffff127224 */ /* 0x000fe400078e00ea */
[----:B------:R-:W-:-:S02]  /*82b0*/  IMAD.MOV.U32 R234, RZ, RZ, R120 ;  /* 0x000000ffffea7224 */ /* 0x000fc400078e0078 */
[----:B-1----:R-:W-:Y:S01]  /*82c0*/  FFMA.FTZ R4, R202, c[0x0][0x2d0], -R6 ;  /* 0x0000b400ca047a23 */ /* 0x002fe20000010806 */
[----:B------:R-:W-:-:S03]  /*82d0*/  MOV R202, R122 ;  /* 0x0000007a00ca7202 */ /* 0x000fc60000000f00 */
[----:B------:R1:W-:Y:S02]  /*82e0*/  MUFU.EX2 R94, R4 ;  /* 0x00000004005e7308 */ /* 0x0003e40000000800 */
[----:B-1----:R-:W-:Y:S02]  /*82f0*/  FFMA.FTZ R4, R205, c[0x0][0x2d0], -R6 ;  /* 0x0000b400cd047a23 */ /* 0x002fe40000010806 */
[----:B------:R-:W-:-:S04]  /*8300*/  IMAD.MOV.U32 R205, RZ, RZ, R117 ;  /* 0x000000ffffcd7224 */ /* 0x000fc800078e0075 */
[----:B------:R1:W2:Y:S01]  /*8310*/  MUFU.EX2 R93, R4 ;  /* 0x00000004005d7308 */ /* 0x0002a20000000800 */
[----:B------:R-:W-:Y:S02]  /*8320*/  IMAD.MOV.U32 R66, RZ, RZ, R205 ;  /* 0x000000ffff427224 */ /* 0x000fe400078e00cd */
[----:B------:R-:W-:Y:S02]  /*8330*/  IMAD.MOV.U32 R205, RZ, RZ, R234 ;  /* 0x000000ffffcd7224 */ /* 0x000fe400078e00ea */
[----:B------:R-:W-:Y:S02]  /*8340*/  IMAD.MOV.U32 R234, RZ, RZ, R40 ;  /* 0x000000ffffea7224 */ /* 0x000fe400078e0028 */
[--C-:B-1----:R-:W-:Y:S01]  /*8350*/  FFMA.FTZ R4, R203, c[0x0][0x2d0], -R6.reuse ;  /* 0x0000b400cb047a23 */ /* 0x102fe20000010806 */
[----:B--2---:R-:W-:Y:S02]  /*8360*/  F2FP.BF16.PACK_AB R9, R93, R94 ;  /* 0x0000005e5d09723e */ /* 0x004fe400000010ff */
[----:B------:R-:W-:Y:S01]  /*8370*/  MOV R203, R119 ;  /* 0x0000007700cb7202 */ /* 0x000fe20000000f00 */
[----:B------:R1:W-:Y:S02]  /*8380*/  MUFU.EX2 R92, R4 ;  /* 0x00000004005c7308 */ /* 0x0003e40000000800 */
[----:B-1----:R-:W-:Y:S01]  /*8390*/  FFMA.FTZ R4, R206, c[0x0][0x2d0], -R6 ;  /* 0x0000b400ce047a23 */ /* 0x002fe20000010806 */
[----:B------:R-:W-:-:S05]  /*83a0*/  MOV R206, R83 ;  /* 0x0000005300ce7202 */ /* 0x000fca0000000f00 */
[----:B------:R1:W2:Y:S01]  /*83b0*/  MUFU.EX2 R90, R4 ;  /* 0x00000004005a7308 */ /* 0x0002a20000000800 */
[----:B------:R-:W-:Y:S02]  /*83c0*/  IMAD.MOV.U32 R14, RZ, RZ, R206 ;  /* 0x000000ffff0e7224 */ /* 0x000fe400078e00ce */
[----:B------:R-:W-:Y:S02]  /*83d0*/  IMAD.MOV.U32 R206, RZ, RZ, R203 ;  /* 0x000000ffffce7224 */ /* 0x000fe400078e00cb */
[--C-:B-1----:R-:W-:Y:S01]  /*83e0*/  FFMA.FTZ R4, R241, c[0x0][0x2d0], -R7.reuse ;  /* 0x0000b400f1047a23 */ /* 0x102fe20000010807 */
[----:B--2---:R-:W-:Y:S01]  /*83f0*/  F2FP.BF16.PACK_AB R11, R90, R92 ;  /* 0x0000005c5a0b723e */ /* 0x004fe200000010ff */
[----:B------:R-:W-:Y:S01]  /*8400*/  FFMA.FTZ R7, R244, c[0x0][0x2d0], -R7 ;  /* 0x0000b400f4077a23 */ /* 0x000fe20000010807 */
[----:B------:R-:W-:Y:S01]  /*8410*/  MOV R241, R79 ;  /* 0x0000004f00f17202 */ /* 0x000fe20000000f00 */
[----:B------:R1:W-:Y:S01]  /*8420*/  MUFU.EX2 R91, R4 ;  /* 0x00000004005b7308 */ /* 0x0003e20000000800 */
[----:B------:R-:W-:-:S02]  /*8430*/  IMAD.MOV.U32 R244, RZ, RZ, R202 ;  /* 0x000000fffff47224 */ /* 0x000fc400078e00ca */
[----:B------:R-:W-:Y:S01]  /*8440*/  IMAD.MOV.U32 R202, RZ, RZ, R41 ;  /* 0x000000ffffca7224 */ /* 0x000fe200078e0029 */
[C---:B---3--:R-:W-:Y:S01]  /*8450*/  HMMA.16816.F32.BF16 R104, R8.reuse, R36, R176 ;  /* 0x000000240868723c */ /* 0x048fe200000418b0 */
[----:B------:R-:W2:Y:S03]  /*8460*/  LDSM.16.MT88.4 R40, [R210+0x2900] ;  /* 0x00290000d228783b */ /* 0x000ea60000004200 */
[----:B------:R3:W5:Y:S03]  /*8470*/  MUFU.EX2 R89, R7 ;  /* 0x0000000700597308 */ /* 0x0007660000000800 */
[----:B------:R-:W-:Y:S01]  /*8480*/  MOV R179, R77 ;  /* 0x0000004d00b37202 */ /* 0x000fe20000000f00 */
[----:B------:R-:W-:Y:S01]  /*8490*/  IMAD.MOV.U32 R77, RZ, RZ, R233 ;  /* 0x000000ffff4d7224 */ /* 0x000fe200078e00e9 */
[----:B----4-:R-:W-:Y:S01]  /*84a0*/  HMMA.16816.F32.BF16 R132, R8, R34, R132 ;  /* 0x000000220884723c */ /* 0x010fe20000041884 */
[----:B------:R-:W-:-:S02]  /*84b0*/  IMAD.MOV.U32 R233, RZ, RZ, R118 ;  /* 0x000000ffffe97224 */ /* 0x000fc400078e0076 */
[----:B-1----:R-:W-:Y:S02]  /*84c0*/  FFMA.FTZ R4, R207, c[0x0][0x2d0], -R6 ;  /* 0x0000b400cf047a23 */ /* 0x002fe40000010806 */
[----:B------:R-:W-:Y:S01]  /*84d0*/  IMAD.MOV.U32 R178, RZ, RZ, R76 ;  /* 0x000000ffffb27224 */ /* 0x000fe200078e004c */
[----:B------:R-:W-:Y:S01]  /*84e0*/  MOV R203, R233 ;  /* 0x000000e900cb7202 */ /* 0x000fe20000000f00 */
[----:B------:R1:W-:Y:S01]  /*84f0*/  MUFU.EX2 R88, R4 ;  /* 0x0000000400587308 */ /* 0x0003e20000000800 */
[----:B------:R-:W-:Y:S01]  /*8500*/  IMAD.MOV.U32 R233, RZ, RZ, R81 ;  /* 0x000000ffffe97224 */ /* 0x000fe200078e0051 */
[----:B------:R-:W-:Y:S01]  /*8510*/  HMMA.16816.F32.BF16 R116, R8, R38, R164 ;  /* 0x000000260874723c */ /* 0x000fe200000418a4 */
[----:B------:R-:W-:Y:S01]  /*8520*/  IMAD.MOV.U32 R76, RZ, RZ, R123 ;  /* 0x000000ffff4c7224 */ /* 0x000fe200078e007b */
[----:B---3--:R-:W-:Y:S01]  /*8530*/  MOV R7, R49 ;  /* 0x0000003100077202 */ /* 0x008fe20000000f00 */
[----:B------:R-:W-:Y:S02]  /*8540*/  IMAD.MOV.U32 R207, RZ, RZ, R80 ;  /* 0x000000ffffcf7224 */ /* 0x000fe400078e0050 */
[----:B------:R-:W-:Y:S01]  /*8550*/  IMAD.MOV.U32 R176, RZ, RZ, R12 ;  /* 0x000000ffffb07224 */ /* 0x000fe200078e000c */
[----:B------:R-:W-:-:S02]  /*8560*/  MOV R177, R7 ;  /* 0x0000000700b17202 */ /* 0x000fc40000000f00 */
[----:B------:R-:W-:Y:S01]  /*8570*/  HMMA.16816.F32.BF16 R120, R8, R32, R124 ;  /* 0x000000200878723c */ /* 0x000fe2000004187c */
[----:B------:R-:W-:Y:S02]  /*8580*/  F2FP.BF16.PACK_AB R164, R98, R100 ;  /* 0x0000006462a4723e */ /* 0x000fe400000010ff */
[----:B-----5:R-:W-:Y:S01]  /*8590*/  F2FP.BF16.PACK_AB R166, R89, R91 ;  /* 0x0000005b59a6723e */ /* 0x020fe200000010ff */
[----:B-1----:R-:W-:Y:S01]  /*85a0*/  FFMA.FTZ R4, R225, c[0x0][0x2d0], -R6 ;  /* 0x0000b400e1047a23 */ /* 0x002fe20000010806 */
[----:B------:R-:W-:-:S03]  /*85b0*/  MOV R225, R14 ;  /* 0x0000000e00e17202 */ /* 0x000fc60000000f00 */
[C---:B------:R-:W-:Y:S01]  /*85c0*/  HMMA.16816.F32.BF16 R136, R8.reuse, R28, R136 ;  /* 0x0000001c0888723c */ /* 0x040fe20000041888 */
[----:B------:R1:W3:Y:S07]  /*85d0*/  MUFU.EX2 R87, R4 ;  /* 0x0000000400577308 */ /* 0x0002ee0000000800 */
[C---:B------:R-:W-:Y:S08]  /*85e0*/  HMMA.16816.F32.BF16 R148, R8.reuse, R30, R148 ;  /* 0x0000001e0894723c */ /* 0x040ff00000041894 */
[----:B------:R-:W-:Y:S01]  /*85f0*/  HMMA.16816.F32.BF16 R152, R8, R20, R152 ;  /* 0x000000140898723c */ /* 0x000fe20000041898 */
[--C-:B-1----:R-:W-:Y:S01]  /*8600*/  FFMA.FTZ R4, R228, c[0x0][0x2d0], -R6.reuse ;  /* 0x0000b400e4047a23 */ /* 0x102fe20000010806 */
[----:B---3--:R-:W-:Y:S01]  /*8610*/  F2FP.BF16.PACK_AB R165, R87, R88 ;  /* 0x0000005857a5723e */ /* 0x008fe200000010ff */
[----:B------:R-:W-:-:S02]  /*8620*/  FFMA.FTZ R6, R229, c[0x0][0x2d0], -R6 ;  /* 0x0000b400e5067a23 */ /* 0x000fc40000010806 */
[----:B------:R1:W-:Y:S01]  /*8630*/  MUFU.EX2 R86, R4 ;  /* 0x0000000400567308 */ /* 0x0003e20000000800 */
[----:B------:R-:W-:Y:S02]  /*8640*/  IMAD.MOV.U32 R229, RZ, RZ, R67 ;  /* 0x000000ffffe57224 */ /* 0x000fe400078e0043 */
[----:B------:R-:W-:Y:S01]  /*8650*/  HMMA.16816.F32.BF16 R8, R8, R22, R52 ;  /* 0x000000160808723c */ /* 0x000fe20000041834 */
[----:B------:R-:W3:Y:S01]  /*8660*/  LDSM.16.MT88.4 R52, [R211+0x2900] ;  /* 0x00290000d334783b */ /* 0x000ee20000004200 */
[----:B------:R-:W-:-:S03]  /*8670*/  IMAD.MOV.U32 R228, RZ, RZ, R15 ;  /* 0x000000ffffe47224 */ /* 0x000fc600078e000f */
[----:B------:R-:W4:Y:S01]  /*8680*/  MUFU.EX2 R83, R6 ;  /* 0x0000000600537308 */ /* 0x000f220000000800 */
[----:B-1----:R-:W-:Y:S01]  /*8690*/  FFMA.FTZ R4, R199, c[0x0][0x2d0], -R2 ;  /* 0x0000b400c7047a23 */ /* 0x002fe20000010802 */
[----:B------:R-:W-:-:S06]  /*86a0*/  MOV R199, R78 ;  /* 0x0000004e00c77202 */ /* 0x000fcc0000000f00 */
[----:B------:R1:W-:Y:S01]  /*86b0*/  MUFU.EX2 R82, R4 ;  /* 0x0000000400527308 */ /* 0x0003e20000000800 */
[----:B----4-:R-:W-:-:S07]  /*86c0*/  F2FP.BF16.PACK_AB R167, R83, R86 ;  /* 0x0000005653a7723e */ /* 0x010fce00000010ff */
[C---:B------:R-:W-:Y:S01]  /*86d0*/  HMMA.16816.F32.BF16 R120, R164.reuse, R24, R120 ;  /* 0x00000018a478723c */ /* 0x040fe20000041878 */
[--C-:B-1----:R-:W-:Y:S01]  /*86e0*/  FFMA.FTZ R4, R200, c[0x0][0x2d0], -R2.reuse ;  /* 0x0000b400c8047a23 */ /* 0x102fe20000010802 */
[----:B------:R-:W-:Y:S02]  /*86f0*/  MOV R200, R18 ;  /* 0x0000001200c87202 */ /* 0x000fe40000000f00 */
[----:B------:R-:W1:Y:S01]  /*8700*/  LDSM.16.MT88.4 R16, [R209+0x2900] ;  /* 0x00290000d110783b */ /* 0x000e620000004200 */
[----:B------:R4:W-:Y:S03]  /*8710*/  MUFU.EX2 R81, R4 ;  /* 0x0000000400517308 */ /* 0x0009e60000000800 */
[C---:B------:R-:W-:Y:S08]  /*8720*/  HMMA.16816.F32.BF16 R132, R164.reuse, R26, R132 ;  /* 0x0000001aa484723c */ /* 0x040ff00000041884 */
[----:B--2---:R-:W-:Y:S01]  /*8730*/  HMMA.16816.F32.BF16 R136, R164, R40, R136 ;  /* 0x00000028a488723c */ /* 0x004fe20000041888 */
[----:B----4-:R-:W-:-:S07]  /*8740*/  FFMA.FTZ R4, R201, c[0x0][0x2d0], -R2 ;  /* 0x0000b400c9047a23 */ /* 0x010fce0000010802 */
[C---:B------:R-:W-:Y:S01]  /*8750*/  HMMA.16816.F32.BF16 R148, R164.reuse, R42, R148 ;  /* 0x0000002aa494723c */ /* 0x040fe20000041894 */
[----:B------:R-:W-:Y:S01]  /*8760*/  IMAD.MOV.U32 R201, RZ, RZ, R13 ;  /* 0x000000ffffc97224 */ /* 0x000fe200078e000d */
[----:B------:R2:W-:Y:S06]  /*8770*/  MUFU.EX2 R80, R4 ;  /* 0x0000000400507308 */ /* 0x0005ec0000000800 */
[----:B---3--:R-:W-:Y:S01]  /*8780*/  HMMA.16816.F32.BF16 R152, R164, R52, R152 ;  /* 0x00000034a498723c */ /* 0x008fe20000041898 */
[----:B--2---:R-:W-:Y:S02]  /*8790*/  FFMA.FTZ R4, R204, c[0x0][0x2d0], -R2 ;  /* 0x0000b400cc047a23 */ /* 0x004fe40000010802 */
[----:B------:R-:W-:-:S05]  /*87a0*/  IMAD.MOV.U32 R204, RZ, RZ, R50 ;  /* 0x000000ffffcc7224 */ /* 0x000fca00078e0032 */
[C---:B-1----:R-:W-:Y:S01]  /*87b0*/  HMMA.16816.F32.BF16 R104, R164.reuse, R16, R104 ;  /* 0x00000010a468723c */ /* 0x042fe20000041868 */
[----:B------:R1:W2:Y:S07]  /*87c0*/  MUFU.EX2 R79, R4 ;  /* 0x00000004004f7308 */ /* 0x0002ae0000000800 */
[C---:B------:R-:W-:Y:S08]  /*87d0*/  HMMA.16816.F32.BF16 R116, R164.reuse, R18, R116 ;  /* 0x00000012a474723c */ /* 0x040ff00000041874 */
[----:B------:R-:W-:Y:S01]  /*87e0*/  HMMA.16816.F32.BF16 R164, R164, R54, R8 ;  /* 0x00000036a4a4723c */ /* 0x000fe20000041808 */
[----:B-1----:R-:W-:Y:S01]  /*87f0*/  FFMA.FTZ R4, R193, c[0x0][0x2d0], -R0 ;  /* 0x0000b400c1047a23 */ /* 0x002fe20000010800 */
[----:B------:R-:W-:-:S02]  /*8800*/  MOV R193, R51 ;  /* 0x0000003300c17202 */ /* 0x000fc40000000f00 */
[----:B--2---:R-:W-:Y:S01]  /*8810*/  F2FP.BF16.PACK_AB R6, R79, R80 ;  /* 0x000000504f06723e */ /* 0x004fe200000010ff */
[----:B------:R1:W-:Y:S02]  /*8820*/  MUFU.EX2 R49, R4 ;  /* 0x0000000400317308 */ /* 0x0003e40000000800 */
[----:B------:R-:W-:Y:S02]  /*8830*/  FFMA.FTZ R8, R240, c[0x0][0x2d0], -R2 ;  /* 0x0000b400f0087a23 */ /* 0x000fe40000010802 */
[----:B-1----:R-:W-:Y:S02]  /*8840*/  FFMA.FTZ R4, R194, c[0x0][0x2d0], -R0 ;  /* 0x0000b400c2047a23 */ /* 0x002fe40000010800 */
[----:B------:R-:W-:Y:S02]  /*8850*/  IMAD.MOV.U32 R194, RZ, RZ, R76 ;  /* 0x000000ffffc27224 */ /* 0x000fe400078e004c */
[----:B------:R1:W2:Y:S02]  /*8860*/  MUFU.EX2 R64, R4 ;  /* 0x0000000400407308 */ /* 0x0002a40000000800 */
[----:B-1----:R-:W-:-:S02]  /*8870*/  FFMA.FTZ R4, R195, c[0x0][0x2d0], -R0 ;  /* 0x0000b400c3047a23 */ /* 0x002fc40000010800 */
[----:B------:R-:W-:-:S04]  /*8880*/  IMAD.MOV.U32 R195, RZ, RZ, R207 ;  /* 0x000000ffffc37224 */ /* 0x000fc800078e00cf */
[----:B------:R1:W-:Y:S01]  /*8890*/  MUFU.EX2 R51, R4 ;  /* 0x0000000400337308 */ /* 0x0003e20000000800 */
[----:B------:R-:W-:-:S07]  /*88a0*/  IMAD.MOV.U32 R207, RZ, RZ, R65 ;  /* 0x000000ffffcf7224 */ /* 0x000fce00078e0041 */
[----:B------:R3:W-:Y:S01]  /*88b0*/  MUFU.EX2 R65, R8 ;  /* 0x0000000800417308 */ /* 0x0007e20000000800 */
[----:B-1----:R-:W-:Y:S02]  /*88c0*/  FFMA.FTZ R4, R196, c[0x0][0x2d0], -R0 ;  /* 0x0000b400c4047a23 */ /* 0x002fe40000010800 */
[----:B------:R-:W-:Y:S01]  /*88d0*/  IMAD.MOV.U32 R196, RZ, RZ, R5 ;  /* 0x000000ffffc47224 */ /* 0x000fe200078e0005 */
[----:B--2---:R-:W-:-:S04]  /*88e0*/  F2FP.BF16.PACK_AB R5, R64, R49 ;  /* 0x000000314005723e */ /* 0x004fc800000010ff */
[----:B------:R1:W2:Y:S01]  /*88f0*/  MUFU.EX2 R50, R4 ;  /* 0x0000000400327308 */ /* 0x0002a20000000800 */
[----:B---3--:R-:W-:Y:S01]  /*8900*/  FFMA.FTZ R8, R239, c[0x0][0x2d0], -R2 ;  /* 0x0000b400ef087a23 */ /* 0x008fe20000010802 */
[----:B-1----:R-:W-:Y:S02]  /*8910*/  F2FP.BF16.PACK_AB R4, R81, R82 ;  /* 0x000000525104723e */ /* 0x002fe400000010ff */
[----:B--2---:R-:W-:-:S07]  /*8920*/  F2FP.BF16.PACK_AB R7, R50, R51 ;  /* 0x000000333207723e */ /* 0x004fce00000010ff */
[C---:B------:R-:W-:Y:S07]  /*8930*/  HMMA.16816.F32.BF16 R108, R4.reuse, R168, R108 ;  /* 0x000000a8046c723c */ /* 0x040fee000004186c */
[----:B------:R-:W-:Y:S01]  /*8940*/  IMAD.MOV.U32 R169, RZ, RZ, R244 ;  /* 0x000000ffffa97224 */ /* 0x000fe200078e00f4 */
[----:B------:R-:W-:Y:S01]  /*8950*/  MOV R244, R66 ;  /* 0x0000004200f47202 */ /* 0x000fe20000000f00 */
[----:B------:R-:W-:Y:S01]  /*8960*/  IMAD.MOV.U32 R168, RZ, RZ, R77 ;  /* 0x000000ffffa87224 */ /* 0x000fe200078e004d */
[----:B------:R1:W-:Y:S01]  /*8970*/  MUFU.EX2 R66, R8 ;  /* 0x0000000800427308 */ /* 0x0003e20000000800 */
[C---:B------:R-:W-:Y:S08]  /*8980*/  HMMA.16816.F32.BF16 R124, R4.reuse, R160, R44 ;  /* 0x000000a0047c723c */ /* 0x040ff0000004182c */
[----:B------:R-:W-:Y:S01]  /*8990*/  HMMA.16816.F32.BF16 R112, R4, R170, R112 ;  /* 0x000000aa0470723c */ /* 0x000fe20000041870 */
[----:B-1----:R-:W-:-:S06]  /*89a0*/  FFMA.FTZ R8, R236, c[0x0][0x2d0], -R2 ;  /* 0x0000b400ec087a23 */ /* 0x002fcc0000010802 */
[----:B------:R-:W-:Y:S01]  /*89b0*/  MOV R171, R48 ;  /* 0x0000003000ab7202 */ /* 0x000fe20000000f00 */
[C---:B------:R-:W-:Y:S01]  /*89c0*/  HMMA.16816.F32.BF16 R12, R4.reuse, R172, R60 ;  /* 0x000000ac040c723c */ /* 0x040fe2000004183c */
[----:B------:R1:W-:Y:S07]  /*89d0*/  MUFU.EX2 R67, R8 ;  /* 0x0000000800437308 */ /* 0x0003ee0000000800 */
        /* <DEDUP_REMOVED lines=14> */
[----:B-1----:R-:W-:-:S06]  /*8ac0*/  FFMA.FTZ R8, R188, c[0x0][0x2d0], -R0 ;  /* 0x0000b400bc087a23 */ /* 0x002fcc0000010800 */
[----:B------:R1:W-:Y:S02]  /*8ad0*/  MUFU.EX2 R47, R8 ;  /* 0x00000008002f7308 */ /* 0x0003e40000000800 */
[----:B-1----:R-:W-:-:S06]  /*8ae0*/  FFMA.FTZ R8, R187, c[0x0][0x2d0], -R0 ;  /* 0x0000b400bb087a23 */ /* 0x002fcc0000010800 */
[----:B------:R1:W3:Y:S02]  /*8af0*/  MUFU.EX2 R48, R8 ;  /* 0x0000000800307308 */ /* 0x0002e40000000800 */
[--C-:B-1----:R-:W-:Y:S02]  /*8b00*/  FFMA.FTZ R8, R242, c[0x0][0x2d0], -R2.reuse ;  /* 0x0000b400f2087a23 */ /* 0x102fe40000010802 */
[----:B------:R-:W-:-:S04]  /*8b10*/  FFMA.FTZ R2, R243, c[0x0][0x2d0], -R2 ;  /* 0x0000b400f3027a23 */ /* 0x000fc80000010802 */
[----:B------:R1:W-:Y:S02]  /*8b20*/  MUFU.EX2 R60, R8 ;  /* 0x00000008003c7308 */ /* 0x0003e40000000800 */
[----:B-1----:R-:W-:Y:S06]  /*8b30*/  HMMA.16816.F32.BF16 R8, R4, R174, R56 ;  /* 0x000000ae0408723c */ /* 0x002fec0000041838 */
[----:B------:R1:W4:Y:S01]  /*8b40*/  MUFU.EX2 R56, R2 ;  /* 0x0000000200387308 */ /* 0x0003220000000800 */
[----:B------:R-:W-:Y:S02]  /*8b50*/  F2FP.BF16.PACK_AB R4, R66, R65 ;  /* 0x000000414204723e */ /* 0x000fe400000010ff */
[----:B------:R-:W-:-:S02]  /*8b60*/  F2FP.BF16.PACK_AB R6, R76, R67 ;  /* 0x000000434c06723e */ /* 0x000fc400000010ff */
[----:B--2---:R-:W-:Y:S02]  /*8b70*/  F2FP.BF16.PACK_AB R5, R45, R44 ;  /* 0x0000002c2d05723e */ /* 0x004fe400000010ff */
[----:B---3--:R-:W-:Y:S01]  /*8b80*/  F2FP.BF16.PACK_AB R7, R48, R47 ;  /* 0x0000002f3007723e */ /* 0x008fe200000010ff */
[----:B-1----:R-:W-:Y:S01]  /*8b90*/  FFMA.FTZ R2, R190, c[0x0][0x2d0], -R0 ;  /* 0x0000b400be027a23 */ /* 0x002fe20000010800 */
[----:B----4-:R-:W-:-:S05]  /*8ba0*/  F2FP.BF16.PACK_AB R162, R56, R60 ;  /* 0x0000003c38a2723e */ /* 0x010fca00000010ff */
[C---:B------:R-:W-:Y:S01]  /*8bb0*/  HMMA.16816.F32.BF16 R108, R4.reuse, R36, R108 ;  /* 0x00000024046c723c */ /* 0x040fe2000004186c */
[----:B------:R1:W-:Y:S07]  /*8bc0*/  MUFU.EX2 R46, R2 ;  /* 0x00000002002e7308 */ /* 0x0003ee0000000800 */
[C---:B------:R-:W-:Y:S08]  /*8bd0*/  HMMA.16816.F32.BF16 R124, R4.reuse, R32, R124 ;  /* 0x00000020047c723c */ /* 0x040ff0000004187c */
[----:B------:R-:W-:Y:S01]  /*8be0*/  HMMA.16816.F32.BF16 R112, R4, R38, R112 ;  /* 0x000000260470723c */ /* 0x000fe20000041870 */
[----:B-1----:R-:W-:-:S04]  /*8bf0*/  FFMA.FTZ R2, R192, c[0x0][0x2d0], -R0 ;  /* 0x0000b400c0027a23 */ /* 0x002fc80000010800 */
[----:B------:R1:W2:Y:S03]  /*8c00*/  MUFU.EX2 R37, R2 ;  /* 0x0000000200257308 */ /* 0x0002a60000000800 */
[C---:B------:R-:W-:Y:S08]  /*8c10*/  HMMA.16816.F32.BF16 R128, R4.reuse, R34, R128 ;  /* 0x000000220480723c */ /* 0x040ff00000041880 */
[----:B------:R-:W-:Y:S01]  /*8c20*/  HMMA.16816.F32.BF16 R140, R4, R28, R140 ;  /* 0x0000001c048c723c */ /* 0x000fe2000004188c */
[--C-:B-1----:R-:W-:Y:S01]  /*8c30*/  FFMA.FTZ R2, R191, c[0x0][0x2d0], -R0.reuse ;  /* 0x0000b400bf027a23 */ /* 0x102fe20000010800 */
[----:B--2---:R-:W-:Y:S01]  /*8c40*/  F2FP.BF16.PACK_AB R161, R37, R46 ;  /* 0x0000002e25a1723e */ /* 0x004fe200000010ff */
[----:B------:R-:W-:-:S05]  /*8c50*/  FFMA.FTZ R0, R189, c[0x0][0x2d0], -R0 ;  /* 0x0000b400bd007a23 */ /* 0x000fca0000010800 */
[C---:B------:R-:W-:Y:S01]  /*8c60*/  HMMA.16816.F32.BF16 R144, R4.reuse, R30, R144 ;  /* 0x0000001e0490723c */ /* 0x040fe20000041890 */
[----:B------:R1:W-:Y:S07]  /*8c70*/  MUFU.EX2 R36, R2 ;  /* 0x0000000200247308 */ /* 0x0003ee0000000800 */
[C---:B------:R-:W-:Y:S01]  /*8c80*/  HMMA.16816.F32.BF16 R12, R4.reuse, R20, R12 ;  /* 0x00000014040c723c */ /* 0x040fe2000004180c */
[----:B------:R2:W3:Y:S07]  /*8c90*/  MUFU.EX2 R32, R0 ;  /* 0x0000000000207308 */ /* 0x0004ee0000000800 */
[----:B------:R-:W-:Y:S01]  /*8ca0*/  HMMA.16816.F32.BF16 R8, R4, R22, R8 ;  /* 0x000000160408723c */ /* 0x000fe20000041808 */
[----:B-1----:R-:W-:-:S04]  /*8cb0*/  FADD.FTZ R2, R196, R169 ;  /* 0x000000a9c4027221 */ /* 0x002fc80000010000 */
[----:B------:R-:W-:Y:S02]  /*8cc0*/  FADD.FTZ R2, R194, R2 ;  /* 0x00000002c2027221 */ /* 0x000fe40000010000 */
[----:B------:R-:W-:Y:S02]  /*8cd0*/  FADD.FTZ R6, R252, R250 ;  /* 0x000000fafc067221 */ /* 0x000fe40000010000 */
[----:B--2---:R-:W-:Y:S01]  /*8ce0*/  FADD.FTZ R0, R168, R171 ;  /* 0x000000aba8007221 */ /* 0x004fe20000010000 */
[----:B---3--:R-:W-:Y:S01]  /*8cf0*/  F2FP.BF16.PACK_AB R163, R32, R36 ;  /* 0x0000002420a3723e */ /* 0x008fe200000010ff */
        /* <DEDUP_REMOVED lines=96> */
[----:B------:R-:W-:-:S02]  /*9300*/  FADD.FTZ R0, R32, R0 ;  /* 0x0000000020007221 */ /* 0x000fc40000010000 */
[----:B------:R-:W-:Y:S01]  /*9310*/  IMAD.U32 R225, RZ, RZ, UR13 ;  /* 0x0000000dffe17e24 */ /* 0x000fe2000f8e00ff */
[----:B------:R1:W-:Y:S04]  /*9320*/  STL [R1+0x14], R4 ;  /* 0x0000140401007387 */ /* 0x0003e80000100800 */
[----:B------:R1:W-:Y:S04]  /*9330*/  STL [R1+0x18], R2 ;  /* 0x0000180201007387 */ /* 0x0003e80000100800 */
[----:B------:R1:W-:Y:S01]  /*9340*/  STL [R1+0x1c], R0 ;  /* 0x00001c0001007387 */ /* 0x0003e20000100800 */
[----:B------:R-:W-:Y:S05]  /*9350*/  @P0 BRA `(.L_x_258) ;  /* 0x0000015000000947 */ /* 0x000fea0003800000 */
[----:B------:R-:W-:Y:S01]  /*9360*/  ISETP.LT.AND P0, PT, RZ, UR14, PT ;  /* 0x0000000eff007c0c */ /* 0x000fe2000bf01270 */
        /* <DEDUP_REMOVED lines=11> */
.L_x_259:
[----:B------:R-:W-:Y:S02]  /*9420*/  UISETP.NE.AND UP2, UPT, UR5, 0x1, UPT ;  /* 0x000000010500788c */ /* 0x000fe4000bf45270 */
[----:B------:R-:W-:Y:S02]  /*9430*/  ULDC.64 UR14, c[0x0][0x330] ;  /* 0x0000cc00000e7ab9 */ /* 0x000fe40000000a00 */
[----:B------:R-:W-:-:S07]  /*9440*/  UIMAD.WIDE.U32 UR16, UR11, UR14, URZ ;  /* 0x0000000e0b1072a5 */ /* 0x000fce000f8e003f */
[----:B------:R-:W-:Y:S02]  /*9450*/  @UP2 UMOV UR13, UR17 ;  /* 0x00000011000d2c82 */ /* 0x000fe40008000000 */
[----:B------:R-:W-:-:S03]  /*9460*/  @UP2 USHF.R.U32.HI UR11, URZ, UR15, UR13 ;  /* 0x0000000f3f0b2299 */ /* 0x000fc6000801160d */
.L_x_260:
[----:B------:R-:W-:Y:S02]  /*9470*/  ULDC UR13, c[0x0][0x32c] ;  /* 0x0000cb00000d7ab9 */ /* 0x000fe40000000800 */
[----:B------:R-:W-:-:S04]  /*9480*/  UIMAD UR13, UR11, UR5, UR13 ;  /* 0x000000050b0d72a4 */ /* 0x000fc8000f8e020d */
[----:B------:R-:W-:-:S04]  /*9490*/  UISETP.LT.AND UP2, UPT, UR6, UR13, UPT ;  /* 0x0000000d0600728c */ /* 0x000fc8000bf41270 */
[----:B------:R-:W-:-:S04]  /*94a0*/  USEL UR6, UR6, UR13, UP2 ;  /* 0x0000000d06067287 */ /* 0x000fc80009000000 */
.L_x_258:
[----:B------:R-:W-:-:S07]  /*94b0*/  UIMAD.WIDE UR14, UR6, 0x2aaaaaab, URZ ;  /* 0x2aaaaaab060e78a5 */ /* 0x000fce000f8e023f */
[----:B------:R-:W-:Y:S02]  /*94c0*/  UMOV UR11, UR15 ;  /* 0x0000000f000b7c82 */ /* 0x000fe40008000000 */
[----:B------:R-:W-:-:S04]  /*94d0*/  USHF.R.U32.HI UR5, URZ, 0x1f, UR11 ;  /* 0x0000001f3f057899 */ /* 0x000fc8000801160b */
[----:B------:R-:W-:-:S04]  /*94e0*/  ULEA.HI.SX32 UR5, UR11, UR5, 0x1c ;  /* 0x000000050b057291 */ /* 0x000fc8000f8fe23f */
[----:B------:R-:W-:-:S04]  /*94f0*/  UISETP.LT.AND UP2, UPT, UR4, UR5, UPT ;  /* 0x000000050400728c */ /* 0x000fc8000bf41270 */
[----:B------:R-:W-:-:S06]  /*9500*/  USEL UR5, UR4, UR5, !UP2 ;  /* 0x0000000504057287 */ /* 0x000fcc000d000000 */
[----:B------:R-:W-:-:S13]  /*9510*/  ISETP.GE.AND P0, PT, R225, UR5, PT ;  /* 0x00000005e1007c0c */ /* 0x000fda000bf06270 */
[----:B------:R-:W-:Y:S05]  /*9520*/  @!P0 BRA `(.L_x_261) ;  /* 0x0000680000008947 */ /* 0x000fea0003800000 */
[----:B-1----:R-:W2:Y:S01]  /*9530*/  LDL R0, [R1+0x24] ;  /* 0x0000240001007983 */ /* 0x002ea20000100800 */
        /* <DEDUP_REMOVED lines=9> */
.L_x_278:
[----:B------:R-:W-:Y:S04]  /*95d0*/  DEPBAR.LE SB0, 0x0 ;  /* 0x000080000000791a */ /* 0x000fe80000000000 */
[----:B------:R-:W-:Y:S01]  /*95e0*/  BAR.SYNC.DEFER_BLOCKING 0x0 ;  /* 0x0000000000007b1d */ /* 0x000fe20000010000 */
[C---:B------:R-:W-:Y:S02]  /*95f0*/  ISETP.LT.AND P2, PT, R225.reuse, UR4, PT ;  /* 0x00000004e1007c0c */ /* 0x040fe4000bf41270 */
[C---:B------:R-:W-:Y:S02]  /*9600*/  ISETP.GT.AND P4, PT, R225.reuse, UR4, PT ;  /* 0x00000004e1007c0c */ /* 0x040fe4000bf84270 */
[----:B------:R-:W-:Y:S02]  /*9610*/  MOV R228, c[0x0][0x1e0] ;  /* 0x0000780000e47a02 */ /* 0x000fe40000000f00 */
[----:B------:R-:W-:Y:S07]  /*9620*/  MOV R230, c[0x0][0x1e4] ;  /* 0x0000790000e67a02 */ /* 0x000fee0000000f00 */
[----:B-1----:R-:W-:Y:S05]  /*9630*/  @!P2 SHF.R.S32.HI R0, RZ, 0x1f, R225 ;  /* 0x0000001fff00a819 */ /* 0x002fea00000114e1 */
[----:B------:R-:W-:Y:S04]  /*9640*/  @!P2 IMAD R0, R0, c[0x0][0x208], RZ ;  /* 0x000082000000aa24 */ /* 0x000fe800078e02ff */
[C---:B------:R-:W-:Y:S01]  /*9650*/  @!P2 IMAD R0, R225.reuse, c[0x0][0x20c], R0 ;  /* 0x00008300e100aa24 */ /* 0x040fe200078e0200 */
[----:B------:R-:W-:Y:S08]  /*9660*/  LDSM.16.M88.4 R96, [R215+0x6100] ;  /* 0x00610000d760783b */ /* 0x000ff00000000200 */
[----:B------:R-:W1:Y:S08]  /*9670*/  LDSM.16.M88.4 R16, [R208+0x3100] ;  /* 0x00310000d010783b */ /* 0x000e700000000200 */
[----:B------:R-:W2:Y:S08]  /*9680*/  LDSM.16.M88.4 R92, [R215+0x8100] ;  /* 0x00810000d75c783b */ /* 0x000eb00000000200 */
[----:B------:R-:W3:Y:S06]  /*9690*/  LDL.64 R194, [R1+0x38] ;  /* 0x0000380001c27983 */ /* 0x000eec0000100a00 */
[----:B------:R-:W3:Y:S06]  /*96a0*/  LDL.64 R2, [R1+0x40] ;  /* 0x0000400001027983 */ /* 0x000eec0000100a00 */
[----:B------:R-:W4:Y:S08]  /*96b0*/  LDSM.16.M88.4 R32, [R208+0x3900] ;  /* 0x00390000d020783b */ /* 0x000f300000000200 */
[----:B------:R-:W5:Y:S08]  /*96c0*/  LDSM.16.M88.4 R48, [R208+0x4100] ;  /* 0x00410000d030783b */ /* 0x000f700000000200 */
[----:B------:R-:W1:Y:S08]  /*96d0*/  LDSM.16.M88.4 R64, [R208+0x4900] ;  /* 0x00490000d040783b */ /* 0x000e700000000200 */
[----:B------:R-:W1:Y:S08]  /*96e0*/  LDSM.16.M88.4 R80, [R208+0x5100] ;  /* 0x00510000d050783b */ /* 0x000e700000000200 */
[----:B------:R-:W1:Y:S08]  /*96f0*/  LDSM.16.M88.4 R168, [R208+0x5900] ;  /* 0x00590000d0a8783b */ /* 0x000e700000000200 */
[----:B------:R-:W-:Y:S08]  /*9700*/  LDSM.16.M88.4 R172, [R218+0x6100] ;  /* 0x00610000daac783b */ /* 0x000ff00000000200 */
[----:B------:R-:W2:Y:S08]  /*9710*/  LDSM.16.M88.4 R176, [R219] ;  /* 0x00000000dbb0783b */ /* 0x000eb00000000200 */
[----:B------:R-:W4:Y:S08]  /*9720*/  LDSM.16.M88.4 R180, [R218+0x8100] ;  /* 0x00810000dab4783b */ /* 0x000f300000000200 */
[----:B------:R-:W3:Y:S08]  /*9730*/  LDSM.16.M88.4 R184, [R224] ;  /* 0x00000000e0b8783b */ /* 0x000ef00000000200 */
[----:B------:R-:W3:Y:S06]  /*9740*/  LDL.64 R248, [R1+0x28] ;  /* 0x0000280001f87983 */ /* 0x000eec0000100a00 */
[----:B------:R-:W3:Y:S08]  /*9750*/  LDSM.16.M88.4 R188, [R223] ;  /* 0x00000000dfbc783b */ /* 0x000ef00000000200 */
[----:B------:R-:W3:Y:S01]  /*9760*/  LDL.64 R242, [R1+0x30] ;  /* 0x0000300001f27983 */ /* 0x000ee20000100a00 */
        /* <DEDUP_REMOVED lines=8> */
[-C--:B-----5:R-:W-:Y:S08]  /*97f0*/  HMMA.16816.F32.BF16 R36, R96, R48.reuse, RZ ;  /* 0x000000306024723c */ /* 0x0a0ff000000418ff */
        /* <DEDUP_REMOVED lines=31> */
[----:B------:R-:W-:Y:S02]  /*99f0*/  @!P2 LEA.HI.X R193, R2, c[0x0][0x1fc], R0, 0x1, P1 ;  /* 0x00007f0002c1aa11 */ /* 0x000fe400008f0c00 */
[----:B------:R-:W-:Y:S02]  /*9a00*/  @P4 IADD3 R0, R225, -0x1, RZ ;  /* 0xffffffffe1004810 */ /* 0x000fe40007ffe0ff */
        /* <DEDUP_REMOVED lines=23> */
[----:B------:R5:W-:Y:S03]  /*9b80*/  @!P2 LDGSTS.E.BYPASS.LTC128B.128 [R227+0x1900], [R168.64], !P3 ;  /* 0x01900000a8e3afae */ /* 0x000be6000d901d68 */
[----:B------:R-:W-:Y:S02]  /*9b90*/  @!P2 IADD3.X R3, R169, UR8, RZ, P1, !PT ;  /* 0x00000008a903ac10 */ /* 0x000fe40008ffe4ff */
[----:B----4-:R-:W-:Y:S02]  /*9ba0*/  @!P2 IADD3 R192, P0, R2, UR9, RZ ;  /* 0x0000000902c0ac10 */ /* 0x010fe4000ff1e0ff */
[-C--:B--2---:R-:W-:Y:S01]  /*9bb0*/  HMMA.16816.F32.BF16 R68, R172, R176.reuse, R68 ;  /* 0x000000b0ac44723c */ /* 0x084fe20000041844 */
[----:B------:R2:W-:Y:S03]  /*9bc0*/  @!P2 LDGSTS.E.BYPASS.LTC128B.128 [R227+0x2100], [R2.64], !P3 ;  /* 0x0210000002e3afae */ /* 0x0005e6000d901d68 */
[----:B------:R-:W-:Y:S04]  /*9bd0*/  @!P2 IADD3.X R193, R3, UR8, RZ, P0, !PT ;  /* 0x0000000803c1ac10 */ /* 0x000fe800087fe4ff */
[C---:B------:R-:W-:Y:S01]  /*9be0*/  HMMA.16816.F32.BF16 R72, R180.reuse, R176, R72 ;  /* 0x000000b0b448723c */ /* 0x040fe20000041848 */
[----:B------:R4:W-:Y:S07]  /*9bf0*/  @!P2 LDGSTS.E.BYPASS.LTC128B.128 [R227+0x2900], [R192.64], !P3 ;  /* 0x02900000c0e3afae */ /* 0x0009ee000d901d68 */
[-C--:B------:R-:W-:Y:S01]  /*9c00*/  HMMA.16816.F32.BF16 R76, R180, R178.reuse, R76 ;  /* 0x000000b2b44c723c */ /* 0x080fe2000004184c */
[----:B-1----:R-:W-:Y:S07]  /*9c10*/  LDSM.16.M88.4 R188, [R214+0x3100] ;  /* 0x00310000d6bc783b */ /* 0x002fee0000000200 */
[C---:B------:R-:W-:Y:S01]  /*9c20*/  HMMA.16816.F32.BF16 R80, R172.reuse, R178, R80 ;  /* 0x000000b2ac50723c */ /* 0x040fe20000041850 */
[----:B------:R-:W0:Y:S03]  /*9c30*/  LDGDEPBAR ;  /* 0x00000000000079af */ /* 0x000e260000000000 */
[----:B--2---:R-:W-:Y:S02]  /*9c40*/  @P4 SHF.R.S32.HI R2, RZ, 0x1f, R0 ;  /* 0x0000001fff024819 */ /* 0x004fe40000011400 */
[----:B------:R-:W-:Y:S02]  /*9c50*/  @P4 MOV R3, R249 ;  /* 0x000000f900034202 */ /* 0x000fe40000000f00 */
[-C--:B---3--:R-:W-:Y:S01]  /*9c60*/  HMMA.16816.F32.BF16 R84, R172, R184.reuse, R84 ;  /* 0x000000b8ac54723c */ /* 0x088fe20000041854 */
[----:B-----5:R-:W1:Y:S03]  /*9c70*/  LDSM.16.M88.4 R168, [R216+0x6100] ;  /* 0x00610000d8a8783b */ /* 0x020e660000000200 */
[----:B------:R-:W-:Y:S04]  /*9c80*/  @P4 IMAD R2, R2, c[0x0][0x1e0], RZ ;  /* 0x0000780002024a24 */ /* 0x000fe800078e02ff */
[C---:B------:R-:W-:Y:S01]  /*9c90*/  HMMA.16816.F32.BF16 R88, R180.reuse, R184, R88 ;  /* 0x000000b8b458723c */ /* 0x040fe20000041858 */
[----:B----4-:R-:W2:Y:S03]  /*9ca0*/  LDSM.16.M88.4 R192, [R216+0x8100] ;  /* 0x00810000d8c0783b */ /* 0x010ea60000000200 */
[----:B------:R-:W-:Y:S04]  /*9cb0*/  @P4 IMAD R2, R0, c[0x0][0x1e4], R2 ;  /* 0x0000790000024a24 */ /* 0x000fe800078e0202 */
[-C--:B------:R-:W-:Y:S01]  /*9cc0*/  HMMA.16816.F32.BF16 R92, R180, R186.reuse, R92 ;  /* 0x000000bab45c723c */ /* 0x080fe2000004185c */
[----:B------:R-:W3:Y:S07]  /*9cd0*/  LDSM.16.M88.4 R196, [R214+0x3900] ;  /* 0x00390000d6c4783b */ /* 0x000eee0000000200 */
[----:B------:R-:W-:Y:S01]  /*9ce0*/  HMMA.16816.F32.BF16 R96, R172, R186, R96 ;  /* 0x000000baac60723c */ /* 0x000fe20000041860 */
[----:B------:R-:W4:Y:S08]  /*9cf0*/  LDSM.16.M88.4 R200, [R214+0x4100] ;  /* 0x00410000d6c8783b */ /* 0x000f300000000200 */
[----:B------:R-:W5:Y:S08]  /*9d00*/  LDSM.16.M88.4 R176, [R214+0x4900] ;  /* 0x00490000d6b0783b */ /* 0x000f700000000200 */
        /* <DEDUP_REMOVED lines=17> */
[-C--:B-----5:R-:W-:Y:S08]  /*9e20*/  HMMA.16816.F32.BF16 R52, R168, R176.reuse, R52 ;  /* 0x000000b0a834723c */ /* 0x0a0ff00000041834 */
        /* <DEDUP_REMOVED lines=33> */
[----:B------:R4:W1:Y:S01]  /*a040*/  MUFU.TANH R229, R7 ;  /* 0x0000000700e57308 */ /* 0x0008620000002400 */
[----:B------:R-:W-:Y:S09]  /*a050*/  FMUL.FTZ R19, R19, c[0x0][0x320] ;  /* 0x0000c80013137a20 */ /* 0x000ff20000410000 */
[----:B------:R-:W1:Y:S10]  /*a060*/  MUFU.TANH R247, R8 ;  /* 0x0000000800f77308 */ /* 0x000e740000002400 */
[----:B------:R-:W1:Y:S01]  /*a070*/  MUFU.TANH R240, R9 ;  /* 0x0000000900f07308 */ /* 0x000e620000002400 */
[----:B----4-:R-:W4:Y:S09]  /*a080*/  LDSM.16.M88.4 R4, [R213+0x800] ;  /* 0x00080000d504783b */ /* 0x010f320000000200 */
[----:B------:R-:W1:Y:S10]  /*a090*/  MUFU.TANH R251, R10 ;  /* 0x0000000a00fb7308 */ /* 0x000e740000002400 */
[----:B------:R5:W1:Y:S10]  /*a0a0*/  MUFU.TANH R250, R11 ;  /* 0x0000000b00fa7308 */ /* 0x000a740000002400 */
[----:B------:R-:W1:Y:S10]  /*a0b0*/  MUFU.TANH R238, R12 ;  /* 0x0000000c00ee7308 */ /* 0x000e740000002400 */
[----:B------:R-:W1:Y:S01]  /*a0c0*/  MUFU.TANH R237, R13 ;  /* 0x0000000d00ed7308 */ /* 0x000e620000002400 */
[----:B-----5:R-:W5:Y:S01]  /*a0d0*/  LDSM.16.M88.4 R8, [R213+0x1000] ;  /* 0x00100000d508783b */ /* 0x020f620000000200 */
[-C--:B----4-:R-:W-:Y:S08]  /*a0e0*/  HMMA.16816.F32.BF16 R20, R172, R4.reuse, R20 ;  /* 0x00000004ac14723c */ /* 0x090ff00000041814 */
[----:B------:R-:W4:Y:S01]  /*a0f0*/  MUFU.TANH R245, R14 ;  /* 0x0000000e00f57308 */ /* 0x000f220000002400 */
[C---:B------:R-:W-:Y:S09]  /*a100*/  HMMA.16816.F32.BF16 R24, R188.reuse, R4, R24 ;  /* 0x00000004bc18723c */ /* 0x040ff20000041818 */
[----:B------:R-:W1:Y:S01]  /*a110*/  MUFU.TANH R244, R15 ;  /* 0x0000000f00f47308 */ /* 0x000e620000002400 */
[-C--:B------:R-:W-:Y:S08]  /*a120*/  HMMA.16816.F32.BF16 R28, R188, R6.reuse, R28 ;  /* 0x00000006bc1c723c */ /* 0x080ff0000004181c */
[C---:B------:R-:W-:Y:S01]  /*a130*/  HMMA.16816.F32.BF16 R32, R172.reuse, R6, R32 ;  /* 0x00000006ac20723c */ /* 0x040fe20000041820 */
[----:B------:R-:W1:Y:S01]  /*a140*/  MUFU.TANH R16, R16 ;  /* 0x0000001000107308 */ /* 0x000e620000002400 */
[----:B------:R-:W1:Y:S02]  /*a150*/  LDSM.16.M88.4 R4, [R213+0x1800] ;  /* 0x00180000d504783b */ /* 0x000e640000000200 */
[----:B------:R-:W-:Y:S02]  /*a160*/  FMUL.FTZ R20, R20, c[0x0][0x320] ;  /* 0x0000c80014147a20 */ /* 0x000fe40000410000 */
[----:B------:R-:W-:Y:S02]  /*a170*/  FMUL.FTZ R21, R21, c[0x0][0x320] ;  /* 0x0000c80015157a20 */ /* 0x000fe40000410000 */
[----:B------:R-:W-:Y:S03]  /*a180*/  FMUL.FTZ R27, R27, c[0x0][0x320] ;  /* 0x0000c8001b1b7a20 */ /* 0x000fe60000410000 */
[----:B------:R-:W1:Y:S01]  /*a190*/  MUFU.TANH R17, R17 ;  /* 0x0000001100117308 */ /* 0x000e620000002400 */
[----:B------:R-:W-:Y:S02]  /*a1a0*/  FMUL.FTZ R22, R22, c[0x0][0x320] ;  /* 0x0000c80016167a20 */ /* 0x000fe40000410000 */
[----:B------:R-:W-:Y:S01]  /*a1b0*/  FMUL.FTZ R23, R23, c[0x0][0x320] ;  /* 0x0000c80017177a20 */ /* 0x000fe20000410000 */
[-C--:B-----5:R-:W-:Y:S03]  /*a1c0*/  HMMA.16816.F32.BF16 R36, R172, R8.reuse, R36 ;  /* 0x00000008ac24723c */ /* 0x0a0fe60000041824 */
[----:B------:R-:W-:Y:S02]  /*a1d0*/  FMUL.FTZ R28, R28, c[0x0][0x320] ;  /* 0x0000c8001c1c7a20 */ /* 0x000fe40000410000 */
[----:B------:R-:W-:Y:S01]  /*a1e0*/  FMUL.FTZ R29, R29, c[0x0][0x320] ;  /* 0x0000c8001d1d7a20 */ /* 0x000fe20000410000 */
[----:B------:R5:W1:Y:S01]  /*a1f0*/  MUFU.TANH R234, R27 ;  /* 0x0000001b00ea7308 */ /* 0x000a620000002400 */
[----:B------:R-:W-:Y:S01]  /*a200*/  FMUL.FTZ R30, R30, c[0x0][0x320] ;  /* 0x0000c8001e1e7a20 */ /* 0x000fe20000410000 */
[C---:B------:R-:W-:Y:S04]  /*a210*/  HMMA.16816.F32.BF16 R40, R188.reuse, R8, R40 ;  /* 0x00000008bc28723c */ /* 0x040fe80000041828 */
[----:B------:R-:W-:Y:S02]  /*a220*/  FMUL.FTZ R33, R33, c[0x0][0x320] ;  /* 0x0000c80021217a20 */ /* 0x000fe40000410000 */
[----:B------:R-:W-:Y:S02]  /*a230*/  FMUL.FTZ R34, R34, c[0x0][0x320] ;  /* 0x0000c80022227a20 */ /* 0x000fe40000410000 */
[----:B------:R2:W2:Y:S01]  /*a240*/  MUFU.TANH R203, R28 ;  /* 0x0000001c00cb7308 */ /* 0x0004a20000002400 */
[-C--:B------:R-:W-:Y:S03]  /*a250*/  HMMA.16816.F32.BF16 R44, R188, R10.reuse, R44 ;  /* 0x0000000abc2c723c */ /* 0x080fe6000004182c */
[----:B------:R-:W-:Y:S02]  /*a260*/  FMUL.FTZ R24, R24, c[0x0][0x320] ;  /* 0x0000c80018187a20 */ /* 0x000fe40000410000 */
[----:B------:R-:W-:Y:S02]  /*a270*/  FMUL.FTZ R25, R25, c[0x0][0x320] ;  /* 0x0000c80019197a20 */ /* 0x000fe40000410000 */
[----:B------:R-:W-:Y:S01]  /*a280*/  FMUL.FTZ R37, R37, c[0x0][0x320] ;  /* 0x0000c80025257a20 */ /* 0x000fe20000410000 */
[C---:B------:R-:W-:Y:S01]  /*a290*/  HMMA.16816.F32.BF16 R48, R172.reuse, R10, R48 ;  /* 0x0000000aac30723c */ /* 0x040fe20000041830 */
[----:B------:R-:W2:Y:S01]  /*a2a0*/  MUFU.TANH R202, R29 ;  /* 0x0000001d00ca7308 */ /* 0x000ea20000002400 */
[----:B------:R-:W2:Y:S02]  /*a2b0*/  LDSM.16.M88.4 R8, [R213+0x2000] ;  /* 0x00200000d508783b */ /* 0x000ea40000000200 */
[----:B------:R-:W-:Y:S02]  /*a2c0*/  FMUL.FTZ R26, R26, c[0x0][0x320] ;  /* 0x0000c8001a1a7a20 */ /* 0x000fe40000410000 */
[----:B------:R-:W-:Y:S02]  /*a2d0*/  FMUL.FTZ R31, R31, c[0x0][0x320] ;  /* 0x0000c8001f1f7a20 */ /* 0x000fe40000410000 */
[-C--:B-1----:R-:W-:Y:S03]  /*a2e0*/  HMMA.16816.F32.BF16 R52, R172, R4.reuse, R52 ;  /* 0x00000004ac34723c */ /* 0x082fe60000041834 */
[----:B------:R1:W1:Y:S01]  /*a2f0*/  MUFU.TANH R232, R30 ;  /* 0x0000001e00e87308 */ /* 0x0002620000002400 */
[----:B------:R-:W-:Y:S02]  /*a300*/  FMUL.FTZ R32, R32, c[0x0][0x320] ;  /* 0x0000c80020207a20 */ /* 0x000fe40000410000 */
[----:B------:R-:W-:Y:S02]  /*a310*/  FMUL.FTZ R35, R35, c[0x0][0x320] ;  /* 0x0000c80023237a20 */ /* 0x000fe40000410000 */
[C---:B------:R-:W-:Y:S04]  /*a320*/  HMMA.16816.F32.BF16 R56, R188.reuse, R4, R56 ;  /* 0x00000004bc38723c */ /* 0x040fe80000041838 */
[----:B------:R-:W-:Y:S01]  /*a330*/  FMUL.FTZ R36, R36, c[0x0][0x320] ;  /* 0x0000c80024247a20 */ /* 0x000fe20000410000 */
[----:B------:R1:W1:Y:S01]  /*a340*/  MUFU.TANH R205, R18 ;  /* 0x0000001200cd7308 */ /* 0x0002620000002400 */
[----:B------:R-:W-:Y:S02]  /*a350*/  FMUL.FTZ R38, R38, c[0x0][0x320] ;  /* 0x0000c80026267a20 */ /* 0x000fe40000410000 */
[-C--:B------:R-:W-:Y:S04]  /*a360*/  HMMA.16816.F32.BF16 R60, R188, R6.reuse, R60 ;  /* 0x00000006bc3c723c */ /* 0x080fe8000004183c */
[----:B------:R-:W-:Y:S02]  /*a370*/  FMUL.FTZ R48, R48, c[0x0][0x320] ;  /* 0x0000c80030307a20 */ /* 0x000fe40000410000 */
[----:B------:R-:W-:Y:S01]  /*a380*/  FMUL.FTZ R49, R49, c[0x0][0x320] ;  /* 0x0000c80031317a20 */ /* 0x000fe20000410000 */
[----:B------:R1:W1:Y:S01]  /*a390*/  MUFU.TANH R194, R19 ;  /* 0x0000001300c27308 */ /* 0x0002620000002400 */
[C---:B------:R-:W-:Y:S01]  /*a3a0*/  HMMA.16816.F32.BF16 R64, R172.reuse, R6, R64 ;  /* 0x00000006ac40723c */ /* 0x040fe20000041840 */
[----:B------:R-:W1:Y:S01]  /*a3b0*/  LDSM.16.M88.4 R4, [R213+0x2800] ;  /* 0x00280000d504783b */ /* 0x000e620000000200 */
[----:B------:R-:W-:Y:S04]  /*a3c0*/  DEPBAR.LE SB0, 0x0 ;  /* 0x000080000000791a */ /* 0x000fe80000000000 */
[----:B------:R-:W-:Y:S02]  /*a3d0*/  FMUL.FTZ R50, R50, c[0x0][0x320] ;  /* 0x0000c80032327a20 */ /* 0x000fe40000410000 */
[----:B------:R-:W-:Y:S01]  /*a3e0*/  FMUL.FTZ R51, R51, c[0x0][0x320] ;  /* 0x0000c80033337a20 */ /* 0x000fe20000410000 */
[----:B------:R-:W1:Y:S01]  /*a3f0*/  MUFU.TANH R20, R20 ;  /* 0x0000001400147308 */ /* 0x000e620000002400 */
[----:B------:R-:W-:Y:S01]  /*a400*/  BAR.SYNC.DEFER_BLOCKING 0x0 ;  /* 0x0000000000007b1d */ /* 0x000fe20000010000 */
[-C--:B--2---:R-:W-:Y:S05]  /*a410*/  HMMA.16816.F32.BF16 R68, R172, R8.reuse, R68 ;  /* 0x00000008ac44723c */ /* 0x084fea0000041844 */
[----:B------:R-:W-:Y:S02]  /*a420*/  FMUL.FTZ R52, R52, c[0x0][0x320] ;  /* 0x0000c80034347a20 */ /* 0x000fe40000410000 */
[----:B------:R-:W-:Y:S01]  /*a430*/  FMUL.FTZ R53, R53, c[0x0][0x320] ;  /* 0x0000c80035357a20 */ /* 0x000fe20000410000 */
[----:B------:R-:W2:Y:S01]  /*a440*/  MUFU.TANH R21, R21 ;  /* 0x0000001500157308 */ /* 0x000ea20000002400 */
[C---:B------:R-:W-:Y:S04]  /*a450*/  HMMA.16816.F32.BF16 R72, R188.reuse, R8, R72 ;  /* 0x00000008bc48723c */ /* 0x040fe80000041848 */
[----:B------:R-:W-:Y:S02]  /*a460*/  FMUL.FTZ R54, R54, c[0x0][0x320] ;  /* 0x0000c80036367a20 */ /* 0x000fe40000410000 */
[----:B------:R-:W-:Y:S02]  /*a470*/  FMUL.FTZ R55, R55, c[0x0][0x320] ;  /* 0x0000c80037377a20 */ /* 0x000fe40000410000 */
[-C--:B------:R-:W-:Y:S01]  /*a480*/  HMMA.16816.F32.BF16 R76, R188, R10.reuse, R76 ;  /* 0x0000000abc4c723c */ /* 0x080fe2000004184c */
[----:B------:R2:W2:Y:S03]  /*a490*/  MUFU.TANH R193, R22 ;  /* 0x0000001600c17308 */ /* 0x0004a60000002400 */
[----:B------:R-:W-:Y:S02]  /*a4a0*/  FMUL.FTZ R56, R56, c[0x0][0x320] ;  /* 0x0000c80038387a20 */ /* 0x000fe40000410000 */
[----:B------:R-:W-:Y:S02]  /*a4b0*/  FMUL.FTZ R59, R59, c[0x0][0x320] ;  /* 0x0000c8003b3b7a20 */ /* 0x000fe40000410000 */
[C---:B------:R-:W-:Y:S01]  /*a4c0*/  HMMA.16816.F32.BF16 R80, R172.reuse, R10, R80 ;  /* 0x0000000aac50723c */ /* 0x040fe20000041850 */
[----:B------:R-:W2:Y:S02]  /*a4d0*/  LDL R10, [R1] ;  /* 0x00000000010a7983 */ /* 0x000ea40000100800 */
[----:B------:R2:W2:Y:S01]  /*a4e0*/  MUFU.TANH R185, R23 ;  /* 0x0000001700b97308 */ /* 0x0004a20000002400 */
[----:B------:R-:W-:Y:S01]  /*a4f0*/  FMUL.FTZ R60, R60, c[0x0][0x320] ;  /* 0x0000c8003c3c7a20 */ /* 0x000fe20000410000 */
[----:B------:R-:W2:Y:S01]  /*a500*/  LDL R11, [R1+0x20] ;  /* 0x00002000010b7983 */ /* 0x000ea20000100800 */
[----:B------:R-:W-:Y:S02]  /*a510*/  FMUL.FTZ R61, R61, c[0x0][0x320] ;  /* 0x0000c8003d3d7a20 */ /* 0x000fe40000410000 */
[-C--:B-1----:R-:W-:Y:S04]  /*a520*/  HMMA.16816.F32.BF16 R84, R172, R4.reuse, R84 ;  /* 0x00000004ac54723c */ /* 0x082fe80000041854 */
        /* <DEDUP_REMOVED lines=11> */
[----:B------:R1:W2:Y:S02]  /*a5e0*/  LDL R6, [R1+0x24] ;  /* 0x0000240001067983 */ /* 0x0002a40000100800 */
[----:B------:R-:W-:Y:S01]  /*a5f0*/  @P4 IADD3 R0, R5, R2, RZ ;  /* 0x0000000205004210 */ /* 0x000fe20007ffe0ff */
[----:B------:R-:W-:Y:S01]  /*a600*/  FMUL.FTZ R67, R67, c[0x0][0x320] ;  /* 0x0000c80043437a20 */ /* 0x000fe20000410000 */
[----:B------:R-:W-:Y:S01]  /*a610*/  @P4 MOV R2, R242 ;  /* 0x000000f200024202 */ /* 0x000fe20000000f00 */
[----:B------:R-:W-:Y:S01]  /*a620*/  FMUL.FTZ R68, R68, c[0x0][0x320] ;  /* 0x0000c80044447a20 */ /* 0x000fe20000410000 */
[----:B------:R-:W-:Y:S01]  /*a630*/  @P4 SHF.L.U32 R7, R228, 0x5, RZ ;  /* 0x00000005e4074819 */ /* 0x000fe200000006ff */
[----:B------:R-:W-:Y:S02]  /*a640*/  @P4 IMAD R0, R0, 0x60, RZ ;  /* 0x0000006000004824 */ /* 0x000fe400078e02ff */
[----:B------:R1:W1:Y:S01]  /*a650*/  MUFU.TANH R231, R31 ;  /* 0x0000001f00e77308 */ /* 0x0002620000002400 */
[----:B------:R-:W-:Y:S04]  /*a660*/  @P4 IMAD.WIDE.U32 R2, R4, 0x60, R2 ;  /* 0x0000006004024825 */ /* 0x000fe800078e0002 */
[----:B------:R-:W-:Y:S01]  /*a670*/  FMUL.FTZ R69, R69, c[0x0][0x320] ;  /* 0x0000c80045457a20 */ /* 0x000fe20000410000 */
[----:B------:R-:W-:Y:S01]  /*a680*/  @P4 LEA R4, P0, R2, c[0x0][0x1c8], 0x1 ;  /* 0x0000720002044a11 */ /* 0x000fe200078008ff */
[----:B------:R-:W-:Y:S01]  /*a690*/  FMUL.FTZ R70, R70, c[0x0][0x320] ;  /* 0x0000c80046467a20 */ /* 0x000fe20000410000 */
[----:B------:R-:W-:Y:S01]  /*a6a0*/  @P4 IADD3 R0, R3, R0, RZ ;  /* 0x0000000003004210 */ /* 0x000fe20007ffe0ff */
[----:B------:R-:W-:Y:S01]  /*a6b0*/  FMUL.FTZ R71, R71, c[0x0][0x320] ;  /* 0x0000c80047477a20 */ /* 0x000fe20000410000 */
[----:B------:R1:W1:Y:S01]  /*a6c0*/  MUFU.TANH R13, R32 ;  /* 0x00000020000d7308 */ /* 0x0002620000002400 */
[----:B------:R-:W-:Y:S01]  /*a6d0*/  FMUL.FTZ R72, R72, c[0x0][0x320] ;  /* 0x0000c80048487a20 */ /* 0x000fe20000410000 */
[----:B------:R-:W-:Y:S01]  /*a6e0*/  @P4 LEA.HI.X R5, R2, c[0x0][0x1cc], R0, 0x1, P0 ;  /* 0x0000730002054a11 */ /* 0x000fe200000f0c00 */
[----:B------:R-:W-:Y:S01]  /*a6f0*/  FMUL.FTZ R73, R73, c[0x0][0x320] ;  /* 0x0000c80049497a20 */ /* 0x000fe20000410000 */
[-C--:B------:R-:W-:Y:S01]  /*a700*/  @P4 IADD3 R2, P2, R4, R7.reuse, RZ ;  /* 0x0000000704024210 */ /* 0x080fe20007f5e0ff */
[----:B------:R-:W-:Y:S01]  /*a710*/  FMUL.FTZ R74, R74, c[0x0][0x320] ;  /* 0x0000c8004a4a7a20 */ /* 0x000fe20000410000 */
[----:B------:R-:W-:Y:S01]  /*a720*/  @P4 SHF.L.U64.HI R0, R228, 0x5, R230 ;  /* 0x00000005e4004819 */ /* 0x000fe200000102e6 */
[----:B------:R-:W-:Y:S01]  /*a730*/  @!PT LDS RZ, [RZ] ;  /* 0x00000000fffff984 */ /* 0x000fe20000000800 */
[----:B------:R-:W-:Y:S01]  /*a740*/  @!PT LDS RZ, [RZ] ;  /* 0x00000000fffff984 */ /* 0x000fe20000000800 */
[----:B------:R-:W-:Y:S01]  /*a750*/  @!PT LDS RZ, [RZ] ;  /* 0x00000000fffff984 */ /* 0x000fe20000000800 */
[----:B------:R1:W-:Y:S01]  /*a760*/  @P4 LDGSTS.E.BYPASS.LTC128B.128 [R227+0x3100], [R4.64], !P3 ;  /* 0x0310000004e34fae */ /* 0x0003e2000d901d68 */
[-C--:B------:R-:W-:Y:S01]  /*a770*/  @P4 IADD3 R8, P1, R2, R7.reuse, RZ ;  /* 0x0000000702084210 */ /* 0x080fe20007f3e0ff */
[----:B------:R-:W-:Y:S01]  /*a780*/  FMUL.FTZ R75, R75, c[0x0][0x320] ;  /* 0x0000c8004b4b7a20 */ /* 0x000fe20000410000 */
[----:B------:R-:W1:Y:S01]  /*a790*/  MUFU.TANH R33, R33 ;  /* 0x0000002100217308 */ /* 0x000e620000002400 */
[-C--:B------:R-:W-:Y:S01]  /*a7a0*/  @P4 IADD3.X R3, R5, R0.reuse, RZ, P2, !PT ;  /* 0x0000000005034210 */ /* 0x080fe200017fe4ff */
[----:B------:R-:W-:Y:S01]  /*a7b0*/  FMUL.FTZ R76, R76, c[0x0][0x320] ;  /* 0x0000c8004c4c7a20 */ /* 0x000fe20000410000 */
[----:B------:R-:W-:Y:S01]  /*a7c0*/  PLOP3.LUT P0, PT, PT, PT, UP1, 0x80, 0x0 ;  /* 0x000000000000781c */ /* 0x000fe20003f0f018 */
[----:B------:R-:W-:Y:S01]  /*a7d0*/  FMUL.FTZ R77, R77, c[0x0][0x320] ;  /* 0x0000c8004d4d7a20 */ /* 0x000fe20000410000 */
[-C--:B------:R-:W-:Y:S01]  /*a7e0*/  @P4 IADD3.X R9, R3, R0.reuse, RZ, P1, !PT ;  /* 0x0000000003094210 */ /* 0x080fe20000ffe4ff */
[----:B------:R3:W-:Y:S01]  /*a7f0*/  @P4 LDGSTS.E.BYPASS.LTC128B.128 [R227+0x3900], [R2.64], !P3 ;  /* 0x0390000002e34fae */ /* 0x0007e2000d901d68 */
[----:B------:R-:W-:Y:S02]  /*a800*/  FMUL.FTZ R78, R78, c[0x0][0x320] ;  /* 0x0000c8004e4e7a20 */ /* 0x000fe40000410000 */
[----:B------:R-:W-:Y:S01]  /*a810*/  FMUL.FTZ R79, R79, c[0x0][0x320] ;  /* 0x0000c8004f4f7a20 */ /* 0x000fe20000410000 */
[----:B------:R2:W2:Y:S01]  /*a820*/  MUFU.TANH R183, R34 ;  /* 0x0000002200b77308 */ /* 0x0004a20000002400 */
[----:B------:R-:W-:Y:S02]  /*a830*/  FMUL.FTZ R80, R80, c[0x0][0x320] ;  /* 0x0000c80050507a20 */ /* 0x000fe40000410000 */
[----:B------:R-:W-:Y:S01]  /*a840*/  FMUL.FTZ R81, R81, c[0x0][0x320] ;  /* 0x0000c80051517a20 */ /* 0x000fe20000410000 */
[----:B------:R2:W-:Y:S01]  /*a850*/  @P4 LDGSTS.E.BYPASS.LTC128B.128 [R227+0x4100], [R8.64], !P3 ;  /* 0x0410000008e34fae */ /* 0x0005e2000d901d68 */
[----:B------:R-:W-:Y:S02]  /*a860*/  FMUL.FTZ R82, R82, c[0x0][0x320] ;  /* 0x0000c80052527a20 */ /* 0x000fe40000410000 */
[----:B------:R-:W-:Y:S02]  /*a870*/  FMUL.FTZ R83, R83, c[0x0][0x320] ;  /* 0x0000c80053537a20 */ /* 0x000fe40000410000 */
[----:B------:R-:W-:Y:S01]  /*a880*/  FMUL.FTZ R84, R84, c[0x0][0x320] ;  /* 0x0000c80054547a20 */ /* 0x000fe20000410000 */
[----:B------:R2:W2:Y:S01]  /*a890*/  MUFU.TANH R171, R35 ;  /* 0x0000002300ab7308 */ /* 0x0004a20000002400 */
[----:B------:R-:W-:Y:S02]  /*a8a0*/  FMUL.FTZ R85, R85, c[0x0][0x320] ;  /* 0x0000c80055557a20 */ /* 0x000fe40000410000 */
[----:B------:R-:W-:Y:S01]  /*a8b0*/  FMUL.FTZ R86, R86, c[0x0][0x320] ;  /* 0x0000c80056567a20 */ /* 0x000fe20000410000 */
[-C--:B-1----:R-:W-:Y:S01]  /*a8c0*/  @P4 IADD3 R4, P2, R8, R7.reuse, RZ ;  /* 0x0000000708044210 */ /* 0x082fe20007f5e0ff */
[----:B------:R-:W-:Y:S02]  /*a8d0*/  FMUL.FTZ R87, R87, c[0x0][0x320] ;  /* 0x0000c80057577a20 */ /* 0x000fe40000410000 */
[----:B------:R-:W-:Y:S01]  /*a8e0*/  FMUL.FTZ R88, R88, c[0x0][0x320] ;  /* 0x0000c80058587a20 */ /* 0x000fe20000410000 */
[-C--:B------:R-:W-:Y:S01]  /*a8f0*/  @P4 IADD3.X R5, R9, R0.reuse, RZ, P2, !PT ;  /* 0x0000000009054210 */ /* 0x080fe200017fe4ff */
[----:B------:R-:W-:Y:S01]  /*a900*/  FMUL.FTZ R89, R89, c[0x0][0x320] ;  /* 0x0000c80059597a20 */ /* 0x000fe20000410000 */
[----:B------:R1:W1:Y:S01]  /*a910*/  MUFU.TANH R12, R36 ;  /* 0x00000024000c7308 */ /* 0x0002620000002400 */
[----:B------:R-:W-:Y:S02]  /*a920*/  FMUL.FTZ R91, R91, c[0x0][0x320] ;  /* 0x0000c8005b5b7a20 */ /* 0x000fe40000410000 */
[----:B------:R1:W-:Y:S01]  /*a930*/  @P4 LDGSTS.E.BYPASS.LTC128B.128 [R227+0x4900], [R4.64], !P3 ;  /* 0x0490000004e34fae */ /* 0x0003e2000d901d68 */
[-C--:B---3--:R-:W-:Y:S01]  /*a940*/  @P4 IADD3 R2, P1, R4, R7.reuse, RZ ;  /* 0x0000000704024210 */ /* 0x088fe20007f3e0ff */
[----:B------:R-:W-:Y:S02]  /*a950*/  FMUL.FTZ R92, R92, c[0x0][0x320] ;  /* 0x0000c8005c5c7a20 */ /* 0x000fe40000410000 */
[----:B------:R-:W-:Y:S01]  /*a960*/  FMUL.FTZ R93, R93, c[0x0][0x320] ;  /* 0x0000c8005d5d7a20 */ /* 0x000fe20000410000 */
[----:B------:R-:W-:Y:S01]  /*a970*/  @P4 IADD3.X R3, R5, R0, RZ, P1, !PT ;  /* 0x0000000005034210 */ /* 0x000fe20000ffe4ff */
[----:B-----5:R-:W-:Y:S01]  /*a980*/  FMUL.FTZ R27, R96, c[0x0][0x320] ;  /* 0x0000c800601b7a20 */ /* 0x020fe20000410000 */
[----:B------:R-:W3:Y:S01]  /*a990*/  MUFU.TANH R37, R37 ;  /* 0x0000002500257308 */ /* 0x000ee20000002400 */
[----:B------:R-:W-:Y:S02]  /*a9a0*/  FMUL.FTZ R28, R97, c[0x0][0x320] ;  /* 0x0000c800611c7a20 */ /* 0x000fe40000410000 */
[----:B------:R5:W-:Y:S01]  /*a9b0*/  @P4 LDGSTS.E.BYPASS.LTC128B.128 [R227+0x5100], [R2.64], !P3 ;  /* 0x0510000002e34fae */ /* 0x000be2000d901d68 */
[----:B------:R-:W-:Y:S02]  /*a9c0*/  FMUL.FTZ R30, R98, c[0x0][0x320] ;  /* 0x0000c800621e7a20 */ /* 0x000fe40000410000 */
[----:B------:R-:W-:Y:S02]  /*a9d0*/  FMUL.FTZ R29, R99, c[0x0][0x320] ;  /* 0x0000c800631d7a20 */ /* 0x000fe40000410000 */
[----:B------:R-:W-:Y:S02]  /*a9e0*/  FMUL.FTZ R39, R39, c[0x0][0x320] ;  /* 0x0000c80027277a20 */ /* 0x000fe40000410000 */
[----:B------:R2:W2:Y:S01]  /*a9f0*/  MUFU.TANH R169, R38 ;  /* 0x0000002600a97308 */ /* 0x0004a20000002400 */
[----:B------:R-:W-:Y:S02]  /*aa00*/  FMUL.FTZ R40, R40, c[0x0][0x320] ;  /* 0x0000c80028287a20 */ /* 0x000fe40000410000 */
[----:B------:R-:W-:Y:S02]  /*aa10*/  FMUL.FTZ R41, R41, c[0x0][0x320] ;  /* 0x0000c80029297a20 */ /* 0x000fe40000410000 */
[----:B------:R-:W-:Y:S02]  /*aa20*/  FMUL.FTZ R42, R42, c[0x0][0x320] ;  /* 0x0000c8002a2a7a20 */ /* 0x000fe40000410000 */
[----:B------:R-:W-:Y:S02]  /*aa30*/  FMUL.FTZ R43, R43, c[0x0][0x320] ;  /* 0x0000c8002b2b7a20 */ /* 0x000fe40000410000 */
[----:B------:R-:W-:Y:S01]  /*aa40*/  FMUL.FTZ R44, R44, c[0x0][0x320] ;  /* 0x0000c8002c2c7a20 */ /* 0x000fe20000410000 */
[----:B------:R2:W2:Y:S01]  /*aa50*/  MUFU.TANH R34, R39 ;  /* 0x0000002700227308 */ /* 0x0004a20000002400 */
[----:B------:R-:W-:Y:S01]  /*aa60*/  FMUL.FTZ R45, R45, c[0x0][0x320] ;  /* 0x0000c8002d2d7a20 */ /* 0x000fe20000410000 */
[----:B-1----:R-:W-:Y:S01]  /*aa70*/  MOV R4, UR12 ;  /* 0x0000000c00047c02 */ /* 0x002fe20008000f00 */
        /* <DEDUP_REMOVED lines=8> */
[----:B------:R-:W-:Y:S03]  /*ab00*/  FMUL.FTZ R95, R95, c[0x0][0x320] ;  /* 0x0000c8005f5f7a20 */ /* 0x000fe60000410000 */
[----:B------:R1:W1:Y:S10]  /*ab10*/  MUFU.TANH R192, R41 ;  /* 0x0000002900c07308 */ /* 0x0002740000002400 */
[----:B------:R1:W1:Y:S10]  /*ab20*/  MUFU.TANH R201, R42 ;  /* 0x0000002a00c97308 */ /* 0x0002740000002400 */
[----:B------:R1:W1:Y:S10]  /*ab30*/  MUFU.TANH R200, R43 ;  /* 0x0000002b00c87308 */ /* 0x0002740000002400 */
[----:B------:R1:W1:Y:S10]  /*ab40*/  MUFU.TANH R184, R44 ;  /* 0x0000002c00b87308 */ /* 0x0002740000002400 */
[----:B------:R1:W1:Y:S10]  /*ab50*/  MUFU.TANH R170, R45 ;  /* 0x0000002d00aa7308 */ /* 0x0002740000002400 */
[----:B------:R1:W1:Y:S10]  /*ab60*/  MUFU.TANH R199, R46 ;  /* 0x0000002e00c77308 */ /* 0x0002740000002400 */
        /* <DEDUP_REMOVED lines=13> */
[----:B------:R-:W1:Y:S01]  /*ac40*/  MUFU.TANH R60, R60 ;  /* 0x0000003c003c7308 */ /* 0x000e620000002400 */
[----:B--2---:R-:W-:Y:S02]  /*ac50*/  @P0 MOV R6, R10 ;  /* 0x0000000a00060202 */ /* 0x004fe40000000f00 */
[----:B------:R-:W-:Y:S03]  /*ac60*/  @P4 IADD3 R8, P0, R2, R7, RZ ;  /* 0x0000000702084210 */ /* 0x000fe60007f1e0ff */
[----:B------:R-:W5:Y:S01]  /*ac70*/  SHFL.IDX PT, R5, R6, RZ, 0x1c1f ;  /* 0x001c1fff06057589 */ /* 0x000f6200000e0000 */
[----:B------:R-:W-:Y:S01]  /*ac80*/  @P4 IADD3.X R9, R3, R0, RZ, P0, !PT ;  /* 0x0000000003094210 */ /* 0x000fe200007fe4ff */
[----:B------:R-:W-:Y:S01]  /*ac90*/  IMAD R0, R225, -0x60, RZ ;  /* 0xffffffa0e1007824 */ /* 0x000fe200078e02ff */
[----:B------:R-:W-:Y:S01]  /*aca0*/  PLOP3.LUT P0, PT, PT, PT, UP0, 0x40, 0x0 ;  /* 0x000000000000781c */ /* 0x000fe20003f0e808 */
[----:B------:R-:W2:Y:S04]  /*acb0*/  MUFU.TANH R61, R61 ;  /* 0x0000003d003d7308 */ /* 0x000ea80000002400 */
[----:B------:R1:W-:Y:S06]  /*acc0*/  @P4 LDGSTS.E.BYPASS.LTC128B.128 [R227+0x5900], [R8.64], !P3 ;  /* 0x0590000008e34fae */ /* 0x0003ec000d901d68 */
[----:B------:R2:W2:Y:S02]  /*acd0*/  MUFU.TANH R179, R62 ;  /* 0x0000003e00b37308 */ /* 0x0004a40000002400 */
[----:B------:R-:W0:Y:S08]  /*ace0*/  LDGDEPBAR ;  /* 0x00000000000079af */ /* 0x000e300000000000 */
[----:B------:R2:W2:Y:S10]  /*acf0*/  MUFU.TANH R178, R63 ;  /* 0x0000003f00b27308 */ /* 0x0004b40000002400 */
[----:B------:R-:W2:Y:S01]  /*ad00*/  MUFU.TANH R64, R64 ;  /* 0x0000004000407308 */ /* 0x000ea20000002400 */
[----:B-1----:R-:W-:Y:S04]  /*ad10*/  IADD3 R8, -R11, 0x1, R0 ;  /* 0x000000010b087810 */ /* 0x002fe80007ffe100 */
[----:B------:R-:W-:Y:S04]  /*ad20*/  IADD3 R4, -R4, UR7, R8 ;  /* 0x0000000704047c10 */ /* 0x000fe8000fffe108 */
[C---:B------:R-:W-:Y:S01]  /*ad30*/  IADD3 R7, R4.reuse, c[0x0][0x328], RZ ;  /* 0x0000ca0004077a10 */ /* 0x040fe20007ffe0ff */
[----:B------:R-:W1:Y:S01]  /*ad40*/  MUFU.TANH R65, R65 ;  /* 0x0000004100417308 */ /* 0x000e620000002400 */
[----:B------:R-:W-:Y:S02]  /*ad50*/  IADD3 R9, R4, UR10, RZ ;  /* 0x0000000a04097c10 */ /* 0x000fe4000fffe0ff */
[----:B-----5:R-:W-:Y:S02]  /*ad60*/  IADD3 R3, R7, R5, RZ ;  /* 0x0000000507037210 */ /* 0x020fe40007ffe0ff */
[----:B------:R-:W-:Y:S05]  /*ad70*/  IADD3 R2, R5, R9, RZ ;  /* 0x0000000905027210 */ /* 0x000fea0007ffe0ff */
        /* <DEDUP_REMOVED lines=35> */
[----:B--234-:R-:W-:Y:S01]  /*afb0*/  IMAD.U32 R10, RZ, RZ, UR12 ;  /* 0x0000000cff0a7e24 */ /* 0x01cfe2000f8e00ff */
[----:B------:R-:W-:Y:S04]  /*afc0*/  BSSY B0, `(.L_x_263) ;  /* 0x0000012000007945 */ /* 0x000fe80003800000 */
[----:B------:R-:W-:Y:S04]  /*afd0*/  IADD3 R5, -R10, UR7, R5 ;  /* 0x000000070a057c10 */ /* 0x000fe8000fffe105 */
        /* <DEDUP_REMOVED lines=11> */
.L_x_264:
[----:B------:R-:W-:Y:S04]  /*b090*/  MOV R10, c[0x0][0x32c] ;  /* 0x0000cb00000a7a02 */ /* 0x000fe80000000f00 */
[----:B------:R-:W-:Y:S11]  /*b0a0*/  ISETP.NE.AND P0, PT, R10, 0x1, PT ;  /* 0x000000010a00780c */ /* 0x000ff60003f05270 */
[----:B------:R-:W-:Y:S02]  /*b0b0*/  @!UPT UIADD3 URZ, URZ, URZ, URZ ;  /* 0x0000003f3f3ff290 */ /* 0x000fe4000fffe03f */
[----:B------:R-:W-:Y:S05]  /*b0c0*/  @P0 IMAD.HI.U32 R10, R5, c[0x0][0x330], RZ ;  /* 0x0000cc00050a0a27 */ /* 0x000fea00078e00ff */
[----:B------:R-:W-:Y:S02]  /*b0d0*/  @P0 SHF.R.U32.HI R5, RZ, c[0x0][0x334], R10 ;  /* 0x0000cd00ff050a19 */ /* 0x000fe4000001160a */
.L_x_265:
[----:B------:R-:W-:Y:S05]  /*b0e0*/  BSYNC B0 ;  /* 0x0000000000007941 */ /* 0x000fea0003800000 */
.L_x_263:
[----:B------:R-:W-:Y:S04]  /*b0f0*/  IMAD.IADD R10, R0, 0x1, -R11 ;  /* 0x00000001000a7824 */ /* 0x000fe800078e0a0b */
[----:B------:R-:W-:Y:S05]  /*b100*/  IMAD R5, R5, c[0x0][0x32c], R10 ;  /* 0x0000cb0005057a24 */ /* 0x000fea00078e020a */
[----:B------:R-:W-:Y:S02]  /*b110*/  IADD3 R10, R5, c[0x0][0x32c], RZ ;  /* 0x0000cb00050a7a10 */ /* 0x000fe40007ffe0ff */
[----:B------:R-:W-:Y:S02]  /*b120*/  IMNMX R2, R2, R5, !PT ;  /* 0x0000000502027217 */ /* 0x000fe40007800200 */
[----:B------:R-:W-:Y:S02]  /*b130*/  IMNMX R3, R3, R10, PT ;  /* 0x0000000a03037217 */ /* 0x000fe40003800200 */
.L_x_262:
        /* <DEDUP_REMOVED lines=90> */
[C---:B------:R-:W-:Y:S02]  /*b6e0*/  ISETP.GE.AND P6, PT, R0.reuse, 0x51, PT ;  /* 0x000000510000780c */ /* 0x040fe40003fc6270 */
        /* <DEDUP_REMOVED lines=13> */
[C---:B------:R-:W-:Y:S04]  /*b7c0*/  ISETP.GT.AND P0, PT, R2.reuse, 0x58, !P4 ;  /* 0x000000580200780c */ /* 0x040fe80006704270 */
[----:B------:R-:W-:Y:S04]  /*b7d0*/  ISETP.LT.OR P0, PT, R3, 0x59, P0 ;  /* 0x000000590300780c */ /* 0x000fe80000701670 */
[----:B------:R-:W-:Y:S02]  /*b7e0*/  FSEL R252, R27, -INF , !P0 ;  /* 0xff8000001bfc7808 */ /* 0x000fe40004000000 */
[----:B------:R-:W-:Y:S02]  /*b7f0*/  ISETP.GT.AND P0, PT, R2, RZ, !P2 ;  /* 0x000000ff0200720c */ /* 0x000fe40005704270 */
[----:B------:R-:W-:Y:S02]  /*b800*/  P2R R27, PR, RZ, 0x4 ;  /* 0x00000004ff1b7803 */ /* 0x000fe40000000000 */
[C---:B------:R-:W-:Y:S04]  /*b810*/  ISETP.LT.OR P0, PT, R3.reuse, 0x1, P0 ;  /* 0x000000010300780c */ /* 0x040fe80000701670 */
[----:B------:R-:W-:Y:S02]  /*b820*/  FSEL R31, R206, -INF , !P0 ;  /* 0xff800000ce1f7808 */ /* 0x000fe40004000000 */
[----:B------:R-:W-:Y:S04]  /*b830*/  ISETP.GE.AND P0, PT, R0, 0x5a, PT ;  /* 0x0000005a0000780c */ /* 0x000fe80003f06270 */
        /* <DEDUP_REMOVED lines=8> */
[----:B------:R-:W-:Y:S01]  /*b8c0*/  IMAD.U32 R0, RZ, RZ, UR12 ;  /* 0x0000000cff007e24 */ /* 0x000fe2000f8e00ff */
        /* <DEDUP_REMOVED lines=13> */
.L_x_268:
[----:B------:R-:W-:Y:S04]  /*b9a0*/  MOV R2, c[0x0][0x32c] ;  /* 0x0000cb0000027a02 */ /* 0x000fe80000000f00 */
[----:B------:R-:W-:Y:S11]  /*b9b0*/  ISETP.NE.AND P2, PT, R2, 0x1, PT ;  /* 0x000000010200780c */ /* 0x000ff60003f45270 */
[----:B------:R-:W-:Y:S02]  /*b9c0*/  @!UPT UIADD3 URZ, URZ, URZ, URZ ;  /* 0x0000003f3f3ff290 */ /* 0x000fe4000fffe03f */
[----:B------:R-:W-:Y:S05]  /*b9d0*/  @P2 IMAD.HI.U32 R2, R0, c[0x0][0x330], RZ ;  /* 0x0000cc0000022a27 */ /* 0x000fea00078e00ff */
[----:B------:R-:W-:Y:S02]  /*b9e0*/  @P2 SHF.R.U32.HI R0, RZ, c[0x0][0x334], R2 ;  /* 0x0000cd00ff002a19 */ /* 0x000fe40000011602 */
.L_x_269:
[----:B------:R-:W-:Y:S05]  /*b9f0*/  BSYNC B0 ;  /* 0x0000000000007941 */ /* 0x000fea0003800000 */
.L_x_267:
[----:B------:R-:W-:Y:S02]  /*ba00*/  IADD3 R2, R8, -0x1, RZ ;  /* 0xffffffff08027810 */ /* 0x000fe40007ffe0ff */
[C-C-:B------:R-:W-:Y:S02]  /*ba10*/  IADD3 R28, R3.reuse, UR10, R4.reuse ;  /* 0x0000000a031c7c10 */ /* 0x140fe4000fffe004 */
[----:B------:R-:W-:Y:S01]  /*ba20*/  IADD3 R3, R3, c[0x0][0x328], R4 ;  /* 0x0000ca0003037a10 */ /* 0x000fe20007ffe004 */
[----:B------:R-:W-:Y:S05]  /*ba30*/  IMAD R0, R0, c[0x0][0x32c], R2 ;  /* 0x0000cb0000007a24 */ /* 0x000fea00078e0202 */
[----:B------:R-:W-:Y:S02]  /*ba40*/  IADD3 R2, R0, c[0x0][0x32c], RZ ;  /* 0x0000cb0000027a10 */ /* 0x000fe40007ffe0ff */
[----:B------:R-:W-:Y:S02]  /*ba50*/  IMNMX R0, R28, R0, !PT ;  /* 0x000000001c007217 */ /* 0x000fe40007800200 */
[----:B------:R-:W-:Y:S02]  /*ba60*/  IMNMX R2, R3, R2, PT ;  /* 0x0000000203027217 */ /* 0x000fe40003800200 */
.L_x_266:
        /* <DEDUP_REMOVED lines=86> */
[----:B------:R-:W-:Y:S04]  /*bfd0*/  ISETP.GT.AND P2, PT, R0, RZ, !P2 ;  /* 0x000000ff0000720c */ /* 0x000fe80005744270 */
[----:B------:R-:W-:Y:S04]  /*bfe0*/  ISETP.LT.OR P2, PT, R2, 0x1, P2 ;  /* 0x000000010200780c */ /* 0x000fe80001741670 */
[----:B------:R-:W-:Y:S02]  /*bff0*/  FSEL R30, R239, -INF , !P2 ;  /* 0xff800000ef1e7808 */ /* 0x000fe40005000000 */
        /* <DEDUP_REMOVED lines=22> */
.L_x_272:
[----:B------:R-:W-:Y:S04]  /*c160*/  MOV R2, c[0x0][0x32c] ;  /* 0x0000cb0000027a02 */ /* 0x000fe80000000f00 */
[----:B------:R-:W-:Y:S11]  /*c170*/  ISETP.NE.AND P2, PT, R2, 0x1, PT ;  /* 0x000000010200780c */ /* 0x000ff60003f45270 */
[----:B------:R-:W-:Y:S02]  /*c180*/  @!UPT UIADD3 URZ, URZ, URZ, URZ ;  /* 0x0000003f3f3ff290 */ /* 0x000fe4000fffe03f */
[----:B------:R-:W-:Y:S05]  /*c190*/  @P2 IMAD.HI.U32 R2, R0, c[0x0][0x330], RZ ;  /* 0x0000cc0000022a27 */ /* 0x000fea00078e00ff */
[----:B------:R-:W-:Y:S02]  /*c1a0*/  @P2 SHF.R.U32.HI R0, RZ, c[0x0][0x334], R2 ;  /* 0x0000cd00ff002a19 */ /* 0x000fe40000011602 */
.L_x_273:
[----:B------:R-:W-:Y:S05]  /*c1b0*/  BSYNC B0 ;  /* 0x0000000000007941 */ /* 0x000fea0003800000 */
.L_x_271:
[----:B------:R-:W-:Y:S02]  /*c1c0*/  IADD3 R2, R8, -0x1, RZ ;  /* 0xffffffff08027810 */ /* 0x000fe40007ffe0ff */
[C-C-:B------:R-:W-:Y:S02]  /*c1d0*/  IADD3 R28, R3.reuse, UR10, R4.reuse ;  /* 0x0000000a031c7c10 */ /* 0x140fe4000fffe004 */
[----:B------:R-:W-:Y:S01]  /*c1e0*/  IADD3 R3, R3, c[0x0][0x328], R4 ;  /* 0x0000ca0003037a10 */ /* 0x000fe20007ffe004 */
[----:B------:R-:W-:Y:S05]  /*c1f0*/  IMAD R0, R0, c[0x0][0x32c], R2 ;  /* 0x0000cb0000007a24 */ /* 0x000fea00078e0202 */
[----:B------:R-:W-:Y:S02]  /*c200*/  IADD3 R2, R0, c[0x0][0x32c], RZ ;  /* 0x0000cb0000027a10 */ /* 0x000fe40007ffe0ff */
[----:B------:R-:W-:Y:S02]  /*c210*/  IMNMX R0, R28, R0, !PT ;  /* 0x000000001c007217 */ /* 0x000fe40007800200 */
[----:B------:R-:W-:Y:S02]  /*c220*/  IMNMX R2, R3, R2, PT ;  /* 0x0000000203027217 */ /* 0x000fe40003800200 */
.L_x_270:
        /* <DEDUP_REMOVED lines=111> */
.L_x_276:
[----:B------:R-:W-:Y:S04]  /*c920*/  MOV R2, c[0x0][0x32c] ;  /* 0x0000cb0000027a02 */ /* 0x000fe80000000f00 */
[----:B------:R-:W-:Y:S11]  /*c930*/  ISETP.NE.AND P2, PT, R2, 0x1, PT ;  /* 0x000000010200780c */ /* 0x000ff60003f45270 */
[----:B------:R-:W-:Y:S02]  /*c940*/  @!UPT UIADD3 URZ, URZ, URZ, URZ ;  /* 0x0000003f3f3ff290 */ /* 0x000fe4000fffe03f */
[----:B------:R-:W-:Y:S05]  /*c950*/  @P2 IMAD.HI.U32 R2, R0, c[0x0][0x330], RZ ;  /* 0x0000cc0000022a27 */ /* 0x000fea00078e00ff */
[----:B------:R-:W-:Y:S02]  /*c960*/  @P2 SHF.R.U32.HI R0, RZ, c[0x0][0x334], R2 ;  /* 0x0000cd00ff002a19 */ /* 0x000fe40000011602 */
.L_x_277:
[----:B------:R-:W-:Y:S05]  /*c970*/  BSYNC B0 ;  /* 0x0000000000007941 */ /* 0x000fea0003800000 */
.L_x_275:
[----:B------:R-:W-:Y:S02]  /*c980*/  IADD3 R8, R8, -0x1, RZ ;  /* 0xffffffff08087810 */ /* 0x000fe40007ffe0ff */
[C-C-:B------:R-:W-:Y:S02]  /*c990*/  IADD3 R6, R3.reuse, UR10, R4.reuse ;  /* 0x0000000a03067c10 */ /* 0x140fe4000fffe004 */
[----:B------:R-:W-:Y:S01]  /*c9a0*/  IADD3 R3, R3, c[0x0][0x328], R4 ;  /* 0x0000ca0003037a10 */ /* 0x000fe20007ffe004 */
[----:B------:R-:W-:Y:S05]  /*c9b0*/  IMAD R0, R0, c[0x0][0x32c], R8 ;  /* 0x0000cb0000007a24 */ /* 0x000fea00078e0208 */
[----:B------:R-:W-:Y:S02]  /*c9c0*/  IADD3 R2, R0, c[0x0][0x32c], RZ ;  /* 0x0000cb0000027a10 */ /* 0x000fe40007ffe0ff */
[----:B------:R-:W-:Y:S02]  /*c9d0*/  IMNMX R0, R6, R0, !PT ;  /* 0x0000000006007217 */ /* 0x000fe40007800200 */
[----:B------:R-:W-:Y:S02]  /*c9e0*/  IMNMX R2, R3, R2, PT ;  /* 0x0000000203027217 */ /* 0x000fe40003800200 */
.L_x_274:
[----:B------:R-:W-:Y:S02]  /*c9f0*/  ISETP.NE.AND P2, PT, R27, RZ, PT ;  /* 0x000000ff1b00720c */ /* 0x000fe40003f45270 */
[----:B------:R-:W-:Y:S02]  /*ca00*/  FMNMX.FTZ R72, R31, R100, !PT ;  /* 0x000000641f487209 */ /* 0x000fe40007810000 */
[----:B------:R-:W-:Y:S02]  /*ca10*/  ISETP.GT.AND P2, PT, R0, RZ, !P2 ;  /* 0x000000ff0000720c */ /* 0x000fe40005744270 */
        /* <DEDUP_REMOVED lines=125> */
[----:B------:R-:W-:Y:S01]  /*d1f0*/  SHFL.BFLY PT, R6, R3, 0x2, 0x1f ;  /* 0x0c401f0003067f89 */ /* 0x000fe200000e0000 */
[----:B------:R-:W-:Y:S02]  /*d200*/  FMNMX.FTZ R4, R50, R4, !PT ;  /* 0x0000000432047209 */ /* 0x000fe40007810000 */
[----:B------:R-:W-:Y:S02]  /*d210*/  ISETP.GT.AND P2, PT, R0, 0x48, !P2 ;  /* 0x000000480000780c */ /* 0x000fe40005744270 */
[----:B------:R-:W-:Y:S02]  /*d220*/  FMNMX.FTZ R4, R51, R4, !PT ;  /* 0x0000000433047209 */ /* 0x000fe40007810000 */
[----:B------:R-:W-:Y:S01]  /*d230*/  ISETP.LT.OR P2, PT, R2, 0x49, P2 ;  /* 0x000000490200780c */ /* 0x000fe20001741670 */
[----:B------:R-:W1:Y:S01]  /*d240*/  SHFL.BFLY PT, R5, R72, 0x2, 0x1f ;  /* 0x0c401f0048057f89 */ /* 0x000e6200000e0000 */
[----:B------:R-:W-:Y:S02]  /*d250*/  FMNMX.FTZ R4, R99, R4, !PT ;  /* 0x0000000463047209 */ /* 0x000fe40007810000 */
[----:B------:R-:W-:Y:S02]  /*d260*/  FSEL R190, R186, -INF , !P2 ;  /* 0xff800000babe7808 */ /* 0x000fe40005000000 */
[----:B------:R-:W-:Y:S02]  /*d270*/  FMNMX.FTZ R4, R171, R4, !PT ;  /* 0x00000004ab047209 */ /* 0x000fe40007810000 */
[----:B------:R-:W-:Y:S02]  /*d280*/  ISETP.GT.AND P1, PT, R0, 0x49, !P1 ;  /* 0x000000490000780c */ /* 0x000fe40004f24270 */
[----:B------:R-:W-:Y:S02]  /*d290*/  FMNMX.FTZ R4, R172, R4, !PT ;  /* 0x00000004ac047209 */ /* 0x000fe40007810000 */
[----:B------:R-:W-:Y:S02]  /*d2a0*/  ISETP.LT.OR P1, PT, R2, 0x4a, P1 ;  /* 0x0000004a0200780c */ /* 0x000fe40000f21670 */
[----:B------:R-:W-:Y:S02]  /*d2b0*/  FMNMX.FTZ R4, R174, R4, !PT ;  /* 0x00000004ae047209 */ /* 0x000fe40007810000 */
[----:B------:R-:W-:Y:S02]  /*d2c0*/  FSEL R186, R79, -INF , !P1 ;  /* 0xff8000004fba7808 */ /* 0x000fe40004800000 */
[----:B------:R-:W-:Y:S02]  /*d2d0*/  FMNMX.FTZ R4, R184, R4, !PT ;  /* 0x00000004b8047209 */ /* 0x000fe40007810000 */
[----:B------:R-:W-:Y:S02]  /*d2e0*/  ISETP.GT.AND P6, PT, R0, 0x50, !P6 ;  /* 0x000000500000780c */ /* 0x000fe400077c4270 */
[----:B------:R-:W-:Y:S02]  /*d2f0*/  FMNMX.FTZ R4, R188, R4, !PT ;  /* 0x00000004bc047209 */ /* 0x000fe40007810000 */
[----:B------:R-:W-:Y:S02]  /*d300*/  ISETP.GT.AND P5, PT, R0, 0x51, !P5 ;  /* 0x000000510000780c */ /* 0x000fe40006fa4270 */
[----:B-1----:R-:W-:Y:S02]  /*d310*/  FMNMX.FTZ R72, R72, R5, !PT ;  /* 0x0000000548487209 */ /* 0x002fe40007810000 */
[----:B------:R-:W-:Y:S02]  /*d320*/  FMNMX.FTZ R5, R8, R103, !PT ;  /* 0x0000006708057209 */ /* 0x000fe40007810000 */
[----:B------:R-:W-:Y:S01]  /*d330*/  FMNMX.FTZ R3, R3, R6, !PT ;  /* 0x0000000603037209 */ /* 0x000fe20007810000 */
[----:B------:R-:W1:Y:S01]  /*d340*/  SHFL.BFLY PT, R7, R72, 0x1, 0x1f ;  /* 0x0c201f0048077f89 */ /* 0x000e6200000e0000 */
[----:B------:R-:W-:Y:S02]  /*d350*/  FMNMX.FTZ R5, R9, R5, !PT ;  /* 0x0000000509057209 */ /* 0x000fe40007810000 */
[----:B------:R-:W-:Y:S02]  /*d360*/  FMNMX.FTZ R4, R189, R4, !PT ;  /* 0x00000004bd047209 */ /* 0x000fe40007810000 */
[----:B------:R-:W-:Y:S02]  /*d370*/  FMNMX.FTZ R5, R25, R5, !PT ;  /* 0x0000000519057209 */ /* 0x000fe40007810000 */
[----:B------:R-:W-:Y:S01]  /*d380*/  FMNMX.FTZ R4, R191, R4, !PT ;  /* 0x00000004bf047209 */ /* 0x000fe20007810000 */
[----:B------:R-:W2:Y:S01]  /*d390*/  SHFL.BFLY PT, R71, R3, 0x1, 0x1f ;  /* 0x0c201f0003477f89 */ /* 0x000ea200000e0000 */
        /* <DEDUP_REMOVED lines=8> */
[----:B-1----:R-:W-:Y:S02]  /*d420*/  FMNMX.FTZ R72, R72, R7, !PT ;  /* 0x0000000748487209 */ /* 0x002fe40007810000 */
[----:B------:R-:W-:Y:S02]  /*d430*/  FMNMX.FTZ R5, R88, R5, !PT ;  /* 0x0000000558057209 */ /* 0x000fe40007810000 */
[C---:B------:R-:W-:Y:S01]  /*d440*/  FSETP.NEU.FTZ.AND P2, PT, R72.reuse, -INF , PT ;  /* 0xff8000004800780b */ /* 0x040fe20003f5d000 */
[----:B------:R-:W-:Y:S01]  /*d450*/  FMUL.FTZ R74, R72, c[0x0][0x2d0] ;  /* 0x0000b400484a7a20 */ /* 0x000fe20000410000 */
[----:B------:R-:W-:Y:S02]  /*d460*/  FMNMX.FTZ R6, R98, R5, !PT ;  /* 0x0000000562067209 */ /* 0x000fe40007810000 */
[----:B------:R-:W-:Y:S02]  /*d470*/  FMNMX.FTZ R4, R237, R4, !PT ;  /* 0x00000004ed047209 */ /* 0x000fe40007810000 */
[----:B------:R-:W-:Y:S02]  /*d480*/  FSEL R74, R74, RZ, P2 ;  /* 0x000000ff4a4a7208 */ /* 0x000fe40001000000 */
[----:B--2---:R-:W-:Y:S02]  /*d490*/  FMNMX.FTZ R71, R3, R71, !PT ;  /* 0x0000004703477209 */ /* 0x004fe40007810000 */
[----:B------:R-:W-:Y:S01]  /*d4a0*/  FMNMX.FTZ R4, R238, R4, !PT ;  /* 0x00000004ee047209 */ /* 0x000fe20007810000 */
[--C-:B------:R-:W-:Y:S01]  /*d4b0*/  FFMA.FTZ R5, R31, c[0x0][0x2d0], -R74.reuse ;  /* 0x0000b4001f057a23 */ /* 0x100fe2000001084a */
[----:B------:R-:W-:Y:S01]  /*d4c0*/  FMNMX.FTZ R6, R168, R6, !PT ;  /* 0x00000006a8067209 */ /* 0x000fe20007810000 */
[--C-:B------:R-:W-:Y:S01]  /*d4d0*/  FFMA.FTZ R3, R36, c[0x0][0x2d0], -R74.reuse ;  /* 0x0000b40024037a23 */ /* 0x100fe2000001084a */
[C---:B------:R-:W-:Y:S01]  /*d4e0*/  ISETP.LT.OR P6, PT, R2.reuse, 0x51, P6 ;  /* 0x000000510200780c */ /* 0x040fe200037c1670 */
[----:B------:R1:W-:Y:S01]  /*d4f0*/  MUFU.EX2 R55, R5 ;  /* 0x0000000500377308 */ /* 0x0003e20000000800 */
[----:B------:R-:W-:Y:S01]  /*d500*/  ISETP.LT.OR P5, PT, R2, 0x52, P5 ;  /* 0x000000520200780c */ /* 0x000fe20002fa1670 */
[--C-:B------:R-:W-:Y:S01]  /*d510*/  FFMA.FTZ R16, R45, c[0x0][0x2d0], -R74.reuse ;  /* 0x0000b4002d107a23 */ /* 0x100fe2000001084a */
[----:B------:R-:W-:Y:S01]  /*d520*/  FSEL R192, R78, -INF , !P6 ;  /* 0xff8000004ec07808 */ /* 0x000fe20007000000 */
[----:B------:R-:W-:Y:S01]  /*d530*/  FMUL.FTZ R75, R71, c[0x0][0x2d0] ;  /* 0x0000b400474b7a20 */ /* 0x000fe20000410000 */
[----:B------:R-:W-:Y:S02]  /*d540*/  FSEL R195, R91, -INF , !P5 ;  /* 0xff8000005bc37808 */ /* 0x000fe40006800000 */
[----:B------:R-:W-:Y:S02]  /*d550*/  FSETP.NEU.FTZ.AND P1, PT, R71, -INF , PT ;  /* 0xff8000004700780b */ /* 0x000fe40003f3d000 */
[----:B------:R-:W-:Y:S01]  /*d560*/  ISETP.GT.AND P4, PT, R0, 0x58, !P4 ;  /* 0x000000580000780c */ /* 0x000fe20006784270 */
[----:B------:R2:W-:Y:S01]  /*d570*/  MUFU.EX2 R92, R3 ;  /* 0x00000003005c7308 */ /* 0x0005e20000000800 */
[----:B------:R-:W-:Y:S02]  /*d580*/  FMNMX.FTZ R4, R239, R4, !PT ;  /* 0x00000004ef047209 */ /* 0x000fe40007810000 */
[----:B------:R-:W-:Y:S02]  /*d590*/  FSEL R75, R75, RZ, P1 ;  /* 0x000000ff4b4b7208 */ /* 0x000fe40000800000 */
[----:B------:R-:W-:Y:S02]  /*d5a0*/  FMNMX.FTZ R4, R240, R4, !PT ;  /* 0x00000004f0047209 */ /* 0x000fe40007810000 */
[----:B------:R-:W-:Y:S01]  /*d5b0*/  ISETP.GT.AND P0, PT, R0, 0x59, !P0 ;  /* 0x000000590000780c */ /* 0x000fe20004704270 */
[--C-:B------:R-:W-:Y:S01]  /*d5c0*/  FFMA.FTZ R0, R35, c[0x0][0x2d0], -R75.reuse ;  /* 0x0000b40023007a23 */ /* 0x100fe2000001084b */
[C---:B------:R-:W-:Y:S01]  /*d5d0*/  ISETP.LT.OR P4, PT, R2.reuse, 0x59, P4 ;  /* 0x000000590200780c */ /* 0x040fe20002781670 */
[----:B------:R-:W3:Y:S01]  /*d5e0*/  SHFL.BFLY PT, R7, R4, 0x2, 0x1f ;  /* 0x0c401f0004077f89 */ /* 0x000ee200000e0000 */
[----:B------:R-:W-:Y:S01]  /*d5f0*/  ISETP.LT.OR P0, PT, R2, 0x5a, P0 ;  /* 0x0000005a0200780c */ /* 0x000fe20000701670 */
[----:B------:R4:W-:Y:S01]  /*d600*/  MUFU.EX2 R60, R0 ;  /* 0x00000000003c7308 */ /* 0x0009e20000000800 */
[--C-:B------:R-:W-:Y:S01]  /*d610*/  FFMA.FTZ R2, R37, c[0x0][0x2d0], -R75.reuse ;  /* 0x0000b40025027a23 */ /* 0x100fe2000001084b */
[----:B-1----:R-:W-:Y:S01]  /*d620*/  FMNMX.FTZ R5, R169, R6, !PT ;  /* 0x00000006a9057209 */ /* 0x002fe20007810000 */
[--C-:B------:R-:W-:Y:S01]  /*d630*/  FFMA.FTZ R6, R32, c[0x0][0x2d0], -R74.reuse ;  /* 0x0000b40020067a23 */ /* 0x100fe2000001084a */
[----:B------:R-:W-:Y:S01]  /*d640*/  FSEL R73, R59, -INF , !P0 ;  /* 0xff8000003b497808 */ /* 0x000fe20004000000 */
[--C-:B------:R-:W-:Y:S01]  /*d650*/  FFMA.FTZ R12, R43, c[0x0][0x2d0], -R75.reuse ;  /* 0x0000b4002b0c7a23 */ /* 0x100fe2000001084b */
[----:B------:R-:W-:Y:S02]  /*d660*/  FMNMX.FTZ R5, R170, R5, !PT ;  /* 0x00000005aa057209 */ /* 0x000fe40007810000 */
[----:B------:R-:W-:Y:S02]  /*d670*/  FSEL R197, R63, -INF , !P4 ;  /* 0xff8000003fc57808 */ /* 0x000fe40006000000 */
[----:B------:R-:W-:Y:S01]  /*d680*/  MUFU.EX2 R89, R2 ;  /* 0x0000000200597308 */ /* 0x000fe20000000800 */
[----:B------:R-:W-:Y:S04]  /*d690*/  FMNMX.FTZ R5, R181, R5, !PT ;  /* 0x00000005b5057209 */ /* 0x000fe80007810000 */
[----:B------:R-:W-:Y:S04]  /*d6a0*/  FMNMX.FTZ R5, R180, R5, !PT ;  /* 0x00000005b4057209 */ /* 0x000fe80007810000 */
[----:B--2---:R-:W-:Y:S01]  /*d6b0*/  FMNMX.FTZ R3, R179, R5, !PT ;  /* 0x00000005b3037209 */ /* 0x004fe20007810000 */
[----:B------:R-:W-:Y:S01]  /*d6c0*/  MUFU.EX2 R61, R6 ;  /* 0x00000006003d7308 */ /* 0x000fe20000000800 */
[----:B------:R-:W-:Y:S01]  /*d6d0*/  FFMA.FTZ R5, R38, c[0x0][0x2d0], -R74 ;  /* 0x0000b40026057a23 */ /* 0x000fe2000001084a */
[----:B---3--:R-:W-:Y:S02]  /*d6e0*/  FMNMX.FTZ R4, R4, R7, !PT ;  /* 0x0000000704047209 */ /* 0x008fe40007810000 */
[----:B------:R-:W-:Y:S03]  /*d6f0*/  FMNMX.FTZ R3, R178, R3, !PT ;  /* 0x00000003b2037209 */ /* 0x000fe60007810000 */
[----:B------:R-:W1:Y:S01]  /*d700*/  SHFL.BFLY PT, R70, R4, 0x1, 0x1f ;  /* 0x0c201f0004467f89 */ /* 0x000e6200000e0000 */
[----:B------:R-:W-:Y:S02]  /*d710*/  FMNMX.FTZ R3, R199, R3, !PT ;  /* 0x00000003c7037209 */ /* 0x000fe40007810000 */
[----:B------:R2:W3:Y:S02]  /*d720*/  MUFU.EX2 R86, R5 ;  /* 0x0000000500567308 */ /* 0x0004e40000000800 */
[----:B------:R-:W-:Y:S04]  /*d730*/  FMNMX.FTZ R3, R200, R3, !PT ;  /* 0x00000003c8037209 */ /* 0x000fe80007810000 */
[----:B------:R-:W-:Y:S04]  /*d740*/  FMNMX.FTZ R3, R190, R3, !PT ;  /* 0x00000003be037209 */ /* 0x000fe80007810000 */
[----:B------:R-:W-:Y:S04]  /*d750*/  FMNMX.FTZ R3, R186, R3, !PT ;  /* 0x00000003ba037209 */ /* 0x000fe80007810000 */
[----:B------:R-:W-:Y:S04]  /*d760*/  FMNMX.FTZ R3, R192, R3, !PT ;  /* 0x00000003c0037209 */ /* 0x000fe80007810000 */
[----:B----4-:R-:W-:Y:S01]  /*d770*/  FMNMX.FTZ R0, R195, R3, !PT ;  /* 0x00000003c3007209 */ /* 0x010fe20007810000 */
[--C-:B------:R-:W-:Y:S02]  /*d780*/  FFMA.FTZ R3, R39, c[0x0][0x2d0], -R75.reuse ;  /* 0x0000b40027037a23 */ /* 0x100fe4000001084b */
[----:B------:R-:W-:Y:S01]  /*d790*/  LDSM.16.MT88.4 R36, [R212+0x100] ;  /* 0x00010000d424783b */ /* 0x000fe20000004200 */
[----:B------:R-:W-:Y:S01]  /*d7a0*/  FMNMX.FTZ R0, R197, R0, !PT ;  /* 0x00000000c5007209 */ /* 0x000fe20007810000 */
[----:B------:R4:W5:Y:S01]  /*d7b0*/  MUFU.EX2 R85, R3 ;  /* 0x0000000300557308 */ /* 0x0009620000000800 */
[----:B-1----:R-:W-:Y:S01]  /*d7c0*/  FMNMX.FTZ R70, R4, R70, !PT ;  /* 0x0000004604467209 */ /* 0x002fe20007810000 */
[--C-:B--2---:R-:W-:Y:S01]  /*d7d0*/  FFMA.FTZ R5, R30, c[0x0][0x2d0], -R75.reuse ;  /* 0x0000b4001e057a23 */ /* 0x104fe2000001084b */
[----:B------:R-:W-:Y:S02]  /*d7e0*/  FMNMX.FTZ R0, R73, R0, !PT ;  /* 0x0000000049007209 */ /* 0x000fe40007810000 */
[C---:B------:R-:W-:Y:S01]  /*d7f0*/  FSETP.NEU.FTZ.AND P0, PT, R70.reuse, -INF , PT ;  /* 0xff8000004600780b */ /* 0x040fe20003f1d000 */
[----:B------:R-:W-:Y:S01]  /*d800*/  FMUL.FTZ R96, R70, c[0x0][0x2d0] ;  /* 0x0000b40046607a20 */ /* 0x000fe20000410000 */
[----:B---3--:R-:W-:Y:S01]  /*d810*/  F2FP.BF16.PACK_AB R78, R86, R92 ;  /* 0x0000005c564e723e */ /* 0x008fe200000010ff */
[----:B------:R-:W1:Y:S02]  /*d820*/  SHFL.BFLY PT, R2, R0, 0x2, 0x1f ;  /* 0x0c401f0000027f89 */ /* 0x000e6400000e0000 */
[----:B------:R-:W2:Y:S01]  /*d830*/  MUFU.EX2 R54, R5 ;  /* 0x0000000500367308 */ /* 0x000ea20000000800 */
[----:B------:R-:W-:Y:S05]  /*d840*/  FSEL R96, R96, RZ, P0 ;  /* 0x000000ff60607208 */ /* 0x000fea0000000000 */
[--C-:B------:R-:W-:Y:S02]  /*d850*/  FFMA.FTZ R4, R34, c[0x0][0x2d0], -R96.reuse ;  /* 0x0000b40022047a23 */ /* 0x100fe40000010860 */
[--C-:B------:R-:W-:Y:S02]  /*d860*/  FFMA.FTZ R32, R46, c[0x0][0x2d0], -R96.reuse ;  /* 0x0000b4002e207a23 */ /* 0x100fe40000010860 */
[----:B------:R-:W-:Y:S01]  /*d870*/  MUFU.EX2 R52, R4 ;  /* 0x0000000400347308 */ /* 0x000fe20000000800 */
[--C-:B----4-:R-:W-:Y:S01]  /*d880*/  FFMA.FTZ R3, R28, c[0x0][0x2d0], -R96.reuse ;  /* 0x0000b4001c037a23 */ /* 0x110fe20000010860 */
[----:B-----5:R-:W-:Y:S01]  /*d890*/  F2FP.BF16.PACK_AB R79, R85, R89 ;  /* 0x00000059554f723e */ /* 0x020fe200000010ff */
[----:B------:R-:W-:Y:S07]  /*d8a0*/  FFMA.FTZ R28, R49, c[0x0][0x2d0], -R75 ;  /* 0x0000b400311c7a23 */ /* 0x000fee000001084b */
[----:B------:R3:W-:Y:S02]  /*d8b0*/  MUFU.EX2 R53, R3 ;  /* 0x0000000300357308 */ /* 0x0007e40000000800 */
[--C-:B---3--:R-:W-:Y:S08]  /*d8c0*/  FFMA.FTZ R3, R29, c[0x0][0x2d0], -R96.reuse ;  /* 0x0000b4001d037a23 */ /* 0x108ff00000010860 */
[----:B------:R3:W-:Y:S02]  /*d8d0*/  MUFU.EX2 R93, R3 ;  /* 0x00000003005d7308 */ /* 0x0007e40000000800 */
[----:B---3--:R-:W-:Y:S08]  /*d8e0*/  FFMA.FTZ R3, R33, c[0x0][0x2d0], -R96 ;  /* 0x0000b40021037a23 */ /* 0x008ff00000010860 */
[----:B------:R-:W-:Y:S10]  /*d8f0*/  MUFU.EX2 R33, R16 ;  /* 0x0000001000217308 */ /* 0x000ff40000000800 */
[----:B------:R1:W-:Y:S02]  /*d900*/  MUFU.EX2 R87, R3 ;  /* 0x0000000300577308 */ /* 0x0003e40000000800 */
[----:B-1----:R-:W-:Y:S01]  /*d910*/  FMNMX.FTZ R3, R0, R2, !PT ;  /* 0x0000000200037209 */ /* 0x002fe20007810000 */
[----:B------:R-:W-:Y:S01]  /*d920*/  FFMA.FTZ R2, R40, c[0x0][0x2d0], -R74 ;  /* 0x0000b40028027a23 */ /* 0x000fe2000001084a */
[----:B------:R-:W-:Y:S01]  /*d930*/  FSEL R0, R72, RZ, P2 ;  /* 0x000000ff48007208 */ /* 0x000fe20001000000 */
[----:B------:R-:W-:Y:S05]  /*d940*/  FFMA.FTZ R40, R50, c[0x0][0x2d0], -R96 ;  /* 0x0000b40032287a23 */ /* 0x000fea0000010860 */
[----:B------:R1:W-:Y:S01]  /*d950*/  MUFU.EX2 R80, R2 ;  /* 0x0000000200507308 */ /* 0x0003e20000000800 */
[----:B------:R-:W3:Y:S01]  /*d960*/  SHFL.BFLY PT, R4, R3, 0x1, 0x1f ;  /* 0x0c201f0003047f89 */ /* 0x000ee200000e0000 */
[----:B------:R-:W-:Y:S01]  /*d970*/  FADD.FTZ R0, -R0, R100 ;  /* 0x0000006400007221 */ /* 0x000fe20000010100 */
[----:B------:R-:W-:Y:S03]  /*d980*/  MOV R100, R55 ;  /* 0x0000003700647202 */ /* 0x000fe60000000f00 */
[----:B------:R-:W-:Y:S01]  /*d990*/  FMUL.FTZ R0, R0, c[0x0][0x2d0] ;  /* 0x0000b40000007a20 */ /* 0x000fe20000410000 */
[----:B------:R-:W-:Y:S03]  /*d9a0*/  F2FP.BF16.PACK_AB R76, R61, R100 ;  /* 0x000000643d4c723e */ /* 0x000fe600000010ff */
[----:B------:R4:W5:Y:S01]  /*d9b0*/  MUFU.EX2 R69, R0 ;  /* 0x0000000000457308 */ /* 0x0009620000000800 */
[----:B-1----:R-:W-:Y:S02]  /*d9c0*/  FSEL R2, R71, RZ, P1 ;  /* 0x000000ff47027208 */ /* 0x002fe40000800000 */
[----:B---3--:R-:W-:Y:S03]  /*d9d0*/  FMNMX.FTZ R3, R3, R4, !PT ;  /* 0x0000000403037209 */ /* 0x008fe60007810000 */
[----:B------:R-:W-:Y:S02]  /*d9e0*/  FADD.FTZ R2, -R2, R101 ;  /* 0x0000006502027221 */ /* 0x000fe40000010100 */
[C---:B------:R-:W-:Y:S02]  /*d9f0*/  FMUL.FTZ R97, R3.reuse, c[0x0][0x2d0] ;  /* 0x0000b40003617a20 */ /* 0x040fe40000410000 */
[----:B------:R-:W-:Y:S01]  /*da00*/  FMUL.FTZ R2, R2, c[0x0][0x2d0] ;  /* 0x0000b40002027a20 */ /* 0x000fe20000410000 */
[----:B----4-:R-:W-:Y:S01]  /*da10*/  FSEL R0, R70, RZ, P0 ;  /* 0x000000ff46007208 */ /* 0x010fe20000000000 */
[----:B--2---:R-:W-:Y:S01]  /*da20*/  IMAD.MOV.U32 R101, RZ, RZ, R54 ;  /* 0x000000ffff657224 */ /* 0x004fe200078e0036 */
[----:B------:R-:W-:Y:S01]  /*da30*/  FSETP.NEU.FTZ.AND P0, PT, R3, -INF , PT ;  /* 0xff8000000300780b */ /* 0x000fe20003f1d000 */
[----:B------:R-:W1:Y:S01]  /*da40*/  MUFU.EX2 R68, R2 ;  /* 0x0000000200447308 */ /* 0x000e620000000800 */
[----:B-----5:R-:W-:Y:S01]  /*da50*/  FMUL.FTZ R16, R69, R116 ;  /* 0x0000007445107220 */ /* 0x020fe20000410000 */
[----:B------:R-:W-:Y:S01]  /*da60*/  MOV R116, R61 ;  /* 0x0000003d00747202 */ /* 0x000fe20000000f00 */
[----:B------:R-:W-:Y:S01]  /*da70*/  FADD.FTZ R0, -R0, R102 ;  /* 0x0000006600007221 */ /* 0x000fe20000010100 */
[----:B------:R-:W-:Y:S01]  /*da80*/  FSEL R97, R97, RZ, P0 ;  /* 0x000000ff61617208 */ /* 0x000fe20000000000 */
[----:B------:R-:W-:Y:S01]  /*da90*/  FMUL.FTZ R17, R69, R117 ;  /* 0x0000007545117220 */ /* 0x000fe20000410000 */
[----:B------:R-:W-:Y:S01]  /*daa0*/  F2FP.BF16.PACK_AB R77, R60, R101 ;  /* 0x000000653c4d723e */ /* 0x000fe200000010ff */
[----:B------:R-:W-:Y:S01]  /*dab0*/  FMUL.FTZ R0, R0, c[0x0][0x2d0] ;  /* 0x0000b40000007a20 */ /* 0x000fe20000410000 */
[----:B------:R-:W-:Y:S01]  /*dac0*/  MOV R102, R53 ;  /* 0x0000003500667202 */ /* 0x000fe20000000f00 */
[----:B------:R-:W-:Y:S02]  /*dad0*/  IMAD.MOV.U32 R117, RZ, RZ, R60 ;  /* 0x000000ffff757224 */ /* 0x000fe400078e003c */
[----:B------:R2:W3:Y:S01]  /*dae0*/  MUFU.EX2 R2, R0 ;  /* 0x0000000000027308 */ /* 0x0004e20000000800 */
[--C-:B------:R-:W-:Y:S01]  /*daf0*/  FFMA.FTZ R4, R25, c[0x0][0x2d0], -R97.reuse ;  /* 0x0000b40019047a23 */ /* 0x100fe20000010861 */
[----:B------:R-:W-:Y:S01]  /*db00*/  F2FP.BF16.PACK_AB R64, R93, R102 ;  /* 0x000000665d40723e */ /* 0x000fe200000010ff */
[--C-:B------:R-:W-:Y:S02]  /*db10*/  FFMA.FTZ R58, R58, c[0x0][0x2d0], -R97.reuse ;  /* 0x0000b4003a3a7a23 */ /* 0x100fe40000010861 */
[----:B------:R-:W-:Y:S02]  /*db20*/  FMUL.FTZ R49, R69, R149 ;  /* 0x0000009545317220 */ /* 0x000fe40000410000 */
[--C-:B------:R-:W-:Y:S03]  /*db30*/  FFMA.FTZ R62, R62, c[0x0][0x2d0], -R97.reuse ;  /* 0x0000b4003e3e7a23 */ /* 0x100fe60000010861 */
[----:B------:R4:W-:Y:S01]  /*db40*/  MUFU.EX2 R5, R4 ;  /* 0x0000000400057308 */ /* 0x0009e20000000800 */
[C---:B-1----:R-:W-:Y:S02]  /*db50*/  FMUL.FTZ R18, R68.reuse, R118 ;  /* 0x0000007644127220 */ /* 0x042fe40000410000 */
[C---:B------:R-:W-:Y:S02]  /*db60*/  FMUL.FTZ R19, R68.reuse, R119 ;  /* 0x0000007744137220 */ /* 0x040fe40000410000 */
[C---:B------:R-:W-:Y:S02]  /*db70*/  FMUL.FTZ R34, R68.reuse, R134 ;  /* 0x0000008644227220 */ /* 0x040fe40000410000 */
[C---:B------:R-:W-:Y:S03]  /*db80*/  FMUL.FTZ R35, R68.reuse, R135 ;  /* 0x0000008744237220 */ /* 0x040fe60000410000 */
[----:B------:R1:W-:Y:S01]  /*db90*/  MUFU.EX2 R119, R40 ;  /* 0x0000002800777308 */ /* 0x0003e20000000800 */
[----:B------:R-:W-:Y:S02]  /*dba0*/  FMUL.FTZ R50, R68, R150 ;  /* 0x0000009644327220 */ /* 0x000fe40000410000 */
[----:B--2---:R-:W-:Y:S02]  /*dbb0*/  FFMA.FTZ R0, R8, c[0x0][0x2d0], -R97 ;  /* 0x0000b40008007a23 */ /* 0x004fe40000010861 */
[C---:B---3--:R-:W-:Y:S02]  /*dbc0*/  FMUL.FTZ R60, R2.reuse, R160 ;  /* 0x000000a0023c7220 */ /* 0x048fe40000410000 */
[----:B------:R-:W2:Y:S01]  /*dbd0*/  LDL.LU R160, [R1+0x10] ;  /* 0x0000100001a07983 */ /* 0x000ea20000300800 */
[----:B------:R-:W-:Y:S02]  /*dbe0*/  FMUL.FTZ R13, R2, R113 ;  /* 0x00000071020d7220 */ /* 0x000fe40000410000 */
[----:B------:R3:W-:Y:S01]  /*dbf0*/  MUFU.EX2 R59, R0 ;  /* 0x00000000003b7308 */ /* 0x0007e20000000800 */
[----:B------:R-:W-:Y:S02]  /*dc00*/  FFMA.FTZ R8, R41, c[0x0][0x2d0], -R75 ;  /* 0x0000b40029087a23 */ /* 0x000fe4000001084b */
[----:B------:R-:W-:Y:S02]  /*dc10*/  IMAD.MOV.U32 R113, RZ, RZ, R89 ;  /* 0x000000ffff717224 */ /* 0x000fe400078e0059 */
[----:B----4-:R-:W-:Y:S02]  /*dc20*/  FFMA.FTZ R4, R24, c[0x0][0x2d0], -R97 ;  /* 0x0000b40018047a23 */ /* 0x010fe40000010861 */
[C---:B------:R-:W-:Y:S02]  /*dc30*/  FMUL.FTZ R45, R2.reuse, R145 ;  /* 0x00000091022d7220 */ /* 0x040fe40000410000 */
[C---:B------:R-:W-:Y:S01]  /*dc40*/  FMUL.FTZ R25, R2.reuse, R125 ;  /* 0x0000007d02197220 */ /* 0x040fe20000410000 */
[----:B------:R4:W-:Y:S01]  /*dc50*/  MUFU.EX2 R6, R4 ;  /* 0x0000000400067308 */ /* 0x0009e20000000800 */
[C---:B------:R-:W-:Y:S02]  /*dc60*/  FMUL.FTZ R29, R2.reuse, R129 ;  /* 0x00000081021d7220 */ /* 0x040fe40000410000 */
[C---:B------:R-:W-:Y:S02]  /*dc70*/  FMUL.FTZ R41, R2.reuse, R141 ;  /* 0x0000008d02297220 */ /* 0x040fe40000410000 */
[C---:B-1----:R-:W-:Y:S02]  /*dc80*/  FMUL.FTZ R40, R2.reuse, R140 ;  /* 0x0000008c02287220 */ /* 0x042fe40000410000 */
[----:B------:R-:W-:Y:S01]  /*dc90*/  FMUL.FTZ R61, R2, R161 ;  /* 0x000000a1023d7220 */ /* 0x000fe20000410000 */
[----:B------:R-:W-:Y:S01]  /*dca0*/  MOV R161, R100 ;  /* 0x0000006400a17202 */ /* 0x000fe20000000f00 */
[----:B------:R-:W-:Y:S01]  /*dcb0*/  FFMA.FTZ R24, R44, c[0x0][0x2d0], -R75 ;  /* 0x0000b4002c187a23 */ /* 0x000fe2000001084b */
[----:B------:R1:W5:Y:S01]  /*dcc0*/  MUFU.EX2 R31, R8 ;  /* 0x00000008001f7308 */ /* 0x0003620000000800 */
[----:B------:R-:W-:Y:S02]  /*dcd0*/  FFMA.FTZ R44, R51, c[0x0][0x2d0], -R96 ;  /* 0x0000b400332c7a23 */ /* 0x000fe40000010860 */
[----:B------:R-:W-:Y:S02]  /*dce0*/  FMUL.FTZ R51, R68, R151 ;  /* 0x0000009744337220 */ /* 0x000fe40000410000 */
[----:B---3--:R-:W-:Y:S02]  /*dcf0*/  FFMA.FTZ R0, R9, c[0x0][0x2d0], -R97 ;  /* 0x0000b40009007a23 */ /* 0x008fe40000010861 */
[----:B------:R-:W-:Y:S01]  /*dd00*/  FMUL.FTZ R9, R2, R109 ;  /* 0x0000006d02097220 */ /* 0x000fe20000410000 */
[----:B------:R-:W-:Y:S02]  /*dd10*/  MOV R109, R86 ;  /* 0x00000056006d7202 */ /* 0x000fe40000000f00 */
[----:B------:R3:W3:Y:S01]  /*dd20*/  MUFU.EX2 R7, R0 ;  /* 0x0000000000077308 */ /* 0x0006e20000000800 */
[----:B----4-:R-:W-:Y:S09]  /*dd30*/  FFMA.FTZ R4, R42, c[0x0][0x2d0], -R74 ;  /* 0x0000b4002a047a23 */ /* 0x010ff2000001084a */
[----:B------:R4:W-:Y:S01]  /*dd40*/  MUFU.EX2 R63, R4 ;  /* 0x00000004003f7308 */ /* 0x0009e20000000800 */
[----:B-1----:R-:W-:Y:S02]  /*dd50*/  FMUL.FTZ R8, R2, R108 ;  /* 0x0000006c02087220 */ /* 0x002fe40000410000 */
[----:B-----5:R-:W-:Y:S07]  /*dd60*/  IMAD.MOV.U32 R125, RZ, RZ, R31 ;  /* 0x000000ffff7d7224 */ /* 0x020fee00078e001f */
[----:B------:R-:W1:Y:S01]  /*dd70*/  MUFU.EX2 R30, R24 ;  /* 0x00000018001e7308 */ /* 0x000e620000000800 */
[----:B---3--:R-:W-:Y:S02]  /*dd80*/  FSEL R0, R3, RZ, P0 ;  /* 0x000000ff03007208 */ /* 0x008fe40000000000 */
[C---:B------:R-:W-:Y:S02]  /*dd90*/  ISETP.GT.AND P0, PT, R225.reuse, UR5, PT ;  /* 0x00000005e1007c0c */ /* 0x040fe4000bf04270 */
[----:B------:R-:W-:Y:S01]  /*dda0*/  IADD3 R225, R225, -0x1, RZ ;  /* 0xffffffffe1e17810 */ /* 0x000fe20007ffe0ff */
[----:B------:R-:W-:Y:S04]  /*ddb0*/  FADD.FTZ R0, -R0, R103 ;  /* 0x0000006700007221 */ /* 0x000fe80000010100 */
[----:B------:R3:W5:Y:S01]  /*ddc0*/  MUFU.EX2 R108, R44 ;  /* 0x0000002c006c7308 */ /* 0x0007620000000800 */
[----:B------:R-:W-:Y:S02]  /*ddd0*/  IMAD.MOV.U32 R103, RZ, RZ, R6 ;  /* 0x000000ffff677224 */ /* 0x000fe400078e0006 */
[----:B------:R-:W-:Y:S02]  /*dde0*/  FMUL.FTZ R0, R0, c[0x0][0x2d0] ;  /* 0x0000b40000007a20 */ /* 0x000fe40000410000 */
[C---:B----4-:R-:W-:Y:S01]  /*ddf0*/  FMUL.FTZ R4, R69.reuse, R104 ;  /* 0x0000006845047220 */ /* 0x050fe20000410000 */
[----:B------:R-:W-:Y:S01]  /*de00*/  MOV R104, R5 ;  /* 0x0000000500687202 */ /* 0x000fe20000000f00 */
[----:B------:R-:W-:Y:S02]  /*de10*/  FMUL.FTZ R5, R69, R105 ;  /* 0x0000006945057220 */ /* 0x000fe40000410000 */
[C---:B------:R-:W-:Y:S01]  /*de20*/  FMUL.FTZ R6, R68.reuse, R106 ;  /* 0x0000006a44067220 */ /* 0x040fe20000410000 */
[----:B------:R-:W4:Y:S01]  /*de30*/  MUFU.EX2 R0, R0 ;  /* 0x0000000000007308 */ /* 0x000f220000000800 */
[----:B------:R-:W-:Y:S01]  /*de40*/  IMAD.MOV.U32 R106, RZ, RZ, R7 ;  /* 0x000000ffff6a7224 */ /* 0x000fe200078e0007 */
[----:B------:R-:W-:Y:S01]  /*de50*/  F2FP.BF16.PACK_AB R67, R103, R104 ;  /* 0x000000686743723e */ /* 0x000fe200000010ff */
[----:B------:R-:W-:Y:S01]  /*de60*/  FMUL.FTZ R7, R68, R107 ;  /* 0x0000006b44077220 */ /* 0x000fe20000410000 */
[----:B------:R-:W-:Y:S01]  /*de70*/  MOV R107, R52 ;  /* 0x00000034006b7202 */ /* 0x000fe20000000f00 */
[----:B-1----:R-:W-:Y:S01]  /*de80*/  IMAD.MOV.U32 R129, RZ, RZ, R30 ;  /* 0x000000ffff817224 */ /* 0x002fe200078e001e */
[----:B------:R-:W1:Y:S01]  /*de90*/  LDSM.16.MT88.4 R52, [R210+0x100] ;  /* 0x00010000d234783b */ /* 0x000e620000004200 */
[----:B------:R-:W-:Y:S01]  /*dea0*/  F2FP.BF16.PACK_AB R65, R106, R59 ;  /* 0x0000003b6a41723e */ /* 0x000fe200000010ff */
[C---:B------:R-:W-:Y:S01]  /*deb0*/  FMUL.FTZ R24, R2.reuse, R124 ;  /* 0x0000007c02187220 */ /* 0x040fe20000410000 */
[----:B------:R-:W-:Y:S01]  /*dec0*/  F2FP.BF16.PACK_AB R66, R107, R87 ;  /* 0x000000576b42723e */ /* 0x000fe200000010ff */
[-C--:B------:R-:W-:Y:S01]  /*ded0*/  HMMA.16816.F32.BF16 R4, R76, R20.reuse, R4 ;  /* 0x000000144c04723c */ /* 0x080fe20000041804 */
[----:B------:R-:W1:Y:S04]  /*dee0*/  MUFU.EX2 R105, R28 ;  /* 0x0000001c00697308 */ /* 0x000e680000000800 */
[----:B---3--:R-:W-:Y:S02]  /*def0*/  FMUL.FTZ R44, R2, R144 ;  /* 0x00000090022c7220 */ /* 0x008fe40000410000 */
[----:B-----5:R-:W-:Y:S02]  /*df00*/  IMAD.MOV.U32 R149, RZ, RZ, R108 ;  /* 0x000000ffff957224 */ /* 0x020fe400078e006c */
[----:B------:R-:W-:Y:S02]  /*df10*/  IMAD.MOV.U32 R108, RZ, RZ, R85 ;  /* 0x000000ffff6c7224 */ /* 0x000fe400078e0055 */
[----:B------:R-:W-:Y:S01]  /*df20*/  MUFU.EX2 R124, R32 ;  /* 0x00000020007c7308 */ /* 0x000fe20000000800 */
[C---:B----4-:R-:W-:Y:S02]  /*df30*/  FMUL.FTZ R10, R0.reuse, R110 ;  /* 0x0000006e000a7220 */ /* 0x050fe40000410000 */
[C---:B------:R-:W-:Y:S02]  /*df40*/  FMUL.FTZ R11, R0.reuse, R111 ;  /* 0x0000006f000b7220 */ /* 0x040fe40000410000 */
[C---:B------:R-:W-:Y:S02]  /*df50*/  FMUL.FTZ R27, R0.reuse, R127 ;  /* 0x0000007f001b7220 */ /* 0x040fe40000410000 */
[----:B------:R-:W3:Y:S03]  /*df60*/  LDL.LU R127, [R1+0x14] ;  /* 0x00001400017f7983 */ /* 0x000ee60000300800 */
[----:B------:R4:W-:Y:S01]  /*df70*/  MUFU.EX2 R110, R12 ;  /* 0x0000000c006e7308 */ /* 0x0009e20000000800 */
[----:B------:R-:W-:Y:S01]  /*df80*/  IMAD.MOV.U32 R111, RZ, RZ, R87 ;  /* 0x000000ffff6f7224 */ /* 0x000fe200078e0057 */
[C---:B------:R-:W-:Y:S04]  /*df90*/  HMMA.16816.F32.BF16 R8, R64.reuse, R20, R8 ;  /* 0x000000144008723c */ /* 0x040fe80000041808 */
[C---:B------:R-:W-:Y:S01]  /*dfa0*/  FMUL.FTZ R15, R0.reuse, R115 ;  /* 0x00000073000f7220 */ /* 0x040fe20000410000 */
[----:B-1----:R-:W-:Y:S01]  /*dfb0*/  MOV R150, R105 ;  /* 0x0000006900967202 */ /* 0x002fe20000000f00 */
[C---:B------:R-:W-:Y:S01]  /*dfc0*/  FMUL.FTZ R14, R0.reuse, R114 ;  /* 0x00000072000e7220 */ /* 0x040fe20000410000 */
[----:B------:R-:W-:Y:S01]  /*dfd0*/  MOV R105, R63 ;  /* 0x0000003f00697202 */ /* 0x000fe20000000f00 */
[----:B------:R-:W-:Y:S01]  /*dfe0*/  FFMA.FTZ R20, R47, c[0x0][0x2d0], -R74 ;  /* 0x0000b4002f147a23 */ /* 0x000fe2000001084a */
[----:B------:R-:W-:Y:S03]  /*dff0*/  MOV R114, R92 ;  /* 0x0000005c00727202 */ /* 0x000fe60000000f00 */
[----:B------:R-:W1:Y:S01]  /*e000*/  MUFU.EX2 R91, R20 ;  /* 0x00000014005b7308 */ /* 0x000e620000000800 */
[C---:B------:R-:W-:Y:S01]  /*e010*/  FMUL.FTZ R21, R69.reuse, R121 ;  /* 0x0000007945157220 */ /* 0x040fe20000410000 */
[----:B------:R-:W-:Y:S01]  /*e020*/  MOV R121, R84 ;  /* 0x0000005400797202 */ /* 0x000fe20000000f00 */
[----:B------:R-:W-:Y:S01]  /*e030*/  FMUL.FTZ R26, R0, R126 ;  /* 0x0000007e001a7220 */ /* 0x000fe20000410000 */
[----:B------:R-:W-:Y:S01]  /*e040*/  MOV R126, R80 ;  /* 0x00000050007e7202 */ /* 0x000fe20000000f00 */
[----:B------:R-:W-:Y:S01]  /*e050*/  FMUL.FTZ R28, R2, R128 ;  /* 0x00000080021c7220 */ /* 0x000fe20000410000 */
[----:B------:R-:W5:Y:S01]  /*e060*/  LDSM.16.MT88.4 R80, [R211+0x100] ;  /* 0x00010000d350783b */ /* 0x000f620000004200 */
[C---:B------:R-:W-:Y:S01]  /*e070*/  FMUL.FTZ R30, R0.reuse, R130 ;  /* 0x00000082001e7220 */ /* 0x040fe20000410000 */
[----:B------:R-:W-:Y:S01]  /*e080*/  MOV R130, R33 ;  /* 0x0000002100827202 */ /* 0x000fe20000000f00 */
[----:B------:R-:W-:Y:S01]  /*e090*/  FMUL.FTZ R31, R0, R131 ;  /* 0x00000083001f7220 */ /* 0x000fe20000410000 */
[----:B------:R-:W-:Y:S01]  /*e0a0*/  MOV R131, R101 ;  /* 0x0000006500837202 */ /* 0x000fe20000000f00 */
[----:B----4-:R-:W-:Y:S01]  /*e0b0*/  FMUL.FTZ R12, R2, R112 ;  /* 0x00000070020c7220 */ /* 0x010fe20000410000 */
[----:B------:R-:W-:Y:S01]  /*e0c0*/  MOV R112, R59 ;  /* 0x0000003b00707202 */ /* 0x000fe20000000f00 */
[C---:B------:R-:W-:Y:S01]  /*e0d0*/  FMUL.FTZ R32, R69.reuse, R132 ;  /* 0x0000008445207220 */ /* 0x040fe20000410000 */
[----:B------:R-:W4:Y:S01]  /*e0e0*/  LDSM.16.MT88.4 R84, [R209+0x900] ;  /* 0x00090000d154783b */ /* 0x000f220000004200 */
[----:B------:R-:W-:Y:S02]  /*e0f0*/  FMUL.FTZ R33, R69, R133 ;  /* 0x0000008545217220 */ /* 0x000fe40000410000 */
[----:B------:R-:W-:Y:S01]  /*e100*/  FFMA.FTZ R92, R95, c[0x0][0x2d0], -R75 ;  /* 0x0000b4005f5c7a23 */ /* 0x000fe2000001084b */
[-C--:B------:R-:W-:Y:S03]  /*e110*/  HMMA.16816.F32.BF16 R12, R64, R22.reuse, R12 ;  /* 0x00000016400c723c */ /* 0x080fe6000004180c */
[----:B------:R-:W-:Y:S01]  /*e120*/  IMAD.MOV.U32 R115, RZ, RZ, R93 ;  /* 0x000000ffff737224 */ /* 0x000fe200078e005d */
[----:B------:R-:W-:Y:S01]  /*e130*/  LDSM.16.MT88.4 R132, [R212+0x2900] ;  /* 0x00290000d484783b */ /* 0x000fe20000004200 */
[C---:B------:R-:W-:Y:S02]  /*e140*/  FMUL.FTZ R42, R0.reuse, R142 ;  /* 0x0000008e002a7220 */ /* 0x040fe40000410000 */
[----:B-1----:R-:W-:Y:S01]  /*e150*/  IMAD.MOV.U32 R151, RZ, RZ, R91 ;  /* 0x000000ffff977224 */ /* 0x002fe200078e005b */
[C---:B------:R-:W-:Y:S04]  /*e160*/  HMMA.16816.F32.BF16 R16, R76.reuse, R22, R16 ;  /* 0x000000164c10723c */ /* 0x040fe80000041810 */
[C---:B------:R-:W-:Y:S02]  /*e170*/  FMUL.FTZ R20, R69.reuse, R120 ;  /* 0x0000007845147220 */ /* 0x040fe40000410000 */
[----:B------:R-:W-:Y:S02]  /*e180*/  FMUL.FTZ R43, R0, R143 ;  /* 0x0000008f002b7220 */ /* 0x000fe40000410000 */
[C---:B------:R-:W-:Y:S02]  /*e190*/  FMUL.FTZ R22, R68.reuse, R122 ;  /* 0x0000007a44167220 */ /* 0x040fe40000410000 */
[----:B------:R1:W-:Y:S02]  /*e1a0*/  MUFU.EX2 R122, R62 ;  /* 0x0000003e007a7308 */ /* 0x0003e40000000800 */
[----:B------:R-:W-:Y:S02]  /*e1b0*/  FMUL.FTZ R23, R68, R123 ;  /* 0x0000007b44177220 */ /* 0x000fe40000410000 */
[C---:B------:R-:W-:Y:S02]  /*e1c0*/  FMUL.FTZ R46, R0.reuse, R146 ;  /* 0x00000092002e7220 */ /* 0x040fe40000410000 */
[C---:B------:R-:W-:Y:S02]  /*e1d0*/  FMUL.FTZ R47, R0.reuse, R147 ;  /* 0x00000093002f7220 */ /* 0x040fe40000410000 */
[C---:B------:R-:W-:Y:S01]  /*e1e0*/  FMUL.FTZ R59, R0.reuse, R159 ;  /* 0x0000009f003b7220 */ /* 0x040fe20000410000 */
[-C--:B------:R-:W-:Y:S03]  /*e1f0*/  HMMA.16816.F32.BF16 R20, R76, R36.reuse, R20 ;  /* 0x000000244c14723c */ /* 0x080fe60000041814 */
[----:B------:R-:W-:Y:S02]  /*e200*/  FMUL.FTZ R63, R0, R163 ;  /* 0x000000a3003f7220 */ /* 0x000fe40000410000 */
[----:B------:R-:W-:Y:S03]  /*e210*/  IMAD.MOV.U32 R123, RZ, RZ, R102 ;  /* 0x000000ffff7b7224 */ /* 0x000fe600078e0066 */
[C---:B------:R-:W-:Y:S07]  /*e220*/  HMMA.16816.F32.BF16 R24, R64.reuse, R36, R24 ;  /* 0x000000244018723c */ /* 0x040fee0000041818 */
[----:B------:R-:W-:Y:S01]  /*e230*/  FFMA.FTZ R36, R48, c[0x0][0x2d0], -R96 ;  /* 0x0000b40030247a23 */ /* 0x000fe20000010860 */
[-C--:B------:R-:W-:Y:S03]  /*e240*/  HMMA.16816.F32.BF16 R28, R64, R38.reuse, R28 ;  /* 0x00000026401c723c */ /* 0x080fe6000004181c */
[----:B------:R4:W-:Y:S01]  /*e250*/  MUFU.EX2 R128, R36 ;  /* 0x0000002400807308 */ /* 0x0009e20000000800 */
[----:B------:R-:W-:Y:S02]  /*e260*/  FMUL.FTZ R37, R69, R137 ;  /* 0x0000008945257220 */ /* 0x000fe40000410000 */
[--C-:B------:R-:W-:Y:S02]  /*e270*/  FFMA.FTZ R48, R57, c[0x0][0x2d0], -R74.reuse ;  /* 0x0000b40039307a23 */ /* 0x100fe4000001084a */
[C---:B------:R-:W-:Y:S04]  /*e280*/  HMMA.16816.F32.BF16 R32, R76.reuse, R38, R32 ;  /* 0x000000264c20723c */ /* 0x040fe80000041820 */
[----:B------:R-:W-:Y:S01]  /*e290*/  FMUL.FTZ R57, R2, R157 ;  /* 0x0000009d02397220 */ /* 0x000fe20000410000 */
[----:B------:R5:W-:Y:S01]  /*e2a0*/  MUFU.EX2 R118, R48 ;  /* 0x0000003000767308 */ /* 0x000be20000000800 */
[----:B-1----:R-:W-:Y:S02]  /*e2b0*/  FMUL.FTZ R62, R0, R162 ;  /* 0x000000a2003e7220 */ /* 0x002fe40000410000 */
[C---:B------:R-:W-:Y:S04]  /*e2c0*/  FMUL.FTZ R38, R68.reuse, R138 ;  /* 0x0000008a44267220 */ /* 0x040fe80000410000 */
[----:B------:R-:W-:Y:S03]  /*e2d0*/  FMUL.FTZ R39, R68, R139 ;  /* 0x0000008b44277220 */ /* 0x000fe60000410000 */
[----:B------:R-:W-:Y:S01]  /*e2e0*/  MUFU.EX2 R138, R92 ;  /* 0x0000005c008a7308 */ /* 0x000fe20000000800 */
[C---:B----4-:R-:W-:Y:S07]  /*e2f0*/  FMUL.FTZ R36, R69.reuse, R136 ;  /* 0x0000008845247220 */ /* 0x050fee0000410000 */
[-C--:B------:R-:W-:Y:S03]  /*e300*/  HMMA.16816.F32.BF16 R36, R76, R52.reuse, R36 ;  /* 0x000000344c24723c */ /* 0x080fe60000041824 */
[C---:B-----5:R-:W-:Y:S02]  /*e310*/  FMUL.FTZ R48, R69.reuse, R148 ;  /* 0x0000009445307220 */ /* 0x060fe40000410000 */
[----:B------:R1:W-:Y:S03]  /*e320*/  MUFU.EX2 R148, R58 ;  /* 0x0000003a00947308 */ /* 0x0003e60000000800 */
[C---:B------:R-:W-:Y:S07]  /*e330*/  HMMA.16816.F32.BF16 R40, R64.reuse, R52, R40 ;  /* 0x000000344028723c */ /* 0x040fee0000041828 */
[--C-:B------:R-:W-:Y:S01]  /*e340*/  FFMA.FTZ R52, R56, c[0x0][0x2d0], -R97.reuse ;  /* 0x0000b40038347a23 */ /* 0x100fe20000010861 */
[-C--:B------:R-:W-:Y:S03]  /*e350*/  HMMA.16816.F32.BF16 R44, R64, R54.reuse, R44 ;  /* 0x00000036402c723c */ /* 0x080fe6000004182c */
[----:B------:R4:W5:Y:S01]  /*e360*/  MUFU.EX2 R120, R52 ;  /* 0x0000003400787308 */ /* 0x0009620000000800 */
[----:B------:R-:W-:Y:S02]  /*e370*/  FMUL.FTZ R56, R2, R156 ;  /* 0x0000009c02387220 */ /* 0x000fe40000410000 */
[C---:B------:R-:W-:Y:S02]  /*e380*/  FMUL.FTZ R53, R69.reuse, R153 ;  /* 0x0000009945357220 */ /* 0x040fe40000410000 */
[C---:B------:R-:W-:Y:S04]  /*e390*/  HMMA.16816.F32.BF16 R48, R76.reuse, R54, R48 ;  /* 0x000000364c30723c */ /* 0x040fe80000041830 */
[----:B-1----:R-:W-:Y:S03]  /*e3a0*/  FMUL.FTZ R58, R0, R158 ;  /* 0x0000009e003a7220 */ /* 0x002fe60000410000 */
[C---:B------:R-:W-:Y:S02]  /*e3b0*/  FMUL.FTZ R54, R68.reuse, R154 ;  /* 0x0000009a44367220 */ /* 0x040fe40000410000 */
[----:B------:R-:W-:Y:S03]  /*e3c0*/  FMUL.FTZ R55, R68, R155 ;  /* 0x0000009b44377220 */ /* 0x000fe60000410000 */
[C---:B----4-:R-:W-:Y:S07]  /*e3d0*/  FMUL.FTZ R52, R69.reuse, R152 ;  /* 0x0000009845347220 */ /* 0x050fee0000410000 */
[-C--:B------:R-:W-:Y:S08]  /*e3e0*/  HMMA.16816.F32.BF16 R52, R76, R80.reuse, R52 ;  /* 0x000000504c34723c */ /* 0x080ff00000041834 */
[C---:B------:R-:W-:Y:S07]  /*e3f0*/  HMMA.16816.F32.BF16 R56, R64.reuse, R80, R56 ;  /* 0x000000504038723c */ /* 0x040fee0000041838 */
[----:B------:R-:W-:Y:S01]  /*e400*/  FFMA.FTZ R80, R88, c[0x0][0x2d0], -R97 ;  /* 0x0000b40058507a23 */ /* 0x000fe20000010861 */
[-C--:B------:R-:W-:Y:S03]  /*e410*/  HMMA.16816.F32.BF16 R60, R64, R82.reuse, R60 ;  /* 0x00000052403c723c */ /* 0x080fe6000004183c */
[----:B------:R1:W4:Y:S01]  /*e420*/  MUFU.EX2 R251, R80 ;  /* 0x0000005000fb7308 */ /* 0x0003220000000800 */
[----:B-----5:R-:W-:Y:S03]  /*e430*/  F2FP.BF16.PACK_AB R81, R148, R120 ;  /* 0x000000789451723e */ /* 0x020fe600000010ff */
[C---:B------:R-:W-:Y:S02]  /*e440*/  FMUL.FTZ R64, R69.reuse, R164 ;  /* 0x000000a445407220 */ /* 0x040fe40000410000 */
[C---:B------:R-:W-:Y:S03]  /*e450*/  FMUL.FTZ R65, R69.reuse, R165 ;  /* 0x000000a545417220 */ /* 0x040fe60000410000 */
[C---:B------:R-:W-:Y:S02]  /*e460*/  FMUL.FTZ R66, R68.reuse, R166 ;  /* 0x000000a644427220 */ /* 0x040fe40000410000 */
[----:B------:R-:W-:Y:S07]  /*e470*/  FMUL.FTZ R67, R68, R167 ;  /* 0x000000a744437220 */ /* 0x000fee0000410000 */
[----:B------:R-:W-:Y:S04]  /*e480*/  HMMA.16816.F32.BF16 R64, R76, R82, R64 ;  /* 0x000000524c40723c */ /* 0x000fe80000041840 */
[----:B--2---:R-:W-:Y:S02]  /*e490*/  FFMA.FTZ R69, R69, R160, R161 ;  /* 0x000000a045457223 */ /* 0x004fe400000100a1 */
[--C-:B-1----:R-:W-:Y:S01]  /*e4a0*/  FFMA.FTZ R80, R90, c[0x0][0x2d0], -R74.reuse ;  /* 0x0000b4005a507a23 */ /* 0x102fe2000001084a */
[----:B------:R-:W-:Y:S01]  /*e4b0*/  F2FP.BF16.PACK_AB R78, R151, R130 ;  /* 0x00000082974e723e */ /* 0x000fe200000010ff */
[----:B------:R-:W1:Y:S01]  /*e4c0*/  LDSM.16.MT88.4 R88, [R212+0x900] ;  /* 0x00090000d458783b */ /* 0x000e620000004200 */
[----:B------:R-:W-:Y:S01]  /*e4d0*/  F2FP.BF16.PACK_AB R79, R150, R129 ;  /* 0x00000081964f723e */ /* 0x000fe200000010ff */
[----:B------:R2:W-:Y:S02]  /*e4e0*/  MUFU.EX2 R250, R80 ;  /* 0x0000005000fa7308 */ /* 0x0005e40000000800 */
[----:B------:R-:W-:Y:S02]  /*e4f0*/  F2FP.BF16.PACK_AB R76, R105, R126 ;  /* 0x0000007e694c723e */ /* 0x000fe400000010ff */
[----:B------:R-:W-:Y:S02]  /*e500*/  F2FP.BF16.PACK_AB R77, R110, R125 ;  /* 0x0000007d6e4d723e */ /* 0x000fe400000010ff */
[----:B------:R-:W-:Y:S02]  /*e510*/  F2FP.BF16.PACK_AB R82, R149, R119 ;  /* 0x000000779552723e */ /* 0x000fe400000010ff */
[----:B----4-:R-:W-:Y:S03]  /*e520*/  F2FP.BF16.PACK_AB R83, R251, R122 ;  /* 0x0000007afb53723e */ /* 0x010fe600000010ff */
[-C--:B------:R-:W-:Y:S03]  /*e530*/  HMMA.16816.F32.BF16 R4, R76, R84.reuse, R4 ;  /* 0x000000544c04723c */ /* 0x080fe60000041804 */
[----:B--2---:R-:W-:Y:S02]  /*e540*/  FFMA.FTZ R80, R94, c[0x0][0x2d0], -R75 ;  /* 0x0000b4005e507a23 */ /* 0x004fe4000001084b */
[----:B------:R-:W2:Y:S02]  /*e550*/  LDSM.16.MT88.4 R92, [R210+0x900] ;  /* 0x00090000d25c783b */ /* 0x000ea40000004200 */
[----:B------:R4:W-:Y:S02]  /*e560*/  MUFU.EX2 R139, R80 ;  /* 0x00000050008b7308 */ /* 0x0009e40000000800 */
[----:B----4-:R-:W-:Y:S07]  /*e570*/  F2FP.BF16.PACK_AB R80, R128, R124 ;  /* 0x0000007c8050723e */ /* 0x010fee00000010ff */
[C---:B------:R-:W-:Y:S07]  /*e580*/  HMMA.16816.F32.BF16 R8, R80.reuse, R84, R8 ;  /* 0x000000545008723c */ /* 0x040fee0000041808 */
[--C-:B------:R-:W-:Y:S01]  /*e590*/  FFMA.FTZ R84, R176, c[0x0][0x2d0], -R74.reuse ;  /* 0x0000b400b0547a23 */ /* 0x100fe2000001084a */
[-C--:B------:R-:W-:Y:S03]  /*e5a0*/  HMMA.16816.F32.BF16 R12, R80, R86.reuse, R12 ;  /* 0x00000056500c723c */ /* 0x080fe6000004180c */
[----:B------:R4:W-:Y:S05]  /*e5b0*/  MUFU.EX2 R247, R84 ;  /* 0x0000005400f77308 */ /* 0x0009ea0000000800 */
[C---:B------:R-:W-:Y:S08]  /*e5c0*/  HMMA.16816.F32.BF16 R16, R76.reuse, R86, R16 ;  /* 0x000000564c10723c */ /* 0x040ff00000041810 */
[-C--:B-1----:R-:W-:Y:S08]  /*e5d0*/  HMMA.16816.F32.BF16 R20, R76, R88.reuse, R20 ;  /* 0x000000584c14723c */ /* 0x082ff00000041814 */
[C---:B------:R-:W-:Y:S04]  /*e5e0*/  HMMA.16816.F32.BF16 R24, R80.reuse, R88, R24 ;  /* 0x000000585018723c */ /* 0x040fe80000041818 */
[----:B----4-:R-:W-:Y:S02]  /*e5f0*/  FFMA.FTZ R84, R177, c[0x0][0x2d0], -R74 ;  /* 0x0000b400b1547a23 */ /* 0x010fe4000001084a */
[----:B---3--:R-:W-:Y:S01]  /*e600*/  FFMA.FTZ R68, R68, R127, R131 ;  /* 0x0000007f44447223 */ /* 0x008fe20000010083 */
[----:B------:R-:W-:Y:S01]  /*e610*/  MOV R127, R106 ;  /* 0x0000006a007f7202 */ /* 0x000fe20000000f00 */
[-C--:B------:R-:W-:Y:S01]  /*e620*/  HMMA.16816.F32.BF16 R28, R80, R90.reuse, R28 ;  /* 0x0000005a501c723c */ /* 0x080fe2000004181c */
[----:B------:R1:W-:Y:S03]  /*e630*/  MUFU.EX2 R245, R84 ;  /* 0x0000005400f57308 */ /* 0x0003e60000000800 */
[--C-:B------:R-:W-:Y:S04]  /*e640*/  FFMA.FTZ R88, R171, c[0x0][0x2d0], -R96.reuse ;  /* 0x0000b400ab587a23 */ /* 0x100fe80000010860 */
        /* <DEDUP_REMOVED lines=10> */
[----:B------:R2:W-:Y:S10]  /*e6f0*/  MUFU.EX2 R142, R88 ;  /* 0x00000058008e7308 */ /* 0x0005f40000000800 */
        /* <DEDUP_REMOVED lines=58> */
[----:B--2---:R-:W-:Y:S02]  /*eaa0*/  FFMA.FTZ R84, R188, c[0x0][0x2d0], -R96 ;  /* 0x0000b400bc547a23 */ /* 0x004fe40000010860 */
[----:B------:R-:W-:Y:S01]  /*eab0*/  IMAD.MOV.U32 R188, RZ, RZ, R120 ;  /* 0x000000ffffbc7224 */ /* 0x000fe200078e0078 */
[----:B------:R-:W-:Y:S01]  /*eac0*/  MOV R120, R103 ;  /* 0x0000006700787202 */ /* 0x000fe20000000f00 */
[C---:B------:R-:W-:Y:S03]  /*ead0*/  HMMA.16816.F32.BF16 R48, R76.reuse, R94, R48 ;  /* 0x0000005e4c30723c */ /* 0x040fe60000041830 */
[----:B------:R2:W-:Y:S01]  /*eae0*/  MUFU.EX2 R185, R84 ;  /* 0x0000005400b97308 */ /* 0x0005e20000000800 */
[----:B------:R-:W-:Y:S01]  /*eaf0*/  IMAD.MOV.U32 R131, RZ, RZ, R120 ;  /* 0x000000ffff837224 */ /* 0x000fe200078e0078 */
[----:B------:R-:W-:Y:S08]  /*eb00*/  MOV R120, R112 ;  /* 0x0000007000787202 */ /* 0x000ff00000000f00 */
[----:B------:R3:W-:Y:S01]  /*eb10*/  MUFU.EX2 R155, R92 ;  /* 0x0000005c009b7308 */ /* 0x0007e20000000800 */
[----:B-1----:R-:W-:Y:S01]  /*eb20*/  FFMA.FTZ R88, R194, c[0x0][0x2d0], -R75 ;  /* 0x0000b400c2587a23 */ /* 0x002fe2000001084b */
[----:B------:R-:W-:Y:S08]  /*eb30*/  MOV R194, R118 ;  /* 0x0000007600c27202 */ /* 0x000ff00000000f00 */
[----:B------:R1:W-:Y:S01]  /*eb40*/  MUFU.EX2 R193, R88 ;  /* 0x0000005800c17308 */ /* 0x0003e20000000800 */
[--C-:B--2---:R-:W-:Y:S01]  /*eb50*/  FFMA.FTZ R84, R189, c[0x0][0x2d0], -R96.reuse ;  /* 0x0000b400bd547a23 */ /* 0x104fe20000010860 */
[----:B------:R-:W-:Y:S08]  /*eb60*/  MOV R189, R119 ;  /* 0x0000007700bd7202 */ /* 0x000ff00000000f00 */
[----:B------:R2:W-:Y:S01]  /*eb70*/  MUFU.EX2 R183, R84 ;  /* 0x0000005400b77308 */ /* 0x0005e20000000800 */
[----:B---3--:R-:W-:Y:S09]  /*eb80*/  FFMA.FTZ R92, R179, c[0x0][0x2d0], -R97 ;  /* 0x0000b400b35c7a23 */ /* 0x008ff20000010861 */
[----:B------:R3:W-:Y:S01]  /*eb90*/  MUFU.EX2 R154, R92 ;  /* 0x0000005c009a7308 */ /* 0x0007e20000000800 */
[----:B-1----:R-:W1:Y:S01]  /*eba0*/  LDSM.16.MT88.4 R88, [R211+0x1100] ;  /* 0x00110000d358783b */ /* 0x002e620000004200 */
[----:B--2---:R-:W-:Y:S02]  /*ebb0*/  FFMA.FTZ R84, R191, c[0x0][0x2d0], -R96 ;  /* 0x0000b400bf547a23 */ /* 0x004fe40000010860 */
[----:B------:R-:W-:Y:S06]  /*ebc0*/  IMAD.MOV.U32 R191, RZ, RZ, R117 ;  /* 0x000000ffffbf7224 */ /* 0x000fec00078e0075 */
[----:B------:R2:W4:Y:S01]  /*ebd0*/  MUFU.EX2 R184, R84 ;  /* 0x0000005400b87308 */ /* 0x0005220000000800 */
[----:B---3--:R-:W-:Y:S02]  /*ebe0*/  FFMA.FTZ R92, R206, c[0x0][0x2d0], -R75 ;  /* 0x0000b400ce5c7a23 */ /* 0x008fe4000001084b */
[----:B------:R-:W-:Y:S02]  /*ebf0*/  IMAD.MOV.U32 R206, RZ, RZ, R110 ;  /* 0x000000ffffce7224 */ /* 0x000fe400078e006e */
[--C-:B--2---:R-:W-:Y:S01]  /*ec00*/  FFMA.FTZ R84, R204, c[0x0][0x2d0], -R74.reuse ;  /* 0x0000b400cc547a23 */ /* 0x104fe2000001084a */
[----:B------:R-:W-:Y:S01]  /*ec10*/  MOV R204, R116 ;  /* 0x0000007400cc7202 */ /* 0x000fe20000000f00 */
[-C--:B-1----:R-:W-:Y:S01]  /*ec20*/  HMMA.16816.F32.BF16 R52, R76, R88.reuse, R52 ;  /* 0x000000584c34723c */ /* 0x082fe20000041834 */
[----:B------:R-:W-:Y:S02]  /*ec30*/  LDSM.16.MT88.4 R116, [R209+0x2900] ;  /* 0x00290000d174783b */ /* 0x000fe40000004200 */
[----:B------:R1:W-:Y:S05]  /*ec40*/  MUFU.EX2 R182, R84 ;  /* 0x0000005400b67308 */ /* 0x0003ea0000000800 */
[C---:B------:R-:W-:Y:S07]  /*ec50*/  HMMA.16816.F32.BF16 R56, R80.reuse, R88, R56 ;  /* 0x000000585038723c */ /* 0x040fee0000041838 */
[--C-:B------:R-:W-:Y:S01]  /*ec60*/  FFMA.FTZ R88, R178, c[0x0][0x2d0], -R97.reuse ;  /* 0x0000b400b2587a23 */ /* 0x100fe20000010861 */
[-C--:B------:R-:W-:Y:S01]  /*ec70*/  HMMA.16816.F32.BF16 R60, R80, R90.reuse, R60 ;  /* 0x0000005a503c723c */ /* 0x080fe2000004183c */
[----:B------:R2:W-:Y:S06]  /*ec80*/  MUFU.EX2 R178, R92 ;  /* 0x0000005c00b27308 */ /* 0x0005ec0000000800 */
[----:B------:R-:W-:Y:S01]  /*ec90*/  FFMA.FTZ R80, R228, c[0x0][0x2d0], -R74 ;  /* 0x0000b400e4507a23 */ /* 0x000fe2000001084a */
[----:B------:R-:W-:Y:S03]  /*eca0*/  HMMA.16816.F32.BF16 R64, R76, R90, R64 ;  /* 0x0000005a4c40723c */ /* 0x000fe60000041840 */
[----:B------:R3:W-:Y:S01]  /*ecb0*/  MUFU.EX2 R179, R80 ;  /* 0x0000005000b37308 */ /* 0x0007e20000000800 */
[----:B-1----:R-:W-:Y:S01]  /*ecc0*/  FFMA.FTZ R84, R181, c[0x0][0x2d0], -R97 ;  /* 0x0000b400b5547a23 */ /* 0x002fe20000010861 */
[----:B----4-:R-:W-:Y:S02]  /*ecd0*/  F2FP.BF16.PACK_AB R82, R184, R183 ;  /* 0x000000b7b852723e */ /* 0x010fe400000010ff */
[----:B------:R-:W-:Y:S02]  /*ece0*/  F2FP.BF16.PACK_AB R76, R147, R236 ;  /* 0x000000ec934c723e */ /* 0x000fe400000010ff */
[----:B------:R-:W-:Y:S03]  /*ecf0*/  F2FP.BF16.PACK_AB R77, R145, R146 ;  /* 0x00000092914d723e */ /* 0x000fe600000010ff */
[----:B------:R-:W-:Y:S01]  /*ed00*/  F2FP.BF16.PACK_AB R78, R196, R201 ;  /* 0x000000c9c44e723e */ /* 0x000fe200000010ff */
[----:B------:R1:W4:Y:S01]  /*ed10*/  MUFU.EX2 R181, R84 ;  /* 0x0000005400b57308 */ /* 0x0003220000000800 */
[----:B------:R-:W-:Y:S02]  /*ed20*/  F2FP.BF16.PACK_AB R79, R193, R187 ;  /* 0x000000bbc14f723e */ /* 0x000fe400000010ff */
[----:B------:R-:W-:Y:S01]  /*ed30*/  MOV R228, R188 ;  /* 0x000000bc00e47202 */ /* 0x000fe20000000f00 */
[----:B--2---:R-:W-:Y:S01]  /*ed40*/  LDSM.16.MT88.4 R92, [R210+0x1900] ;  /* 0x00190000d25c783b */ /* 0x004fe20000004200 */
[----:B------:R-:W-:Y:S05]  /*ed50*/  IMAD.MOV.U32 R188, RZ, RZ, R148 ;  /* 0x000000ffffbc7224 */ /* 0x000fea00078e0094 */
[----:B------:R2:W5:Y:S01]  /*ed60*/  MUFU.EX2 R180, R88 ;  /* 0x0000005800b47308 */ /* 0x0005620000000800 */
[--C-:B---3--:R-:W-:Y:S01]  /*ed70*/  FFMA.FTZ R80, R205, c[0x0][0x2d0], -R75.reuse ;  /* 0x0000b400cd507a23 */ /* 0x108fe2000001084b */
[----:B------:R-:W-:Y:S02]  /*ed80*/  MOV R205, R189 ;  /* 0x000000bd00cd7202 */ /* 0x000fe40000000f00 */
[----:B------:R-:W-:Y:S06]  /*ed90*/  MOV R189, R149 ;  /* 0x0000009500bd7202 */ /* 0x000fec0000000f00 */
[----:B------:R3:W-:Y:S01]  /*eda0*/  MUFU.EX2 R153, R80 ;  /* 0x0000005000997308 */ /* 0x0007e20000000800 */
[----:B-1----:R-:W1:Y:S01]  /*edb0*/  LDSM.16.MT88.4 R84, [R209+0x1900] ;  /* 0x00190000d154783b */ /* 0x002e620000004200 */
[----:B----4-:R-:W-:Y:S07]  /*edc0*/  F2FP.BF16.PACK_AB R81, R155, R181 ;  /* 0x000000b59b51723e */ /* 0x010fee00000010ff */
[----:B--2---:R-:W2:Y:S01]  /*edd0*/  LDSM.16.MT88.4 R88, [R212+0x1900] ;  /* 0x00190000d458783b */ /* 0x004ea20000004200 */
[----:B-----5:R-:W-:Y:S02]  /*ede0*/  F2FP.BF16.PACK_AB R83, R180, R154 ;  /* 0x0000009ab453723e */ /* 0x020fe400000010ff */
[----:B---3--:R-:W-:Y:S01]  /*edf0*/  F2FP.BF16.PACK_AB R80, R185, R144 ;  /* 0x00000090b950723e */ /* 0x008fe200000010ff */
[-C--:B-1----:R-:W-:Y:S08]  /*ee00*/  HMMA.16816.F32.BF16 R4, R76, R84.reuse, R4 ;  /* 0x000000544c04723c */ /* 0x082ff00000041804 */
[C---:B------:R-:W-:Y:S07]  /*ee10*/  HMMA.16816.F32.BF16 R8, R80.reuse, R84, R8 ;  /* 0x000000545008723c */ /* 0x040fee0000041808 */
[--C-:B------:R-:W-:Y:S01]  /*ee20*/  FFMA.FTZ R84, R233, c[0x0][0x2d0], -R74.reuse ;  /* 0x0000b400e9547a23 */ /* 0x100fe2000001084a */
[-C--:B------:R-:W-:Y:S03]  /*ee30*/  HMMA.16816.F32.BF16 R12, R80, R86.reuse, R12 ;  /* 0x00000056500c723c */ /* 0x080fe6000004180c */
[----:B------:R1:W-:Y:S01]  /*ee40*/  MUFU.EX2 R159, R84 ;  /* 0x00000054009f7308 */ /* 0x0003e20000000800 */
[----:B------:R-:W-:Y:S04]  /*ee50*/  MOV R233, R105 ;  /* 0x0000006900e97202 */ /* 0x000fe80000000f00 */
[C---:B------:R-:W-:Y:S08]  /*ee60*/  HMMA.16816.F32.BF16 R16, R76.reuse, R86, R16 ;  /* 0x000000564c10723c */ /* 0x040ff00000041810 */
[-C--:B--2---:R-:W-:Y:S08]  /*ee70*/  HMMA.16816.F32.BF16 R20, R76, R88.reuse, R20 ;  /* 0x000000584c14723c */ /* 0x084ff00000041814 */
        /* <DEDUP_REMOVED lines=11> */
[----:B-1----:R-:W-:Y:S02]  /*ef30*/  FFMA.FTZ R84, R229, c[0x0][0x2d0], -R75 ;  /* 0x0000b400e5547a23 */ /* 0x002fe4000001084b */
[----:B------:R-:W-:Y:S02]  /*ef40*/  IMAD.MOV.U32 R229, RZ, RZ, R107 ;  /* 0x000000ffffe57224 */ /* 0x000fe400078e006b */
[-C--:B------:R-:W-:Y:S01]  /*ef50*/  HMMA.16816.F32.BF16 R44, R80, R94.reuse, R44 ;  /* 0x0000005e502c723c */ /* 0x080fe2000004182c */
[----:B------:R1:W-:Y:S03]  /*ef60*/  MUFU.EX2 R158, R84 ;  /* 0x00000054009e7308 */ /* 0x0003e60000000800 */
[--C-:B--2---:R-:W-:Y:S02]  /*ef70*/  FFMA.FTZ R88, R207, c[0x0][0x2d0], -R96.reuse ;  /* 0x0000b400cf587a23 */ /* 0x104fe40000010860 */
[----:B------:R-:W-:Y:S02]  /*ef80*/  FFMA.FTZ R92, R200, c[0x0][0x2d0], -R97 ;  /* 0x0000b400c85c7a23 */ /* 0x000fe40000010861 */
[C---:B------:R-:W-:Y:S03]  /*ef90*/  HMMA.16816.F32.BF16 R48, R76.reuse, R94, R48 ;  /* 0x0000005e4c30723c */ /* 0x040fe60000041830 */
[----:B------:R2:W-:Y:S10]  /*efa0*/  MUFU.EX2 R175, R88 ;  /* 0x0000005800af7308 */ /* 0x0005f40000000800 */
[----:B------:R3:W-:Y:S01]  /*efb0*/  MUFU.EX2 R172, R92 ;  /* 0x0000005c00ac7308 */ /* 0x0007e20000000800 */
[----:B-1----:R-:W-:Y:S01]  /*efc0*/  FFMA.FTZ R84, R230, c[0x0][0x2d0], -R75 ;  /* 0x0000b400e6547a23 */ /* 0x002fe2000001084b */
[----:B------:R-:W-:Y:S08]  /*efd0*/  MOV R230, R108 ;  /* 0x0000006c00e67202 */ /* 0x000ff00000000f00 */
[----:B------:R1:W-:Y:S01]  /*efe0*/  MUFU.EX2 R176, R84 ;  /* 0x0000005400b07308 */ /* 0x0003e20000000800 */
[--C-:B--2---:R-:W-:Y:S09]  /*eff0*/  FFMA.FTZ R88, R226, c[0x0][0x2d0], -R96.reuse ;  /* 0x0000b400e2587a23 */ /* 0x104ff20000010860 */
[----:B------:R2:W4:Y:S01]  /*f000*/  MUFU.EX2 R174, R88 ;  /* 0x0000005800ae7308 */ /* 0x0005220000000800 */
[----:B---3--:R-:W-:Y:S09]  /*f010*/  FFMA.FTZ R92, R190, c[0x0][0x2d0], -R97 ;  /* 0x0000b400be5c7a23 */ /* 0x008ff20000010861 */
[----:B------:R3:W-:Y:S01]  /*f020*/  MUFU.EX2 R99, R92 ;  /* 0x0000005c00637308 */ /* 0x0007e20000000800 */
[----:B-1----:R-:W-:Y:S01]  /*f030*/  FFMA.FTZ R84, R202, c[0x0][0x2d0], -R96 ;  /* 0x0000b400ca547a23 */ /* 0x002fe20000010860 */
[----:B------:R-:W-:Y:S08]  /*f040*/  MOV R202, R109 ;  /* 0x0000006d00ca7202 */ /* 0x000ff00000000f00 */
        /* <DEDUP_REMOVED lines=18> */
[----:B------:R4:W4:Y:S01]  /*f170*/  MUFU.EX2 R171, R80 ;  /* 0x0000005000ab7308 */ /* 0x0009220000000800 */
        /* <DEDUP_REMOVED lines=8> */
[--C-:B----4-:R-:W-:Y:S01]  /*f200*/  FFMA.FTZ R80, R242, c[0x0][0x2d0], -R75.reuse ;  /* 0x0000b400f2507a23 */ /* 0x110fe2000001084b */
[----:B------:R-:W-:Y:S03]  /*f210*/  F2FP.BF16.PACK_AB R164, R171, R173 ;  /* 0x000000adaba4723e */ /* 0x000fe600000010ff */
[----:B------:R2:W3:Y:S02]  /*f220*/  MUFU.EX2 R170, R80 ;  /* 0x0000005000aa7308 */ /* 0x0004e40000000800 */
[----:B--2---:R-:W-:Y:S03]  /*f230*/  F2FP.BF16.PACK_AB R80, R157, R152 ;  /* 0x000000989d50723e */ /* 0x004fe600000010ff */
[----:B---3--:R-:W-:Y:S04]  /*f240*/  F2FP.BF16.PACK_AB R165, R168, R170 ;  /* 0x000000aaa8a5723e */ /* 0x008fe800000010ff */
[C---:B------:R-:W-:Y:S07]  /*f250*/  HMMA.16816.F32.BF16 R8, R80.reuse, R88, R8 ;  /* 0x000000585008723c */ /* 0x040fee0000041808 */
[--C-:B------:R-:W-:Y:S01]  /*f260*/  FFMA.FTZ R88, R252, c[0x0][0x2d0], -R74.reuse ;  /* 0x0000b400fc587a23 */ /* 0x100fe2000001084a */
[-C--:B------:R-:W-:Y:S03]  /*f270*/  HMMA.16816.F32.BF16 R12, R80, R90.reuse, R12 ;  /* 0x0000005a500c723c */ /* 0x080fe6000004180c */
[----:B------:R2:W-:Y:S01]  /*f280*/  MUFU.EX2 R169, R88 ;  /* 0x0000005800a97308 */ /* 0x0005e20000000800 */
[----:B------:R-:W-:Y:S02]  /*f290*/  FFMA.FTZ R74, R121, c[0x0][0x2d0], -R74 ;  /* 0x0000b400794a7a23 */ /* 0x000fe4000001084a */
[----:B------:R-:W3:Y:S02]  /*f2a0*/  LDL.LU R121, [R1+0x18] ;  /* 0x0000180001797983 */ /* 0x000ee40000300800 */
[C---:B------:R-:W-:Y:S05]  /*f2b0*/  HMMA.16816.F32.BF16 R16, R76.reuse, R90, R16 ;  /* 0x0000005a4c10723c */ /* 0x040fea0000041810 */
[----:B------:R4:W5:Y:S03]  /*f2c0*/  MUFU.EX2 R103, R74 ;  /* 0x0000004a00677308 */ /* 0x0009660000000800 */
[-C--:B-1----:R-:W-:Y:S08]  /*f2d0*/  HMMA.16816.F32.BF16 R20, R76, R84.reuse, R20 ;  /* 0x000000544c14723c */ /* 0x082ff00000041814 */
[C---:B------:R-:W-:Y:S01]  /*f2e0*/  HMMA.16816.F32.BF16 R24, R80.reuse, R84, R24 ;  /* 0x000000545018723c */ /* 0x040fe20000041818 */
[----:B--2---:R-:W1:Y:S07]  /*f2f0*/  LDSM.16.MT88.4 R88, [R211+0x2100] ;  /* 0x00210000d358783b */ /* 0x004e6e0000004200 */
[-C--:B------:R-:W-:Y:S04]  /*f300*/  HMMA.16816.F32.BF16 R28, R80, R86.reuse, R28 ;  /* 0x00000056501c723c */ /* 0x080fe8000004181c */
[--C-:B----4-:R-:W-:Y:S01]  /*f310*/  FFMA.FTZ R74, R248, c[0x0][0x2d0], -R75.reuse ;  /* 0x0000b400f84a7a23 */ /* 0x110fe2000001084b */
[----:B-----5:R-:W-:Y:S01]  /*f320*/  F2FP.BF16.PACK_AB R166, R103, R169 ;  /* 0x000000a967a6723e */ /* 0x020fe200000010ff */
[----:B------:R-:W-:Y:S02]  /*f330*/  FFMA.FTZ R75, R249, c[0x0][0x2d0], -R75 ;  /* 0x0000b400f94b7a23 */ /* 0x000fe4000001084b */
[C---:B------:R-:W-:Y:S01]  /*f340*/  HMMA.16816.F32.BF16 R32, R76.reuse, R86, R32 ;  /* 0x000000564c20723c */ /* 0x040fe20000041820 */
[----:B------:R2:W-:Y:S07]  /*f350*/  MUFU.EX2 R102, R74 ;  /* 0x0000004a00667308 */ /* 0x0005ee0000000800 */
[-C--:B------:R-:W-:Y:S03]  /*f360*/  HMMA.16816.F32.BF16 R36, R76, R92.reuse, R36 ;  /* 0x0000005c4c24723c */ /* 0x080fe60000041824 */
[----:B------:R-:W4:Y:S05]  /*f370*/  MUFU.EX2 R101, R75 ;  /* 0x0000004b00657308 */ /* 0x000f2a0000000800 */
[C---:B------:R-:W-:Y:S08]  /*f380*/  HMMA.16816.F32.BF16 R40, R80.reuse, R92, R40 ;  /* 0x0000005c5028723c */ /* 0x040ff00000041828 */
[-C--:B------:R-:W-:Y:S04]  /*f390*/  HMMA.16816.F32.BF16 R44, R80, R94.reuse, R44 ;  /* 0x0000005e502c723c */ /* 0x080fe8000004182c */
[--C-:B--2---:R-:W-:Y:S04]  /*f3a0*/  FFMA.FTZ R74, R237, c[0x0][0x2d0], -R96.reuse ;  /* 0x0000b400ed4a7a23 */ /* 0x104fe80000010860 */
[----:B------:R2:W-:Y:S01]  /*f3b0*/  MUFU.EX2 R100, R74 ;  /* 0x0000004a00647308 */ /* 0x0005e20000000800 */
[C---:B------:R-:W-:Y:S04]  /*f3c0*/  HMMA.16816.F32.BF16 R48, R76.reuse, R94, R48 ;  /* 0x0000005e4c30723c */ /* 0x040fe80000041830 */
[----:B----4-:R-:W-:Y:S04]  /*f3d0*/  F2FP.BF16.PACK_AB R167, R101, R102 ;  /* 0x0000006665a7723e */ /* 0x010fe800000010ff */
[-C--:B-1----:R-:W-:Y:S08]  /*f3e0*/  HMMA.16816.F32.BF16 R52, R76, R88.reuse, R52 ;  /* 0x000000584c34723c */ /* 0x082ff00000041834 */
[C---:B------:R-:W-:Y:S04]  /*f3f0*/  HMMA.16816.F32.BF16 R56, R80.reuse, R88, R56 ;  /* 0x000000585038723c */ /* 0x040fe80000041838 */
[----:B--2---:R-:W-:Y:S04]  /*f400*/  FFMA.FTZ R74, R238, c[0x0][0x2d0], -R96 ;  /* 0x0000b400ee4a7a23 */ /* 0x004fe80000010860 */
[-C--:B------:R-:W-:Y:S01]  /*f410*/  HMMA.16816.F32.BF16 R60, R80, R90.reuse, R60 ;  /* 0x0000005a503c723c */ /* 0x080fe2000004183c */
[----:B------:R1:W2:Y:S07]  /*f420*/  MUFU.EX2 R85, R74 ;  /* 0x0000004a00557308 */ /* 0x0002ae0000000800 */
[----:B------:R-:W-:Y:S08]  /*f430*/  HMMA.16816.F32.BF16 R64, R76, R90, R64 ;  /* 0x0000005a4c40723c */ /* 0x000ff00000041840 */
[-C--:B------:R-:W-:Y:S07]  /*f440*/  HMMA.16816.F32.BF16 R104, R164, R116.reuse, R4 ;  /* 0x00000074a468723c */ /* 0x080fee0000041804 */
[----:B------:R-:W-:Y:S02]  /*f450*/  FADD.FTZ R4, R204, R69 ;  /* 0x00000045cc047221 */ /* 0x000fe40000010000 */
[----:B------:R-:W-:Y:S03]  /*f460*/  FADD.FTZ R6, R191, R68 ;  /* 0x00000044bf067221 */ /* 0x000fe60000010000 */
[--C-:B-1----:R-:W-:Y:S01]  /*f470*/  FFMA.FTZ R74, R239, c[0x0][0x2d0], -R96.reuse ;  /* 0x0000b400ef4a7a23 */ /* 0x102fe20000010860 */
[----:B------:R-:W-:Y:S01]  /*f480*/  MOV R191, R150 ;  /* 0x0000009600bf7202 */ /* 0x000fe20000000f00 */
[----:B------:R-:W-:Y:S01]  /*f490*/  FFMA.FTZ R96, R240, c[0x0][0x2d0], -R96 ;  /* 0x0000b400f0607a23 */ /* 0x000fe20000010860 */
[----:B--2---:R-:W-:Y:S01]  /*f4a0*/  F2FP.BF16.PACK_AB R160, R85, R100 ;  /* 0x0000006455a0723e */ /* 0x004fe200000010ff */
[----:B------:R-:W-:Y:S01]  /*f4b0*/  IMAD.MOV.U32 R204, RZ, RZ, R151 ;  /* 0x000000ffffcc7224 */ /* 0x000fe200078e0097 */
[----:B------:R1:W-:Y:S01]  /*f4c0*/  MUFU.EX2 R86, R74 ;  /* 0x0000004a00567308 */ /* 0x0003e20000000800 */
[----:B------:R-:W-:Y:S01]  /*f4d0*/  FADD.FTZ R4, R198, R4 ;  /* 0x00000004c6047221 */ /* 0x000fe20000010000 */
[----:B------:R-:W2:Y:S01]  /*f4e0*/  LDSM.16.MT88.4 R148, [R210+0x2900] ;  /* 0x00290000d294783b */ /* 0x000ea20000004200 */
[----:B------:R-:W-:Y:S02]  /*f4f0*/  MOV R198, R122 ;  /* 0x0000007a00c67202 */ /* 0x000fe40000000f00 */
[----:B------:R-:W-:Y:S05]  /*f500*/  FADD.FTZ R4, R202, R4 ;  /* 0x00000004ca047221 */ /* 0x000fea0000010000 */
[----:B------:R-:W4:Y:S01]  /*f510*/  MUFU.EX2 R96, R96 ;  /* 0x0000006000607308 */ /* 0x000f220000000800 */
[--C-:B-1----:R-:W-:Y:S09]  /*f520*/  FFMA.FTZ R74, R192, c[0x0][0x2d0], -R97.reuse ;  /* 0x0000b400c04a7a23 */ /* 0x102ff20000010861 */
[----:B------:R1:W-:Y:S01]  /*f530*/  MUFU.EX2 R75, R74 ;  /* 0x0000004a004b7308 */ /* 0x0003e20000000800 */
[----:B----4-:R-:W-:Y:S01]  /*f540*/  F2FP.BF16.PACK_AB R162, R96, R86 ;  /* 0x0000005660a2723e */ /* 0x010fe200000010ff */
[--C-:B-1----:R-:W-:Y:S08]  /*f550*/  FFMA.FTZ R74, R195, c[0x0][0x2d0], -R97.reuse ;  /* 0x0000b400c34a7a23 */ /* 0x102ff00000010861 */
[----:B------:R1:W4:Y:S02]  /*f560*/  MUFU.EX2 R84, R74 ;  /* 0x0000004a00547308 */ /* 0x0003240000000800 */
[--C-:B-1----:R-:W-:Y:S01]  /*f570*/  FFMA.FTZ R74, R197, c[0x0][0x2d0], -R97.reuse ;  /* 0x0000b400c54a7a23 */ /* 0x102fe20000010861 */
[----:B----4-:R-:W-:Y:S01]  /*f580*/  F2FP.BF16.PACK_AB R161, R84, R75 ;  /* 0x0000004b54a1723e */ /* 0x010fe200000010ff */
[----:B------:R-:W-:Y:S02]  /*f590*/  FFMA.FTZ R97, R73, c[0x0][0x2d0], -R97 ;  /* 0x0000b40049617a23 */ /* 0x000fe40000010861 */
[----:B------:R-:W4:Y:S04]  /*f5a0*/  LDL.LU R73, [R1+0x1c] ;  /* 0x00001c0001497983 */ /* 0x000f280000300800 */
[----:B------:R-:W-:Y:S10]  /*f5b0*/  MUFU.EX2 R74, R74 ;  /* 0x0000004a004a7308 */ /* 0x000ff40000000800 */
[----:B------:R-:W1:Y:S02]  /*f5c0*/  MUFU.EX2 R97, R97 ;  /* 0x0000006100617308 */ /* 0x000e640000000800 */
[----:B-1----:R-:W-:Y:S01]  /*f5d0*/  F2FP.BF16.PACK_AB R163, R97, R74 ;  /* 0x0000004a61a3723e */ /* 0x002fe200000010ff */
[----:B---3--:R-:W-:Y:S01]  /*f5e0*/  FFMA.FTZ R2, R2, R121, R123 ;  /* 0x0000007902027223 */ /* 0x008fe2000001007b */
[----:B------:R-:W-:Y:S01]  /*f5f0*/  MOV R121, R111 ;  /* 0x0000006f00797202 */ /* 0x000fe20000000f00 */
[----:B------:R-:W-:Y:S04]  /*f600*/  IMAD.MOV.U32 R123, RZ, RZ, R113 ;  /* 0x000000ffff7b7224 */ /* 0x000fe800078e0071 */
[C---:B------:R-:W-:Y:S04]  /*f610*/  HMMA.16816.F32.BF16 R108, R160.reuse, R116, R8 ;  /* 0x00000074a06c723c */ /* 0x040fe80000041808 */
[----:B------:R-:W-:Y:S02]  /*f620*/  FADD.FTZ R2, R203, R2 ;  /* 0x00000002cb027221 */ /* 0x000fe40000010000 */
[----:B------:R-:W-:Y:S02]  /*f630*/  FADD.FTZ R6, R123, R6 ;  /* 0x000000067b067221 */ /* 0x000fe40000010000 */
[----:B------:R-:W-:Y:S01]  /*f640*/  FADD.FTZ R5, R121, R2 ;  /* 0x0000000279057221 */ /* 0x000fe20000010000 */
[-C--:B------:R-:W-:Y:S03]  /*f650*/  HMMA.16816.F32.BF16 R112, R160, R118.reuse, R12 ;  /* 0x00000076a070723c */ /* 0x080fe6000004180c */
[----:B------:R-:W-:Y:S02]  /*f660*/  FADD.FTZ R2, R230, R6 ;  /* 0x00000006e6027221 */ /* 0x000fe40000010000 */
[----:B------:R-:W-:Y:S03]  /*f670*/  FADD.FTZ R6, R126, R4 ;  /* 0x000000047e067221 */ /* 0x000fe60000010000 */
[C---:B------:R-:W-:Y:S04]  /*f680*/  HMMA.16816.F32.BF16 R116, R164.reuse, R118, R16 ;  /* 0x00000076a474723c */ /* 0x040fe80000041810 */
[----:B----4-:R-:W-:Y:S02]  /*f690*/  FFMA.FTZ R8, R0, R73, R120 ;  /* 0x0000004900087223 */ /* 0x010fe40000010078 */
[----:B------:R-:W-:Y:S02]  /*f6a0*/  FADD.FTZ R0, R229, R5 ;  /* 0x00000005e5007221 */ /* 0x000fe40000010000 */
[-C--:B------:R-:W-:Y:S04]  /*f6b0*/  HMMA.16816.F32.BF16 R120, R164, R132.reuse, R20 ;  /* 0x00000084a478723c */ /* 0x080fe80000041814 */
[----:B------:R-:W-:Y:S02]  /*f6c0*/  FADD.FTZ R8, R127, R8 ;  /* 0x000000087f087221 */ /* 0x000fe40000010000 */
[----:B------:R-:W-:Y:S02]  /*f6d0*/  FADD.FTZ R5, R125, R2 ;  /* 0x000000027d057221 */ /* 0x000fe40000010000 */
[----:B------:R-:W-:Y:S04]  /*f6e0*/  FADD.FTZ R7, R124, R0 ;  /* 0x000000007c077221 */ /* 0x000fe80000010000 */
        /* <DEDUP_REMOVED lines=67> */
[----:B------:R-:W-:Y:S03]  /*fb20*/  FADD.FTZ R0, R177, R11 ;  /* 0x0000000bb1007221 */ /* 0x000fe60000010000 */
        /* <DEDUP_REMOVED lines=16> */
[----:B------:R-:W-:Y:S01]  /*fc30*/  MOV R102, R70 ;  /* 0x0000004600667202 */ /* 0x000fe20000000f00 */
[----:B------:R-:W-:Y:S01]  /*fc40*/  FADD.FTZ R6, R103, R0 ;  /* 0x0000000067067221 */ /* 0x000fe20000010000 */
[----:B------:R-:W-:Y:S01]  /*fc50*/  MOV R103, R3 ;  /* 0x0000000300677202 */ /* 0x000fe20000000f00 */
[----:B------:R-:W-:Y:S01]  /*fc60*/  FADD.FTZ R5, R101, R5 ;  /* 0x0000000565057221 */ /* 0x000fe20000010000 */
[----:B------:R-:W-:Y:S01]  /*fc70*/  MOV R101, R71 ;  /* 0x0000004700657202 */ /* 0x000fe20000000f00 */
        /* <DEDUP_REMOVED lines=11> */
.L_x_261:
[----:B------:R-:W2:Y:S01]  /*fd30*/  S2UR UR5, SR_CTAID.X ;  /* 0x00000000000579c3 */ /* 0x000ea20000002500 */
[----:B------:R-:W-:Y:S01]  /*fd40*/  ULDC.64 UR14, c[0x0][0x2c8] ;  /* 0x0000b200000e7ab9 */ /* 0x000fe20000000a00 */
[----:B------:R-:W-:Y:S01]  /*fd50*/  PLOP3.LUT P0, PT, PT, PT, UP0, 0x40, 0x0 ;  /* 0x000000000000781c */ /* 0x000fe20003f0e808 */
[----:B------:R-:W-:-:S02]  /*fd60*/  UIADD3 UR6, UR7, 0x1, -UR12 ;  /* 0x0000000107067890 */ /* 0x000fc4000fffe80c */
[----:B--2---:R-:W-:-:S04]  /*fd70*/  ULEA UR5, UR5, 0x7f, 0x7 ;  /* 0x0000007f05057891 */ /* 0x004fc8000f8e383f */
[----:B------:R-:W-:-:S04]  /*fd80*/  UIMAD.WIDE.U32 UR16, UR5, UR14, URZ ;  /* 0x0000000e051072a5 */ /* 0x000fc8000f8e003f */
[----:B------:R-:W-:-:S04]  /*fd90*/  @UP1 USHF.R.U32.HI UR5, URZ, UR15, UR17 ;  /* 0x0000000f3f051299 */ /* 0x000fc80008011611 */
[----:B------:R-:W-:-:S03]  /*fda0*/  UIADD3 UR6, UR6, UR5, URZ ;  /* 0x0000000506067290 */ /* 0x000fc6000fffe03f */
        /* <DEDUP_REMOVED lines=15> */
.L_x_280:
[----:B------:R-:W-:Y:S02]  /*fea0*/  ULDC UR11, c[0x0][0x32c] ;  /* 0x0000cb00000b7ab9 */ /* 0x000fe40000000800 */
[----:B------:R-:W-:Y:S02]  /*feb0*/  UISETP.NE.AND UP2, UPT, UR11, 0x1, UPT ;  /* 0x000000010b00788c */ /* 0x000fe4000bf45270 */
[----:B------:R-:W-:Y:S02]  /*fec0*/  ULDC.64 UR14, c[0x0][0x330] ;  /* 0x0000cc00000e7ab9 */ /* 0x000fe40000000a00 */
[----:B------:R-:W-:-:S07]  /*fed0*/  UIMAD.WIDE.U32 UR16, UR6, UR14, URZ ;  /* 0x0000000e061072a5 */ /* 0x000fce000f8e003f */
[----:B------:R-:W-:Y:S02]  /*fee0*/  @UP2 UMOV UR11, UR17 ;  /* 0x00000011000b2c82 */ /* 0x000fe40008000000 */
[----:B------:R-:W-:-:S03]  /*fef0*/  @UP2 USHF.R.U32.HI UR6, URZ, UR15, UR11 ;  /* 0x0000000f3f062299 */ /* 0x000fc6000801160b */
.L_x_281:
[----:B------:R-:W-:Y:S02]  /*ff00*/  ULDC UR11, c[0x0][0x32c] ;  /* 0x0000cb00000b7ab9 */ /* 0x000fe40000000800 */
[----:B------:R-:W-:-:S04]  /*ff10*/  UIMAD UR11, UR6, UR11, URZ ;  /* 0x0000000b060b72a4 */ /* 0x000fc8000f8e023f */
[----:B------:R-:W-:-:S04]  /*ff20*/  UISETP.LT.AND UP2, UPT, UR5, UR11, UPT ;  /* 0x0000000b0500728c */ /* 0x000fc8000bf41270 */
[----:B------:R-:W-:-:S04]  /*ff30*/  USEL UR5, UR5, UR11, !UP2 ;  /* 0x0000000b05057287 */ /* 0x000fc8000d000000 */
.L_x_279:
[----:B------:R-:W-:-:S04]  /*ff40*/  UIADD3 UR5, UR5, 0x5f, URZ ;  /* 0x0000005f05057890 */ /* 0x000fc8000fffe03f */
        /* <DEDUP_REMOVED lines=13> */
.L_x_283:
[----:B------:R-:W-:Y:S04]  /*10020*/  DEPBAR.LE SB0, 0x0 ;  /* 0x000080000000791a */ /* 0x000fe80000000000 */
[----:B------:R-:W-:Y:S01]  /*10030*/  BAR.SYNC.DEFER_BLOCKING 0x0 ;  /* 0x0000000000007b1d */ /* 0x000fe20000010000 */
[C---:B------:R-:W-:Y:S02]  /*10040*/  ISETP.LT.AND P2, PT, R103.reuse, UR4, PT ;  /* 0x0000000467007c0c */ /* 0x040fe4000bf41270 */
[C---:B------:R-:W-:Y:S11]  /*10050*/  ISETP.GT.AND P4, PT, R103.reuse, UR4, PT ;  /* 0x0000000467007c0c */ /* 0x040ff6000bf84270 */
        /* <DEDUP_REMOVED lines=98> */
[----:B------:R2:W-:Y:S07]  /*10680*/  @!P2 LDGSTS.E.BYPASS.LTC128B.128 [R227+0x2900], [R194.64], !P3 ;  /* 0x02900000c2e3afae */ /* 0x0005ee000d901d68 */
        /* <DEDUP_REMOVED lines=148> */
[----:B------:R-:W-:Y:S01]  /*10fd0*/  MUFU.TANH R201, R44 ;  /* 0x0000002c00c97308 */ /* 0x000fe20000002400 */
[C---:B------:R-:W-:Y:S04]  /*10fe0*/  HMMA.16816.F32.BF16 R88, R188.reuse, R4, R88 ;  /* 0x00000004bc58723c */ /* 0x040fe80000041858 */
[----:B------:R-:W-:Y:S02]  /*10ff0*/  FMUL.FTZ R67, R67, c[0x0][0x320] ;  /* 0x0000c80043437a20 */ /* 0x000fe40000410000 */
[----:B------:R-:W-:Y:S01]  /*11000*/  FMUL.FTZ R68, R68, c[0x0][0x320] ;  /* 0x0000c80044447a20 */ /* 0x000fe20000410000 */
[----:B------:R-:W-:Y:S01]  /*11010*/  FMNMX.FTZ R5, R180, R101, !PT ;  /* 0x00000065b4057209 */ /* 0x000fe20007810000 */
[-C--:B------:R-:W-:Y:S01]  /*11020*/  HMMA.16816.F32.BF16 R92, R188, R6.reuse, R92 ;  /* 0x00000006bc5c723c */ /* 0x080fe2000004185c */
[----:B------:R-:W-:Y:S03]  /*11030*/  MUFU.TANH R44, R72 ;  /* 0x00000048002c7308 */ /* 0x000fe60000002400 */
[----:B----4-:R-:W-:Y:S01]  /*11040*/  FMNMX.FTZ R4, R16, R0, !PT ;  /* 0x0000000010047209 */ /* 0x010fe20007810000 */
[----:B------:R-:W-:Y:S02]  /*11050*/  FMUL.FTZ R82, R82, c[0x0][0x320] ;  /* 0x0000c80052527a20 */ /* 0x000fe40000410000 */
[----:B------:R-:W-:Y:S01]  /*11060*/  FMUL.FTZ R80, R80, c[0x0][0x320] ;  /* 0x0000c80050507a20 */ /* 0x000fe20000410000 */
[----:B------:R-:W-:Y:S01]  /*11070*/  FMNMX.FTZ R4, R17, R4, !PT ;  /* 0x0000000411047209 */ /* 0x000fe20007810000 */
[----:B------:R-:W-:Y:S01]  /*11080*/  FMUL.FTZ R84, R84, c[0x0][0x320] ;  /* 0x0000c80054547a20 */ /* 0x000fe20000410000 */
[----:B------:R-:W-:Y:S01]  /*11090*/  HMMA.16816.F32.BF16 R96, R172, R6, R96 ;  /* 0x00000006ac60723c */ /* 0x000fe20000041860 */
[----:B------:R-:W-:Y:S03]  /*110a0*/  MUFU.TANH R200, R39 ;  /* 0x0000002700c87308 */ /* 0x000fe60000002400 */
[----:B------:R-:W-:Y:S01]  /*110b0*/  FMNMX.FTZ R4, R20, R4, !PT ;  /* 0x0000000414047209 */ /* 0x000fe20007810000 */
[----:B------:R-:W-:Y:S02]  /*110c0*/  FMUL.FTZ R83, R83, c[0x0][0x320] ;  /* 0x0000c80053537a20 */ /* 0x000fe40000410000 */
[----:B------:R-:W-:Y:S01]  /*110d0*/  FMUL.FTZ R81, R81, c[0x0][0x320] ;  /* 0x0000c80051517a20 */ /* 0x000fe20000410000 */
[----:B------:R-:W-:Y:S01]  /*110e0*/  FMNMX.FTZ R4, R21, R4, !PT ;  /* 0x0000000415047209 */ /* 0x000fe20007810000 */
[----:B------:R-:W-:Y:S02]  /*110f0*/  FMUL.FTZ R86, R86, c[0x0][0x320] ;  /* 0x0000c80056567a20 */ /* 0x000fe40000410000 */
[----:B------:R-:W1:Y:S01]  /*11100*/  MUFU.TANH R3, R84 ;  /* 0x0000005400037308 */ /* 0x000e620000002400 */
[----:B------:R-:W-:Y:S02]  /*11110*/  FMUL.FTZ R87, R87, c[0x0][0x320] ;  /* 0x0000c80057577a20 */ /* 0x000fe40000410000 */
[----:B------:R-:W-:Y:S02]  /*11120*/  FMUL.FTZ R85, R85, c[0x0][0x320] ;  /* 0x0000c80055557a20 */ /* 0x000fe40000410000 */
[----:B------:R-:W-:Y:S02]  /*11130*/  FMUL.FTZ R88, R88, c[0x0][0x320] ;  /* 0x0000c80058587a20 */ /* 0x000fe40000410000 */
[----:B------:R-:W-:Y:S02]  /*11140*/  FMUL.FTZ R89, R89, c[0x0][0x320] ;  /* 0x0000c80059597a20 */ /* 0x000fe40000410000 */
[----:B------:R-:W-:Y:S01]  /*11150*/  FMUL.FTZ R90, R90, c[0x0][0x320] ;  /* 0x0000c8005a5a7a20 */ /* 0x000fe20000410000 */
[----:B------:R2:W4:Y:S01]  /*11160*/  MUFU.TANH R195, R37 ;  /* 0x0000002500c37308 */ /* 0x0005220000002400 */
        /* <DEDUP_REMOVED lines=8> */
[----:B-1----:R-:W-:Y:S01]  /*111f0*/  MOV R189, R3 ;  /* 0x0000000300bd7202 */ /* 0x002fe20000000f00 */
[----:B------:R-:W-:Y:S01]  /*11200*/  FMUL.FTZ R61, R61, c[0x0][0x320] ;  /* 0x0000c8003d3d7a20 */ /* 0x000fe20000410000 */
[----:B------:R-:W-:Y:S01]  /*11210*/  FMNMX.FTZ R3, R177, R100, !PT ;  /* 0x00000064b1037209 */ /* 0x000fe20007810000 */
[----:B------:R-:W-:Y:S02]  /*11220*/  FMUL.FTZ R73, R73, c[0x0][0x320] ;  /* 0x0000c80049497a20 */ /* 0x000fe40000410000 */
[----:B------:R-:W-:Y:S01]  /*11230*/  FMUL.FTZ R77, R77, c[0x0][0x320] ;  /* 0x0000c8004d4d7a20 */ /* 0x000fe20000410000 */
[----:B------:R-:W1:Y:S01]  /*11240*/  MUFU.TANH R184, R48 ;  /* 0x0000003000b87308 */ /* 0x000e620000002400 */
[----:B------:R-:W-:Y:S01]  /*11250*/  FMNMX.FTZ R3, R170, R3, !PT ;  /* 0x00000003aa037209 */ /* 0x000fe20007810000 */
[----:B------:R-:W-:Y:S01]  /*11260*/  FMUL.FTZ R74, R74, c[0x0][0x320] ;  /* 0x0000c8004a4a7a20 */ /* 0x000fe20000410000 */
[----:B--2---:R-:W2:Y:S02]  /*11270*/  LDL.64 R36, [R1+0x28] ;  /* 0x0000280001247983 */ /* 0x004ea40000100a00 */
[----:B------:R-:W-:Y:S01]  /*11280*/  FMNMX.FTZ R0, R18, R3, !PT ;  /* 0x0000000312007209 */ /* 0x000fe20007810000 */
[----:B------:R-:W-:Y:S01]  /*11290*/  FMUL.FTZ R92, R92, c[0x0][0x320] ;  /* 0x0000c8005c5c7a20 */ /* 0x000fe20000410000 */
[----:B------:R-:W-:Y:S01]  /*112a0*/  FMNMX.FTZ R3, R171, R5, !PT ;  /* 0x00000005ab037209 */ /* 0x000fe20007810000 */
[----:B------:R-:W-:Y:S01]  /*112b0*/  FMUL.FTZ R79, R79, c[0x0][0x320] ;  /* 0x0000c8004f4f7a20 */ /* 0x000fe20000410000 */
[----:B------:R-:W-:Y:S01]  /*112c0*/  FMNMX.FTZ R0, R19, R0, !PT ;  /* 0x0000000013007209 */ /* 0x000fe20007810000 */
[----:B------:R1:W-:Y:S01]  /*112d0*/  MUFU.TANH R238, R74 ;  /* 0x0000004a00ee7308 */ /* 0x0003e20000002400 */
        /* <DEDUP_REMOVED lines=9> */
[----:B------:R-:W1:Y:S01]  /*11370*/  MUFU.TANH R198, R51 ;  /* 0x0000003300c67308 */ /* 0x000e620000002400 */
        /* <DEDUP_REMOVED lines=10> */
[----:B------:R-:W-:Y:S01]  /*11420*/  FMUL.FTZ R24, R24, c[0x0][0x320] ;  /* 0x0000c80018187a20 */ /* 0x000fe20000410000 */
[----:B----4-:R-:W-:Y:S01]  /*11430*/  FMNMX.FTZ R72, R195, R72, !PT ;  /* 0x00000048c3487209 */ /* 0x010fe20007810000 */
[----:B------:R-:W-:Y:S01]  /*11440*/  FMUL.FTZ R76, R76, c[0x0][0x320] ;  /* 0x0000c8004c4c7a20 */ /* 0x000fe20000410000 */
[----:B------:R-:W-:Y:S01]  /*11450*/  FMNMX.FTZ R0, R200, R0, !PT ;  /* 0x00000000c8007209 */ /* 0x000fe20007810000 */
[----:B-1----:R-:W-:Y:S01]  /*11460*/  FMUL.FTZ R74, R94, c[0x0][0x320] ;  /* 0x0000c8005e4a7a20 */ /* 0x002fe20000410000 */
[----:B------:R-:W-:Y:S01]  /*11470*/  FMNMX.FTZ R72, R184, R72, !PT ;  /* 0x00000048b8487209 */ /* 0x000fe20007810000 */
[----:B------:R-:W-:Y:S01]  /*11480*/  FMUL.FTZ R62, R62, c[0x0][0x320] ;  /* 0x0000c8003e3e7a20 */ /* 0x000fe20000410000 */
[----:B------:R-:W-:Y:S01]  /*11490*/  FMNMX.FTZ R0, R197, R0, !PT ;  /* 0x00000000c5007209 */ /* 0x000fe20007810000 */
[----:B------:R-:W-:Y:S01]  /*114a0*/  FMUL.FTZ R63, R63, c[0x0][0x320] ;  /* 0x0000c8003f3f7a20 */ /* 0x000fe20000410000 */
[----:B------:R-:W1:Y:S01]  /*114b0*/  MUFU.TANH R228, R54 ;  /* 0x0000003600e47308 */ /* 0x000e620000002400 */
[----:B------:R-:W-:Y:S02]  /*114c0*/  FMUL.FTZ R75, R75, c[0x0][0x320] ;  /* 0x0000c8004b4b7a20 */ /* 0x000fe40000410000 */
[----:B------:R-:W-:Y:S01]  /*114d0*/  FMUL.FTZ R78, R78, c[0x0][0x320] ;  /* 0x0000c8004e4e7a20 */ /* 0x000fe20000410000 */
[----:B------:R-:W-:Y:S01]  /*114e0*/  FMNMX.FTZ R0, R198, R0, !PT ;  /* 0x00000000c6007209 */ /* 0x000fe20007810000 */
[----:B------:R-:W-:Y:S02]  /*114f0*/  FMUL.FTZ R25, R25, c[0x0][0x320] ;  /* 0x0000c80019197a20 */ /* 0x000fe40000410000 */
[----:B------:R-:W-:Y:S02]  /*11500*/  FMUL.FTZ R28, R28, c[0x0][0x320] ;  /* 0x0000c8001c1c7a20 */ /* 0x000fe40000410000 */
[----:B------:R-:W-:Y:S01]  /*11510*/  FMUL.FTZ R29, R29, c[0x0][0x320] ;  /* 0x0000c8001d1d7a20 */ /* 0x000fe20000410000 */
[----:B------:R-:W4:Y:S01]  /*11520*/  MUFU.TANH R52, R52 ;  /* 0x0000003400347308 */ /* 0x000f220000002400 */
[----:B------:R-:W-:Y:S02]  /*11530*/  FMUL.FTZ R43, R43, c[0x0][0x320] ;  /* 0x0000c8002b2b7a20 */ /* 0x000fe40000410000 */
[----:B------:R-:W-:Y:S01]  /*11540*/  FMUL.FTZ R71, R71, c[0x0][0x320] ;  /* 0x0000c80047477a20 */ /* 0x000fe20000410000 */
[----:B------:R-:W-:Y:S06]  /*11550*/  FMNMX.FTZ R72, R183, R72, !PT ;  /* 0x00000048b7487209 */ /* 0x000fec0007810000 */
[----:B------:R-:W-:Y:S01]  /*11560*/  MUFU.TANH R226, R40 ;  /* 0x0000002800e27308 */ /* 0x000fe20000002400 */
[----:B-1----:R-:W-:Y:S09]  /*11570*/  FMNMX.FTZ R0, R228, R0, !PT ;  /* 0x00000000e4007209 */ /* 0x002ff20007810000 */
[----:B------:R-:W1:Y:S01]  /*11580*/  MUFU.TANH R40, R55 ;  /* 0x0000003700287308 */ /* 0x000e620000002400 */
[----:B----4-:R-:W-:Y:S09]  /*11590*/  FMNMX.FTZ R72, R52, R72, !PT ;  /* 0x0000004834487209 */ /* 0x010ff20007810000 */
[----:B------:R-:W4:Y:S10]  /*115a0*/  MUFU.TANH R24, R24 ;  /* 0x0000001800187308 */ /* 0x000f340000002400 */
[----:B------:R-:W4:Y:S01]  /*115b0*/  MUFU.TANH R234, R53 ;  /* 0x0000003500ea7308 */ /* 0x000f220000002400 */
[----:B-1----:R-:W-:Y:S09]  /*115c0*/  FMNMX.FTZ R0, R40, R0, !PT ;  /* 0x0000000028007209 */ /* 0x002ff20007810000 */
[----:B------:R-:W1:Y:S01]  /*115d0*/  MUFU.TANH R221, R66 ;  /* 0x0000004200dd7308 */ /* 0x000e620000002400 */
[----:B----4-:R-:W-:Y:S09]  /*115e0*/  FMNMX.FTZ R4, R24, R5, !PT ;  /* 0x0000000518047209 */ /* 0x010ff20007810000 */
[----:B------:R-:W4:Y:S01]  /*115f0*/  MUFU.TANH R25, R25 ;  /* 0x0000001900197308 */ /* 0x000f220000002400 */
[----:B------:R-:W-:Y:S09]  /*11600*/  FMNMX.FTZ R72, R234, R72, !PT ;  /* 0x00000048ea487209 */ /* 0x000ff20007810000 */
        /* <DEDUP_REMOVED lines=12> */
[----:B------:R-:W3:Y:S01]  /*116d0*/  MUFU.TANH R51, R68 ;  /* 0x0000004400337308 */ /* 0x000ee20000002400 */
[----:B-1----:R-:W-:Y:S09]  /*116e0*/  FMNMX.FTZ R0, R223, R0, !PT ;  /* 0x00000000df007209 */ /* 0x002ff20007810000 */
[----:B------:R-:W1:Y:S01]  /*116f0*/  MUFU.TANH R222, R69 ;  /* 0x0000004500de7308 */ /* 0x000e620000002400 */
[----:B----4-:R-:W-:Y:S02]  /*11700*/  FMNMX.FTZ R3, R29, R4, !PT ;  /* 0x000000041d037209 */ /* 0x010fe40007810000 */
[----:B------:R-:W-:Y:S02]  /*11710*/  FMNMX.FTZ R4, R176, R102, !PT ;  /* 0x00000066b0047209 */ /* 0x000fe40007810000 */
[----:B------:R-:W-:Y:S05]  /*11720*/  FMNMX.FTZ R3, R226, R3, !PT ;  /* 0x00000003e2037209 */ /* 0x000fea0007810000 */
[----:B------:R-:W-:Y:S01]  /*11730*/  MUFU.TANH R236, R43 ;  /* 0x0000002b00ec7308 */ /* 0x000fe20000002400 */
[----:B------:R-:W-:Y:S02]  /*11740*/  FMNMX.FTZ R4, R178, R4, !PT ;  /* 0x00000004b2047209 */ /* 0x000fe40007810000 */
[----:B---3--:R-:W-:Y:S07]  /*11750*/  FMNMX.FTZ R72, R51, R72, !PT ;  /* 0x0000004833487209 */ /* 0x008fee0007810000 */
[----:B------:R-:W3:Y:S01]  /*11760*/  MUFU.TANH R43, R71 ;  /* 0x00000047002b7308 */ /* 0x000ee20000002400 */
[----:B------:R-:W-:Y:S02]  /*11770*/  MOV R23, c[0x0][0x1e4] ;  /* 0x0000790000177a02 */ /* 0x000fe40000000f00 */
[----:B-1----:R-:W-:Y:S04]  /*11780*/  MOV R191, R222 ;  /* 0x000000de00bf7202 */ /* 0x002fe80000000f00 */
[----:B------:R-:W-:Y:S03]  /*11790*/  FMNMX.FTZ R72, R191, R72, !PT ;  /* 0x00000048bf487209 */ /* 0x000fe60007810000 */
[----:B------:R-:W1:Y:S10]  /*117a0*/  MUFU.TANH R230, R82 ;  /* 0x0000005200e67308 */ /* 0x000e740000002400 */
[----:B------:R-:W4:Y:S01]  /*117b0*/  MUFU.TANH R14, R14 ;  /* 0x0000000e000e7308 */ /* 0x000f220000002400 */
[----:B---3--:R-:W-:Y:S09]  /*117c0*/  FMNMX.FTZ R0, R43, R0, !PT ;  /* 0x000000002b007209 */ /* 0x008ff20007810000 */
[----:B------:R-:W3:Y:S01]  /*117d0*/  MUFU.TANH R219, R80 ;  /* 0x0000005000db7308 */ /* 0x000ee20000002400 */
[----:B-1----:R-:W-:Y:S09]  /*117e0*/  FMNMX.FTZ R0, R230, R0, !PT ;  /* 0x00000000e6007209 */ /* 0x002ff20007810000 */
[----:B------:R-:W1:Y:S01]  /*117f0*/  MUFU.TANH R225, R46 ;  /* 0x0000002e00e17308 */ /* 0x000e620000002400 */
[----:B----4-:R-:W-:Y:S04]  /*11800*/  FMNMX.FTZ R4, R14, R4, !PT ;  /* 0x000000040e047209 */ /* 0x010fe80007810000 */
[----:B------:R-:W-:Y:S05]  /*11810*/  FMNMX.FTZ R4, R179, R4, !PT ;  /* 0x00000004b3047209 */ /* 0x000fea0007810000 */
[----:B------:R-:W4:Y:S01]  /*11820*/  MUFU.TANH R46, R83 ;  /* 0x00000053002e7308 */ /* 0x000f220000002400 */
[----:B---3--:R-:W-:Y:S09]  /*11830*/  FMNMX.FTZ R72, R219, R72, !PT ;  /* 0x00000048db487209 */ /* 0x008ff20007810000 */
[----:B------:R-:W3:Y:S01]  /*11840*/  MUFU.TANH R204, R81 ;  /* 0x0000005100cc7308 */ /* 0x000ee20000002400 */
[----:B-1----:R-:W-:Y:S02]  /*11850*/  MOV R48, R225 ;  /* 0x000000e100307202 */ /* 0x002fe40000000f00 */
[----:B------:R-:W-:Y:S07]  /*11860*/  IADD3 R225, R103, -0x1, RZ ;  /* 0xffffffff67e17810 */ /* 0x000fee0007ffe0ff */
[----:B------:R-:W1:Y:S01]  /*11870*/  MUFU.TANH R220, R86 ;  /* 0x0000005600dc7308 */ /* 0x000e620000002400 */
[----:B----4-:R-:W-:Y:S09]  /*11880*/  FMNMX.FTZ R0, R46, R0, !PT ;  /* 0x000000002e007209 */ /* 0x010ff20007810000 */
[----:B------:R-:W4:Y:S01]  /*11890*/  MUFU.TANH R182, R26 ;  /* 0x0000001a00b67308 */ /* 0x000f220000002400 */
[----:B---3--:R-:W-:Y:S04]  /*118a0*/  FMNMX.FTZ R72, R204, R72, !PT ;  /* 0x00000048cc487209 */ /* 0x008fe80007810000 */
[----:B------:R-:W-:Y:S05]  /*118b0*/  FMNMX.FTZ R72, R189, R72, !PT ;  /* 0x00000048bd487209 */ /* 0x000fea0007810000 */
[----:B------:R-:W3:Y:S01]  /*118c0*/  MUFU.TANH R202, R41 ;  /* 0x0000002900ca7308 */ /* 0x000ee20000002400 */
[----:B-1----:R-:W-:Y:S09]  /*118d0*/  FMNMX.FTZ R0, R220, R0, !PT ;  /* 0x00000000dc007209 */ /* 0x002ff20007810000 */
[----:B------:R-:W-:Y:S01]  /*118e0*/  MUFU.TANH R196, R31 ;  /* 0x0000001f00c47308 */ /* 0x000fe20000002400 */
[----:B----4-:R-:W-:Y:S09]  /*118f0*/  FMNMX.FTZ R4, R182, R4, !PT ;  /* 0x00000004b6047209 */ /* 0x010ff20007810000 */
[----:B------:R-:W1:Y:S01]  /*11900*/  MUFU.TANH R31, R87 ;  /* 0x00000057001f7308 */ /* 0x000e620000002400 */
[----:B---3--:R-:W-:Y:S04]  /*11910*/  FMNMX.FTZ R3, R202, R3, !PT ;  /* 0x00000003ca037209 */ /* 0x008fe80007810000 */
[----:B------:R-:W-:Y:S05]  /*11920*/  FMNMX.FTZ R3, R201, R3, !PT ;  /* 0x00000003c9037209 */ /* 0x000fea0007810000 */
[----:B------:R-:W3:Y:S10]  /*11930*/  MUFU.TANH R192, R27 ;  /* 0x0000001b00c07308 */ /* 0x000ef40000002400 */
[----:B------:R-:W-:Y:S01]  /*11940*/  MUFU.TANH R41, R42 ;  /* 0x0000002a00297308 */ /* 0x000fe20000002400 */
[----:B-1----:R-:W-:Y:S09]  /*11950*/  FMNMX.FTZ R0, R31, R0, !PT ;  /* 0x000000001f007209 */ /* 0x002ff20007810000 */
[----:B------:R-:W1:Y:S01]  /*11960*/  MUFU.TANH R42, R85 ;  /* 0x00000055002a7308 */ /* 0x000e620000002400 */
[----:B---3--:R-:W-:Y:S09]  /*11970*/  FMNMX.FTZ R4, R192, R4, !PT ;  /* 0x00000004c0047209 */ /* 0x008ff20007810000 */
[----:B------:R-:W3:Y:S10]  /*11980*/  MUFU.TANH R27, R98 ;  /* 0x00000062001b7308 */ /* 0x000ef40000002400 */
[----:B------:R-:W4:Y:S01]  /*11990*/  MUFU.TANH R193, R30 ;  /* 0x0000001e00c17308 */ /* 0x000f220000002400 */
[----:B-1----:R-:W-:Y:S09]  /*119a0*/  FMNMX.FTZ R72, R42, R72, !PT ;  /* 0x000000482a487209 */ /* 0x002ff20007810000 */
[----:B------:R-:W1:Y:S01]  /*119b0*/  MUFU.TANH R30, R45 ;  /* 0x0000002d001e7308 */ /* 0x000e620000002400 */
[----:B---3--:R-:W-:Y:S09]  /*119c0*/  FMNMX.FTZ R0, R27, R0, !PT ;  /* 0x000000001b007209 */ /* 0x008ff20007810000 */
[----:B------:R-:W3:Y:S01]  /*119d0*/  MUFU.TANH R173, R96 ;  /* 0x0000006000ad7308 */ /* 0x000ee20000002400 */
[----:B----4-:R-:W-:Y:S04]  /*119e0*/  FMNMX.FTZ R4, R193, R4, !PT ;  /* 0x00000004c1047209 */ /* 0x010fe80007810000 */
[----:B------:R-:W-:Y:S05]  /*119f0*/  FMNMX.FTZ R4, R196, R4, !PT ;  /* 0x00000004c4047209 */ /* 0x000fea0007810000 */
[----:B------:R4:W2:Y:S01]  /*11a00*/  MUFU.TANH R175, R99 ;  /* 0x0000006300af7308 */ /* 0x0008a20000002400 */
[----:B------:R-:W-:Y:S02]  /*11a10*/  FMNMX.FTZ R4, R41, R4, !PT ;  /* 0x0000000429047209 */ /* 0x000fe40007810000 */
[----:B-1----:R-:W-:Y:S02]  /*11a20*/  FMNMX.FTZ R3, R30, R3, !PT ;  /* 0x000000031e037209 */ /* 0x002fe40007810000 */
[----:B------:R-:W-:Y:S05]  /*11a30*/  MOV R45, R236 ;  /* 0x000000ec002d7202 */ /* 0x000fea0000000f00 */
[----:B------:R-:W1:Y:S01]  /*11a40*/  MUFU.TANH R218, R56 ;  /* 0x0000003800da7308 */ /* 0x000e620000002400 */
[----:B------:R-:W-:Y:S02]  /*11a50*/  FMNMX.FTZ R4, R45, R4, !PT ;  /* 0x000000042d047209 */ /* 0x000fe40007810000 */
[----:B---3--:R-:W-:Y:S02]  /*11a60*/  FMNMX.FTZ R72, R173, R72, !PT ;  /* 0x00000048ad487209 */ /* 0x008fe40007810000 */
[----:B------:R-:W-:Y:S05]  /*11a70*/  FMNMX.FTZ R4, R48, R4, !PT ;  /* 0x0000000430047209 */ /* 0x000fea0007810000 */
[----:B------:R-:W3:Y:S01]  /*11a80*/  MUFU.TANH R172, R97 ;  /* 0x0000006100ac7308 */ /* 0x000ee20000002400 */
[----:B----4-:R-:W-:Y:S02]  /*11a90*/  MOV R99, R238 ;  /* 0x000000ee00637202 */ /* 0x010fe40000000f00 */
[----:B--2---:R-:W-:Y:S07]  /*11aa0*/  FMNMX.FTZ R0, R175, R0, !PT ;  /* 0x00000000af007209 */ /* 0x004fee0007810000 */
[----:B------:R-:W2:Y:S01]  /*11ab0*/  MUFU.TANH R224, R57 ;  /* 0x0000003900e07308 */ /* 0x000ea20000002400 */
[----:B------:R-:W4:Y:S01]  /*11ac0*/  SHFL.BFLY PT, R71, R0, 0x2, 0x1f ;  /* 0x0c401f0000477f89 */ /* 0x000f2200000e0000 */
[----:B-1----:R-:W-:Y:S08]  /*11ad0*/  FMNMX.FTZ R3, R218, R3, !PT ;  /* 0x00000003da037209 */ /* 0x002ff00007810000 */
[----:B------:R-:W1:Y:S01]  /*11ae0*/  MUFU.TANH R233, R60 ;  /* 0x0000003c00e97308 */ /* 0x000e620000002400 */
[----:B---3--:R-:W-:Y:S05]  /*11af0*/  FMNMX.FTZ R72, R172, R72, !PT ;  /* 0x00000048ac487209 */ /* 0x008fea0007810000 */
[----:B------:R-:W3:Y:S04]  /*11b00*/  SHFL.BFLY PT, R5, R72, 0x2, 0x1f ;  /* 0x0c401f0048057f89 */ /* 0x000ee800000e0000 */
[----:B------:R-:W3:Y:S01]  /*11b10*/  MUFU.TANH R215, R47 ;  /* 0x0000002f00d77308 */ /* 0x000ee20000002400 */
[----:B--2---:R-:W-:Y:S02]  /*11b20*/  FMNMX.FTZ R3, R224, R3, !PT ;  /* 0x00000003e0037209 */ /* 0x004fe40007810000 */
[----:B----4-:R-:W-:Y:S07]  /*11b30*/  FMNMX.FTZ R71, R0, R71, !PT ;  /* 0x0000004700477209 */ /* 0x010fee0007810000 */
[----:B------:R-:W2:Y:S01]  /*11b40*/  MUFU.TANH R235, R61 ;  /* 0x0000003d00eb7308 */ /* 0x000ea20000002400 */
[----:B-1----:R-:W-:Y:S09]  /*11b50*/  FMNMX.FTZ R3, R233, R3, !PT ;  /* 0x00000003e9037209 */ /* 0x002ff20007810000 */
[----:B------:R-:W1:Y:S01]  /*11b60*/  MUFU.TANH R229, R58 ;  /* 0x0000003a00e57308 */ /* 0x000e620000002400 */
[----:B---3--:R-:W-:Y:S02]  /*11b70*/  FMNMX.FTZ R72, R72, R5, !PT ;  /* 0x0000000548487209 */ /* 0x008fe40007810000 */
[----:B------:R-:W-:Y:S01]  /*11b80*/  MOV R50, R215 ;  /* 0x000000d700327202 */ /* 0x000fe20000000f00 */
[----:B------:R-:W3:Y:S03]  /*11b90*/  SHFL.BFLY PT, R5, R71, 0x1, 0x1f ;  /* 0x0c201f0047057f89 */ /* 0x000ee600000e0000 */
[----:B------:R-:W-:Y:S03]  /*11ba0*/  FMNMX.FTZ R4, R50, R4, !PT ;  /* 0x0000000432047209 */ /* 0x000fe60007810000 */
[----:B------:R-:W4:Y:S01]  /*11bb0*/  MUFU.TANH R231, R73 ;  /* 0x0000004900e77308 */ /* 0x000f220000002400 */
[----:B--2---:R-:W-:Y:S01]  /*11bc0*/  MOV R94, R235 ;  /* 0x000000eb005e7202 */ /* 0x004fe20000000f00 */
[----:B------:R-:W2:Y:S01]  /*11bd0*/  SHFL.BFLY PT, R7, R72, 0x1, 0x1f ;  /* 0x0c201f0048077f89 */ /* 0x000ea200000e0000 */
[----:B------:R-:W-:Y:S07]  /*11be0*/  FMNMX.FTZ R3, R235, R3, !PT ;  /* 0x00000003eb037209 */ /* 0x000fee0007810000 */
[----:B------:R-:W2:Y:S01]  /*11bf0*/  MUFU.TANH R232, R59 ;  /* 0x0000003b00e87308 */ /* 0x000ea20000002400 */
[----:B------:R-:W-:Y:S02]  /*11c00*/  FMNMX.FTZ R3, R44, R3, !PT ;  /* 0x000000032c037209 */ /* 0x000fe40007810000 */
[----:B-1----:R-:W-:Y:S07]  /*11c10*/  FMNMX.FTZ R4, R229, R4, !PT ;  /* 0x00000004e5047209 */ /* 0x002fee0007810000 */
[----:B------:R-:W1:Y:S01]  /*11c20*/  MUFU.TANH R47, R76 ;  /* 0x0000004c002f7308 */ /* 0x000e620000002400 */
[----:B---3--:R-:W-:Y:S02]  /*11c30*/  FMNMX.FTZ R71, R71, R5, !PT ;  /* 0x0000000547477209 */ /* 0x008fe40007810000 */
[----:B----4-:R-:W-:Y:S02]  /*11c40*/  FMNMX.FTZ R3, R231, R3, !PT ;  /* 0x00000003e7037209 */ /* 0x010fe40007810000 */
[----:B--2---:R-:W-:Y:S05]  /*11c50*/  FMNMX.FTZ R72, R72, R7, !PT ;  /* 0x0000000748487209 */ /* 0x004fea0007810000 */
        /* <DEDUP_REMOVED lines=16> */
[----:B--2---:R-:W-:Y:S07]  /*11d60*/  FMNMX.FTZ R3, R174, R3, !PT ;  /* 0x00000003ae037209 */ /* 0x004fee0007810000 */
[----:B------:R-:W2:Y:S01]  /*11d70*/  MUFU.TANH R237, R75 ;  /* 0x0000004b00ed7308 */ /* 0x000ea20000002400 */
[----:B-1----:R-:W-:Y:S09]  /*11d80*/  FMNMX.FTZ R3, R222, R3, !PT ;  /* 0x00000003de037209 */ /* 0x002ff20007810000 */
[----:B------:R1:W-:Y:S01]  /*11d90*/  MUFU.TANH R75, R0 ;  /* 0x00000000004b7308 */ /* 0x0003e20000002400 */
[----:B---3--:R-:W-:Y:S02]  /*11da0*/  FMNMX.FTZ R3, R97, R3, !PT ;  /* 0x0000000361037209 */ /* 0x008fe40007810000 */
[----:B------:R-:W-:Y:S02]  /*11db0*/  MOV R92, R226 ;  /* 0x000000e2005c7202 */ /* 0x000fe40000000f00 */
[----:B------:R-:W-:Y:S05]  /*11dc0*/  FMNMX.FTZ R3, R26, R3, !PT ;  /* 0x000000031a037209 */ /* 0x000fea0007810000 */
[----:B------:R-:W3:Y:S01]  /*11dd0*/  MUFU.TANH R98, R78 ;  /* 0x0000004e00627308 */ /* 0x000ee20000002400 */
[----:B------:R-:W4:Y:S01]  /*11de0*/  SHFL.BFLY PT, R6, R3, 0x2, 0x1f ;  /* 0x0c401f0003067f89 */ /* 0x000f2200000e0000 */
[----:B--2---:R-:W-:Y:S04]  /*11df0*/  MOV R190, R237 ;  /* 0x000000ed00be7202 */ /* 0x004fe80000000f00 */
[----:B------:R-:W-:Y:S04]  /*11e00*/  FMNMX.FTZ R4, R190, R4, !PT ;  /* 0x00000004be047209 */ /* 0x000fe80007810000 */
[----:B------:R-:W2:Y:S01]  /*11e10*/  MUFU.TANH R96, R79 ;  /* 0x0000004f00607308 */ /* 0x000ea20000002400 */
[----:B-1----:R-:W-:Y:S04]  /*11e20*/  FADD.FTZ R0, -R72, R2 ;  /* 0x0000000248007221 */ /* 0x002fe80000010100 */
[----:B------:R-:W-:Y:S05]  /*11e30*/  FMUL.FTZ R2, R0, c[0x0][0x2d0] ;  /* 0x0000b40000027a20 */ /* 0x000fea0000410000 */
        /* <DEDUP_REMOVED lines=9> */
[----:B------:R-:W2:Y:S01]  /*11ed0*/  MUFU.TANH R74, R74 ;  /* 0x0000004a004a7308 */ /* 0x000ea20000002400 */
[----:B-1----:R-:W-:Y:S09]  /*11ee0*/  FMNMX.FTZ R4, R215, R4, !PT ;  /* 0x00000004d7047209 */ /* 0x002ff20007810000 */
[----:B------:R1:W1:Y:S01]  /*11ef0*/  MUFU.EX2 R73, R2 ;  /* 0x0000000200497308 */ /* 0x0002620000000800 */
[----:B---3--:R-:W-:Y:S02]  /*11f00*/  FMNMX.FTZ R0, R208, R4, !PT ;  /* 0x00000004d0007209 */ /* 0x008fe40007810000 */
[----:B----4-:R-:W-:Y:S02]  /*11f10*/  FMNMX.FTZ R70, R3, R70, !PT ;  /* 0x0000004603467209 */ /* 0x010fe40007810000 */
[----:B--2---:R-:W-:Y:S04]  /*11f20*/  FMNMX.FTZ R0, R74, R0, !PT ;  /* 0x000000004a007209 */ /* 0x004fe80007810000 */
[----:B------:R-:W-:Y:S05]  /*11f30*/  FMNMX.FTZ R0, R75, R0, !PT ;  /* 0x000000004b007209 */ /* 0x000fea0007810000 */
[----:B------:R-:W2:Y:S01]  /*11f40*/  SHFL.BFLY PT, R3, R0, 0x2, 0x1f ;  /* 0x0c401f0000037f89 */ /* 0x000ea200000e0000 */
[----:B-1----:R-:W-:Y:S02]  /*11f50*/  FADD.FTZ R2, -R71, R100 ;  /* 0x0000006447027221 */ /* 0x002fe40000010100 */
[----:B------:R-:W-:Y:S02]  /*11f60*/  FMUL.FTZ R100, R72, c[0x0][0x2d0] ;  /* 0x0000b40048647a20 */ /* 0x000fe40000410000 */
[----:B------:R-:W-:Y:S02]  /*11f70*/  FMUL.FTZ R2, R2, c[0x0][0x2d0] ;  /* 0x0000b40002027a20 */ /* 0x000fe40000410000 */
[--C-:B------:R-:W-:Y:S01]  /*11f80*/  FFMA.FTZ R4, R169, c[0x0][0x2d0], -R100.reuse ;  /* 0x0000b400a9047a23 */ /* 0x100fe20000010864 */
[----:B------:R-:W-:Y:S01]  /*11f90*/  MOV R169, R42 ;  /* 0x0000002a00a97202 */ /* 0x000fe20000000f00 */
[----:B------:R1:W-:Y:S01]  /*11fa0*/  MUFU.EX2 R69, R2 ;  /* 0x0000000200457308 */ /* 0x0003e20000000800 */
[--C-:B------:R-:W-:Y:S09]  /*11fb0*/  FFMA.FTZ R56, R183, c[0x0][0x2d0], -R100.reuse ;  /* 0x0000b400b7387a23 */ /* 0x100ff20000010864 */
[----:B------:R-:W-:Y:S01]  /*11fc0*/  MUFU.EX2 R245, R4 ;  /* 0x0000000400f57308 */ /* 0x000fe20000000800 */
[----:B--2---:R-:W-:Y:S01]  /*11fd0*/  FMNMX.FTZ R0, R0, R3, !PT ;  /* 0x0000000300007209 */ /* 0x004fe20007810000 */
[--C-:B------:R-:W-:Y:S02]  /*11fe0*/  FFMA.FTZ R3, R17, c[0x0][0x2d0], -R100.reuse ;  /* 0x0000b40011037a23 */ /* 0x100fe40000010864 */
[----:B------:R-:W-:Y:S01]  /*11ff0*/  FMUL.FTZ R17, R73, R117 ;  /* 0x0000007549117220 */ /* 0x000fe20000410000 */
[----:B------:R-:W-:Y:S05]  /*12000*/  MOV R117, R229 ;  /* 0x000000e500757202 */ /* 0x000fea0000000f00 */
[----:B------:R2:W-:Y:S01]  /*12010*/  MUFU.EX2 R252, R3 ;  /* 0x0000000300fc7308 */ /* 0x0005e20000000800 */
[----:B-1----:R-:W-:Y:S02]  /*12020*/  FADD.FTZ R2, -R70, R101 ;  /* 0x0000006546027221 */ /* 0x002fe40000010100 */
[----:B------:R-:W-:Y:S02]  /*12030*/  FMUL.FTZ R101, R71, c[0x0][0x2d0] ;  /* 0x0000b40047657a20 */ /* 0x000fe40000410000 */
[----:B------:R-:W-:Y:S02]  /*12040*/  FMUL.FTZ R2, R2, c[0x0][0x2d0] ;  /* 0x0000b40002027a20 */ /* 0x000fe40000410000 */
[--C-:B------:R-:W-:Y:S03]  /*12050*/  FFMA.FTZ R60, R199, c[0x0][0x2d0], -R101.reuse ;  /* 0x0000b400c73c7a23 */ /* 0x100fe60000010865 */
[----:B------:R1:W3:Y:S01]  /*12060*/  MUFU.EX2 R68, R2 ;  /* 0x0000000200447308 */ /* 0x0002e20000000800 */
[--C-:B--2---:R-:W-:Y:S01]  /*12070*/  FFMA.FTZ R3, R177, c[0x0][0x2d0], -R101.reuse ;  /* 0x0000b400b1037a23 */ /* 0x104fe20000010865 */
[----:B------:R-:W-:Y:S08]  /*12080*/  MOV R177, R31 ;  /* 0x0000001f00b17202 */ /* 0x000ff00000000f00 */
[----:B------:R2:W-:Y:S01]  /*12090*/  MUFU.EX2 R244, R3 ;  /* 0x0000000300f47308 */ /* 0x0005e20000000800 */
[--C-:B-1----:R-:W-:Y:S01]  /*120a0*/  FFMA.FTZ R2, R168, c[0x0][0x2d0], -R100.reuse ;  /* 0x0000b400a8027a23 */ /* 0x102fe20000010864 */
[----:B------:R-:W-:Y:S01]  /*120b0*/  MOV R168, R27 ;  /* 0x0000001b00a87202 */ /* 0x000fe20000000f00 */
[C---:B---3--:R-:W-:Y:S07]  /*120c0*/  FMUL.FTZ R57, R68.reuse, R157 ;  /* 0x0000009d44397220 */ /* 0x048fee0000410000 */
[----:B------:R1:W3:Y:S01]  /*120d0*/  MUFU.EX2 R251, R2 ;  /* 0x0000000200fb7308 */ /* 0x0002e20000000800 */
[----:B------:R-:W-:Y:S02]  /*120e0*/  FMUL.FTZ R61, R68, R161 ;  /* 0x000000a1443d7220 */ /* 0x000fe40000410000 */
[--C-:B--2---:R-:W-:Y:S01]  /*120f0*/  FFMA.FTZ R3, R170, c[0x0][0x2d0], -R101.reuse ;  /* 0x0000b400aa037a23 */ /* 0x104fe20000010865 */
[----:B------:R-:W-:Y:S06]  /*12100*/  MOV R170, R43 ;  /* 0x0000002b00aa7202 */ /* 0x000fec0000000f00 */
[----:B------:R2:W4:Y:S01]  /*12110*/  MUFU.EX2 R247, R3 ;  /* 0x0000000300f77308 */ /* 0x0005220000000800 */
[----:B-1----:R-:W-:Y:S01]  /*12120*/  FFMA.FTZ R2, R16, c[0x0][0x2d0], -R100 ;  /* 0x0000b40010027a23 */ /* 0x002fe20000010864 */
[----:B---3--:R-:W-:Y:S08]  /*12130*/  F2FP.BF16.PACK_AB R76, R251, R245 ;  /* 0x000000f5fb4c723e */ /* 0x008ff000000010ff */
[----:B------:R1:W3:Y:S01]  /*12140*/  MUFU.EX2 R250, R2 ;  /* 0x0000000200fa7308 */ /* 0x0002e20000000800 */
[--C-:B--2---:R-:W-:Y:S01]  /*12150*/  FFMA.FTZ R3, R18, c[0x0][0x2d0], -R101.reuse ;  /* 0x0000b40012037a23 */ /* 0x104fe20000010865 */
[----:B----4-:R-:W-:Y:S01]  /*12160*/  F2FP.BF16.PACK_AB R77, R247, R244 ;  /* 0x000000f4f74d723e */ /* 0x010fe200000010ff */
[----:B------:R-:W-:Y:S01]  /*12170*/  FMUL.FTZ R18, R69, R118 ;  /* 0x0000007645127220 */ /* 0x000fe20000410000 */
[----:B------:R-:W-:Y:S06]  /*12180*/  MOV R118, R49 ;  /* 0x0000003100767202 */ /* 0x000fec0000000f00 */
[----:B------:R2:W-:Y:S01]  /*12190*/  MUFU.EX2 R249, R3 ;  /* 0x0000000300f97308 */ /* 0x0005e20000000800 */
[----:B------:R-:W-:Y:S01]  /*121a0*/  FMUL.FTZ R49, R73, R149 ;  /* 0x0000009549317220 */ /* 0x000fe20000410000 */
[----:B-1----:R-:W2:Y:S01]  /*121b0*/  SHFL.BFLY PT, R2, R0, 0x1, 0x1f ;  /* 0x0c201f0000027f89 */ /* 0x002ea200000e0000 */
[----:B---3--:R-:W-:Y:S02]  /*121c0*/  F2FP.BF16.PACK_AB R78, R252, R250 ;  /* 0x000000fafc4e723e */ /* 0x008fe400000010ff */
[----:B--2---:R-:W-:Y:S01]  /*121d0*/  FMNMX.FTZ R3, R0, R2, !PT ;  /* 0x0000000200037209 */ /* 0x004fe20007810000 */
        /* <DEDUP_REMOVED lines=17> */
[----:B------:R1:W3:Y:S01]  /*122f0*/  MUFU.EX2 R242, R2 ;  /* 0x0000000200f27308 */ /* 0x0002e20000000800 */
[C---:B--2---:R-:W-:Y:S02]  /*12300*/  FMUL.FTZ R27, R0.reuse, R127 ;  /* 0x0000007f001b7220 */ /* 0x044fe40000410000 */
[C---:B------:R-:W-:Y:S02]  /*12310*/  FMUL.FTZ R31, R0.reuse, R131 ;  /* 0x00000083001f7220 */ /* 0x040fe40000410000 */
[C---:B------:R-:W-:Y:S02]  /*12320*/  FMUL.FTZ R42, R0.reuse, R142 ;  /* 0x0000008e002a7220 */ /* 0x040fe40000410000 */
[C---:B------:R-:W-:Y:S02]  /*12330*/  FMUL.FTZ R43, R0.reuse, R143 ;  /* 0x0000008f002b7220 */ /* 0x040fe40000410000 */
[C---:B------:R-:W-:Y:S02]  /*12340*/  FMUL.FTZ R47, R0.reuse, R147 ;  /* 0x00000093002f7220 */ /* 0x040fe40000410000 */
[C---:B------:R-:W-:Y:S02]  /*12350*/  FMUL.FTZ R58, R0.reuse, R158 ;  /* 0x0000009e003a7220 */ /* 0x040fe40000410000 */
[C---:B------:R-:W-:Y:S02]  /*12360*/  FMUL.FTZ R59, R0.reuse, R159 ;  /* 0x0000009f003b7220 */ /* 0x040fe40000410000 */
[C---:B------:R-:W-:Y:S02]  /*12370*/  FMUL.FTZ R62, R0.reuse, R162 ;  /* 0x000000a2003e7220 */ /* 0x040fe40000410000 */
[----:B------:R-:W-:Y:S02]  /*12380*/  FMUL.FTZ R63, R0, R163 ;  /* 0x000000a3003f7220 */ /* 0x000fe40000410000 */
[--C-:B-1----:R-:W-:Y:S01]  /*12390*/  FFMA.FTZ R2, R12, c[0x0][0x2d0], -R102.reuse ;  /* 0x0000b4000c027a23 */ /* 0x102fe20000010866 */
        /* <DEDUP_REMOVED lines=11> */
[----:B------:R-:W-:Y:S01]  /*12450*/  FMUL.FTZ R14, R0, R114 ;  /* 0x00000072000e7220 */ /* 0x000fe20000410000 */
[----:B------:R-:W-:Y:S01]  /*12460*/  MOV R114, R52 ;  /* 0x0000003400727202 */ /* 0x000fe20000000f00 */
[--C-:B------:R-:W-:Y:S05]  /*12470*/  FFMA.FTZ R74, R74, c[0x0][0x2d0], -R2.reuse ;  /* 0x0000b4004a4a7a23 */ /* 0x100fea0000010802 */
[----:B------:R2:W-:Y:S10]  /*12480*/  MUFU.EX2 R185, R4 ;  /* 0x0000000400b97308 */ /* 0x0005f40000000800 */
[----:B------:R3:W-:Y:S01]  /*12490*/  MUFU.EX2 R188, R7 ;  /* 0x0000000700bc7308 */ /* 0x0007e20000000800 */
[----:B-1----:R-:W-:Y:S01]  /*124a0*/  FMUL.FTZ R16, R73, R116 ;  /* 0x0000007449107220 */ /* 0x002fe20000410000 */
[----:B------:R-:W-:Y:S01]  /*124b0*/  MOV R116, R50 ;  /* 0x0000003200747202 */ /* 0x000fe20000000f00 */
[----:B------:R-:W-:Y:S07]  /*124c0*/  FMUL.FTZ R50, R69, R150 ;  /* 0x0000009645327220 */ /* 0x000fee0000410000 */
[----:B------:R-:W1:Y:S01]  /*124d0*/  MUFU.EX2 R186, R8 ;  /* 0x0000000800ba7308 */ /* 0x000e620000000800 */
[----:B--2---:R-:W-:Y:S01]  /*124e0*/  FFMA.FTZ R4, R178, c[0x0][0x2d0], -R2 ;  /* 0x0000b400b2047a23 */ /* 0x004fe20000010802 */
[----:B------:R-:W-:Y:S08]  /*124f0*/  MOV R178, R232 ;  /* 0x000000e800b27202 */ /* 0x000ff00000000f00 */
[----:B------:R2:W4:Y:S01]  /*12500*/  MUFU.EX2 R187, R4 ;  /* 0x0000000400bb7308 */ /* 0x0005220000000800 */
[----:B---3--:R-:W-:Y:S02]  /*12510*/  @P4 MOV R7, R37 ;  /* 0x0000002500074202 */ /* 0x008fe40000000f00 */
[----:B-1----:R-:W-:Y:S01]  /*12520*/  F2FP.BF16.PACK_AB R67, R186, R188 ;  /* 0x000000bcba43723e */ /* 0x002fe200000010ff */
[----:B--2---:R-:W-:Y:S01]  /*12530*/  @P4 IMAD.WIDE.U32 R4, R225, c[0x0][0x1e0], RZ ;  /* 0x00007800e1044a25 */ /* 0x004fe200078e00ff */
        /* <DEDUP_REMOVED lines=23> */
[----:B--2---:R-:W-:Y:S01]  /*126b0*/  @P4 IADD3 R4, P1, R6, R13, RZ ;  /* 0x0000000d06044210 */ /* 0x004fe20007f3e0ff */
[----:B---3--:R-:W-:Y:S02]  /*126c0*/  FFMA.FTZ R11, R32, c[0x0][0x2d0], -R100 ;  /* 0x0000b400200b7a23 */ /* 0x008fe40000010864 */
[----:B------:R-:W-:Y:S06]  /*126d0*/  FFMA.FTZ R32, R192, c[0x0][0x2d0], -R2 ;  /* 0x0000b400c0207a23 */ /* 0x000fec0000010802 */
[----:B------:R2:W-:Y:S01]  /*126e0*/  MUFU.EX2 R238, R11 ;  /* 0x0000000b00ee7308 */ /* 0x0005e20000000800 */
[----:B----4-:R-:W-:Y:S01]  /*126f0*/  FMUL.FTZ R8, R68, R108 ;  /* 0x0000006c44087220 */ /* 0x010fe20000410000 */
[----:B------:R-:W-:Y:S01]  /*12700*/  MOV R108, R44 ;  /* 0x0000002c006c7202 */ /* 0x000fe20000000f00 */
[----:B------:R-:W-:Y:S01]  /*12710*/  FFMA.FTZ R44, R194, c[0x0][0x2d0], -R100 ;  /* 0x0000b400c22c7a23 */ /* 0x000fe20000010864 */
[-C--:B-1----:R-:W-:Y:S01]  /*12720*/  @P4 IADD3.X R7, R9, R12.reuse, RZ, P0, !PT ;  /* 0x0000000c09074210 */ /* 0x082fe200007fe4ff */
[----:B------:R-:W-:Y:S01]  /*12730*/  FMUL.FTZ R9, R68, R109 ;  /* 0x0000006d44097220 */ /* 0x000fe20000410000 */
[----:B------:R-:W-:Y:S01]  /*12740*/  @P4 IADD3 R10, P0, R4, R13, RZ ;  /* 0x0000000d040a4210 */ /* 0x000fe20007f1e0ff */
[----:B------:R-:W-:Y:S01]  /*12750*/  FMUL.FTZ R13, R68, R113 ;  /* 0x00000071440d7220 */ /* 0x000fe20000410000 */
[----:B------:R-:W-:Y:S01]  /*12760*/  @P4 IADD3.X R5, R7, R12, RZ, P1, !PT ;  /* 0x0000000c07054210 */ /* 0x000fe20000ffe4ff */
[----:B------:R1:W-:Y:S01]  /*12770*/  @P4 LDGSTS.E.BYPASS.LTC128B.128 [R227+0x4900], [R6.64], !P3 ;  /* 0x0490000006e34fae */ /* 0x0003e2000d901d68 */
[----:B------:R-:W-:Y:S01]  /*12780*/  MOV R109, R40 ;  /* 0x00000028006d7202 */ /* 0x000fe20000000f00 */
[----:B------:R-:W-:Y:S01]  /*12790*/  FFMA.FTZ R40, R196, c[0x0][0x2d0], -R2 ;  /* 0x0000b400c4287a23 */ /* 0x000fe20000010802 */
[----:B------:R-:W-:Y:S01]  /*127a0*/  MOV R113, R51 ;  /* 0x0000003300717202 */ /* 0x000fe20000000f00 */
[----:B------:R-:W-:Y:S04]  /*127b0*/  FMUL.FTZ R51, R69, R151 ;  /* 0x0000009745337220 */ /* 0x000fe80000410000 */
[----:B------:R3:W-:Y:S01]  /*127c0*/  @P4 LDGSTS.E.BYPASS.LTC128B.128 [R227+0x5100], [R4.64], !P3 ;  /* 0x0510000004e34fae */ /* 0x0007e2000d901d68 */
[----:B--2---:R-:W-:Y:S01]  /*127d0*/  @P4 IADD3.X R11, R5, R12, RZ, P0, !PT ;  /* 0x0000000c050b4210 */ /* 0x004fe200007fe4ff */
[--C-:B------:R-:W-:Y:S01]  /*127e0*/  FFMA.FTZ R12, R24, c[0x0][0x2d0], -R102.reuse ;  /* 0x0000b400180c7a23 */ /* 0x100fe20000010866 */
[----:B------:R-:W-:Y:S01]  /*127f0*/  ISETP.GT.AND P0, PT, R103, UR5, PT ;  /* 0x0000000567007c0c */ /* 0x000fe2000bf04270 */
[----:B------:R-:W-:Y:S01]  /*12800*/  FFMA.FTZ R24, R29, c[0x0][0x2d0], -R102 ;  /* 0x0000b4001d187a23 */ /* 0x000fe20000010866 */
[----:B------:R-:W-:Y:S03]  /*12810*/  MOV R103, R225 ;  /* 0x000000e100677202 */ /* 0x000fe60000000f00 */
[----:B------:R2:W-:Y:S01]  /*12820*/  @P4 LDGSTS.E.BYPASS.LTC128B.128 [R227+0x5900], [R10.64], !P3 ;  /* 0x059000000ae34fae */ /* 0x0005e2000d901d68 */
[----:B------:R4:W-:Y:S01]  /*12830*/  MUFU.EX2 R232, R12 ;  /* 0x0000000c00e87308 */ /* 0x0009e20000000800 */
[C---:B------:R-:W-:Y:S06]  /*12840*/  FMUL.FTZ R29, R68.reuse, R129 ;  /* 0x00000081441d7220 */ /* 0x040fec0000410000 */
        /* <DEDUP_REMOVED lines=11> */
[----:B----4-:R-:W-:Y:S01]  /*12900*/  FMUL.FTZ R12, R68, R112 ;  /* 0x00000070440c7220 */ /* 0x010fe20000410000 */
[----:B------:R-:W4:Y:S01]  /*12910*/  LDSM.16.MT88.4 R52, [R210+0x100] ;  /* 0x00010000d234783b */ /* 0x000f220000004200 */
[C---:B--2---:R-:W-:Y:S01]  /*12920*/  FMUL.FTZ R10, R0.reuse, R110 ;  /* 0x0000006e000a7220 */ /* 0x044fe20000410000 */
[----:B------:R-:W-:Y:S01]  /*12930*/  MOV R110, R46 ;  /* 0x0000002e006e7202 */ /* 0x000fe20000000f00 */
[C---:B------:R-:W-:Y:S01]  /*12940*/  FMUL.FTZ R11, R0.reuse, R111 ;  /* 0x0000006f000b7220 */ /* 0x040fe20000410000 */
[----:B------:R-:W-:Y:S01]  /*12950*/  MOV R111, R205 ;  /* 0x000000cd006f7202 */ /* 0x000fe20000000f00 */
[C---:B------:R-:W-:Y:S01]  /*12960*/  FMUL.FTZ R46, R0.reuse, R146 ;  /* 0x00000092002e7220 */ /* 0x040fe20000410000 */
[----:B------:R-:W-:Y:S02]  /*12970*/  MOV R112, R203 ;  /* 0x000000cb00707202 */ /* 0x000fe40000000f00 */
[----:B------:R2:W-:Y:S01]  /*12980*/  MUFU.EX2 R230, R24 ;  /* 0x0000001800e67308 */ /* 0x0005e20000000800 */
[----:B------:R-:W4:Y:S01]  /*12990*/  LDSM.16.MT88.4 R80, [R211+0x100] ;  /* 0x00010000d350783b */ /* 0x000f220000004200 */
[----:B-1----:R-:W-:Y:S01]  /*129a0*/  FMUL.FTZ R6, R69, R106 ;  /* 0x0000006a45067220 */ /* 0x002fe20000410000 */
[----:B------:R-:W-:Y:S01]  /*129b0*/  MOV R106, R26 ;  /* 0x0000001a006a7202 */ /* 0x000fe20000000f00 */
[C---:B------:R-:W-:Y:S05]  /*129c0*/  FMUL.FTZ R26, R0.reuse, R126 ;  /* 0x0000007e001a7220 */ /* 0x040fea0000410000 */
[----:B------:R-:W1:Y:S01]  /*129d0*/  LDSM.16.MT88.4 R84, [R209+0x900] ;  /* 0x00090000d154783b */ /* 0x000e620000004200 */
[----:B------:R4:W-:Y:S01]  /*129e0*/  MUFU.EX2 R181, R32 ;  /* 0x0000002000b57308 */ /* 0x0009e20000000800 */
[--C-:B---3--:R-:W-:Y:S02]  /*129f0*/  FFMA.FTZ R4, R15, c[0x0][0x2d0], -R101.reuse ;  /* 0x0000b4000f047a23 */ /* 0x108fe40000010865 */
[----:B------:R-:W-:Y:S01]  /*12a00*/  FMUL.FTZ R15, R0, R115 ;  /* 0x00000073000f7220 */ /* 0x000fe20000410000 */
[----:B------:R-:W-:Y:S03]  /*12a10*/  MOV R115, R206 ;  /* 0x000000ce00737202 */ /* 0x000fe60000000f00 */
[----:B------:R-:W3:Y:S03]  /*12a20*/  LDSM.16.MT88.4 R88, [R212+0x900] ;  /* 0x00090000d458783b */ /* 0x000ee60000004200 */
[----:B------:R4:W-:Y:S01]  /*12a30*/  MUFU.EX2 R234, R4 ;  /* 0x0000000400ea7308 */ /* 0x0009e20000000800 */
[----:B--2---:R-:W-:Y:S04]  /*12a40*/  FMUL.FTZ R24, R68, R124 ;  /* 0x0000007c44187220 */ /* 0x004fe80000410000 */
[----:B------:R-:W0:Y:S05]  /*12a50*/  LDGDEPBAR ;  /* 0x00000000000079af */ /* 0x000e2a0000000000 */
[----:B------:R2:W-:Y:S01]  /*12a60*/  MUFU.EX2 R206, R56 ;  /* 0x0000003800ce7308 */ /* 0x0005e20000000800 */
[----:B----4-:R-:W-:Y:S02]  /*12a70*/  FMUL.FTZ R32, R73, R132 ;  /* 0x0000008449207220 */ /* 0x010fe40000410000 */
[--C-:B------:R-:W-:Y:S02]  /*12a80*/  FFMA.FTZ R4, R34, c[0x0][0x2d0], -R101.reuse ;  /* 0x0000b40022047a23 */ /* 0x100fe40000010865 */
[----:B------:R-:W-:Y:S05]  /*12a90*/  FMUL.FTZ R34, R69, R134 ;  /* 0x0000008645227220 */ /* 0x000fea0000410000 */
[----:B------:R4:W-:Y:S01]  /*12aa0*/  MUFU.EX2 R235, R4 ;  /* 0x0000000400eb7308 */ /* 0x0009e20000000800 */
[----:B--2---:R-:W-:Y:S02]  /*12ab0*/  FMUL.FTZ R56, R68, R156 ;  /* 0x0000009c44387220 */ /* 0x004fe40000410000 */
[--C-:B----4-:R-:W-:Y:S02]  /*12ac0*/  FFMA.FTZ R4, R35, c[0x0][0x2d0], -R101.reuse ;  /* 0x0000b40023047a23 */ /* 0x110fe40000010865 */
[----:B------:R-:W-:Y:S05]  /*12ad0*/  FMUL.FTZ R35, R69, R135 ;  /* 0x0000008745237220 */ /* 0x000fea0000410000 */
[----:B------:R2:W-:Y:S01]  /*12ae0*/  MUFU.EX2 R236, R4 ;  /* 0x0000000400ec7308 */ /* 0x0005e20000000800 */
[----:B------:R-:W-:Y:S01]  /*12af0*/  LDSM.16.MT88.4 R132, [R212+0x2900] ;  /* 0x00290000d484783b */ /* 0x000fe20000004200 */
[C---:B--2---:R-:W-:Y:S01]  /*12b00*/  FMUL.FTZ R4, R73.reuse, R104 ;  /* 0x0000006849047220 */ /* 0x044fe20000410000 */
        /* <DEDUP_REMOVED lines=9> */
[----:B--2---:R-:W-:Y:S02]  /*12ba0*/  FMUL.FTZ R44, R68, R144 ;  /* 0x00000090442c7220 */ /* 0x004fe40000410000 */
[C---:B------:R-:W-:Y:S04]  /*12bb0*/  HMMA.16816.F32.BF16 R16, R76.reuse, R22, R16 ;  /* 0x000000164c10723c */ /* 0x040fe80000041810 */
[----:B------:R-:W-:Y:S01]  /*12bc0*/  FFMA.FTZ R28, R182, c[0x0][0x2d0], -R2 ;  /* 0x0000b400b61c7a23 */ /* 0x000fe20000010802 */
[----:B------:R-:W-:Y:S01]  /*12bd0*/  MOV R124, R121 ;  /* 0x00000079007c7202 */ /* 0x000fe20000000f00 */
[----:B------:R-:W-:Y:S01]  /*12be0*/  FMUL.FTZ R45, R68, R145 ;  /* 0x00000091442d7220 */ /* 0x000fe20000410000 */
[----:B------:R-:W-:Y:S01]  /*12bf0*/  MOV R121, R114 ;  /* 0x0000007200797202 */ /* 0x000fe20000000f00 */
[C---:B------:R-:W-:Y:S01]  /*12c00*/  FMUL.FTZ R22, R69.reuse, R122 ;  /* 0x0000007a45167220 */ /* 0x040fe20000410000 */
[----:B------:R2:W1:Y:S03]  /*12c10*/  MUFU.EX2 R182, R28 ;  /* 0x0000001c00b67308 */ /* 0x0004660000000800 */
[----:B------:R-:W-:Y:S01]  /*12c20*/  FMUL.FTZ R23, R69, R123 ;  /* 0x0000007b45177220 */ /* 0x000fe20000410000 */
[----:B------:R-:W-:Y:S01]  /*12c30*/  MOV R123, R30 ;  /* 0x0000001e007b7202 */ /* 0x000fe20000000f00 */
[----:B------:R-:W-:Y:S01]  /*12c40*/  FMUL.FTZ R30, R0, R130 ;  /* 0x00000082001e7220 */ /* 0x000fe20000410000 */
[----:B------:R-:W-:Y:S01]  /*12c50*/  MOV R122, R41 ;  /* 0x00000029007a7202 */ /* 0x000fe20000000f00 */
[C---:B------:R-:W-:Y:S01]  /*12c60*/  FMUL.FTZ R41, R68.reuse, R141 ;  /* 0x0000008d44297220 */ /* 0x040fe20000410000 */
[----:B------:R-:W-:Y:S01]  /*12c70*/  MOV R126, R123 ;  /* 0x0000007b007e7202 */ /* 0x000fe20000000f00 */
[----:B----4-:R-:W-:Y:S01]  /*12c80*/  FMUL.FTZ R20, R73, R120 ;  /* 0x0000007849147220 */ /* 0x010fe20000410000 */
        /* <DEDUP_REMOVED lines=8> */
[C---:B--2---:R-:W-:Y:S02]  /*12d10*/  FMUL.FTZ R28, R68.reuse, R128 ;  /* 0x00000080441c7220 */ /* 0x044fe40000410000 */
        /* <DEDUP_REMOVED lines=8> */
[----:B----4-:R-:W-:Y:S02]  /*12da0*/  FMUL.FTZ R48, R73, R148 ;  /* 0x0000009449307220 */ /* 0x010fe40000410000 */
[C---:B------:R-:W-:Y:S01]  /*12db0*/  HMMA.16816.F32.BF16 R32, R76.reuse, R38, R32 ;  /* 0x000000264c20723c */ /* 0x040fe20000041820 */
[----:B------:R-:W-:Y:S03]  /*12dc0*/  LDSM.16.MT88.4 R148, [R210+0x2900] ;  /* 0x00290000d294783b */ /* 0x000fe60000004200 */
[----:B------:R-:W-:Y:S01]  /*12dd0*/  MOV R171, R94 ;  /* 0x0000005e00ab7202 */ /* 0x000fe20000000f00 */
[----:B------:R4:W1:Y:S02]  /*12de0*/  MUFU.EX2 R137, R40 ;  /* 0x0000002800897308 */ /* 0x0008640000000800 */
[C---:B------:R-:W-:Y:S02]  /*12df0*/  FMUL.FTZ R38, R69.reuse, R138 ;  /* 0x0000008a45267220 */ /* 0x040fe40000410000 */
[----:B------:R-:W-:Y:S06]  /*12e00*/  FMUL.FTZ R39, R69, R139 ;  /* 0x0000008b45277220 */ /* 0x000fec0000410000 */
[----:B------:R1:W-:Y:S01]  /*12e10*/  MUFU.EX2 R139, R60 ;  /* 0x0000003c008b7308 */ /* 0x0003e20000000800 */
[C---:B--2---:R-:W-:Y:S09]  /*12e20*/  FMUL.FTZ R36, R73.reuse, R136 ;  /* 0x0000008849247220 */ /* 0x044ff20000410000 */
[----:B------:R2:W-:Y:S01]  /*12e30*/  MUFU.EX2 R138, R92 ;  /* 0x0000005c008a7308 */ /* 0x0005e20000000800 */
[-C--:B------:R-:W-:Y:S03]  /*12e40*/  HMMA.16816.F32.BF16 R36, R76, R52.reuse, R36 ;  /* 0x000000344c24723c */ /* 0x080fe60000041824 */
[C---:B----4-:R-:W-:Y:S07]  /*12e50*/  FMUL.FTZ R40, R68.reuse, R140 ;  /* 0x0000008c44287220 */ /* 0x050fee0000410000 */
[C---:B------:R-:W-:Y:S04]  /*12e60*/  HMMA.16816.F32.BF16 R40, R64.reuse, R52, R40 ;  /* 0x000000344028723c */ /* 0x040fe80000041828 */
[----:B-1----:R-:W-:Y:S03]  /*12e70*/  FMUL.FTZ R60, R68, R160 ;  /* 0x000000a0443c7220 */ /* 0x002fe60000410000 */
[----:B------:R-:W-:Y:S01]  /*12e80*/  FFMA.FTZ R52, R184, c[0x0][0x2d0], -R100 ;  /* 0x0000b400b8347a23 */ /* 0x000fe20000010864 */
[-C--:B------:R-:W-:Y:S03]  /*12e90*/  HMMA.16816.F32.BF16 R44, R64, R54.reuse, R44 ;  /* 0x00000036402c723c */ /* 0x080fe6000004182c */
[----:B------:R1:W4:Y:S01]  /*12ea0*/  MUFU.EX2 R207, R52 ;  /* 0x0000003400cf7308 */ /* 0x0003220000000800 */
[----:B------:R-:W-:Y:S01]  /*12eb0*/  FMUL.FTZ R53, R73, R153 ;  /* 0x0000009949357220 */ /* 0x000fe20000410000 */
[----:B--2---:R-:W2:Y:S03]  /*12ec0*/  LDSM.16.MT88.4 R92, [R210+0x900] ;  /* 0x00090000d25c783b */ /* 0x004ea60000004200 */
[C---:B------:R-:W-:Y:S07]  /*12ed0*/  HMMA.16816.F32.BF16 R48, R76.reuse, R54, R48 ;  /* 0x000000364c30723c */ /* 0x040fee0000041830 */
[C---:B------:R-:W-:Y:S02]  /*12ee0*/  FMUL.FTZ R54, R69.reuse, R154 ;  /* 0x0000009a45367220 */ /* 0x040fe40000410000 */
[----:B------:R-:W-:Y:S03]  /*12ef0*/  FMUL.FTZ R55, R69, R155 ;  /* 0x0000009b45377220 */ /* 0x000fe60000410000 */
[----:B-1----:R-:W-:Y:S07]  /*12f00*/  FMUL.FTZ R52, R73, R152 ;  /* 0x0000009849347220 */ /* 0x002fee0000410000 */
        /* <DEDUP_REMOVED lines=20> */
[--C-:B-1----:R-:W-:Y:S04]  /*13050*/  FFMA.FTZ R80, R198, c[0x0][0x2d0], -R101.reuse ;  /* 0x0000b400c6507a23 */ /* 0x102fe80000010865 */
[----:B------:R1:W1:Y:S02]  /*13060*/  MUFU.EX2 R203, R80 ;  /* 0x0000005000cb7308 */ /* 0x0002640000000800 */
[----:B-1----:R-:W-:Y:S07]  /*13070*/  F2FP.BF16.PACK_AB R80, R231, R232 ;  /* 0x000000e8e750723e */ /* 0x002fee00000010ff */
[C---:B------:R-:W-:Y:S07]  /*13080*/  HMMA.16816.F32.BF16 R8, R80.reuse, R84, R8 ;  /* 0x000000545008723c */ /* 0x040fee0000041808 */
[--C-:B------:R-:W-:Y:S01]  /*13090*/  FFMA.FTZ R84, R202, c[0x0][0x2d0], -R102.reuse ;  /* 0x0000b400ca547a23 */ /* 0x100fe20000010866 */
[-C--:B------:R-:W-:Y:S03]  /*130a0*/  HMMA.16816.F32.BF16 R12, R80, R86.reuse, R12 ;  /* 0x00000056500c723c */ /* 0x080fe6000004180c */
[----:B------:R1:W-:Y:S05]  /*130b0*/  MUFU.EX2 R143, R84 ;  /* 0x00000054008f7308 */ /* 0x0003ea0000000800 */
[C---:B------:R-:W-:Y:S08]  /*130c0*/  HMMA.16816.F32.BF16 R16, R76.reuse, R86, R16 ;  /* 0x000000564c10723c */ /* 0x040ff00000041810 */
[-C--:B---3--:R-:W-:Y:S08]  /*130d0*/  HMMA.16816.F32.BF16 R20, R76, R88.reuse, R20 ;  /* 0x000000584c14723c */ /* 0x088ff00000041814 */
[C---:B------:R-:W-:Y:S04]  /*130e0*/  HMMA.16816.F32.BF16 R24, R80.reuse, R88, R24 ;  /* 0x000000585018723c */ /* 0x040fe80000041818 */
[--C-:B-1----:R-:W-:Y:S04]  /*130f0*/  FFMA.FTZ R84, R201, c[0x0][0x2d0], -R102.reuse ;  /* 0x0000b400c9547a23 */ /* 0x102fe80000010866 */
[-C--:B------:R-:W-:Y:S01]  /*13100*/  HMMA.16816.F32.BF16 R28, R80, R90.reuse, R28 ;  /* 0x0000005a501c723c */ /* 0x080fe2000004181c */
[----:B------:R1:W-:Y:S07]  /*13110*/  MUFU.EX2 R142, R84 ;  /* 0x00000054008e7308 */ /* 0x0003ee0000000800 */
[C---:B------:R-:W-:Y:S08]  /*13120*/  HMMA.16816.F32.BF16 R32, R76.reuse, R90, R32 ;  /* 0x0000005a4c20723c */ /* 0x040ff00000041820 */
[-C--:B--2---:R-:W-:Y:S08]  /*13130*/  HMMA.16816.F32.BF16 R36, R76, R92.reuse, R36 ;  /* 0x0000005c4c24723c */ /* 0x084ff00000041824 */
[C---:B------:R-:W-:Y:S04]  /*13140*/  HMMA.16816.F32.BF16 R40, R80.reuse, R92, R40 ;  /* 0x0000005c5028723c */ /* 0x040fe80000041828 */
[----:B-1----:R-:W-:Y:S01]  /*13150*/  FFMA.FTZ R84, R126, c[0x0][0x2d0], -R102 ;  /* 0x0000b4007e547a23 */ /* 0x002fe20000010866 */
        /* <DEDUP_REMOVED lines=24> */
[----:B------:R1:W1:Y:S01]  /*132e0*/  MUFU.EX2 R141, R88 ;  /* 0x00000058008d7308 */ /* 0x0002620000000800 */
[----:B------:R-:W-:Y:S02]  /*132f0*/  MOV R124, R123 ;  /* 0x0000007b007c7202 */ /* 0x000fe40000000f00 */
[----:B------:R-:W-:Y:S02]  /*13300*/  MOV R121, R120 ;  /* 0x0000007800797202 */ /* 0x000fe40000000f00 */
[----:B------:R-:W-:Y:S02]  /*13310*/  MOV R123, R122 ;  /* 0x0000007a007b7202 */ /* 0x000fe40000000f00 */
[----:B------:R-:W-:Y:S02]  /*13320*/  MOV R122, R121 ;  /* 0x00000079007a7202 */ /* 0x000fe40000000f00 */
[----:B------:R-:W-:Y:S02]  /*13330*/  MOV R120, R119 ;  /* 0x0000007700787202 */ /* 0x000fe40000000f00 */
[----:B------:R-:W-:Y:S02]  /*13340*/  MOV R119, R112 ;  /* 0x0000007000777202 */ /* 0x000fe40000000f00 */
[----:B------:R-:W-:Y:S01]  /*13350*/  MOV R112, R109 ;  /* 0x0000006d00707202 */ /* 0x000fe20000000f00 */
[----:B---3--:R-:W3:Y:S01]  /*13360*/  LDSM.16.MT88.4 R84, [R211+0x900] ;  /* 0x00090000d354783b */ /* 0x008ee20000004200 */
[----:B------:R-:W-:Y:S02]  /*13370*/  MOV R121, R120 ;  /* 0x0000007800797202 */ /* 0x000fe40000000f00 */
[----:B------:R-:W-:Y:S02]  /*13380*/  MOV R120, R119 ;  /* 0x0000007700787202 */ /* 0x000fe40000000f00 */
[----:B------:R-:W-:Y:S02]  /*13390*/  MOV R119, R112 ;  /* 0x0000007000777202 */ /* 0x000fe40000000f00 */
[----:B------:R-:W-:Y:S02]  /*133a0*/  MOV R109, R221 ;  /* 0x000000dd006d7202 */ /* 0x000fe40000000f00 */
[----:B------:R2:W5:Y:S01]  /*133b0*/  LDL.LU R221, [R1+0x68] ;  /* 0x0000680001dd7983 */ /* 0x0005620000300800 */
[--C-:B-1----:R-:W-:Y:S01]  /*133c0*/  FFMA.FTZ R88, R126, c[0x0][0x2d0], -R2.reuse ;  /* 0x0000b4007e587a23 */ /* 0x102fe20000010802 */
        /* <DEDUP_REMOVED lines=15> */
[----:B-1----:R-:W-:Y:S01]  /*134c0*/  FFMA.FTZ R88, R126, c[0x0][0x2d0], -R2 ;  /* 0x0000b4007e587a23 */ /* 0x002fe20000010802 */
[----:B------:R-:W-:Y:S01]  /*134d0*/  MOV R126, R125 ;  /* 0x0000007d007e7202 */ /* 0x000fe20000000f00 */
[-C--:B---3--:R-:W-:Y:S01]  /*134e0*/  HMMA.16816.F32.BF16 R52, R76, R84.reuse, R52 ;  /* 0x000000544c34723c */ /* 0x088fe20000041834 */
[----:B------:R1:W5:Y:S01]  /*134f0*/  LDL.LU R223, [R1+0x60] ;  /* 0x0000600001df7983 */ /* 0x0003620000300800 */
[----:B------:R3:W1:Y:S01]  /*13500*/  MUFU.EX2 R144, R88 ;  /* 0x0000005800907308 */ /* 0x0006620000000800 */
        /* <DEDUP_REMOVED lines=10> */
[--C-:B---3--:R-:W-:Y:S01]  /*135b0*/  FFMA.FTZ R88, R126, c[0x0][0x2d0], -R100.reuse ;  /* 0x0000b4007e587a23 */ /* 0x108fe20000010864 */
        /* <DEDUP_REMOVED lines=8> */
[----:B----4-:R-:W-:Y:S02]  /*13640*/  F2FP.BF16.PACK_AB R78, R206, R207 ;  /* 0x000000cfce4e723e */ /* 0x010fe400000010ff */
[----:B------:R-:W-:Y:S02]  /*13650*/  F2FP.BF16.PACK_AB R77, R205, R139 ;  /* 0x0000008bcd4d723e */ /* 0x000fe400000010ff */
[----:B------:R-:W-:Y:S02]  /*13660*/  F2FP.BF16.PACK_AB R79, R203, R204 ;  /* 0x000000cccb4f723e */ /* 0x000fe400000010ff */
[----:B------:R-:W-:Y:S02]  /*13670*/  MOV R118, R117 ;  /* 0x0000007500767202 */ /* 0x000fe40000000f00 */
[----:B------:R-:W-:Y:S02]  /*13680*/  MOV R117, R224 ;  /* 0x000000e000757202 */ /* 0x000fe40000000f00 */
[----:B------:R-:W-:Y:S01]  /*13690*/  MOV R120, R119 ;  /* 0x0000007700787202 */ /* 0x000fe20000000f00 */
[----:B------:R4:W5:Y:S01]  /*136a0*/  LDL.LU R224, [R1+0x5c] ;  /* 0x00005c0001e07983 */ /* 0x0009620000300800 */
[--C-:B---3--:R-:W-:Y:S01]  /*136b0*/  FFMA.FTZ R88, R126, c[0x0][0x2d0], -R100.reuse ;  /* 0x0000b4007e587a23 */ /* 0x108fe20000010864 */
        /* <DEDUP_REMOVED lines=14> */
[----:B--2---:R-:W-:Y:S01]  /*137a0*/  F2FP.BF16.PACK_AB R82, R202, R142 ;  /* 0x0000008eca52723e */ /* 0x004fe200000010ff */
[----:B------:R2:W5:Y:S01]  /*137b0*/  LDL.LU R218, [R1+0x58] ;  /* 0x0000580001da7983 */ /* 0x0005620000300800 */
[----:B------:R-:W-:Y:S02]  /*137c0*/  F2FP.BF16.PACK_AB R81, R141, R136 ;  /* 0x000000888d51723e */ /* 0x000fe400000010ff */
[----:B-1----:R-:W-:Y:S01]  /*137d0*/  F2FP.BF16.PACK_AB R83, R144, R140 ;  /* 0x0000008c9053723e */ /* 0x002fe200000010ff */
[----:B---3--:R-:W1:Y:S01]  /*137e0*/  LDSM.16.MT88.4 R88, [R209+0x1100] ;  /* 0x00110000d158783b */ /* 0x008e620000004200 */
        /* <DEDUP_REMOVED lines=25> */
[--C-:B---3--:R-:W-:Y:S01]  /*13980*/  FFMA.FTZ R92, R123, c[0x0][0x2d0], -R101.reuse ;  /* 0x0000b4007b5c7a23 */ /* 0x108fe20000010865 */
        /* <DEDUP_REMOVED lines=12> */
[----:B--2---:R-:W2:Y:S08]  /*13a50*/  LDSM.16.MT88.4 R84, [R212+0x1100] ;  /* 0x00110000d454783b */ /* 0x004eb00000004200 */
[----:B-1----:R-:W1:Y:S01]  /*13a60*/  LDSM.16.MT88.4 R92, [R210+0x1100] ;  /* 0x00110000d25c783b */ /* 0x002e620000004200 */
[----:B----4-:R-:W-:Y:S07]  /*13a70*/  F2FP.BF16.PACK_AB R80, R143, R138 ;  /* 0x0000008a8f50723e */ /* 0x010fee00000010ff */
[C---:B------:R-:W-:Y:S07]  /*13a80*/  HMMA.16816.F32.BF16 R8, R80.reuse, R88, R8 ;  /* 0x000000585008723c */ /* 0x040fee0000041808 */
[--C-:B------:R-:W-:Y:S01]  /*13a90*/  FFMA.FTZ R88, R122, c[0x0][0x2d0], -R102.reuse ;  /* 0x0000b4007a587a23 */ /* 0x100fe20000010866 */
[-C--:B------:R-:W-:Y:S03]  /*13aa0*/  HMMA.16816.F32.BF16 R12, R80, R90.reuse, R12 ;  /* 0x0000005a500c723c */ /* 0x080fe6000004180c */
[----:B------:R4:W-:Y:S05]  /*13ab0*/  MUFU.EX2 R145, R88 ;  /* 0x0000005800917308 */ /* 0x0009ea0000000800 */
[C---:B------:R-:W-:Y:S08]  /*13ac0*/  HMMA.16816.F32.BF16 R16, R76.reuse, R90, R16 ;  /* 0x0000005a4c10723c */ /* 0x040ff00000041810 */
[-C--:B--2---:R-:W-:Y:S08]  /*13ad0*/  HMMA.16816.F32.BF16 R20, R76, R84.reuse, R20 ;  /* 0x000000544c14723c */ /* 0x084ff00000041814 */
        /* <DEDUP_REMOVED lines=9> */
[----:B--2---:R-:W-:Y:S03]  /*13b70*/  FFMA.FTZ R88, R120, c[0x0][0x2d0], -R102 ;  /* 0x0000b40078587a23 */ /* 0x004fe60000010866 */
        /* <DEDUP_REMOVED lines=9> */
[----:B--2---:R-:W-:Y:S02]  /*13c10*/  FFMA.FTZ R84, R116, c[0x0][0x2d0], -R2 ;  /* 0x0000b40074547a23 */ /* 0x004fe40000010802 */
[----:B------:R-:W-:Y:S07]  /*13c20*/  LDSM.16.MT88.4 R116, [R209+0x2900] ;  /* 0x00290000d174783b */ /* 0x000fee0000004200 */
[----:B------:R2:W-:Y:S01]  /*13c30*/  MUFU.EX2 R154, R84 ;  /* 0x00000054009a7308 */ /* 0x0005e20000000800 */
[----:B----4-:R-:W-:Y:S09]  /*13c40*/  FFMA.FTZ R92, R114, c[0x0][0x2d0], -R100 ;  /* 0x0000b400725c7a23 */ /* 0x010ff20000010864 */
[----:B------:R-:W-:Y:S01]  /*13c50*/  MUFU.EX2 R192, R92 ;  /* 0x0000005c00c07308 */ /* 0x000fe20000000800 */
[----:B-1----:R-:W1:Y:S01]  /*13c60*/  LDSM.16.MT88.4 R88, [R211+0x1100] ;  /* 0x00110000d358783b */ /* 0x002e620000004200 */
[----:B--2---:R-:W-:Y:S08]  /*13c70*/  FFMA.FTZ R84, R115, c[0x0][0x2d0], -R2 ;  /* 0x0000b40073547a23 */ /* 0x004ff00000010802 */
[----:B------:R2:W4:Y:S02]  /*13c80*/  MUFU.EX2 R152, R84 ;  /* 0x0000005400987308 */ /* 0x0005240000000800 */
[--C-:B--2---:R-:W-:Y:S01]  /*13c90*/  FFMA.FTZ R84, R113, c[0x0][0x2d0], -R100.reuse ;  /* 0x0000b40071547a23 */ /* 0x104fe20000010864 */
[----:B------:R-:W-:Y:S01]  /*13ca0*/  MOV R113, R112 ;  /* 0x0000007000717202 */ /* 0x000fe20000000f00 */
[-C--:B-1----:R-:W-:Y:S03]  /*13cb0*/  HMMA.16816.F32.BF16 R52, R76, R88.reuse, R52 ;  /* 0x000000584c34723c */ /* 0x082fe60000041834 */
[----:B------:R-:W-:Y:S02]  /*13cc0*/  MOV R112, R109 ;  /* 0x0000006d00707202 */ /* 0x000fe40000000f00 */
[----:B------:R-:W-:Y:S02]  /*13cd0*/  MOV R109, R108 ;  /* 0x0000006c006d7202 */ /* 0x000fe40000000f00 */
[----:B------:R-:W-:Y:S01]  /*13ce0*/  MOV R108, R176 ;  /* 0x000000b0006c7202 */ /* 0x000fe20000000f00 */
[C---:B------:R-:W-:Y:S04]  /*13cf0*/  HMMA.16816.F32.BF16 R56, R80.reuse, R88, R56 ;  /* 0x000000585038723c */ /* 0x040fe80000041838 */
[----:B------:R-:W-:Y:S02]  /*13d00*/  MOV R176, R189 ;  /* 0x000000bd00b07202 */ /* 0x000fe40000000f00 */
[----:B------:R1:W-:Y:S01]  /*13d10*/  MUFU.EX2 R189, R84 ;  /* 0x0000005400bd7308 */ /* 0x0003e20000000800 */
[----:B------:R-:W-:Y:S01]  /*13d20*/  FFMA.FTZ R88, R111, c[0x0][0x2d0], -R100 ;  /* 0x0000b4006f587a23 */ /* 0x000fe20000010864 */
[-C--:B------:R-:W-:Y:S04]  /*13d30*/  HMMA.16816.F32.BF16 R60, R80, R90.reuse, R60 ;  /* 0x0000005a503c723c */ /* 0x080fe8000004183c */
[----:B------:R-:W-:Y:S02]  /*13d40*/  MOV R111, R107 ;  /* 0x0000006b006f7202 */ /* 0x000fe40000000f00 */
[----:B------:R-:W-:Y:S01]  /*13d50*/  MOV R107, R190 ;  /* 0x000000be006b7202 */ /* 0x000fe20000000f00 */
[--C-:B------:R-:W-:Y:S01]  /*13d60*/  FFMA.FTZ R80, R113, c[0x0][0x2d0], -R101.reuse ;  /* 0x0000b40071507a23 */ /* 0x100fe20000010865 */
[----:B------:R-:W-:Y:S01]  /*13d70*/  HMMA.16816.F32.BF16 R64, R76, R90, R64 ;  /* 0x0000005a4c40723c */ /* 0x000fe20000041840 */
[----:B------:R2:W-:Y:S03]  /*13d80*/  MUFU.EX2 R190, R88 ;  /* 0x0000005800be7308 */ /* 0x0005e60000000800 */
[----:B------:R-:W-:Y:S01]  /*13d90*/  F2FP.BF16.PACK_AB R82, R193, R195 ;  /* 0x000000c3c152723e */ /* 0x000fe200000010ff */
[--C-:B------:R-:W-:Y:S01]  /*13da0*/  FFMA.FTZ R92, R111, c[0x0][0x2d0], -R101.reuse ;  /* 0x0000b4006f5c7a23 */ /* 0x100fe20000010865 */
[----:B------:R-:W-:Y:S02]  /*13db0*/  F2FP.BF16.PACK_AB R81, R153, R155 ;  /* 0x0000009b9951723e */ /* 0x000fe400000010ff */
[----:B------:R-:W-:Y:S03]  /*13dc0*/  F2FP.BF16.PACK_AB R76, R201, R147 ;  /* 0x00000093c94c723e */ /* 0x000fe600000010ff */
[----:B------:R3:W-:Y:S01]  /*13dd0*/  MUFU.EX2 R159, R80 ;  /* 0x00000050009f7308 */ /* 0x0007e20000000800 */
[----:B------:R-:W-:Y:S01]  /*13de0*/  F2FP.BF16.PACK_AB R78, R200, R199 ;  /* 0x000000c7c84e723e */ /* 0x000fe200000010ff */
[----:B-1----:R-:W1:Y:S01]  /*13df0*/  LDSM.16.MT88.4 R84, [R209+0x1900] ;  /* 0x00190000d154783b */ /* 0x002e620000004200 */
[----:B------:R-:W-:Y:S02]  /*13e00*/  F2FP.BF16.PACK_AB R77, R198, R146 ;  /* 0x00000092c64d723e */ /* 0x000fe400000010ff */
[----:B------:R-:W-:Y:S02]  /*13e10*/  F2FP.BF16.PACK_AB R79, R197, R196 ;  /* 0x000000c4c54f723e */ /* 0x000fe400000010ff */
[----:B----4-:R-:W-:Y:S03]  /*13e20*/  F2FP.BF16.PACK_AB R83, R152, R154 ;  /* 0x0000009a9853723e */ /* 0x010fe600000010ff */
[----:B------:R4:W-:Y:S01]  /*13e30*/  MUFU.EX2 R184, R92 ;  /* 0x0000005c00b87308 */ /* 0x0009e20000000800 */
[----:B--2---:R-:W2:Y:S01]  /*13e40*/  LDSM.16.MT88.4 R88, [R212+0x1900] ;  /* 0x00190000d458783b */ /* 0x004ea20000004200 */
[--C-:B---3--:R-:W-:Y:S08]  /*13e50*/  FFMA.FTZ R80, R112, c[0x0][0x2d0], -R101.reuse ;  /* 0x0000b40070507a23 */ /* 0x108ff00000010865 */
[----:B------:R3:W-:Y:S01]  /*13e60*/  MUFU.EX2 R158, R80 ;  /* 0x00000050009e7308 */ /* 0x0007e20000000800 */
        /* <DEDUP_REMOVED lines=15> */
[----:B------:R-:W-:Y:S04]  /*13f60*/  MOV R104, R97 ;  /* 0x0000006100687202 */ /* 0x000fe80000000f00 */
        /* <DEDUP_REMOVED lines=11> */
[----:B------:R-:W-:Y:S02]  /*14020*/  FFMA.FTZ R92, R176, c[0x0][0x2d0], -R100 ;  /* 0x0000b400b05c7a23 */ /* 0x000fe40000010864 */
[C---:B------:R-:W-:Y:S03]  /*14030*/  HMMA.16816.F32.BF16 R48, R76.reuse, R94, R48 ;  /* 0x0000005e4c30723c */ /* 0x040fe60000041830 */
[----:B------:R2:W-:Y:S01]  /*14040*/  MUFU.EX2 R99, R88 ;  /* 0x0000005800637308 */ /* 0x0005e20000000800 */
[----:B-1----:R-:W-:Y:S09]  /*14050*/  FFMA.FTZ R84, R180, c[0x0][0x2d0], -R102 ;  /* 0x0000b400b4547a23 */ /* 0x002ff20000010866 */
[----:B------:R1:W-:Y:S01]  /*14060*/  MUFU.EX2 R180, R84 ;  /* 0x0000005400b47308 */ /* 0x0003e20000000800 */
[--C-:B--2---:R-:W-:Y:S01]  /*14070*/  FFMA.FTZ R88, R107, c[0x0][0x2d0], -R2.reuse ;  /* 0x0000b4006b587a23 */ /* 0x104fe20000010802 */
[----:B------:R-:W-:Y:S02]  /*14080*/  MOV R107, R106 ;  /* 0x0000006a006b7202 */ /* 0x000fe40000000f00 */
[----:B------:R-:W-:Y:S06]  /*14090*/  MOV R106, R177 ;  /* 0x000000b1006a7202 */ /* 0x000fec0000000f00 */
[----:B------:R2:W-:Y:S01]  /*140a0*/  MUFU.EX2 R97, R88 ;  /* 0x0000005800617308 */ /* 0x0005e20000000800 */
[----:B------:R-:W-:Y:S02]  /*140b0*/  MOV R110, R107 ;  /* 0x0000006b006e7202 */ /* 0x000fe40000000f00 */
[----:B------:R-:W3:Y:S07]  /*140c0*/  LDL.LU R107, [R1+0x10] ;  /* 0x00001000016b7983 */ /* 0x000eee0000300800 */
[----:B------:R4:W-:Y:S01]  /*140d0*/  MUFU.EX2 R177, R92 ;  /* 0x0000005c00b17308 */ /* 0x0009e20000000800 */
[----:B-1----:R-:W1:Y:S01]  /*140e0*/  LDSM.16.MT88.4 R84, [R211+0x1900] ;  /* 0x00190000d354783b */ /* 0x002e620000004200 */
[----:B--2---:R-:W-:Y:S08]  /*140f0*/  FFMA.FTZ R88, R98, c[0x0][0x2d0], -R2 ;  /* 0x0000b40062587a23 */ /* 0x004ff00000010802 */
[----:B------:R2:W-:Y:S01]  /*14100*/  MUFU.EX2 R98, R88 ;  /* 0x0000005800627308 */ /* 0x0005e20000000800 */
[----:B----4-:R-:W-:Y:S01]  /*14110*/  FFMA.FTZ R92, R170, c[0x0][0x2d0], -R100 ;  /* 0x0000b400aa5c7a23 */ /* 0x010fe20000010864 */
[----:B------:R-:W-:Y:S08]  /*14120*/  MOV R170, R175 ;  /* 0x000000af00aa7202 */ /* 0x000ff00000000f00 */
[----:B------:R4:W4:Y:S01]  /*14130*/  MUFU.EX2 R175, R92 ;  /* 0x0000005c00af7308 */ /* 0x0009220000000800 */
[----:B--2---:R-:W-:Y:S01]  /*14140*/  FFMA.FTZ R88, R96, c[0x0][0x2d0], -R2 ;  /* 0x0000b40060587a23 */ /* 0x004fe20000010802 */
[-C--:B-1----:R-:W-:Y:S08]  /*14150*/  HMMA.16816.F32.BF16 R52, R76, R84.reuse, R52 ;  /* 0x000000544c34723c */ /* 0x082ff00000041834 */
[----:B------:R1:W2:Y:S01]  /*14160*/  MUFU.EX2 R96, R88 ;  /* 0x0000005800607308 */ /* 0x0002a20000000800 */
[C---:B------:R-:W-:Y:S04]  /*14170*/  HMMA.16816.F32.BF16 R56, R80.reuse, R84, R56 ;  /* 0x000000545038723c */ /* 0x040fe80000041838 */
[--C-:B----4-:R-:W-:Y:S01]  /*14180*/  FFMA.FTZ R92, R106, c[0x0][0x2d0], -R101.reuse ;  /* 0x0000b4006a5c7a23 */ /* 0x110fe20000010865 */
[----:B------:R-:W-:Y:S01]  /*14190*/  F2FP.BF16.PACK_AB R164, R175, R177 ;  /* 0x000000b1afa4723e */ /* 0x000fe200000010ff */
[----:B------:R-:W4:Y:S01]  /*141a0*/  LDL.LU R106, [R1+0x14] ;  /* 0x00001400016a7983 */ /* 0x000f220000300800 */
[--C-:B------:R-:W-:Y:S01]  /*141b0*/  FFMA.FTZ R84, R173, c[0x0][0x2d0], -R100.reuse ;  /* 0x0000b400ad547a23 */ /* 0x100fe20000010864 */
[-C--:B------:R-:W-:Y:S03]  /*141c0*/  HMMA.16816.F32.BF16 R60, R80, R86.reuse, R60 ;  /* 0x00000056503c723c */ /* 0x080fe6000004183c */
[----:B------:R2:W-:Y:S04]  /*141d0*/  MUFU.EX2 R176, R84 ;  /* 0x0000005400b07308 */ /* 0x0005e80000000800 */
[----:B------:R-:W-:Y:S01]  /*141e0*/  FFMA.FTZ R80, R172, c[0x0][0x2d0], -R100 ;  /* 0x0000b400ac507a23 */ /* 0x000fe20000010864 */
[----:B------:R-:W-:Y:S01]  /*141f0*/  HMMA.16816.F32.BF16 R64, R76, R86, R64 ;  /* 0x000000564c40723c */ /* 0x000fe20000041840 */
[----:B-1----:R-:W1:Y:S03]  /*14200*/  LDSM.16.MT88.4 R88, [R209+0x2100] ;  /* 0x00210000d158783b */ /* 0x002e660000004200 */
[----:B------:R-:W-:Y:S01]  /*14210*/  F2FP.BF16.PACK_AB R82, R178, R180 ;  /* 0x000000b4b252723e */ /* 0x000fe200000010ff */
[----:B------:R2:W2:Y:S01]  /*14220*/  MUFU.EX2 R174, R80 ;  /* 0x0000005000ae7308 */ /* 0x0004a20000000800 */
[----:B------:R-:W-:Y:S02]  /*14230*/  F2FP.BF16.PACK_AB R81, R97, R99 ;  /* 0x000000636151723e */ /* 0x000fe400000010ff */
[----:B------:R-:W-:Y:S04]  /*14240*/  F2FP.BF16.PACK_AB R76, R191, R189 ;  /* 0x000000bdbf4c723e */ /* 0x000fe800000010ff */
[----:B------:R-:W-:Y:S02]  /*14250*/  F2FP.BF16.PACK_AB R78, R190, R192 ;  /* 0x000000c0be4e723e */ /* 0x000fe400000010ff */
[----:B------:R-:W-:Y:S02]  /*14260*/  F2FP.BF16.PACK_AB R77, R158, R159 ;  /* 0x0000009f9e4d723e */ /* 0x000fe400000010ff */
[----:B------:R-:W-:Y:S02]  /*14270*/  F2FP.BF16.PACK_AB R79, R183, R184 ;  /* 0x000000b8b74f723e */ /* 0x000fe400000010ff */
[----:B--2---:R-:W-:Y:S01]  /*14280*/  F2FP.BF16.PACK_AB R83, R96, R98 ;  /* 0x000000626053723e */ /* 0x004fe200000010ff */
[----:B------:R-:W2:Y:S01]  /*14290*/  LDSM.16.MT88.4 R84, [R212+0x2100] ;  /* 0x00210000d454783b */ /* 0x000ea20000004200 */
[--C-:B------:R-:W-:Y:S01]  /*142a0*/  FFMA.FTZ R80, R109, c[0x0][0x2d0], -R101.reuse ;  /* 0x0000b4006d507a23 */ /* 0x100fe20000010865 */
[----:B------:R-:W-:Y:S02]  /*142b0*/  MOV R109, R108 ;  /* 0x0000006c006d7202 */ /* 0x000fe40000000f00 */
[----:B------:R-:W-:Y:S01]  /*142c0*/  MOV R108, R171 ;  /* 0x000000ab006c7202 */ /* 0x000fe20000000f00 */
[----:B------:R2:W-:Y:S01]  /*142d0*/  MUFU.EX2 R173, R80 ;  /* 0x0000005000ad7308 */ /* 0x0005e20000000800 */
[----:B------:R-:W-:Y:S01]  /*142e0*/  F2FP.BF16.PACK_AB R166, R174, R176 ;  /* 0x000000b0aea6723e */ /* 0x000fe200000010ff */
[-C--:B-1----:R-:W-:Y:S08]  /*142f0*/  HMMA.16816.F32.BF16 R4, R76, R88.reuse, R4 ;  /* 0x000000584c04723c */ /* 0x082ff00000041804 */
[----:B------:R1:W1:Y:S01]  /*14300*/  MUFU.EX2 R171, R92 ;  /* 0x0000005c00ab7308 */ /* 0x0002620000000800 */
[----:B--2---:R-:W-:Y:S07]  /*14310*/  F2FP.BF16.PACK_AB R80, R156, R157 ;  /* 0x0000009d9c50723e */ /* 0x004fee00000010ff */
[C---:B------:R-:W-:Y:S01]  /*14320*/  HMMA.16816.F32.BF16 R8, R80.reuse, R88, R8 ;  /* 0x000000585008723c */ /* 0x040fe20000041808 */
[----:B-1----:R-:W1:Y:S03]  /*14330*/  LDSM.16.MT88.4 R92, [R210+0x2100] ;  /* 0x00210000d25c783b */ /* 0x002e660000004200 */
[----:B------:R-:W-:Y:S03]  /*14340*/  F2FP.BF16.PACK_AB R165, R171, R173 ;  /* 0x000000adaba5723e */ /* 0x000fe600000010ff */
        /* <DEDUP_REMOVED lines=10> */
[----:B------:R-:W2:Y:S01]  /*143f0*/  LDL.LU R104, [R1+0x1c] ;  /* 0x00001c0001687983 */ /* 0x000ea20000300800 */
[----:B------:R1:W1:Y:S06]  /*14400*/  MUFU.EX2 R170, R88 ;  /* 0x0000005800aa7308 */ /* 0x00026c0000000800 */
[C---:B------:R-:W-:Y:S04]  /*14410*/  HMMA.16816.F32.BF16 R32, R76.reuse, R86, R32 ;  /* 0x000000564c20723c */ /* 0x040fe80000041820 */
        /* <DEDUP_REMOVED lines=20> */
[----:B------:R-:W3:Y:S10]  /*14560*/  MUFU.EX2 R86, R84 ;  /* 0x0000005400567308 */ /* 0x000ef40000000800 */
[----:B------:R-:W-:Y:S10]  /*14570*/  MUFU.EX2 R84, R74 ;  /* 0x0000004a00547308 */ /* 0x000ff40000000800 */
[----:B------:R-:W1:Y:S01]  /*14580*/  MUFU.EX2 R74, R2 ;  /* 0x00000002004a7308 */ /* 0x000e620000000800 */
[----:B---3--:R-:W-:Y:S01]  /*14590*/  FFMA.FTZ R73, R73, R107, R245 ;  /* 0x0000006b49497223 */ /* 0x008fe200000100f5 */
[----:B------:R-:W-:Y:S01]  /*145a0*/  F2FP.BF16.PACK_AB R161, R86, R85 ;  /* 0x0000005556a1723e */ /* 0x000fe200000010ff */
[-C--:B-1----:R-:W-:Y:S08]  /*145b0*/  HMMA.16816.F32.BF16 R52, R76, R88.reuse, R52 ;  /* 0x000000584c34723c */ /* 0x082ff00000041834 */
[C---:B------:R-:W-:Y:S08]  /*145c0*/  HMMA.16816.F32.BF16 R56, R80.reuse, R88, R56 ;  /* 0x000000585038723c */ /* 0x040ff00000041838 */
[-C--:B------:R-:W-:Y:S04]  /*145d0*/  HMMA.16816.F32.BF16 R60, R80, R90.reuse, R60 ;  /* 0x0000005a503c723c */ /* 0x080fe8000004183c */
[----:B------:R-:W-:Y:S04]  /*145e0*/  F2FP.BF16.PACK_AB R163, R74, R84 ;  /* 0x000000544aa3723e */ /* 0x000fe800000010ff */
[----:B------:R-:W-:Y:S04]  /*145f0*/  HMMA.16816.F32.BF16 R64, R76, R90, R64 ;  /* 0x0000005a4c40723c */ /* 0x000fe80000041840 */
[----:B----4-:R-:W-:Y:S02]  /*14600*/  FFMA.FTZ R69, R69, R106, R244 ;  /* 0x0000006a45457223 */ /* 0x010fe400000100f4 */
[----:B--2---:R-:W-:Y:S06]  /*14610*/  FFMA.FTZ R2, R68, R105, R241 ;  /* 0x0000006944027223 */ /* 0x004fec00000100f1 */
[----:B------:R-:W-:Y:S04]  /*14620*/  FADD.FTZ R2, R242, R2 ;  /* 0x00000002f2027221 */ /* 0x000fe80000010000 */
[----:B------:R-:W-:Y:S02]  /*14630*/  FADD.FTZ R2, R243, R2 ;  /* 0x00000002f3027221 */ /* 0x000fe40000010000 */
[----:B------:R-:W-:Y:S02]  /*14640*/  FFMA.FTZ R0, R0, R104, R185 ;  /* 0x0000006800007223 */ /* 0x000fe400000100b9 */
[-C--:B------:R-:W-:Y:S05]  /*14650*/  HMMA.16816.F32.BF16 R104, R164, R116.reuse, R4 ;  /* 0x00000074a468723c */ /* 0x080fea0000041804 */
        /* <DEDUP_REMOVED lines=30> */
[----:B------:R-:W1:Y:S03]  /*14840*/  LDSM.16.MT88.4 R4, [R211+0x2900] ;  /* 0x00290000d304783b */ /* 0x000e660000004200 */
        /* <DEDUP_REMOVED lines=83> */
.L_x_282:
        /* <DEDUP_REMOVED lines=18> */
[----:B------:R1:W-:Y:S04]  /*14ea0*/  STL.64 [R1+0x8], R2 ;  /* 0x0000080201007387 */ /* 0x0003e80000100a00 */
.L_x_301:
[----:B------:R-:W-:Y:S04]  /*14eb0*/  DEPBAR.LE SB0, 0x0 ;  /* 0x000080000000791a */ /* 0x000fe80000000000 */
[----:B------:R-:W-:Y:S01]  /*14ec0*/  BAR.SYNC.DEFER_BLOCKING 0x0 ;  /* 0x0000000000007b1d */ /* 0x000fe20000010000 */
[C---:B------:R-:W-:Y:S01]  /*14ed0*/  ISETP.GT.AND P4, PT, R225.reuse, UR4, PT ;  /* 0x00000004e1007c0c */ /* 0x040fe2000bf84270 */
[C---:B--2---:R-:W-:Y:S01]  /*14ee0*/  IMAD R0, R225.reuse, UR15, RZ ;  /* 0x0000000fe1007c24 */ /* 0x044fe2000f8e02ff */
[----:B-1----:R-:W-:Y:S05]  /*14ef0*/  SHF.R.S32.HI R2, RZ, 0x1f, R225 ;  /* 0x0000001fff027819 */ /* 0x002fea00000114e1 */
[----:B------:R-:W-:Y:S01]  /*14f00*/  IMAD R0, R2, UR18, R0 ;  /* 0x0000001202007c24 */ /* 0x000fe2000f8e0200 */
[----:B-----5:R-:W-:Y:S08]  /*14f10*/  LDSM.16.M88.4 R96, [R215+0x6100] ;  /* 0x00610000d760783b */ /* 0x020ff00000000200 */
[----:B------:R-:W2:Y:S06]  /*14f20*/  LDL.64 R196, [R1+0x8] ;  /* 0x0000080001c47983 */ /* 0x000eac0000100a00 */
[----:B------:R-:W1:Y:S08]  /*14f30*/  LDSM.16.M88.4 R16, [R208+0x3100] ;  /* 0x00310000d010783b */ /* 0x000e700000000200 */
[----:B------:R-:W3:Y:S08]  /*14f40*/  LDSM.16.M88.4 R92, [R215+0x8100] ;  /* 0x00810000d75c783b */ /* 0x000ef00000000200 */
[----:B------:R-:W4:Y:S08]  /*14f50*/  LDSM.16.M88.4 R32, [R208+0x3900] ;  /* 0x00390000d020783b */ /* 0x000f300000000200 */
[----:B------:R-:W2:Y:S06]  /*14f60*/  LDL.64 R244, [R1+0x28] ;  /* 0x0000280001f47983 */ /* 0x000eac0000100a00 */
[----:B------:R-:W1:Y:S08]  /*14f70*/  LDSM.16.M88.4 R48, [R208+0x4100] ;  /* 0x00410000d030783b */ /* 0x000e700000000200 */
[----:B------:R-:W2:Y:S06]  /*14f80*/  LDL.64 R240, [R1+0x30] ;  /* 0x0000300001f07983 */ /* 0x000eac0000100a00 */
[----:B------:R-:W1:Y:S08]  /*14f90*/  LDSM.16.M88.4 R64, [R208+0x4900] ;  /* 0x00490000d040783b */ /* 0x000e700000000200 */
[----:B------:R-:W2:Y:S04]  /*14fa0*/  LDL R226, [R1+0x24] ;  /* 0x0000240001e27983 */ /* 0x000ea80000100800 */
[----:B------:R-:W1:Y:S08]  /*14fb0*/  LDSM.16.M88.4 R80, [R208+0x5100] ;  /* 0x00510000d050783b */ /* 0x000e700000000200 */
[----:B------:R-:W1:Y:S08]  /*14fc0*/  LDSM.16.M88.4 R168, [R208+0x5900] ;  /* 0x00590000d0a8783b */ /* 0x000e700000000200 */
[----:B------:R-:W-:Y:S08]  /*14fd0*/  LDSM.16.M88.4 R172, [R218+0x6100] ;  /* 0x00610000daac783b */ /* 0x000ff00000000200 */
[----:B------:R-:W3:Y:S08]  /*14fe0*/  LDSM.16.M88.4 R176, [R219] ;  /* 0x00000000dbb0783b */ /* 0x000ef00000000200 */
[----:B------:R-:W4:Y:S08]  /*14ff0*/  LDSM.16.M88.4 R180, [R218+0x8100] ;  /* 0x00810000dab4783b */ /* 0x000f300000000200 */
[----:B------:R-:W2:Y:S08]  /*15000*/  LDSM.16.M88.4 R184, [R224] ;  /* 0x00000000e0b8783b */ /* 0x000eb00000000200 */
[----:B------:R-:W2:Y:S08]  /*15010*/  LDSM.16.M88.4 R188, [R223] ;  /* 0x00000000dfbc783b */ /* 0x000eb00000000200 */
[----:B------:R-:W2:Y:S01]  /*15020*/  LDSM.16.M88.4 R192, [R222] ;  /* 0x00000000dec0783b */ /* 0x000ea20000000200 */
        /* <DEDUP_REMOVED lines=27> */
[----:B--2---:R-:W-:Y:S01]  /*151e0*/  IMAD.WIDE.U32 R176, R225, UR18, R196 ;  /* 0x00000012e1b07c25 */ /* 0x004fe2000f8e00c4 */
        /* <DEDUP_REMOVED lines=36> */
[----:B------:R-:W-:Y:S02]  /*15430*/  PLOP3.LUT P0, PT, PT, PT, UP1, 0x80, 0x0 ;  /* 0x000000000000781c */ /* 0x000fe40003f0f018 */
        /* <DEDUP_REMOVED lines=75> */
[----:B------:R-:W1:Y:S01]  /*158f0*/  MUFU.TANH R238, R6 ;  /* 0x0000000600ee7308 */ /* 0x000e620000002400 */
[----:B------:R-:W-:Y:S09]  /*15900*/  FMUL.FTZ R19, R19, c[0x0][0x320] ;  /* 0x0000c80013137a20 */ /* 0x000ff20000410000 */
[----:B------:R1:W1:Y:S01]  /*15910*/  MUFU.TANH R228, R7 ;  /* 0x0000000700e47308 */ /* 0x0002620000002400 */
[----:B---3--:R-:W3:Y:S09]  /*15920*/  LDL R15, [R1+0x20] ;  /* 0x00002000010f7983 */ /* 0x008ef20000100800 */
[----:B------:R-:W2:Y:S10]  /*15930*/  MUFU.TANH R246, R8 ;  /* 0x0000000800f67308 */ /* 0x000eb40000002400 */
[----:B------:R-:W2:Y:S01]  /*15940*/  MUFU.TANH R239, R9 ;  /* 0x0000000900ef7308 */ /* 0x000ea20000002400 */
[----:B-1----:R-:W1:Y:S09]  /*15950*/  LDSM.16.M88.4 R4, [R213+0x800] ;  /* 0x00080000d504783b */ /* 0x002e720000000200 */
[----:B------:R-:W1:Y:S10]  /*15960*/  MUFU.TANH R248, R10 ;  /* 0x0000000a00f87308 */ /* 0x000e740000002400 */
[----:B------:R1:W1:Y:S10]  /*15970*/  MUFU.TANH R247, R11 ;  /* 0x0000000b00f77308 */ /* 0x0002740000002400 */
[----:B------:R-:W2:Y:S10]  /*15980*/  MUFU.TANH R237, R12 ;  /* 0x0000000c00ed7308 */ /* 0x000eb40000002400 */
[----:B------:R-:W2:Y:S01]  /*15990*/  MUFU.TANH R236, R13 ;  /* 0x0000000d00ec7308 */ /* 0x000ea20000002400 */
[----:B-1----:R-:W1:Y:S01]  /*159a0*/  LDSM.16.M88.4 R8, [R213+0x1000] ;  /* 0x00100000d508783b */ /* 0x002e620000000200 */
[-C--:B------:R-:W-:Y:S08]  /*159b0*/  HMMA.16816.F32.BF16 R20, R172, R4.reuse, R20 ;  /* 0x00000004ac14723c */ /* 0x080ff00000041814 */
[----:B------:R-:W1:Y:S01]  /*159c0*/  MUFU.TANH R243, R14 ;  /* 0x0000000e00f37308 */ /* 0x000e620000002400 */
        /* <DEDUP_REMOVED lines=15> */
[----:B------:R1:W1:Y:S01]  /*15ac0*/  MUFU.TANH R234, R26 ;  /* 0x0000001a00ea7308 */ /* 0x0002620000002400 */
[----:B------:R-:W-:Y:S01]  /*15ad0*/  FMUL.FTZ R23, R23, c[0x0][0x320] ;  /* 0x0000c80017177a20 */ /* 0x000fe20000410000 */
[C---:B------:R-:W-:Y:S04]  /*15ae0*/  HMMA.16816.F32.BF16 R40, R188.reuse, R8, R40 ;  /* 0x00000008bc28723c */ /* 0x040fe80000041828 */
[----:B------:R-:W-:Y:S02]  /*15af0*/  FMUL.FTZ R33, R33, c[0x0][0x320] ;  /* 0x0000c80021217a20 */ /* 0x000fe40000410000 */
[----:B------:R-:W-:Y:S02]  /*15b00*/  FMUL.FTZ R34, R34, c[0x0][0x320] ;  /* 0x0000c80022227a20 */ /* 0x000fe40000410000 */
[----:B------:R1:W1:Y:S01]  /*15b10*/  MUFU.TANH R233, R27 ;  /* 0x0000001b00e97308 */ /* 0x0002620000002400 */
        /* <DEDUP_REMOVED lines=15> */
[----:B------:R2:W2:Y:S01]  /*15c10*/  MUFU.TANH R193, R19 ;  /* 0x0000001300c17308 */ /* 0x0004a20000002400 */
[----:B------:R-:W-:Y:S02]  /*15c20*/  FMUL.FTZ R38, R38, c[0x0][0x320] ;  /* 0x0000c80026267a20 */ /* 0x000fe40000410000 */
[-C--:B------:R-:W-:Y:S04]  /*15c30*/  HMMA.16816.F32.BF16 R60, R188, R6.reuse, R60 ;  /* 0x00000006bc3c723c */ /* 0x080fe8000004183c */
[----:B------:R-:W-:Y:S02]  /*15c40*/  FMUL.FTZ R48, R48, c[0x0][0x320] ;  /* 0x0000c80030307a20 */ /* 0x000fe40000410000 */
[----:B------:R-:W-:Y:S01]  /*15c50*/  FMUL.FTZ R49, R49, c[0x0][0x320] ;  /* 0x0000c80031317a20 */ /* 0x000fe20000410000 */
[----:B------:R-:W2:Y:S01]  /*15c60*/  MUFU.TANH R20, R20 ;  /* 0x0000001400147308 */ /* 0x000ea20000002400 */
        /* <DEDUP_REMOVED lines=32> */
[----:B------:R-:W-:Y:S01]  /*15e70*/  FMUL.FTZ R67, R67, c[0x0][0x320] ;  /* 0x0000c80043437a20 */ /* 0x000fe20000410000 */
[----:B------:R-:W-:Y:S01]  /*15e80*/  @P4 MOV R5, R245 ;  /* 0x000000f500054202 */ /* 0x000fe20000000f00 */
[----:B------:R-:W-:Y:S01]  /*15e90*/  FMUL.FTZ R68, R68, c[0x0][0x320] ;  /* 0x0000c80044447a20 */ /* 0x000fe20000410000 */
[----:B------:R-:W-:Y:S01]  /*15ea0*/  HMMA.16816.F32.BF16 R96, R172, R6, R96 ;  /* 0x00000006ac60723c */ /* 0x000fe20000041860 */
[----:B------:R2:W1:Y:S03]  /*15eb0*/  MUFU.TANH R229, R31 ;  /* 0x0000001f00e57308 */ /* 0x0004660000002400 */
[----:B------:R-:W-:Y:S04]  /*15ec0*/  @P4 IMAD.WIDE.U32 R4, R2, 0x60, R4 ;  /* 0x0000006002044825 */ /* 0x000fe800078e0004 */
[----:B------:R-:W-:Y:S01]  /*15ed0*/  @P1 IMAD.HI.U32 R6, R226, c[0x0][0x2c8], RZ ;  /* 0x0000b200e2061a27 */ /* 0x000fe200078e00ff */
[----:B------:R-:W-:Y:S02]  /*15ee0*/  @P4 LEA R2, P2, R4, c[0x0][0x1c8], 0x1 ;  /* 0x0000720004024a11 */ /* 0x000fe400078408ff */
[----:B------:R2:W1:Y:S01]  /*15ef0*/  MUFU.TANH R13, R32 ;  /* 0x00000020000d7308 */ /* 0x0004620000002400 */
[----:B------:R-:W-:Y:S01]  /*15f00*/  @P4 IADD3 R0, R5, R0, RZ ;  /* 0x0000000005004210 */ /* 0x000fe20007ffe0ff */
[----:B------:R-:W-:Y:S01]  /*15f10*/  FMUL.FTZ R69, R69, c[0x0][0x320] ;  /* 0x0000c80045457a20 */ /* 0x000fe20000410000 */
[----:B------:R-:W-:Y:S01]  /*15f20*/  @P4 IADD3 R10, P1, R2, UR16, RZ ;  /* 0x00000010020a4c10 */ /* 0x000fe2000ff3e0ff */
[----:B------:R-:W-:Y:S01]  /*15f30*/  FMUL.FTZ R70, R70, c[0x0][0x320] ;  /* 0x0000c80046467a20 */ /* 0x000fe20000410000 */
[----:B------:R-:W-:Y:S01]  /*15f40*/  @P4 LEA.HI.X R3, R4, c[0x0][0x1cc], R0, 0x1, P2 ;  /* 0x0000730004034a11 */ /* 0x000fe200010f0c00 */
[----:B------:R-:W-:Y:S01]  /*15f50*/  FMUL.FTZ R71, R71, c[0x0][0x320] ;  /* 0x0000c80047477a20 */ /* 0x000fe20000410000 */
[----:B------:R-:W-:Y:S01]  /*15f60*/  MOV R5, R226 ;  /* 0x000000e200057202 */ /* 0x000fe20000000f00 */
[----:B------:R-:W-:Y:S01]  /*15f70*/  FMUL.FTZ R72, R72, c[0x0][0x320] ;  /* 0x0000c80048487a20 */ /* 0x000fe20000410000 */
[----:B------:R-:W-:Y:S01]  /*15f80*/  @P4 IADD3.X R11, R3, UR17, RZ, P1, !PT ;  /* 0x00000011030b4c10 */ /* 0x000fe20008ffe4ff */
[----:B------:R-:W1:Y:S01]  /*15f90*/  MUFU.TANH R33, R33 ;  /* 0x0000002100217308 */ /* 0x000e620000002400 */
[----:B------:R-:W-:Y:S01]  /*15fa0*/  @!PT LDS RZ, [RZ] ;  /* 0x00000000fffff984 */ /* 0x000fe20000000800 */
[----:B------:R-:W-:Y:S01]  /*15fb0*/  @!PT LDS RZ, [RZ] ;  /* 0x00000000fffff984 */ /* 0x000fe20000000800 */
[----:B------:R-:W-:Y:S01]  /*15fc0*/  @!PT LDS RZ, [RZ] ;  /* 0x00000000fffff984 */ /* 0x000fe20000000800 */
[----:B------:R1:W-:Y:S01]  /*15fd0*/  @P4 LDGSTS.E.BYPASS.LTC128B.128 [R227+0x3100], [R2.64], !P3 ;  /* 0x0310000002e34fae */ /* 0x0003e2000d901d68 */
[----:B------:R-:W-:Y:S01]  /*15fe0*/  @P0 SHF.R.U32.HI R5, RZ, c[0x0][0x2cc], R6 ;  /* 0x0000b300ff050a19 */ /* 0x000fe20000011606 */
[----:B------:R-:W-:Y:S01]  /*15ff0*/  FMUL.FTZ R73, R73, c[0x0][0x320] ;  /* 0x0000c80049497a20 */ /* 0x000fe20000410000 */
[----:B------:R-:W-:Y:S01]  /*16000*/  @P4 IADD3 R8, P0, R10, UR16, RZ ;  /* 0x000000100a084c10 */ /* 0x000fe2000ff1e0ff */
[----:B------:R-:W-:Y:S02]  /*16010*/  FMUL.FTZ R74, R74, c[0x0][0x320] ;  /* 0x0000c8004a4a7a20 */ /* 0x000fe40000410000 */
[----:B------:R-:W-:Y:S01]  /*16020*/  FMUL.FTZ R75, R75, c[0x0][0x320] ;  /* 0x0000c8004b4b7a20 */ /* 0x000fe20000410000 */
[----:B------:R-:W-:Y:S01]  /*16030*/  @P4 IADD3.X R9, R11, UR17, RZ, P0, !PT ;  /* 0x000000110b094c10 */ /* 0x000fe200087fe4ff */
[----:B------:R2:W-:Y:S01]  /*16040*/  @P4 LDGSTS.E.BYPASS.LTC128B.128 [R227+0x3900], [R10.64], !P3 ;  /* 0x039000000ae34fae */ /* 0x0005e2000d901d68 */
[----:B------:R2:W2:Y:S01]  /*16050*/  MUFU.TANH R171, R34 ;  /* 0x0000002200ab7308 */ /* 0x0004a20000002400 */
[----:B------:R-:W-:Y:S01]  /*16060*/  @P4 IADD3 R6, P1, R8, UR16, RZ ;  /* 0x0000001008064c10 */ /* 0x000fe2000ff3e0ff */
[----:B------:R-:W-:Y:S02]  /*16070*/  FMUL.FTZ R76, R76, c[0x0][0x320] ;  /* 0x0000c8004c4c7a20 */ /* 0x000fe40000410000 */
[----:B------:R-:W-:Y:S01]  /*16080*/  FMUL.FTZ R77, R77, c[0x0][0x320] ;  /* 0x0000c8004d4d7a20 */ /* 0x000fe20000410000 */
[----:B------:R-:W-:Y:S01]  /*16090*/  @P4 IADD3.X R7, R9, UR17, RZ, P1, !PT ;  /* 0x0000001109074c10 */ /* 0x000fe20008ffe4ff */
[----:B------:R-:W-:Y:S01]  /*160a0*/  FMUL.FTZ R78, R78, c[0x0][0x320] ;  /* 0x0000c8004e4e7a20 */ /* 0x000fe20000410000 */
[----:B------:R2:W-:Y:S01]  /*160b0*/  @P4 LDGSTS.E.BYPASS.LTC128B.128 [R227+0x4100], [R8.64], !P3 ;  /* 0x0410000008e34fae */ /* 0x0005e2000d901d68 */
[----:B------:R-:W-:Y:S02]  /*160c0*/  FMUL.FTZ R79, R79, c[0x0][0x320] ;  /* 0x0000c8004f4f7a20 */ /* 0x000fe40000410000 */
[----:B------:R2:W2:Y:S01]  /*160d0*/  MUFU.TANH R170, R35 ;  /* 0x0000002300aa7308 */ /* 0x0004a20000002400 */
[----:B------:R-:W-:Y:S02]  /*160e0*/  FMUL.FTZ R80, R80, c[0x0][0x320] ;  /* 0x0000c80050507a20 */ /* 0x000fe40000410000 */
[----:B------:R-:W-:Y:S02]  /*160f0*/  FMUL.FTZ R81, R81, c[0x0][0x320] ;  /* 0x0000c80051517a20 */ /* 0x000fe40000410000 */
[----:B------:R4:W-:Y:S01]  /*16100*/  @P4 LDGSTS.E.BYPASS.LTC128B.128 [R227+0x4900], [R6.64], !P3 ;  /* 0x0490000006e34fae */ /* 0x0009e2000d901d68 */
[----:B------:R-:W-:Y:S01]  /*16110*/  FMUL.FTZ R82, R82, c[0x0][0x320] ;  /* 0x0000c80052527a20 */ /* 0x000fe20000410000 */
[----:B-1----:R-:W-:Y:S01]  /*16120*/  @P4 IADD3 R2, P0, R6, UR16, RZ ;  /* 0x0000001006024c10 */ /* 0x002fe2000ff1e0ff */
[----:B------:R-:W-:Y:S02]  /*16130*/  FMUL.FTZ R83, R83, c[0x0][0x320] ;  /* 0x0000c80053537a20 */ /* 0x000fe40000410000 */
[----:B------:R1:W1:Y:S01]  /*16140*/  MUFU.TANH R12, R36 ;  /* 0x00000024000c7308 */ /* 0x0002620000002400 */
[----:B------:R-:W-:Y:S01]  /*16150*/  FMUL.FTZ R84, R84, c[0x0][0x320] ;  /* 0x0000c80054547a20 */ /* 0x000fe20000410000 */
[----:B------:R-:W-:Y:S01]  /*16160*/  @P4 IADD3.X R3, R7, UR17, RZ, P0, !PT ;  /* 0x0000001107034c10 */ /* 0x000fe200087fe4ff */
[----:B------:R-:W-:Y:S01]  /*16170*/  FMUL.FTZ R85, R85, c[0x0][0x320] ;  /* 0x0000c80055557a20 */ /* 0x000fe20000410000 */
[----:B------:R-:W1:Y:S01]  /*16180*/  SHFL.IDX PT, R4, R5, RZ, 0x1c1f ;  /* 0x001c1fff05047589 */ /* 0x000e6200000e0000 */
[----:B------:R-:W-:Y:S01]  /*16190*/  FMUL.FTZ R86, R86, c[0x0][0x320] ;  /* 0x0000c80056567a20 */ /* 0x000fe20000410000 */
[----:B------:R-:W-:Y:S01]  /*161a0*/  PLOP3.LUT P0, PT, PT, PT, UP0, 0x40, 0x0 ;  /* 0x000000000000781c */ /* 0x000fe20003f0e808 */
[----:B------:R-:W-:Y:S02]  /*161b0*/  FMUL.FTZ R87, R87, c[0x0][0x320] ;  /* 0x0000c80057577a20 */ /* 0x000fe40000410000 */
[----:B------:R-:W-:Y:S01]  /*161c0*/  FMUL.FTZ R88, R88, c[0x0][0x320] ;  /* 0x0000c80058587a20 */ /* 0x000fe20000410000 */
[----:B------:R-:W1:Y:S01]  /*161d0*/  MUFU.TANH R37, R37 ;  /* 0x0000002500257308 */ /* 0x000e620000002400 */
[----:B------:R-:W-:Y:S01]  /*161e0*/  FMUL.FTZ R89, R89, c[0x0][0x320] ;  /* 0x0000c80059597a20 */ /* 0x000fe20000410000 */
[----:B------:R3:W-:Y:S01]  /*161f0*/  @P4 LDGSTS.E.BYPASS.LTC128B.128 [R227+0x5100], [R2.64], !P3 ;  /* 0x0510000002e34fae */ /* 0x0007e2000d901d68 */
[----:B------:R-:W-:Y:S01]  /*16200*/  FMUL.FTZ R91, R91, c[0x0][0x320] ;  /* 0x0000c8005b5b7a20 */ /* 0x000fe20000410000 */
[----:B--2---:R-:W-:Y:S01]  /*16210*/  @P4 IADD3 R8, P1, R2, UR16, RZ ;  /* 0x0000001002084c10 */ /* 0x004fe2000ff3e0ff */
[----:B------:R-:W-:Y:S02]  /*16220*/  FMUL.FTZ R92, R92, c[0x0][0x320] ;  /* 0x0000c8005c5c7a20 */ /* 0x000fe40000410000 */
[----:B------:R-:W-:Y:S01]  /*16230*/  FMUL.FTZ R93, R93, c[0x0][0x320] ;  /* 0x0000c8005d5d7a20 */ /* 0x000fe20000410000 */
[----:B------:R-:W-:Y:S01]  /*16240*/  @P4 IADD3.X R9, R3, UR17, RZ, P1, !PT ;  /* 0x0000001103094c10 */ /* 0x000fe20008ffe4ff */
[----:B------:R-:W-:Y:S01]  /*16250*/  FMUL.FTZ R26, R96, c[0x0][0x320] ;  /* 0x0000c800601a7a20 */ /* 0x000fe20000410000 */
[----:B------:R2:W1:Y:S01]  /*16260*/  MUFU.TANH R169, R38 ;  /* 0x0000002600a97308 */ /* 0x0004620000002400 */
[----:B------:R-:W-:Y:S01]  /*16270*/  FMUL.FTZ R27, R97, c[0x0][0x320] ;  /* 0x0000c800611b7a20 */ /* 0x000fe20000410000 */
[----:B----4-:R-:W-:Y:S01]  /*16280*/  MOV R7, UR12 ;  /* 0x0000000c00077c02 */ /* 0x010fe20008000f00 */
[----:B------:R4:W-:Y:S01]  /*16290*/  @P4 LDGSTS.E.BYPASS.LTC128B.128 [R227+0x5900], [R8.64], !P3 ;  /* 0x0590000008e34fae */ /* 0x0009e2000d901d68 */
[----:B------:R-:W-:Y:S02]  /*162a0*/  FMUL.FTZ R29, R98, c[0x0][0x320] ;  /* 0x0000c800621d7a20 */ /* 0x000fe40000410000 */
[----:B------:R-:W-:Y:S02]  /*162b0*/  FMUL.FTZ R28, R99, c[0x0][0x320] ;  /* 0x0000c800631c7a20 */ /* 0x000fe40000410000 */
[----:B------:R-:W-:Y:S02]  /*162c0*/  FMUL.FTZ R39, R39, c[0x0][0x320] ;  /* 0x0000c80027277a20 */ /* 0x000fe40000410000 */
[----:B------:R-:W1:Y:S01]  /*162d0*/  MUFU.TANH R48, R48 ;  /* 0x0000003000307308 */ /* 0x000e620000002400 */
[----:B------:R-:W0:Y:S01]  /*162e0*/  LDGDEPBAR ;  /* 0x00000000000079af */ /* 0x000e220000000000 */
[----:B------:R-:W-:Y:S02]  /*162f0*/  FMUL.FTZ R40, R40, c[0x0][0x320] ;  /* 0x0000c80028287a20 */ /* 0x000fe40000410000 */
[----:B------:R-:W-:Y:S02]  /*16300*/  FMUL.FTZ R41, R41, c[0x0][0x320] ;  /* 0x0000c80029297a20 */ /* 0x000fe40000410000 */
[----:B------:R-:W-:Y:S02]  /*16310*/  FMUL.FTZ R42, R42, c[0x0][0x320] ;  /* 0x0000c8002a2a7a20 */ /* 0x000fe40000410000 */
[----:B------:R-:W-:Y:S02]  /*16320*/  FMUL.FTZ R43, R43, c[0x0][0x320] ;  /* 0x0000c8002b2b7a20 */ /* 0x000fe40000410000 */
        /* <DEDUP_REMOVED lines=12> */
[----:B------:R2:W2:Y:S01]  /*163f0*/  MUFU.TANH R192, R41 ;  /* 0x0000002900c07308 */ /* 0x0004a20000002400 */
[----:B------:R-:W-:Y:S05]  /*16400*/  IMAD R0, R225, -0x60, RZ ;  /* 0xffffffa0e1007824 */ /* 0x000fea00078e02ff */
[C---:B---3--:R-:W-:Y:S02]  /*16410*/  IADD3 R2, -R15.reuse, 0x1, R0 ;  /* 0x000000010f027810 */ /* 0x048fe40007ffe100 */
[----:B----4-:R-:W-:Y:S02]  /*16420*/  IADD3 R8, -R15, R0, RZ ;  /* 0x000000000f087210 */ /* 0x010fe40007ffe1ff */
[----:B------:R3:W4:Y:S01]  /*16430*/  MUFU.TANH R200, R42 ;  /* 0x0000002a00c87308 */ /* 0x0007220000002400 */
[----:B------:R-:W-:Y:S04]  /*16440*/  IADD3 R7, -R7, UR7, R2 ;  /* 0x0000000707077c10 */ /* 0x000fe8000fffe102 */
[C---:B------:R-:W-:Y:S02]  /*16450*/  IADD3 R6, R7.reuse, c[0x0][0x328], RZ ;  /* 0x0000ca0007067a10 */ /* 0x040fe40007ffe0ff */
[----:B------:R-:W-:Y:S02]  /*16460*/  IADD3 R7, R7, UR10, RZ ;  /* 0x0000000a07077c10 */ /* 0x000fe4000fffe0ff */
[-C--:B-1----:R-:W-:Y:S01]  /*16470*/  IADD3 R3, R6, R4.reuse, RZ ;  /* 0x0000000406037210 */ /* 0x082fe20007ffe0ff */
[----:B------:R3:W1:Y:S01]  /*16480*/  MUFU.TANH R199, R43 ;  /* 0x0000002b00c77308 */ /* 0x0006620000002400 */
[----:B------:R-:W-:Y:S09]  /*16490*/  IADD3 R2, R7, R4, RZ ;  /* 0x0000000407027210 */ /* 0x000ff20007ffe0ff */
        /* <DEDUP_REMOVED lines=70> */
.L_x_287:
[----:B------:R-:W-:Y:S04]  /*16900*/  MOV R9, c[0x0][0x32c] ;  /* 0x0000cb0000097a02 */ /* 0x000fe80000000f00 */
[----:B------:R-:W-:Y:S11]  /*16910*/  ISETP.NE.AND P0, PT, R9, 0x1, PT ;  /* 0x000000010900780c */ /* 0x000ff60003f05270 */
[----:B------:R-:W-:Y:S02]  /*16920*/  @!UPT UIADD3 URZ, URZ, URZ, URZ ;  /* 0x0000003f3f3ff290 */ /* 0x000fe4000fffe03f */
[----:B------:R-:W-:Y:S05]  /*16930*/  @P0 IMAD.HI.U32 R9, R4, c[0x0][0x330], RZ ;  /* 0x0000cc0004090a27 */ /* 0x000fea00078e00ff */
[----:B------:R-:W-:Y:S02]  /*16940*/  @P0 SHF.R.U32.HI R4, RZ, c[0x0][0x334], R9 ;  /* 0x0000cd00ff040a19 */ /* 0x000fe40000011609 */
.L_x_288:
[----:B------:R-:W-:Y:S05]  /*16950*/  BSYNC B0 ;  /* 0x0000000000007941 */ /* 0x000fea0003800000 */
.L_x_286:
[----:B------:R-:W-:Y:S05]  /*16960*/  IMAD R4, R4, c[0x0][0x32c], R8 ;  /* 0x0000cb0004047a24 */ /* 0x000fea00078e0208 */
[----:B------:R-:W-:Y:S02]  /*16970*/  IADD3 R9, R4, c[0x0][0x32c], RZ ;  /* 0x0000cb0004097a10 */ /* 0x000fe40007ffe0ff */
[----:B------:R-:W-:Y:S02]  /*16980*/  IMNMX R2, R2, R4, !PT ;  /* 0x0000000402027217 */ /* 0x000fe40007800200 */
[----:B------:R-:W-:Y:S02]  /*16990*/  IMNMX R3, R3, R9, PT ;  /* 0x0000000903037217 */ /* 0x000fe40003800200 */
.L_x_285:
        /* <DEDUP_REMOVED lines=134> */
.L_x_291:
[----:B------:R-:W-:Y:S04]  /*17200*/  MOV R27, c[0x0][0x32c] ;  /* 0x0000cb00001b7a02 */ /* 0x000fe80000000f00 */
[----:B------:R-:W-:Y:S11]  /*17210*/  ISETP.NE.AND P2, PT, R27, 0x1, PT ;  /* 0x000000011b00780c */ /* 0x000ff60003f45270 */
[----:B------:R-:W-:Y:S02]  /*17220*/  @!UPT UIADD3 URZ, URZ, URZ, URZ ;  /* 0x0000003f3f3ff290 */ /* 0x000fe4000fffe03f */
[----:B------:R-:W-:Y:S05]  /*17230*/  @P2 IMAD.HI.U32 R27, R3, c[0x0][0x330], RZ ;  /* 0x0000cc00031b2a27 */ /* 0x000fea00078e00ff */
[----:B------:R-:W-:Y:S02]  /*17240*/  @P2 SHF.R.U32.HI R3, RZ, c[0x0][0x334], R27 ;  /* 0x0000cd00ff032a19 */ /* 0x000fe4000001161b */
.L_x_292:
[----:B------:R-:W-:Y:S05]  /*17250*/  BSYNC B0 ;  /* 0x0000000000007941 */ /* 0x000fea0003800000 */
.L_x_290:
[----:B------:R-:W-:Y:S05]  /*17260*/  IMAD R3, R3, c[0x0][0x32c], R8 ;  /* 0x0000cb0003037a24 */ /* 0x000fea00078e0208 */
[----:B------:R-:W-:Y:S02]  /*17270*/  IADD3 R27, R3, c[0x0][0x32c], RZ ;  /* 0x0000cb00031b7a10 */ /* 0x000fe40007ffe0ff */
[----:B------:R-:W-:Y:S02]  /*17280*/  IMNMX R0, R0, R3, !PT ;  /* 0x0000000300007217 */ /* 0x000fe40007800200 */
[----:B------:R-:W-:Y:S02]  /*17290*/  IMNMX R2, R2, R27, PT ;  /* 0x0000001b02027217 */ /* 0x000fe40003800200 */
.L_x_289:
        /* <DEDUP_REMOVED lines=111> */
.L_x_295:
[----:B------:R-:W-:Y:S04]  /*17990*/  MOV R27, c[0x0][0x32c] ;  /* 0x0000cb00001b7a02 */ /* 0x000fe80000000f00 */
[----:B------:R-:W-:Y:S11]  /*179a0*/  ISETP.NE.AND P2, PT, R27, 0x1, PT ;  /* 0x000000011b00780c */ /* 0x000ff60003f45270 */
[----:B------:R-:W-:Y:S02]  /*179b0*/  @!UPT UIADD3 URZ, URZ, URZ, URZ ;  /* 0x0000003f3f3ff290 */ /* 0x000fe4000fffe03f */
[----:B------:R-:W-:Y:S05]  /*179c0*/  @P2 IMAD.HI.U32 R27, R3, c[0x0][0x330], RZ ;  /* 0x0000cc00031b2a27 */ /* 0x000fea00078e00ff */
[----:B------:R-:W-:Y:S02]  /*179d0*/  @P2 SHF.R.U32.HI R3, RZ, c[0x0][0x334], R27 ;  /* 0x0000cd00ff032a19 */ /* 0x000fe4000001161b */
.L_x_296:
[----:B------:R-:W-:Y:S05]  /*179e0*/  BSYNC B0 ;  /* 0x0000000000007941 */ /* 0x000fea0003800000 */
.L_x_294:
[----:B------:R-:W-:Y:S05]  /*179f0*/  IMAD R3, R3, c[0x0][0x32c], R8 ;  /* 0x0000cb0003037a24 */ /* 0x000fea00078e0208 */
[----:B------:R-:W-:Y:S02]  /*17a00*/  IADD3 R27, R3, c[0x0][0x32c], RZ ;  /* 0x0000cb00031b7a10 */ /* 0x000fe40007ffe0ff */
[----:B------:R-:W-:Y:S02]  /*17a10*/  IMNMX R0, R0, R3, !PT ;  /* 0x0000000300007217 */ /* 0x000fe40007800200 */
[----:B------:R-:W-:Y:S02]  /*17a20*/  IMNMX R2, R2, R27, PT ;  /* 0x0000001b02027217 */ /* 0x000fe40003800200 */
.L_x_293:
        /* <DEDUP_REMOVED lines=111> */
.L_x_299:
[----:B------:R-:W-:Y:S04]  /*18120*/  MOV R5, c[0x0][0x32c] ;  /* 0x0000cb0000057a02 */ /* 0x000fe80000000f00 */
[----:B------:R-:W-:Y:S11]  /*18130*/  ISETP.NE.AND P2, PT, R5, 0x1, PT ;  /* 0x000000010500780c */ /* 0x000ff60003f45270 */
[----:B------:R-:W-:Y:S02]  /*18140*/  @!UPT UIADD3 URZ, URZ, URZ, URZ ;  /* 0x0000003f3f3ff290 */ /* 0x000fe4000fffe03f */
[----:B------:R-:W-:Y:S05]  /*18150*/  @P2 IMAD.HI.U32 R5, R3, c[0x0][0x330], RZ ;  /* 0x0000cc0003052a27 */ /* 0x000fea00078e00ff */
[----:B------:R-:W-:Y:S02]  /*18160*/  @P2 SHF.R.U32.HI R3, RZ, c[0x0][0x334], R5 ;  /* 0x0000cd00ff032a19 */ /* 0x000fe40000011605 */
.L_x_300:
[----:B------:R-:W-:Y:S05]  /*18170*/  BSYNC B0 ;  /* 0x0000000000007941 */ /* 0x000fea0003800000 */
.L_x_298:
[----:B------:R-:W-:Y:S05]  /*18180*/  IMAD R8, R3, c[0x0][0x32c], R8 ;  /* 0x0000cb0003087a24 */ /* 0x000fea00078e0208 */
[----:B------:R-:W-:Y:S02]  /*18190*/  IADD3 R3, R8, c[0x0][0x32c], RZ ;  /* 0x0000cb0008037a10 */ /* 0x000fe40007ffe0ff */
[----:B------:R-:W-:Y:S02]  /*181a0*/  IMNMX R0, R0, R8, !PT ;  /* 0x0000000800007217 */ /* 0x000fe40007800200 */
[----:B------:R-:W-:Y:S02]  /*181b0*/  IMNMX R2, R2, R3, PT ;  /* 0x0000000302027217 */ /* 0x000fe40003800200 */
.L_x_297:
        /* <DEDUP_REMOVED lines=95> */
[----:B------:R-:W-:Y:S01]  /*187b0*/  FMNMX.FTZ R3, R204, R3, !PT ;  /* 0x00000003cc037209 */ /* 0x000fe20007810000 */
[----:B------:R-:W1:Y:S01]  /*187c0*/  SHFL.BFLY PT, R5, R72, 0x2, 0x1f ;  /* 0x0c401f0048057f89 */ /* 0x000e6200000e0000 */
        /* <DEDUP_REMOVED lines=15> */
[----:B-1----:R-:W-:Y:S02]  /*188c0*/  FMNMX.FTZ R72, R72, R5, !PT ;  /* 0x0000000548487209 */ /* 0x002fe40007810000 */
[----:B------:R-:W-:Y:S02]  /*188d0*/  FSEL R185, R63, -INF , !P2 ;  /* 0xff8000003fb97808 */ /* 0x000fe40005000000 */
[----:B------:R-:W-:Y:S01]  /*188e0*/  ISETP.NE.AND P2, PT, R10, RZ, PT ;  /* 0x000000ff0a00720c */ /* 0x000fe20003f45270 */
[----:B------:R-:W1:Y:S01]  /*188f0*/  SHFL.BFLY PT, R7, R72, 0x1, 0x1f ;  /* 0x0c201f0048077f89 */ /* 0x000e6200000e0000 */
[----:B------:R-:W-:Y:S02]  /*18900*/  FMNMX.FTZ R3, R250, R3, !PT ;  /* 0x00000003fa037209 */ /* 0x000fe40007810000 */
[----:B------:R-:W-:Y:S02]  /*18910*/  ISETP.GT.AND P2, PT, R0, 0x40, !P2 ;  /* 0x000000400000780c */ /* 0x000fe40005744270 */
[----:B------:R-:W-:Y:S02]  /*18920*/  FMNMX.FTZ R5, R8, R103, !PT ;  /* 0x0000006708057209 */ /* 0x000fe40007810000 */
[----:B------:R-:W-:Y:S01]  /*18930*/  ISETP.LT.OR P2, PT, R2, 0x41, P2 ;  /* 0x000000410200780c */ /* 0x000fe20001741670 */
[----:B------:R-:W2:Y:S01]  /*18940*/  SHFL.BFLY PT, R6, R3, 0x2, 0x1f ;  /* 0x0c401f0003067f89 */ /* 0x000ea200000e0000 */
        /* <DEDUP_REMOVED lines=13> */
[----:B-1----:R-:W-:Y:S02]  /*18a20*/  FMNMX.FTZ R72, R72, R7, !PT ;  /* 0x0000000748487209 */ /* 0x002fe40007810000 */
[----:B------:R-:W-:Y:S02]  /*18a30*/  FMNMX.FTZ R4, R34, R4, !PT ;  /* 0x0000000422047209 */ /* 0x000fe40007810000 */
[----:B------:R-:W-:Y:S01]  /*18a40*/  ISETP.LT.OR P2, PT, R2, 0x49, P2 ;  /* 0x000000490200780c */ /* 0x000fe20001741670 */
[----:B------:R-:W-:Y:S01]  /*18a50*/  FMUL.FTZ R74, R72, c[0x0][0x2d0] ;  /* 0x0000b400484a7a20 */ /* 0x000fe20000410000 */
[----:B------:R-:W-:Y:S02]  /*18a60*/  FMNMX.FTZ R4, R35, R4, !PT ;  /* 0x0000000423047209 */ /* 0x000fe40007810000 */
[----:B--2---:R-:W-:Y:S02]  /*18a70*/  FMNMX.FTZ R3, R3, R6, !PT ;  /* 0x0000000603037209 */ /* 0x004fe40007810000 */
[----:B------:R-:W-:Y:S02]  /*18a80*/  FMNMX.FTZ R4, R45, R4, !PT ;  /* 0x000000042d047209 */ /* 0x000fe40007810000 */
[----:B------:R-:W-:Y:S01]  /*18a90*/  FMNMX.FTZ R5, R58, R5, !PT ;  /* 0x000000053a057209 */ /* 0x000fe20007810000 */
[----:B------:R-:W1:Y:S01]  /*18aa0*/  SHFL.BFLY PT, R71, R3, 0x1, 0x1f ;  /* 0x0c201f0003477f89 */ /* 0x000e6200000e0000 */
[----:B------:R-:W-:Y:S02]  /*18ab0*/  FMNMX.FTZ R4, R48, R4, !PT ;  /* 0x0000000430047209 */ /* 0x000fe40007810000 */
[----:B------:R-:W-:Y:S02]  /*18ac0*/  FSEL R192, R183, -INF , !P2 ;  /* 0xff800000b7c07808 */ /* 0x000fe40005000000 */
[----:B------:R-:W-:Y:S02]  /*18ad0*/  FMNMX.FTZ R4, R49, R4, !PT ;  /* 0x0000000431047209 */ /* 0x000fe40007810000 */
[----:B------:R-:W-:Y:S02]  /*18ae0*/  FSETP.NEU.FTZ.AND P2, PT, R72, -INF , PT ;  /* 0xff8000004800780b */ /* 0x000fe40003f5d000 */
[----:B------:R-:W-:Y:S02]  /*18af0*/  FMNMX.FTZ R4, R50, R4, !PT ;  /* 0x0000000432047209 */ /* 0x000fe40007810000 */
[----:B------:R-:W-:Y:S02]  /*18b00*/  FMNMX.FTZ R5, R62, R5, !PT ;  /* 0x000000053e057209 */ /* 0x000fe40007810000 */
[----:B------:R-:W-:Y:S02]  /*18b10*/  FMNMX.FTZ R4, R99, R4, !PT ;  /* 0x0000000463047209 */ /* 0x000fe40007810000 */
[----:B------:R-:W-:Y:S02]  /*18b20*/  FSEL R74, R74, RZ, P2 ;  /* 0x000000ff4a4a7208 */ /* 0x000fe40001000000 */
[----:B------:R-:W-:Y:S02]  /*18b30*/  FMNMX.FTZ R4, R170, R4, !PT ;  /* 0x00000004aa047209 */ /* 0x000fe40007810000 */
[----:B------:R-:W-:Y:S01]  /*18b40*/  FMNMX.FTZ R5, R88, R5, !PT ;  /* 0x0000000558057209 */ /* 0x000fe20007810000 */
[--C-:B------:R-:W-:Y:S01]  /*18b50*/  FFMA.FTZ R16, R43, c[0x0][0x2d0], -R74.reuse ;  /* 0x0000b4002b107a23 */ /* 0x100fe2000001084a */
[----:B------:R-:W-:Y:S02]  /*18b60*/  FMNMX.FTZ R4, R173, R4, !PT ;  /* 0x00000004ad047209 */ /* 0x000fe40007810000 */
[----:B------:R-:W-:Y:S01]  /*18b70*/  FMNMX.FTZ R6, R98, R5, !PT ;  /* 0x0000000562067209 */ /* 0x000fe20007810000 */
[--C-:B------:R-:W-:Y:S01]  /*18b80*/  FFMA.FTZ R5, R30, c[0x0][0x2d0], -R74.reuse ;  /* 0x0000b4001e057a23 */ /* 0x100fe2000001084a */
[----:B------:R-:W-:Y:S02]  /*18b90*/  FMNMX.FTZ R4, R175, R4, !PT ;  /* 0x00000004af047209 */ /* 0x000fe40007810000 */
[----:B------:R-:W-:Y:S01]  /*18ba0*/  FMNMX.FTZ R6, R168, R6, !PT ;  /* 0x00000006a8067209 */ /* 0x000fe20007810000 */
[----:B------:R2:W-:Y:S01]  /*18bb0*/  MUFU.EX2 R55, R5 ;  /* 0x0000000500377308 */ /* 0x0005e20000000800 */
[----:B------:R-:W-:Y:S02]  /*18bc0*/  FMNMX.FTZ R4, R184, R4, !PT ;  /* 0x00000004b8047209 */ /* 0x000fe40007810000 */
[----:B-1----:R-:W-:Y:S01]  /*18bd0*/  FMNMX.FTZ R71, R3, R71, !PT ;  /* 0x0000004703477209 */ /* 0x002fe20007810000 */
[--C-:B------:R-:W-:Y:S01]  /*18be0*/  FFMA.FTZ R3, R32, c[0x0][0x2d0], -R74.reuse ;  /* 0x0000b40020037a23 */ /* 0x100fe2000001084a */
[----:B------:R-:W-:Y:S02]  /*18bf0*/  FMNMX.FTZ R4, R188, R4, !PT ;  /* 0x00000004bc047209 */ /* 0x000fe40007810000 */
[----:B------:R-:W-:Y:S01]  /*18c00*/  ISETP.GT.AND P1, PT, R0, 0x49, !P1 ;  /* 0x000000490000780c */ /* 0x000fe20004f24270 */
[----:B------:R-:W-:Y:S01]  /*18c10*/  FMUL.FTZ R75, R71, c[0x0][0x2d0] ;  /* 0x0000b400474b7a20 */ /* 0x000fe20000410000 */
[----:B------:R-:W-:Y:S01]  /*18c20*/  FMNMX.FTZ R4, R189, R4, !PT ;  /* 0x00000004bd047209 */ /* 0x000fe20007810000 */
[----:B------:R1:W-:Y:S01]  /*18c30*/  MUFU.EX2 R84, R3 ;  /* 0x0000000300547308 */ /* 0x0003e20000000800 */
[----:B------:R-:W-:Y:S02]  /*18c40*/  ISETP.LT.OR P1, PT, R2, 0x4a, P1 ;  /* 0x0000004a0200780c */ /* 0x000fe40000f21670 */
[----:B------:R-:W-:Y:S02]  /*18c50*/  FMNMX.FTZ R4, R191, R4, !PT ;  /* 0x00000004bf047209 */ /* 0x000fe40007810000 */
[----:B------:R-:W-:Y:S02]  /*18c60*/  FSEL R183, R79, -INF , !P1 ;  /* 0xff8000004fb77808 */ /* 0x000fe40004800000 */
[----:B------:R-:W-:Y:S02]  /*18c70*/  FMNMX.FTZ R4, R201, R4, !PT ;  /* 0x00000004c9047209 */ /* 0x000fe40007810000 */
[----:B------:R-:W-:Y:S02]  /*18c80*/  FSETP.NEU.FTZ.AND P1, PT, R71, -INF , PT ;  /* 0xff8000004700780b */ /* 0x000fe40003f3d000 */
[----:B------:R-:W-:Y:S02]  /*18c90*/  FMNMX.FTZ R4, R202, R4, !PT ;  /* 0x00000004ca047209 */ /* 0x000fe40007810000 */
[----:B------:R-:W-:Y:S02]  /*18ca0*/  FSEL R75, R75, RZ, P1 ;  /* 0x000000ff4b4b7208 */ /* 0x000fe40000800000 */
[----:B------:R-:W-:Y:S02]  /*18cb0*/  FMNMX.FTZ R4, R205, R4, !PT ;  /* 0x00000004cd047209 */ /* 0x000fe40007810000 */
[----:B--2---:R-:W-:Y:S01]  /*18cc0*/  FMNMX.FTZ R5, R169, R6, !PT ;  /* 0x00000006a9057209 */ /* 0x004fe20007810000 */
[--C-:B------:R-:W-:Y:S01]  /*18cd0*/  FFMA.FTZ R6, R31, c[0x0][0x2d0], -R74.reuse ;  /* 0x0000b4001f067a23 */ /* 0x100fe2000001084a */
[----:B------:R-:W-:Y:S01]  /*18ce0*/  FMNMX.FTZ R4, R207, R4, !PT ;  /* 0x00000004cf047209 */ /* 0x000fe20007810000 */
[--C-:B------:R-:W-:Y:S01]  /*18cf0*/  FFMA.FTZ R12, R42, c[0x0][0x2d0], -R75.reuse ;  /* 0x0000b4002a0c7a23 */ /* 0x100fe2000001084b */
[----:B------:R-:W-:Y:S01]  /*18d00*/  FMNMX.FTZ R5, R172, R5, !PT ;  /* 0x00000005ac057209 */ /* 0x000fe20007810000 */
[----:B------:R-:W-:Y:S01]  /*18d10*/  MUFU.EX2 R89, R6 ;  /* 0x0000000600597308 */ /* 0x000fe20000000800 */
[----:B------:R-:W-:Y:S02]  /*18d20*/  FMNMX.FTZ R4, R236, R4, !PT ;  /* 0x00000004ec047209 */ /* 0x000fe40007810000 */
[----:B------:R-:W-:Y:S02]  /*18d30*/  FMNMX.FTZ R5, R180, R5, !PT ;  /* 0x00000005b4057209 */ /* 0x000fe40007810000 */
[----:B------:R-:W-:Y:S02]  /*18d40*/  FMNMX.FTZ R4, R237, R4, !PT ;  /* 0x00000004ed047209 */ /* 0x000fe40007810000 */
[----:B------:R-:W-:Y:S02]  /*18d50*/  FMNMX.FTZ R5, R179, R5, !PT ;  /* 0x00000005b3057209 */ /* 0x000fe40007810000 */
[----:B------:R-:W-:Y:S01]  /*18d60*/  FMNMX.FTZ R4, R238, R4, !PT ;  /* 0x00000004ee047209 */ /* 0x000fe20007810000 */
[----:B------:R-:W-:Y:S01]  /*18d70*/  MUFU.EX2 R63, R12 ;  /* 0x0000000c003f7308 */ /* 0x000fe20000000800 */
[----:B-1----:R-:W-:Y:S01]  /*18d80*/  FMNMX.FTZ R3, R178, R5, !PT ;  /* 0x00000005b2037209 */ /* 0x002fe20007810000 */
[----:B------:R-:W-:Y:S01]  /*18d90*/  FFMA.FTZ R5, R36, c[0x0][0x2d0], -R74 ;  /* 0x0000b40024057a23 */ /* 0x000fe2000001084a */
[----:B------:R-:W-:Y:S02]  /*18da0*/  FMNMX.FTZ R4, R239, R4, !PT ;  /* 0x00000004ef047209 */ /* 0x000fe40007810000 */
[C---:B------:R-:W-:Y:S02]  /*18db0*/  ISETP.GT.AND P6, PT, R0.reuse, 0x50, !P6 ;  /* 0x000000500000780c */ /* 0x040fe400077c4270 */
[C---:B------:R-:W-:Y:S01]  /*18dc0*/  ISETP.GT.AND P5, PT, R0.reuse, 0x51, !P5 ;  /* 0x000000510000780c */ /* 0x040fe20006fa4270 */
[----:B------:R-:W1:Y:S01]  /*18dd0*/  SHFL.BFLY PT, R7, R4, 0x2, 0x1f ;  /* 0x0c401f0004077f89 */ /* 0x000e6200000e0000 */
[C---:B------:R-:W-:Y:S01]  /*18de0*/  ISETP.GT.AND P4, PT, R0.reuse, 0x58, !P4 ;  /* 0x000000580000780c */ /* 0x040fe20006784270 */
[----:B------:R2:W3:Y:S01]  /*18df0*/  MUFU.EX2 R87, R5 ;  /* 0x0000000500577308 */ /* 0x0004e20000000800 */
[----:B------:R-:W-:Y:S01]  /*18e00*/  ISETP.GT.AND P0, PT, R0, 0x59, !P0 ;  /* 0x000000590000780c */ /* 0x000fe20004704270 */
[--C-:B------:R-:W-:Y:S01]  /*18e10*/  FFMA.FTZ R0, R33, c[0x0][0x2d0], -R75.reuse ;  /* 0x0000b40021007a23 */ /* 0x100fe2000001084b */
[----:B------:R-:W-:Y:S02]  /*18e20*/  FMNMX.FTZ R3, R185, R3, !PT ;  /* 0x00000003b9037209 */ /* 0x000fe40007810000 */
[C---:B------:R-:W-:Y:S02]  /*18e30*/  ISETP.LT.OR P6, PT, R2.reuse, 0x51, P6 ;  /* 0x000000510200780c */ /* 0x040fe400037c1670 */
[----:B------:R-:W-:Y:S02]  /*18e40*/  ISETP.LT.OR P5, PT, R2, 0x52, P5 ;  /* 0x000000520200780c */ /* 0x000fe40002fa1670 */
[----:B------:R-:W-:Y:S01]  /*18e50*/  FSEL R194, R78, -INF , !P6 ;  /* 0xff8000004ec27808 */ /* 0x000fe20007000000 */
[----:B------:R4:W-:Y:S01]  /*18e60*/  MUFU.EX2 R60, R0 ;  /* 0x00000000003c7308 */ /* 0x0009e20000000800 */
[----:B------:R-:W-:Y:S02]  /*18e70*/  FMNMX.FTZ R3, R199, R3, !PT ;  /* 0x00000003c7037209 */ /* 0x000fe40007810000 */
[----:B------:R-:W-:Y:S02]  /*18e80*/  FSEL R195, R91, -INF , !P5 ;  /* 0xff8000005bc37808 */ /* 0x000fe40006800000 */
[----:B------:R-:W-:Y:S02]  /*18e90*/  FMNMX.FTZ R3, R200, R3, !PT ;  /* 0x00000003c8037209 */ /* 0x000fe40007810000 */
[----:B------:R-:W-:Y:S02]  /*18ea0*/  ISETP.LT.OR P0, PT, R2, 0x5a, P0 ;  /* 0x0000005a0200780c */ /* 0x000fe40000701670 */
[----:B------:R-:W-:Y:S01]  /*18eb0*/  FMNMX.FTZ R3, R192, R3, !PT ;  /* 0x00000003c0037209 */ /* 0x000fe20007810000 */
[----:B------:R-:W-:Y:S01]  /*18ec0*/  MUFU.EX2 R33, R16 ;  /* 0x0000001000217308 */ /* 0x000fe20000000800 */
[----:B------:R-:W-:Y:S02]  /*18ed0*/  FSEL R73, R57, -INF , !P0 ;  /* 0xff80000039497808 */ /* 0x000fe40004000000 */
[----:B-1----:R-:W-:Y:S01]  /*18ee0*/  FMNMX.FTZ R4, R4, R7, !PT ;  /* 0x0000000704047209 */ /* 0x002fe20007810000 */
[--C-:B--2---:R-:W-:Y:S01]  /*18ef0*/  FFMA.FTZ R5, R29, c[0x0][0x2d0], -R75.reuse ;  /* 0x0000b4001d057a23 */ /* 0x104fe2000001084b */
[----:B------:R-:W-:Y:S02]  /*18f00*/  FMNMX.FTZ R3, R183, R3, !PT ;  /* 0x00000003b7037209 */ /* 0x000fe40007810000 */
[----:B------:R-:W-:Y:S01]  /*18f10*/  ISETP.LT.OR P4, PT, R2, 0x59, P4 ;  /* 0x000000590200780c */ /* 0x000fe20002781670 */
[----:B------:R-:W1:Y:S01]  /*18f20*/  SHFL.BFLY PT, R70, R4, 0x1, 0x1f ;  /* 0x0c201f0004467f89 */ /* 0x000e6200000e0000 */
[----:B------:R-:W-:Y:S01]  /*18f30*/  FMNMX.FTZ R3, R194, R3, !PT ;  /* 0x00000003c2037209 */ /* 0x000fe20007810000 */
[----:B------:R-:W2:Y:S01]  /*18f40*/  MUFU.EX2 R86, R5 ;  /* 0x0000000500567308 */ /* 0x000ea20000000800 */
[--C-:B------:R-:W-:Y:S01]  /*18f50*/  FFMA.FTZ R2, R37, c[0x0][0x2d0], -R75.reuse ;  /* 0x0000b40025027a23 */ /* 0x100fe2000001084b */
[----:B---3--:R-:W-:Y:S02]  /*18f60*/  F2FP.BF16.PACK_AB R78, R87, R84 ;  /* 0x00000054574e723e */ /* 0x008fe400000010ff */
[----:B----4-:R-:W-:Y:S01]  /*18f70*/  FMNMX.FTZ R0, R195, R3, !PT ;  /* 0x00000003c3007209 */ /* 0x010fe20007810000 */
[--C-:B------:R-:W-:Y:S01]  /*18f80*/  FFMA.FTZ R3, R38, c[0x0][0x2d0], -R75.reuse ;  /* 0x0000b40026037a23 */ /* 0x100fe2000001084b */
[----:B------:R-:W-:Y:S04]  /*18f90*/  FSEL R197, R59, -INF , !P4 ;  /* 0xff8000003bc57808 */ /* 0x000fe80006000000 */
[----:B------:R3:W-:Y:S01]  /*18fa0*/  MUFU.EX2 R53, R3 ;  /* 0x0000000300357308 */ /* 0x0007e20000000800 */
[----:B------:R-:W-:Y:S04]  /*18fb0*/  FMNMX.FTZ R0, R197, R0, !PT ;  /* 0x00000000c5007209 */ /* 0x000fe80007810000 */
[----:B------:R-:W-:Y:S05]  /*18fc0*/  FMNMX.FTZ R0, R73, R0, !PT ;  /* 0x0000000049007209 */ /* 0x000fea0007810000 */
[----:B------:R4:W-:Y:S01]  /*18fd0*/  MUFU.EX2 R85, R2 ;  /* 0x0000000200557308 */ /* 0x0009e20000000800 */
[----:B-1----:R-:W-:Y:S02]  /*18fe0*/  FMNMX.FTZ R70, R4, R70, !PT ;  /* 0x0000004604467209 */ /* 0x002fe40007810000 */
[----:B--2---:R-:W-:Y:S02]  /*18ff0*/  F2FP.BF16.PACK_AB R77, R60, R86 ;  /* 0x000000563c4d723e */ /* 0x004fe400000010ff */
[C---:B------:R-:W-:Y:S01]  /*19000*/  FSETP.NEU.FTZ.AND P0, PT, R70.reuse, -INF , PT ;  /* 0xff8000004600780b */ /* 0x040fe20003f1d000 */
[----:B------:R-:W-:Y:S05]  /*19010*/  FMUL.FTZ R96, R70, c[0x0][0x2d0] ;  /* 0x0000b40046607a20 */ /* 0x000fea0000410000 */
[----:B------:R-:W-:Y:S05]  /*19020*/  FSEL R96, R96, RZ, P0 ;  /* 0x000000ff60607208 */ /* 0x000fea0000000000 */
[--C-:B---3--:R-:W-:Y:S02]  /*19030*/  FFMA.FTZ R3, R27, c[0x0][0x2d0], -R96.reuse ;  /* 0x0000b4001b037a23 */ /* 0x108fe40000010860 */
[--C-:B------:R-:W-:Y:S02]  /*19040*/  FFMA.FTZ R4, R35, c[0x0][0x2d0], -R96.reuse ;  /* 0x0000b40023047a23 */ /* 0x100fe40000010860 */
[----:B------:R1:W-:Y:S01]  /*19050*/  MUFU.EX2 R92, R3 ;  /* 0x00000003005c7308 */ /* 0x0003e20000000800 */
[--C-:B------:R-:W-:Y:S01]  /*19060*/  FFMA.FTZ R32, R45, c[0x0][0x2d0], -R96.reuse ;  /* 0x0000b4002d207a23 */ /* 0x100fe20000010860 */
[----:B----4-:R-:W2:Y:S08]  /*19070*/  SHFL.BFLY PT, R2, R0, 0x2, 0x1f ;  /* 0x0c401f0000027f89 */ /* 0x010eb000000e0000 */
[----:B------:R-:W-:Y:S01]  /*19080*/  MUFU.EX2 R54, R4 ;  /* 0x0000000400367308 */ /* 0x000fe20000000800 */
[--C-:B-1----:R-:W-:Y:S02]  /*19090*/  FFMA.FTZ R3, R28, c[0x0][0x2d0], -R96.reuse ;  /* 0x0000b4001c037a23 */ /* 0x102fe40000010860 */
[----:B------:R-:W-:Y:S07]  /*190a0*/  FFMA.FTZ R28, R47, c[0x0][0x2d0], -R75 ;  /* 0x0000b4002f1c7a23 */ /* 0x000fee000001084b */
[----:B------:R1:W3:Y:S02]  /*190b0*/  MUFU.EX2 R61, R3 ;  /* 0x00000003003d7308 */ /* 0x0002e40000000800 */
[----:B-1----:R-:W-:Y:S01]  /*190c0*/  FFMA.FTZ R3, R34, c[0x0][0x2d0], -R96 ;  /* 0x0000b40022037a23 */ /* 0x002fe20000010860 */
[----:B---3--:R-:W-:Y:S07]  /*190d0*/  F2FP.BF16.PACK_AB R64, R61, R92 ;  /* 0x0000005c3d40723e */ /* 0x008fee00000010ff */
[----:B------:R2:W-:Y:S02]  /*190e0*/  MUFU.EX2 R52, R3 ;  /* 0x0000000300347308 */ /* 0x0005e40000000800 */
[----:B--2---:R-:W-:Y:S01]  /*190f0*/  FMNMX.FTZ R3, R0, R2, !PT ;  /* 0x0000000200037209 */ /* 0x004fe20007810000 */
[----:B------:R-:W-:Y:S01]  /*19100*/  FFMA.FTZ R2, R39, c[0x0][0x2d0], -R74 ;  /* 0x0000b40027027a23 */ /* 0x000fe2000001084a */
[----:B------:R-:W-:Y:S01]  /*19110*/  FSEL R0, R72, RZ, P2 ;  /* 0x000000ff48007208 */ /* 0x000fe20001000000 */
[----:B------:R-:W-:Y:S05]  /*19120*/  LDSM.16.MT88.4 R36, [R212+0x100] ;  /* 0x00010000d424783b */ /* 0x000fea0000004200 */
[----:B------:R1:W-:Y:S01]  /*19130*/  MUFU.EX2 R80, R2 ;  /* 0x0000000200507308 */ /* 0x0003e20000000800 */
[----:B------:R-:W-:Y:S01]  /*19140*/  FADD.FTZ R0, -R0, R100 ;  /* 0x0000006400007221 */ /* 0x000fe20000010100 */
[----:B------:R-:W-:Y:S03]  /*19150*/  MOV R100, R55 ;  /* 0x0000003700647202 */ /* 0x000fe60000000f00 */
[----:B------:R-:W-:Y:S01]  /*19160*/  FMUL.FTZ R0, R0, c[0x0][0x2d0] ;  /* 0x0000b40000007a20 */ /* 0x000fe20000410000 */
[----:B------:R-:W-:Y:S01]  /*19170*/  F2FP.BF16.PACK_AB R76, R89, R100 ;  /* 0x00000064594c723e */ /* 0x000fe200000010ff */
[----:B------:R-:W2:Y:S03]  /*19180*/  SHFL.BFLY PT, R4, R3, 0x1, 0x1f ;  /* 0x0c201f0003047f89 */ /* 0x000ea600000e0000 */
        /* <DEDUP_REMOVED lines=14> */
[----:B------:R-:W-:Y:S02]  /*19270*/  IMAD.MOV.U32 R102, RZ, RZ, R54 ;  /* 0x000000ffff667224 */ /* 0x000fe400078e0036 */
[----:B------:R2:W3:Y:S01]  /*19280*/  MUFU.EX2 R2, R0 ;  /* 0x0000000000027308 */ /* 0x0004e20000000800 */
[----:B------:R-:W-:Y:S02]  /*19290*/  FFMA.FTZ R4, R24, c[0x0][0x2d0], -R97 ;  /* 0x0000b40018047a23 */ /* 0x000fe40000010861 */
[----:B------:R-:W-:Y:S02]  /*192a0*/  IMAD.MOV.U32 R116, RZ, RZ, R89 ;  /* 0x000000ffff747224 */ /* 0x000fe400078e0059 */
[----:B------:R-:W-:Y:S02]  /*192b0*/  FMUL.FTZ R17, R69, R117 ;  /* 0x0000007545117220 */ /* 0x000fe40000410000 */
[--C-:B------:R-:W-:Y:S02]  /*192c0*/  FFMA.FTZ R58, R58, c[0x0][0x2d0], -R97.reuse ;  /* 0x0000b4003a3a7a23 */ /* 0x100fe40000010861 */
[----:B------:R-:W-:Y:S01]  /*192d0*/  FFMA.FTZ R62, R62, c[0x0][0x2d0], -R97 ;  /* 0x0000b4003e3e7a23 */ /* 0x000fe20000010861 */
[----:B------:R4:W-:Y:S01]  /*192e0*/  MUFU.EX2 R59, R4 ;  /* 0x00000004003b7308 */ /* 0x0009e20000000800 */
[----:B------:R-:W-:Y:S02]  /*192f0*/  FFMA.FTZ R24, R44, c[0x0][0x2d0], -R75 ;  /* 0x0000b4002c187a23 */ /* 0x000fe4000001084b */
[C---:B-1----:R-:W-:Y:S02]  /*19300*/  FMUL.FTZ R7, R68.reuse, R107 ;  /* 0x0000006b44077220 */ /* 0x042fe40000410000 */
[C---:B------:R-:W-:Y:S02]  /*19310*/  FMUL.FTZ R34, R68.reuse, R134 ;  /* 0x0000008644227220 */ /* 0x040fe40000410000 */
[C---:B------:R-:W-:Y:S02]  /*19320*/  FMUL.FTZ R35, R68.reuse, R135 ;  /* 0x0000008744237220 */ /* 0x040fe40000410000 */
[C---:B------:R-:W-:Y:S01]  /*19330*/  FMUL.FTZ R18, R68.reuse, R118 ;  /* 0x0000007644127220 */ /* 0x040fe20000410000 */
[----:B------:R1:W5:Y:S01]  /*19340*/  MUFU.EX2 R30, R24 ;  /* 0x00000018001e7308 */ /* 0x0003620000000800 */
[----:B------:R-:W-:Y:S02]  /*19350*/  FMUL.FTZ R19, R68, R119 ;  /* 0x0000007744137220 */ /* 0x000fe40000410000 */
[----:B------:R-:W-:Y:S02]  /*19360*/  FFMA.FTZ R44, R50, c[0x0][0x2d0], -R96 ;  /* 0x0000b400322c7a23 */ /* 0x000fe40000010860 */
[----:B--2---:R-:W-:Y:S02]  /*19370*/  FFMA.FTZ R0, R8, c[0x0][0x2d0], -R97 ;  /* 0x0000b40008007a23 */ /* 0x004fe40000010861 */
[----:B------:R-:W-:Y:S02]  /*19380*/  IMAD.MOV.U32 R118, RZ, RZ, R60 ;  /* 0x000000ffff767224 */ /* 0x000fe400078e003c */
[----:B---3--:R-:W-:Y:S01]  /*19390*/  FMUL.FTZ R45, R2, R145 ;  /* 0x00000091022d7220 */ /* 0x008fe20000410000 */
[----:B------:R2:W3:Y:S01]  /*193a0*/  MUFU.EX2 R6, R0 ;  /* 0x0000000000067308 */ /* 0x0004e20000000800 */
[----:B------:R-:W-:Y:S02]  /*193b0*/  FFMA.FTZ R8, R40, c[0x0][0x2d0], -R75 ;  /* 0x0000b40028087a23 */ /* 0x000fe4000001084b */
[----:B------:R-:W-:Y:S02]  /*193c0*/  FMUL.FTZ R50, R68, R150 ;  /* 0x0000009644327220 */ /* 0x000fe40000410000 */
[----:B----4-:R-:W-:Y:S02]  /*193d0*/  FFMA.FTZ R4, R26, c[0x0][0x2d0], -R97 ;  /* 0x0000b4001a047a23 */ /* 0x010fe40000010861 */
[C---:B------:R-:W-:Y:S01]  /*193e0*/  FMUL.FTZ R9, R2.reuse, R109 ;  /* 0x0000006d02097220 */ /* 0x040fe20000410000 */
[----:B------:R-:W-:Y:S01]  /*193f0*/  MOV R109, R61 ;  /* 0x0000003d006d7202 */ /* 0x000fe20000000f00 */
[C---:B------:R-:W-:Y:S01]  /*19400*/  FMUL.FTZ R12, R2.reuse, R112 ;  /* 0x00000070020c7220 */ /* 0x040fe20000410000 */
[----:B------:R-:W4:Y:S01]  /*19410*/  MUFU.EX2 R57, R4 ;  /* 0x0000000400397308 */ /* 0x000f220000000800 */
[----:B------:R-:W-:Y:S01]  /*19420*/  MOV R112, R92 ;  /* 0x0000005c00707202 */ /* 0x000fe20000000f00 */
[----:B------:R-:W-:Y:S02]  /*19430*/  FFMA.FTZ R92, R95, c[0x0][0x2d0], -R75 ;  /* 0x0000b4005f5c7a23 */ /* 0x000fe4000001084b */
[C---:B------:R-:W-:Y:S02]  /*19440*/  FMUL.FTZ R13, R2.reuse, R113 ;  /* 0x00000071020d7220 */ /* 0x040fe40000410000 */
[C---:B-1----:R-:W-:Y:S02]  /*19450*/  FMUL.FTZ R24, R2.reuse, R124 ;  /* 0x0000007c02187220 */ /* 0x042fe40000410000 */
[----:B------:R-:W-:Y:S02]  /*19460*/  FMUL.FTZ R29, R2, R129 ;  /* 0x00000081021d7220 */ /* 0x000fe40000410000 */
[----:B------:R1:W1:Y:S01]  /*19470*/  MUFU.EX2 R31, R8 ;  /* 0x00000008001f7308 */ /* 0x0002620000000800 */
[----:B-----5:R-:W-:Y:S02]  /*19480*/  IMAD.MOV.U32 R129, RZ, RZ, R30 ;  /* 0x000000ffff817224 */ /* 0x020fe400078e001e */
[----:B------:R-:W-:Y:S02]  /*19490*/  FFMA.FTZ R40, R49, c[0x0][0x2d0], -R96 ;  /* 0x0000b40031287a23 */ /* 0x000fe40000010860 */
[----:B--2---:R-:W-:Y:S02]  /*194a0*/  FFMA.FTZ R0, R25, c[0x0][0x2d0], -R97 ;  /* 0x0000b40019007a23 */ /* 0x004fe40000010861 */
[----:B------:R-:W-:Y:S02]  /*194b0*/  FMUL.FTZ R49, R69, R149 ;  /* 0x0000009545317220 */ /* 0x000fe40000410000 */
[----:B---3--:R-:W-:Y:S01]  /*194c0*/  IMAD.MOV.U32 R105, RZ, RZ, R6 ;  /* 0x000000ffff697224 */ /* 0x008fe200078e0006 */
[----:B------:R2:W3:Y:S01]  /*194d0*/  MUFU.EX2 R101, R0 ;  /* 0x0000000000657308 */ /* 0x0004e20000000800 */
[----:B------:R-:W-:Y:S01]  /*194e0*/  FMUL.FTZ R6, R68, R106 ;  /* 0x0000006a44067220 */ /* 0x000fe20000410000 */
[----:B------:R-:W-:Y:S01]  /*194f0*/  MOV R106, R52 ;  /* 0x00000034006a7202 */ /* 0x000fe20000000f00 */
[----:B------:R-:W-:Y:S01]  /*19500*/  FMUL.FTZ R25, R2, R125 ;  /* 0x0000007d02197220 */ /* 0x000fe20000410000 */
[----:B----4-:R-:W-:Y:S01]  /*19510*/  F2FP.BF16.PACK_AB R67, R57, R59 ;  /* 0x0000003b3943723e */ /* 0x010fe200000010ff */
[----:B------:R-:W-:Y:S01]  /*19520*/  FFMA.FTZ R4, R41, c[0x0][0x2d0], -R74 ;  /* 0x0000b40029047a23 */ /* 0x000fe2000001084a */
[----:B------:R-:W-:Y:S01]  /*19530*/  F2FP.BF16.PACK_AB R66, R102, R106 ;  /* 0x0000006a6642723e */ /* 0x000fe200000010ff */
[C---:B------:R-:W-:Y:S01]  /*19540*/  FMUL.FTZ R41, R2.reuse, R141 ;  /* 0x0000008d02297220 */ /* 0x040fe20000410000 */
[----:B------:R-:W-:Y:S01]  /*19550*/  MOV R117, R57 ;  /* 0x0000003900757202 */ /* 0x000fe20000000f00 */
[C---:B------:R-:W-:Y:S01]  /*19560*/  FMUL.FTZ R57, R2.reuse, R157 ;  /* 0x0000009d02397220 */ /* 0x040fe20000410000 */
[----:B------:R4:W-:Y:S01]  /*19570*/  MUFU.EX2 R91, R4 ;  /* 0x00000004005b7308 */ /* 0x0009e20000000800 */
[----:B------:R-:W-:Y:S02]  /*19580*/  IMAD.MOV.U32 R113, RZ, RZ, R59 ;  /* 0x000000ffff717224 */ /* 0x000fe400078e003b */
[C---:B------:R-:W-:Y:S02]  /*19590*/  FMUL.FTZ R60, R2.reuse, R160 ;  /* 0x000000a0023c7220 */ /* 0x040fe40000410000 */
[C---:B-1----:R-:W-:Y:S02]  /*195a0*/  FMUL.FTZ R8, R2.reuse, R108 ;  /* 0x0000006c02087220 */ /* 0x042fe40000410000 */
[----:B------:R-:W-:Y:S02]  /*195b0*/  IMAD.MOV.U32 R125, RZ, RZ, R31 ;  /* 0x000000ffff7d7224 */ /* 0x000fe400078e001f */
[----:B------:R-:W-:Y:S01]  /*195c0*/  IMAD.MOV.U32 R108, RZ, RZ, R84 ;  /* 0x000000ffff6c7224 */ /* 0x000fe200078e0054 */
[----:B------:R1:W-:Y:S01]  /*195d0*/  MUFU.EX2 R124, R32 ;  /* 0x00000020007c7308 */ /* 0x0003e20000000800 */
[----:B------:R-:W-:Y:S01]  /*195e0*/  FMUL.FTZ R61, R2, R161 ;  /* 0x000000a1023d7220 */ /* 0x000fe20000410000 */
[----:B--2---:R-:W-:Y:S02]  /*195f0*/  FSEL R0, R3, RZ, P0 ;  /* 0x000000ff03007208 */ /* 0x004fe40000000000 */
[----:B---3--:R-:W-:Y:S02]  /*19600*/  F2FP.BF16.PACK_AB R65, R101, R105 ;  /* 0x000000696541723e */ /* 0x008fe400000010ff */
[----:B------:R-:W-:Y:S01]  /*19610*/  ISETP.GT.AND P0, PT, R225, UR4, PT ;  /* 0x00000004e1007c0c */ /* 0x000fe2000bf04270 */
[----:B------:R-:W-:Y:S01]  /*19620*/  FADD.FTZ R0, -R0, R103 ;  /* 0x0000006700007221 */ /* 0x000fe20000010100 */
[----:B------:R-:W-:Y:S02]  /*19630*/  MOV R103, R53 ;  /* 0x0000003500677202 */ /* 0x000fe40000000f00 */
[----:B------:R2:W-:Y:S01]  /*19640*/  MUFU.EX2 R107, R44 ;  /* 0x0000002c006b7308 */ /* 0x0005e20000000800 */
[----:B------:R-:W3:Y:S01]  /*19650*/  LDSM.16.MT88.4 R52, [R210+0x100] ;  /* 0x00010000d234783b */ /* 0x000ee20000004200 */
[----:B------:R-:W-:Y:S01]  /*19660*/  FMUL.FTZ R0, R0, c[0x0][0x2d0] ;  /* 0x0000b40000007a20 */ /* 0x000fe20000410000 */
[----:B------:R-:W-:Y:S01]  /*19670*/  F2FP.BF16.PACK_AB R79, R103, R85 ;  /* 0x00000055674f723e */ /* 0x000fe200000010ff */
[C---:B----4-:R-:W-:Y:S06]  /*19680*/  FMUL.FTZ R4, R69.reuse, R104 ;  /* 0x0000006845047220 */ /* 0x050fec0000410000 */
[----:B------:R-:W4:Y:S01]  /*19690*/  MUFU.EX2 R0, R0 ;  /* 0x0000000000007308 */ /* 0x000f220000000800 */
[-C--:B------:R-:W-:Y:S01]  /*196a0*/  HMMA.16816.F32.BF16 R4, R76, R20.reuse, R4 ;  /* 0x000000144c04723c */ /* 0x080fe20000041804 */
[C---:B-1----:R-:W-:Y:S08]  /*196b0*/  FMUL.FTZ R32, R69.reuse, R132 ;  /* 0x0000008445207220 */ /* 0x042ff00000410000 */
[----:B------:R-:W1:Y:S03]  /*196c0*/  MUFU.EX2 R104, R28 ;  /* 0x0000001c00687308 */ /* 0x000e660000000800 */
[----:B--2---:R-:W-:Y:S02]  /*196d0*/  FMUL.FTZ R44, R2, R144 ;  /* 0x00000090022c7220 */ /* 0x004fe40000410000 */
[C---:B----4-:R-:W-:Y:S02]  /*196e0*/  FMUL.FTZ R11, R0.reuse, R111 ;  /* 0x0000006f000b7220 */ /* 0x050fe40000410000 */
[C---:B------:R-:W-:Y:S02]  /*196f0*/  FMUL.FTZ R10, R0.reuse, R110 ;  /* 0x0000006e000a7220 */ /* 0x040fe40000410000 */
[----:B------:R-:W-:Y:S02]  /*19700*/  IMAD.MOV.U32 R111, RZ, RZ, R86 ;  /* 0x000000ffff6f7224 */ /* 0x000fe400078e0056 */
[C---:B------:R-:W-:Y:S01]  /*19710*/  FMUL.FTZ R14, R0.reuse, R114 ;  /* 0x00000072000e7220 */ /* 0x040fe20000410000 */
[----:B------:R-:W-:Y:S01]  /*19720*/  MOV R114, R91 ;  /* 0x0000005b00727202 */ /* 0x000fe20000000f00 */
[C---:B------:R-:W-:Y:S01]  /*19730*/  FMUL.FTZ R26, R0.reuse, R126 ;  /* 0x0000007e001a7220 */ /* 0x040fe20000410000 */
[C---:B------:R-:W-:Y:S01]  /*19740*/  HMMA.16816.F32.BF16 R8, R64.reuse, R20, R8 ;  /* 0x000000144008723c */ /* 0x040fe20000041808 */
[C---:B------:R-:W-:Y:S01]  /*19750*/  FMUL.FTZ R15, R0.reuse, R115 ;  /* 0x00000073000f7220 */ /* 0x040fe20000410000 */
[----:B------:R-:W-:Y:S01]  /*19760*/  MOV R126, R80 ;  /* 0x00000050007e7202 */ /* 0x000fe20000000f00 */
[C---:B------:R-:W-:Y:S01]  /*19770*/  FMUL.FTZ R31, R0.reuse, R131 ;  /* 0x00000083001f7220 */ /* 0x040fe20000410000 */
[----:B------:R-:W2:Y:S01]  /*19780*/  LDSM.16.MT88.4 R80, [R211+0x100] ;  /* 0x00010000d350783b */ /* 0x000ea20000004200 */
[----:B-1----:R-:W-:Y:S01]  /*19790*/  MOV R149, R104 ;  /* 0x0000006800957202 */ /* 0x002fe20000000f00 */
[----:B------:R-:W-:Y:S01]  /*197a0*/  FMUL.FTZ R27, R0, R127 ;  /* 0x0000007f001b7220 */ /* 0x000fe20000410000 */
[----:B------:R-:W-:Y:S01]  /*197b0*/  MOV R104, R87 ;  /* 0x0000005700687202 */ /* 0x000fe20000000f00 */
[-C--:B------:R-:W-:Y:S01]  /*197c0*/  HMMA.16816.F32.BF16 R12, R64, R22.reuse, R12 ;  /* 0x00000016400c723c */ /* 0x080fe2000004180c */
[----:B------:R-:W-:Y:S03]  /*197d0*/  FFMA.FTZ R20, R46, c[0x0][0x2d0], -R74 ;  /* 0x0000b4002e147a23 */ /* 0x000fe6000001084a */
[----:B------:R-:W-:Y:S01]  /*197e0*/  MOV R131, R117 ;  /* 0x0000007500837202 */ /* 0x000fe20000000f00 */
[----:B------:R1:W4:Y:S01]  /*197f0*/  MUFU.EX2 R93, R20 ;  /* 0x00000014005d7308 */ /* 0x0003220000000800 */
[C---:B------:R-:W-:Y:S02]  /*19800*/  FMUL.FTZ R21, R69.reuse, R121 ;  /* 0x0000007945157220 */ /* 0x040fe40000410000 */
[C---:B------:R-:W-:Y:S01]  /*19810*/  HMMA.16816.F32.BF16 R16, R76.reuse, R22, R16 ;  /* 0x000000164c10723c */ /* 0x040fe20000041810 */
[----:B------:R-:W-:Y:S03]  /*19820*/  FMUL.FTZ R28, R2, R128 ;  /* 0x00000080021c7220 */ /* 0x000fe60000410000 */
[----:B------:R-:W-:Y:S01]  /*19830*/  FMUL.FTZ R30, R0, R130 ;  /* 0x00000082001e7220 */ /* 0x000fe20000410000 */
[----:B------:R-:W-:Y:S01]  /*19840*/  MOV R130, R33 ;  /* 0x0000002100827202 */ /* 0x000fe20000000f00 */
[C---:B------:R-:W-:Y:S01]  /*19850*/  FMUL.FTZ R33, R69.reuse, R133 ;  /* 0x0000008545217220 */ /* 0x040fe20000410000 */
[----:B------:R5:W-:Y:S01]  /*19860*/  MUFU.EX2 R121, R62 ;  /* 0x0000003e00797308 */ /* 0x000be20000000800 */
[C---:B------:R-:W-:Y:S01]  /*19870*/  FMUL.FTZ R22, R68.reuse, R122 ;  /* 0x0000007a44167220 */ /* 0x040fe20000410000 */
[----:B------:R-:W-:Y:S03]  /*19880*/  LDSM.16.MT88.4 R132, [R212+0x2900] ;  /* 0x00290000d484783b */ /* 0x000fe60000004200 */
[----:B------:R-:W-:Y:S02]  /*19890*/  FMUL.FTZ R23, R68, R123 ;  /* 0x0000007b44177220 */ /* 0x000fe40000410000 */
[C---:B------:R-:W-:Y:S02]  /*198a0*/  FMUL.FTZ R42, R0.reuse, R142 ;  /* 0x0000008e002a7220 */ /* 0x040fe40000410000 */
[C---:B------:R-:W-:Y:S01]  /*198b0*/  FMUL.FTZ R43, R0.reuse, R143 ;  /* 0x0000008f002b7220 */ /* 0x040fe20000410000 */
[----:B------:R2:W-:Y:S01]  /*198c0*/  MUFU.EX2 R122, R40 ;  /* 0x00000028007a7308 */ /* 0x0005e20000000800 */
[C---:B------:R-:W-:Y:S02]  /*198d0*/  FMUL.FTZ R46, R0.reuse, R146 ;  /* 0x00000092002e7220 */ /* 0x040fe40000410000 */
[C---:B------:R-:W-:Y:S02]  /*198e0*/  FMUL.FTZ R47, R0.reuse, R147 ;  /* 0x00000093002f7220 */ /* 0x040fe40000410000 */
[C---:B-1----:R-:W-:Y:S02]  /*198f0*/  FMUL.FTZ R20, R69.reuse, R120 ;  /* 0x0000007845147220 */ /* 0x042fe40000410000 */
[----:B----4-:R-:W-:Y:S02]  /*19900*/  IMAD.MOV.U32 R150, RZ, RZ, R93 ;  /* 0x000000ffff967224 */ /* 0x010fe400078e005d */
[C---:B------:R-:W-:Y:S01]  /*19910*/  FMUL.FTZ R59, R0.reuse, R159 ;  /* 0x0000009f003b7220 */ /* 0x040fe20000410000 */
[----:B------:R1:W-:Y:S01]  /*19920*/  MUFU.EX2 R120, R58 ;  /* 0x0000003a00787308 */ /* 0x0003e20000000800 */
[----:B------:R-:W-:Y:S01]  /*19930*/  IMAD.MOV.U32 R115, RZ, RZ, R63 ;  /* 0x000000ffff737224 */ /* 0x000fe200078e003f */
[-C--:B------:R-:W-:Y:S01]  /*19940*/  HMMA.16816.F32.BF16 R20, R76, R36.reuse, R20 ;  /* 0x000000244c14723c */ /* 0x080fe20000041814 */
[C---:B------:R-:W-:Y:S02]  /*19950*/  FMUL.FTZ R63, R0.reuse, R163 ;  /* 0x000000a3003f7220 */ /* 0x040fe40000410000 */
[----:B-----5:R-:W-:Y:S05]  /*19960*/  FMUL.FTZ R62, R0, R162 ;  /* 0x000000a2003e7220 */ /* 0x020fea0000410000 */
[C---:B------:R-:W-:Y:S01]  /*19970*/  HMMA.16816.F32.BF16 R24, R64.reuse, R36, R24 ;  /* 0x000000244018723c */ /* 0x040fe20000041818 */
[----:B--2---:R-:W-:Y:S06]  /*19980*/  FMUL.FTZ R40, R2, R140 ;  /* 0x0000008c02287220 */ /* 0x004fec0000410000 */
[----:B------:R-:W-:Y:S01]  /*19990*/  FFMA.FTZ R36, R48, c[0x0][0x2d0], -R96 ;  /* 0x0000b40030247a23 */ /* 0x000fe20000010860 */
[-C--:B------:R-:W-:Y:S01]  /*199a0*/  HMMA.16816.F32.BF16 R28, R64, R38.reuse, R28 ;  /* 0x00000026401c723c */ /* 0x080fe2000004181c */
[----:B------:R-:W-:Y:S02]  /*199b0*/  FMUL.FTZ R37, R69, R137 ;  /* 0x0000008945257220 */ /* 0x000fe40000410000 */
[----:B------:R2:W-:Y:S01]  /*199c0*/  MUFU.EX2 R128, R36 ;  /* 0x0000002400807308 */ /* 0x0005e20000000800 */
[--C-:B------:R-:W-:Y:S02]  /*199d0*/  FFMA.FTZ R48, R51, c[0x0][0x2d0], -R74.reuse ;  /* 0x0000b40033307a23 */ /* 0x100fe4000001084a */
[----:B------:R-:W-:Y:S02]  /*199e0*/  FMUL.FTZ R51, R68, R151 ;  /* 0x0000009744337220 */ /* 0x000fe40000410000 */
[C---:B------:R-:W-:Y:S01]  /*199f0*/  HMMA.16816.F32.BF16 R32, R76.reuse, R38, R32 ;  /* 0x000000264c20723c */ /* 0x040fe20000041820 */
[----:B-1----:R-:W-:Y:S04]  /*19a00*/  FMUL.FTZ R58, R0, R158 ;  /* 0x0000009e003a7220 */ /* 0x002fe80000410000 */
[----:B------:R1:W-:Y:S02]  /*19a10*/  MUFU.EX2 R119, R48 ;  /* 0x0000003000777308 */ /* 0x0003e40000000800 */
[C---:B------:R-:W-:Y:S02]  /*19a20*/  FMUL.FTZ R38, R68.reuse, R138 ;  /* 0x0000008a44267220 */ /* 0x040fe40000410000 */
[----:B------:R-:W-:Y:S06]  /*19a30*/  FMUL.FTZ R39, R68, R139 ;  /* 0x0000008b44277220 */ /* 0x000fec0000410000 */
[----:B------:R-:W-:Y:S01]  /*19a40*/  MUFU.EX2 R138, R92 ;  /* 0x0000005c008a7308 */ /* 0x000fe20000000800 */
[C---:B--2---:R-:W-:Y:S07]  /*19a50*/  FMUL.FTZ R36, R69.reuse, R136 ;  /* 0x0000008845247220 */ /* 0x044fee0000410000 */
[-C--:B---3--:R-:W-:Y:S01]  /*19a60*/  HMMA.16816.F32.BF16 R36, R76, R52.reuse, R36 ;  /* 0x000000344c24723c */ /* 0x088fe20000041824 */
[C---:B-1----:R-:W-:Y:S02]  /*19a70*/  FMUL.FTZ R48, R69.reuse, R148 ;  /* 0x0000009445307220 */ /* 0x042fe40000410000 */
[----:B------:R-:W-:Y:S01]  /*19a80*/  IMAD.MOV.U32 R148, RZ, RZ, R107 ;  /* 0x000000ffff947224 */ /* 0x000fe200078e006b */
[----:B------:R-:W-:Y:S04]  /*19a90*/  MOV R107, R85 ;  /* 0x00000055006b7202 */ /* 0x000fe80000000f00 */
[C---:B------:R-:W-:Y:S01]  /*19aa0*/  HMMA.16816.F32.BF16 R40, R64.reuse, R52, R40 ;  /* 0x000000344028723c */ /* 0x040fe20000041828 */
[----:B------:R-:W1:Y:S03]  /*19ab0*/  LDSM.16.MT88.4 R84, [R209+0x900] ;  /* 0x00090000d154783b */ /* 0x000e660000004200 */
[----:B------:R-:W-:Y:S03]  /*19ac0*/  IMAD.MOV.U32 R123, RZ, RZ, R107 ;  /* 0x000000ffff7b7224 */ /* 0x000fe600078e006b */
[--C-:B------:R-:W-:Y:S01]  /*19ad0*/  FFMA.FTZ R52, R56, c[0x0][0x2d0], -R97.reuse ;  /* 0x0000b40038347a23 */ /* 0x100fe20000010861 */
[-C--:B------:R-:W-:Y:S01]  /*19ae0*/  HMMA.16816.F32.BF16 R44, R64, R54.reuse, R44 ;  /* 0x00000036402c723c */ /* 0x080fe2000004182c */
[----:B------:R-:W-:Y:S02]  /*19af0*/  FMUL.FTZ R56, R2, R156 ;  /* 0x0000009c02387220 */ /* 0x000fe40000410000 */
[----:B------:R2:W3:Y:S01]  /*19b00*/  MUFU.EX2 R151, R52 ;  /* 0x0000003400977308 */ /* 0x0004e20000000800 */
[C---:B------:R-:W-:Y:S04]  /*19b10*/  FMUL.FTZ R53, R69.reuse, R153 ;  /* 0x0000009945357220 */ /* 0x040fe80000410000 */
[C---:B------:R-:W-:Y:S07]  /*19b20*/  HMMA.16816.F32.BF16 R48, R76.reuse, R54, R48 ;  /* 0x000000364c30723c */ /* 0x040fee0000041830 */
[C---:B------:R-:W-:Y:S02]  /*19b30*/  FMUL.FTZ R54, R68.reuse, R154 ;  /* 0x0000009a44367220 */ /* 0x040fe40000410000 */
[----:B------:R-:W-:Y:S03]  /*19b40*/  FMUL.FTZ R55, R68, R155 ;  /* 0x0000009b44377220 */ /* 0x000fe60000410000 */
[C---:B--2---:R-:W-:Y:S07]  /*19b50*/  FMUL.FTZ R52, R69.reuse, R152 ;  /* 0x0000009845347220 */ /* 0x044fee0000410000 */
[-C--:B------:R-:W-:Y:S08]  /*19b60*/  HMMA.16816.F32.BF16 R52, R76, R80.reuse, R52 ;  /* 0x000000504c34723c */ /* 0x080ff00000041834 */
[C---:B------:R-:W-:Y:S07]  /*19b70*/  HMMA.16816.F32.BF16 R56, R64.reuse, R80, R56 ;  /* 0x000000504038723c */ /* 0x040fee0000041838 */
[----:B------:R-:W-:Y:S01]  /*19b80*/  FFMA.FTZ R80, R88, c[0x0][0x2d0], -R97 ;  /* 0x0000b40058507a23 */ /* 0x000fe20000010861 */
[-C--:B------:R-:W-:Y:S01]  /*19b90*/  HMMA.16816.F32.BF16 R60, R64, R82.reuse, R60 ;  /* 0x00000052403c723c */ /* 0x080fe2000004183c */
[----:B---3--:R-:W-:Y:S02]  /*19ba0*/  F2FP.BF16.PACK_AB R81, R120, R151 ;  /* 0x000000977851723e */ /* 0x008fe400000010ff */
[----:B------:R2:W3:Y:S04]  /*19bb0*/  MUFU.EX2 R110, R80 ;  /* 0x00000050006e7308 */ /* 0x0004e80000000800 */
[C---:B------:R-:W-:Y:S02]  /*19bc0*/  FMUL.FTZ R64, R69.reuse, R164 ;  /* 0x000000a445407220 */ /* 0x040fe40000410000 */
[----:B------:R-:W-:Y:S03]  /*19bd0*/  FMUL.FTZ R65, R69, R165 ;  /* 0x000000a545417220 */ /* 0x000fe60000410000 */
[C---:B------:R-:W-:Y:S02]  /*19be0*/  FMUL.FTZ R66, R68.reuse, R166 ;  /* 0x000000a644427220 */ /* 0x040fe40000410000 */
[----:B------:R-:W-:Y:S07]  /*19bf0*/  FMUL.FTZ R67, R68, R167 ;  /* 0x000000a744437220 */ /* 0x000fee0000410000 */
[----:B------:R-:W-:Y:S01]  /*19c00*/  HMMA.16816.F32.BF16 R64, R76, R82, R64 ;  /* 0x000000524c40723c */ /* 0x000fe20000041840 */
[--C-:B--2---:R-:W-:Y:S06]  /*19c10*/  FFMA.FTZ R80, R90, c[0x0][0x2d0], -R74.reuse ;  /* 0x0000b4005a507a23 */ /* 0x104fec000001084a */
[----:B------:R-:W-:Y:S01]  /*19c20*/  F2FP.BF16.PACK_AB R76, R114, R126 ;  /* 0x0000007e724c723e */ /* 0x000fe200000010ff */
[----:B------:R-:W2:Y:S01]  /*19c30*/  LDSM.16.MT88.4 R88, [R212+0x900] ;  /* 0x00090000d458783b */ /* 0x000ea20000004200 */
[----:B------:R-:W-:Y:S01]  /*19c40*/  F2FP.BF16.PACK_AB R78, R150, R130 ;  /* 0x00000082964e723e */ /* 0x000fe200000010ff */
[----:B------:R4:W-:Y:S02]  /*19c50*/  MUFU.EX2 R248, R80 ;  /* 0x0000005000f87308 */ /* 0x0009e40000000800 */
[----:B------:R-:W-:Y:S02]  /*19c60*/  F2FP.BF16.PACK_AB R79, R149, R129 ;  /* 0x00000081954f723e */ /* 0x000fe400000010ff */
[----:B------:R-:W-:Y:S02]  /*19c70*/  F2FP.BF16.PACK_AB R77, R115, R125 ;  /* 0x0000007d734d723e */ /* 0x000fe400000010ff */
[----:B------:R-:W-:Y:S02]  /*19c80*/  F2FP.BF16.PACK_AB R82, R148, R122 ;  /* 0x0000007a9452723e */ /* 0x000fe400000010ff */
[----:B---3--:R-:W-:Y:S03]  /*19c90*/  F2FP.BF16.PACK_AB R83, R110, R121 ;  /* 0x000000796e53723e */ /* 0x008fe600000010ff */
[-C--:B-1----:R-:W-:Y:S01]  /*19ca0*/  HMMA.16816.F32.BF16 R4, R76, R84.reuse, R4 ;  /* 0x000000544c04723c */ /* 0x082fe20000041804 */
[--C-:B----4-:R-:W-:Y:S02]  /*19cb0*/  FFMA.FTZ R80, R94, c[0x0][0x2d0], -R75.reuse ;  /* 0x0000b4005e507a23 */ /* 0x110fe4000001084b */
[----:B------:R-:W1:Y:S02]  /*19cc0*/  LDSM.16.MT88.4 R92, [R210+0x900] ;  /* 0x00090000d25c783b */ /* 0x000e640000004200 */
[----:B------:R3:W-:Y:S02]  /*19cd0*/  MUFU.EX2 R139, R80 ;  /* 0x00000050008b7308 */ /* 0x0007e40000000800 */
[----:B---3--:R-:W-:Y:S07]  /*19ce0*/  F2FP.BF16.PACK_AB R80, R128, R124 ;  /* 0x0000007c8050723e */ /* 0x008fee00000010ff */
[C---:B------:R-:W-:Y:S07]  /*19cf0*/  HMMA.16816.F32.BF16 R8, R80.reuse, R84, R8 ;  /* 0x000000545008723c */ /* 0x040fee0000041808 */
[--C-:B------:R-:W-:Y:S01]  /*19d00*/  FFMA.FTZ R84, R176, c[0x0][0x2d0], -R74.reuse ;  /* 0x0000b400b0547a23 */ /* 0x100fe2000001084a */
[-C--:B------:R-:W-:Y:S03]  /*19d10*/  HMMA.16816.F32.BF16 R12, R80, R86.reuse, R12 ;  /* 0x00000056500c723c */ /* 0x080fe6000004180c */
[----:B------:R3:W-:Y:S05]  /*19d20*/  MUFU.EX2 R247, R84 ;  /* 0x0000005400f77308 */ /* 0x0007ea0000000800 */
[C---:B------:R-:W-:Y:S08]  /*19d30*/  HMMA.16816.F32.BF16 R16, R76.reuse, R86, R16 ;  /* 0x000000564c10723c */ /* 0x040ff00000041810 */
[-C--:B--2---:R-:W-:Y:S08]  /*19d40*/  HMMA.16816.F32.BF16 R20, R76, R88.reuse, R20 ;  /* 0x000000584c14723c */ /* 0x084ff00000041814 */
[C---:B------:R-:W-:Y:S01]  /*19d50*/  HMMA.16816.F32.BF16 R24, R80.reuse, R88, R24 ;  /* 0x000000585018723c */ /* 0x040fe20000041818 */
[----:B---3--:R-:W-:Y:S06]  /*19d60*/  FFMA.FTZ R84, R177, c[0x0][0x2d0], -R74 ;  /* 0x0000b400b1547a23 */ /* 0x008fec000001084a */
[--C-:B------:R-:W-:Y:S01]  /*19d70*/  FFMA.FTZ R88, R170, c[0x0][0x2d0], -R96.reuse ;  /* 0x0000b400aa587a23 */ /* 0x100fe20000010860 */
[-C--:B------:R-:W-:Y:S01]  /*19d80*/  HMMA.16816.F32.BF16 R28, R80, R90.reuse, R28 ;  /* 0x0000005a501c723c */ /* 0x080fe2000004181c */
[----:B------:R2:W-:Y:S07]  /*19d90*/  MUFU.EX2 R246, R84 ;  /* 0x0000005400f67308 */ /* 0x0005ee0000000800 */
[C---:B------:R-:W-:Y:S03]  /*19da0*/  HMMA.16816.F32.BF16 R32, R76.reuse, R90, R32 ;  /* 0x0000005a4c20723c */ /* 0x040fe60000041820 */
[----:B------:R3:W-:Y:S05]  /*19db0*/  MUFU.EX2 R136, R88 ;  /* 0x0000005800887308 */ /* 0x0007ea0000000800 */
[-C--:B-1----:R-:W-:Y:S08]  /*19dc0*/  HMMA.16816.F32.BF16 R36, R76, R92.reuse, R36 ;  /* 0x0000005c4c24723c */ /* 0x082ff00000041824 */
[C---:B------:R-:W-:Y:S01]  /*19dd0*/  HMMA.16816.F32.BF16 R40, R80.reuse, R92, R40 ;  /* 0x0000005c5028723c */ /* 0x040fe20000041828 */
[----:B--2---:R-:W-:Y:S04]  /*19de0*/  FFMA.FTZ R84, R171, c[0x0][0x2d0], -R75 ;  /* 0x0000b400ab547a23 */ /* 0x004fe8000001084b */
        /* <DEDUP_REMOVED lines=52> */
[----:B------:R-:W-:Y:S04]  /*1a130*/  IMAD.MOV.U32 R198, RZ, RZ, R110 ;  /* 0x000000ffffc67224 */ /* 0x000fe800078e006e */
[-C--:B------:R-:W-:Y:S01]  /*1a140*/  HMMA.16816.F32.BF16 R28, R80, R86.reuse, R28 ;  /* 0x00000056501c723c */ /* 0x080fe2000004181c */
[--C-:B------:R-:W-:Y:S01]  /*1a150*/  FFMA.FTZ R84, R184, c[0x0][0x2d0], -R96.reuse ;  /* 0x0000b400b8547a23 */ /* 0x100fe20000010860 */
[----:B------:R1:W-:Y:S06]  /*1a160*/  MUFU.EX2 R196, R88 ;  /* 0x0000005800c47308 */ /* 0x0003ec0000000800 */
[C---:B------:R-:W-:Y:S04]  /*1a170*/  HMMA.16816.F32.BF16 R32, R76.reuse, R86, R32 ;  /* 0x000000564c20723c */ /* 0x040fe80000041820 */
[----:B------:R2:W-:Y:S04]  /*1a180*/  MUFU.EX2 R144, R84 ;  /* 0x0000005400907308 */ /* 0x0005e80000000800 */
[-C--:B------:R-:W-:Y:S08]  /*1a190*/  HMMA.16816.F32.BF16 R36, R76, R92.reuse, R36 ;  /* 0x0000005c4c24723c */ /* 0x080ff00000041824 */
[C---:B------:R-:W-:Y:S01]  /*1a1a0*/  HMMA.16816.F32.BF16 R40, R80.reuse, R92, R40 ;  /* 0x0000005c5028723c */ /* 0x040fe20000041828 */
[----:B-1----:R-:W-:Y:S06]  /*1a1b0*/  FFMA.FTZ R88, R190, c[0x0][0x2d0], -R75 ;  /* 0x0000b400be587a23 */ /* 0x002fec000001084b */
[----:B------:R-:W-:Y:S01]  /*1a1c0*/  FFMA.FTZ R92, R179, c[0x0][0x2d0], -R97 ;  /* 0x0000b400b35c7a23 */ /* 0x000fe20000010861 */
[-C--:B------:R-:W-:Y:S01]  /*1a1d0*/  HMMA.16816.F32.BF16 R44, R80, R94.reuse, R44 ;  /* 0x0000005e502c723c */ /* 0x080fe2000004182c */
[----:B------:R1:W-:Y:S03]  /*1a1e0*/  MUFU.EX2 R190, R88 ;  /* 0x0000005800be7308 */ /* 0x0003e60000000800 */
[--C-:B--2---:R-:W-:Y:S01]  /*1a1f0*/  FFMA.FTZ R84, R188, c[0x0][0x2d0], -R96.reuse ;  /* 0x0000b400bc547a23 */ /* 0x104fe20000010860 */
[----:B------:R-:W-:Y:S03]  /*1a200*/  MOV R188, R108 ;  /* 0x0000006c00bc7202 */ /* 0x000fe60000000f00 */
[C---:B------:R-:W-:Y:S03]  /*1a210*/  HMMA.16816.F32.BF16 R48, R76.reuse, R94, R48 ;  /* 0x0000005e4c30723c */ /* 0x040fe60000041830 */
[----:B------:R2:W-:Y:S10]  /*1a220*/  MUFU.EX2 R187, R84 ;  /* 0x0000005400bb7308 */ /* 0x0005f40000000800 */
[----:B------:R3:W-:Y:S01]  /*1a230*/  MUFU.EX2 R155, R92 ;  /* 0x0000005c009b7308 */ /* 0x0007e20000000800 */
[----:B-1----:R-:W-:Y:S09]  /*1a240*/  FFMA.FTZ R88, R193, c[0x0][0x2d0], -R75 ;  /* 0x0000b400c1587a23 */ /* 0x002ff2000001084b */
        /* <DEDUP_REMOVED lines=8> */
[----:B------:R-:W-:Y:S01]  /*1a2d0*/  IMAD.MOV.U32 R191, RZ, RZ, R120 ;  /* 0x000000ffffbf7224 */ /* 0x000fe200078e0078 */
[----:B------:R-:W-:Y:S05]  /*1a2e0*/  MOV R120, R105 ;  /* 0x0000006900787202 */ /* 0x000fea0000000f00 */
[----:B------:R2:W4:Y:S01]  /*1a2f0*/  MUFU.EX2 R186, R84 ;  /* 0x0000005400ba7308 */ /* 0x0005220000000800 */
[----:B---3--:R-:W-:Y:S02]  /*1a300*/  FFMA.FTZ R92, R206, c[0x0][0x2d0], -R75 ;  /* 0x0000b400ce5c7a23 */ /* 0x008fe4000001084b */
[----:B------:R-:W-:Y:S07]  /*1a310*/  IMAD.MOV.U32 R206, RZ, RZ, R114 ;  /* 0x000000ffffce7224 */ /* 0x000fee00078e0072 */
[----:B------:R3:W-:Y:S01]  /*1a320*/  MUFU.EX2 R178, R92 ;  /* 0x0000005c00b27308 */ /* 0x0007e20000000800 */
[----:B--2---:R-:W-:Y:S01]  /*1a330*/  FFMA.FTZ R84, R203, c[0x0][0x2d0], -R74 ;  /* 0x0000b400cb547a23 */ /* 0x004fe2000001084a */
[----:B------:R-:W-:Y:S01]  /*1a340*/  MOV R203, R122 ;  /* 0x0000007a00cb7202 */ /* 0x000fe20000000f00 */
[-C--:B-1----:R-:W-:Y:S01]  /*1a350*/  HMMA.16816.F32.BF16 R52, R76, R88.reuse, R52 ;  /* 0x000000584c34723c */ /* 0x082fe20000041834 */
[----:B------:R-:W-:Y:S06]  /*1a360*/  MOV R122, R106 ;  /* 0x0000006a007a7202 */ /* 0x000fec0000000f00 */
[----:B------:R1:W-:Y:S01]  /*1a370*/  MUFU.EX2 R182, R84 ;  /* 0x0000005400b67308 */ /* 0x0003e20000000800 */
[C---:B------:R-:W-:Y:S01]  /*1a380*/  HMMA.16816.F32.BF16 R56, R80.reuse, R88, R56 ;  /* 0x000000585038723c */ /* 0x040fe20000041838 */
[----:B---3--:R-:W-:Y:S06]  /*1a390*/  LDSM.16.MT88.4 R92, [R210+0x1900] ;  /* 0x00190000d25c783b */ /* 0x008fec0000004200 */
[--C-:B------:R-:W-:Y:S01]  /*1a3a0*/  FFMA.FTZ R88, R185, c[0x0][0x2d0], -R97.reuse ;  /* 0x0000b400b9587a23 */ /* 0x100fe20000010861 */
[-C--:B------:R-:W-:Y:S01]  /*1a3b0*/  HMMA.16816.F32.BF16 R60, R80, R90.reuse, R60 ;  /* 0x0000005a503c723c */ /* 0x080fe2000004183c */
[----:B------:R-:W-:Y:S06]  /*1a3c0*/  IMAD.MOV.U32 R185, RZ, RZ, R118 ;  /* 0x000000ffffb97224 */ /* 0x000fec00078e0076 */
[----:B------:R-:W-:Y:S01]  /*1a3d0*/  FFMA.FTZ R80, R226, c[0x0][0x2d0], -R74 ;  /* 0x0000b400e2507a23 */ /* 0x000fe2000001084a */
[----:B------:R-:W-:Y:S01]  /*1a3e0*/  HMMA.16816.F32.BF16 R64, R76, R90, R64 ;  /* 0x0000005a4c40723c */ /* 0x000fe20000041840 */
[----:B----4-:R-:W-:Y:S02]  /*1a3f0*/  F2FP.BF16.PACK_AB R82, R186, R184 ;  /* 0x000000b8ba52723e */ /* 0x010fe400000010ff */
[----:B------:R2:W-:Y:S01]  /*1a400*/  MUFU.EX2 R179, R80 ;  /* 0x0000005000b37308 */ /* 0x0005e20000000800 */
[----:B-1----:R-:W-:Y:S02]  /*1a410*/  FFMA.FTZ R84, R180, c[0x0][0x2d0], -R97 ;  /* 0x0000b400b4547a23 */ /* 0x002fe40000010861 */
[----:B------:R-:W-:Y:S01]  /*1a420*/  IMAD.MOV.U32 R226, RZ, RZ, R116 ;  /* 0x000000ffffe27224 */ /* 0x000fe200078e0074 */
[----:B------:R-:W-:Y:S01]  /*1a430*/  F2FP.BF16.PACK_AB R76, R147, R242 ;  /* 0x000000f2934c723e */ /* 0x000fe200000010ff */
[----:B------:R-:W-:Y:S01]  /*1a440*/  LDSM.16.MT88.4 R116, [R209+0x2900] ;  /* 0x00290000d174783b */ /* 0x000fe20000004200 */
[----:B------:R-:W-:Y:S03]  /*1a450*/  F2FP.BF16.PACK_AB R77, R145, R146 ;  /* 0x00000092914d723e */ /* 0x000fe600000010ff */
[----:B------:R-:W-:Y:S01]  /*1a460*/  F2FP.BF16.PACK_AB R78, R196, R229 ;  /* 0x000000e5c44e723e */ /* 0x000fe200000010ff */
[----:B------:R1:W3:Y:S01]  /*1a470*/  MUFU.EX2 R181, R84 ;  /* 0x0000005400b57308 */ /* 0x0002e20000000800 */
[----:B------:R-:W-:Y:S09]  /*1a480*/  F2FP.BF16.PACK_AB R79, R193, R190 ;  /* 0x000000bec14f723e */ /* 0x000ff200000010ff */
[----:B------:R4:W5:Y:S01]  /*1a490*/  MUFU.EX2 R180, R88 ;  /* 0x0000005800b47308 */ /* 0x0009620000000800 */
[----:B--2---:R-:W-:Y:S01]  /*1a4a0*/  FFMA.FTZ R80, R204, c[0x0][0x2d0], -R75 ;  /* 0x0000b400cc507a23 */ /* 0x004fe2000001084b */
[----:B------:R-:W-:Y:S02]  /*1a4b0*/  MOV R204, R115 ;  /* 0x0000007300cc7202 */ /* 0x000fe40000000f00 */
[----:B------:R-:W-:Y:S06]  /*1a4c0*/  MOV R115, R100 ;  /* 0x0000006400737202 */ /* 0x000fec0000000f00 */
[----:B------:R2:W-:Y:S01]  /*1a4d0*/  MUFU.EX2 R153, R80 ;  /* 0x0000005000997308 */ /* 0x0005e20000000800 */
[----:B-1----:R-:W1:Y:S01]  /*1a4e0*/  LDSM.16.MT88.4 R84, [R209+0x1900] ;  /* 0x00190000d154783b */ /* 0x002e620000004200 */
[----:B---3--:R-:W-:Y:S07]  /*1a4f0*/  F2FP.BF16.PACK_AB R81, R155, R181 ;  /* 0x000000b59b51723e */ /* 0x008fee00000010ff */
[----:B----4-:R-:W3:Y:S01]  /*1a500*/  LDSM.16.MT88.4 R88, [R212+0x1900] ;  /* 0x00190000d458783b */ /* 0x010ee20000004200 */
[----:B-----5:R-:W-:Y:S02]  /*1a510*/  F2FP.BF16.PACK_AB R83, R180, R154 ;  /* 0x0000009ab453723e */ /* 0x020fe400000010ff */
[----:B--2---:R-:W-:Y:S01]  /*1a520*/  F2FP.BF16.PACK_AB R80, R187, R144 ;  /* 0x00000090bb50723e */ /* 0x004fe200000010ff */
[-C--:B-1----:R-:W-:Y:S08]  /*1a530*/  HMMA.16816.F32.BF16 R4, R76, R84.reuse, R4 ;  /* 0x000000544c04723c */ /* 0x082ff00000041804 */
[C---:B------:R-:W-:Y:S07]  /*1a540*/  HMMA.16816.F32.BF16 R8, R80.reuse, R84, R8 ;  /* 0x000000545008723c */ /* 0x040fee0000041808 */
[--C-:B------:R-:W-:Y:S01]  /*1a550*/  FFMA.FTZ R84, R232, c[0x0][0x2d0], -R74.reuse ;  /* 0x0000b400e8547a23 */ /* 0x100fe2000001084a */
[-C--:B------:R-:W-:Y:S01]  /*1a560*/  HMMA.16816.F32.BF16 R12, R80, R86.reuse, R12 ;  /* 0x00000056500c723c */ /* 0x080fe2000004180c */
[----:B------:R-:W-:Y:S02]  /*1a570*/  MOV R232, R113 ;  /* 0x0000007100e87202 */ /* 0x000fe40000000f00 */
[----:B------:R1:W-:Y:S01]  /*1a580*/  MUFU.EX2 R159, R84 ;  /* 0x00000054009f7308 */ /* 0x0003e20000000800 */
[----:B------:R-:W-:Y:S04]  /*1a590*/  MOV R113, R101 ;  /* 0x0000006500717202 */ /* 0x000fe80000000f00 */
[C---:B------:R-:W-:Y:S01]  /*1a5a0*/  HMMA.16816.F32.BF16 R16, R76.reuse, R86, R16 ;  /* 0x000000564c10723c */ /* 0x040fe20000041810 */
[----:B------:R-:W-:Y:S07]  /*1a5b0*/  IMAD.MOV.U32 R127, RZ, RZ, R113 ;  /* 0x000000ffff7f7224 */ /* 0x000fee00078e0071 */
[-C--:B---3--:R-:W-:Y:S08]  /*1a5c0*/  HMMA.16816.F32.BF16 R20, R76, R88.reuse, R20 ;  /* 0x000000584c14723c */ /* 0x088ff00000041814 */
[C---:B------:R-:W-:Y:S01]  /*1a5d0*/  HMMA.16816.F32.BF16 R24, R80.reuse, R88, R24 ;  /* 0x000000585018723c */ /* 0x040fe20000041818 */
[----:B-1----:R-:W-:Y:S02]  /*1a5e0*/  FFMA.FTZ R84, R235, c[0x0][0x2d0], -R74 ;  /* 0x0000b400eb547a23 */ /* 0x002fe4000001084a */
[----:B------:R-:W2:Y:S04]  /*1a5f0*/  LDL.LU R235, [R1+0x18] ;  /* 0x0000180001eb7983 */ /* 0x000ea80000300800 */
        /* <DEDUP_REMOVED lines=9> */
[----:B------:R-:W-:Y:S01]  /*1a690*/  IMAD.MOV.U32 R228, RZ, RZ, R112 ;  /* 0x000000ffffe47224 */ /* 0x000fe200078e0070 */
[----:B------:R1:W-:Y:S01]  /*1a6a0*/  MUFU.EX2 R158, R84 ;  /* 0x00000054009e7308 */ /* 0x0003e20000000800 */
[----:B------:R-:W-:Y:S02]  /*1a6b0*/  IMAD.MOV.U32 R112, RZ, RZ, R102 ;  /* 0x000000ffff707224 */ /* 0x000fe400078e0066 */
[-C--:B------:R-:W-:Y:S01]  /*1a6c0*/  HMMA.16816.F32.BF16 R44, R80, R94.reuse, R44 ;  /* 0x0000005e502c723c */ /* 0x080fe2000004182c */
[----:B------:R-:W-:Y:S03]  /*1a6d0*/  FFMA.FTZ R92, R200, c[0x0][0x2d0], -R97 ;  /* 0x0000b400c85c7a23 */ /* 0x000fe60000010861 */
[--C-:B---3--:R-:W-:Y:S01]  /*1a6e0*/  FFMA.FTZ R88, R205, c[0x0][0x2d0], -R96.reuse ;  /* 0x0000b400cd587a23 */ /* 0x108fe20000010860 */
[----:B------:R-:W-:Y:S02]  /*1a6f0*/  MOV R205, R109 ;  /* 0x0000006d00cd7202 */ /* 0x000fe40000000f00 */
[----:B------:R3:W-:Y:S01]  /*1a700*/  MUFU.EX2 R172, R92 ;  /* 0x0000005c00ac7308 */ /* 0x0007e20000000800 */
[C---:B------:R-:W-:Y:S09]  /*1a710*/  HMMA.16816.F32.BF16 R48, R76.reuse, R94, R48 ;  /* 0x0000005e4c30723c */ /* 0x040ff20000041830 */
[----:B------:R4:W-:Y:S03]  /*1a720*/  MUFU.EX2 R175, R88 ;  /* 0x0000005800af7308 */ /* 0x0009e60000000800 */
[----:B-1----:R-:W-:Y:S01]  /*1a730*/  FFMA.FTZ R84, R231, c[0x0][0x2d0], -R75 ;  /* 0x0000b400e7547a23 */ /* 0x002fe2000001084b */
[----:B------:R-:W-:Y:S06]  /*1a740*/  MOV R231, R112 ;  /* 0x0000007000e77202 */ /* 0x000fec0000000f00 */
[----:B------:R1:W-:Y:S01]  /*1a750*/  MUFU.EX2 R176, R84 ;  /* 0x0000005400b07308 */ /* 0x0003e20000000800 */
[----:B---3--:R-:W-:Y:S09]  /*1a760*/  FFMA.FTZ R92, R192, c[0x0][0x2d0], -R97 ;  /* 0x0000b400c05c7a23 */ /* 0x008ff20000010861 */
[----:B------:R3:W-:Y:S01]  /*1a770*/  MUFU.EX2 R99, R92 ;  /* 0x0000005c00637308 */ /* 0x0007e20000000800 */
[--C-:B----4-:R-:W-:Y:S02]  /*1a780*/  FFMA.FTZ R88, R207, c[0x0][0x2d0], -R96.reuse ;  /* 0x0000b400cf587a23 */ /* 0x110fe40000010860 */
[----:B------:R-:W4:Y:S07]  /*1a790*/  LDL.LU R207, [R1+0x14] ;  /* 0x0000140001cf7983 */ /* 0x000f2e0000300800 */
[----:B------:R5:W5:Y:S01]  /*1a7a0*/  MUFU.EX2 R174, R88 ;  /* 0x0000005800ae7308 */ /* 0x000b620000000800 */
[----:B------:R-:W4:Y:S01]  /*1a7b0*/  LDL.LU R114, [R1+0x10] ;  /* 0x0000100001727983 */ /* 0x000f220000300800 */
[----:B-1----:R-:W-:Y:S08]  /*1a7c0*/  FFMA.FTZ R84, R201, c[0x0][0x2d0], -R96 ;  /* 0x0000b400c9547a23 */ /* 0x002ff00000010860 */
[----:B------:R1:W-:Y:S01]  /*1a7d0*/  MUFU.EX2 R152, R84 ;  /* 0x0000005400987308 */ /* 0x0003e20000000800 */
[----:B---3--:R-:W-:Y:S09]  /*1a7e0*/  FFMA.FTZ R92, R244, c[0x0][0x2d0], -R75 ;  /* 0x0000b400f45c7a23 */ /* 0x008ff2000001084b */
[----:B------:R3:W-:Y:S01]  /*1a7f0*/  MUFU.EX2 R168, R92 ;  /* 0x0000005c00a87308 */ /* 0x0007e20000000800 */
[--C-:B-----5:R-:W-:Y:S01]  /*1a800*/  FFMA.FTZ R88, R240, c[0x0][0x2d0], -R74.reuse ;  /* 0x0000b400f0587a23 */ /* 0x120fe2000001084a */
[----:B------:R-:W-:Y:S02]  /*1a810*/  MOV R240, R111 ;  /* 0x0000006f00f07202 */ /* 0x000fe40000000f00 */
[----:B------:R-:W-:Y:S06]  /*1a820*/  MOV R111, R103 ;  /* 0x00000067006f7202 */ /* 0x000fec0000000f00 */
[----:B------:R5:W-:Y:S01]  /*1a830*/  MUFU.EX2 R173, R88 ;  /* 0x0000005800ad7308 */ /* 0x000be20000000800 */
[----:B------:R-:W-:Y:S01]  /*1a840*/  MOV R201, R111 ;  /* 0x0000006f00c97202 */ /* 0x000fe20000000f00 */
[----:B-1----:R-:W1:Y:S08]  /*1a850*/  LDSM.16.MT88.4 R84, [R211+0x1900] ;  /* 0x00190000d354783b */ /* 0x002e700000004200 */
[----:B---3--:R-:W-:Y:S01]  /*1a860*/  LDSM.16.MT88.4 R92, [R210+0x2100] ;  /* 0x00210000d25c783b */ /* 0x008fe20000004200 */
[--C-:B-----5:R-:W-:Y:S04]  /*1a870*/  FFMA.FTZ R88, R199, c[0x0][0x2d0], -R97.reuse ;  /* 0x0000b400c7587a23 */ /* 0x120fe80000010861 */
[----:B------:R3:W5:Y:S01]  /*1a880*/  MUFU.EX2 R156, R88 ;  /* 0x00000058009c7308 */ /* 0x0007620000000800 */
[-C--:B-1----:R-:W-:Y:S08]  /*1a890*/  HMMA.16816.F32.BF16 R52, R76, R84.reuse, R52 ;  /* 0x000000544c34723c */ /* 0x082ff00000041834 */
[C---:B------:R-:W-:Y:S01]  /*1a8a0*/  HMMA.16816.F32.BF16 R56, R80.reuse, R84, R56 ;  /* 0x000000545038723c */ /* 0x040fe20000041838 */
[----:B---3--:R-:W1:Y:S06]  /*1a8b0*/  LDSM.16.MT88.4 R88, [R209+0x2100] ;  /* 0x00210000d158783b */ /* 0x008e6c0000004200 */
[----:B------:R-:W-:Y:S01]  /*1a8c0*/  FFMA.FTZ R84, R183, c[0x0][0x2d0], -R97 ;  /* 0x0000b400b7547a23 */ /* 0x000fe20000010861 */
[-C--:B------:R-:W-:Y:S03]  /*1a8d0*/  HMMA.16816.F32.BF16 R60, R80, R86.reuse, R60 ;  /* 0x00000056503c723c */ /* 0x080fe6000004183c */
[----:B------:R3:W3:Y:S04]  /*1a8e0*/  MUFU.EX2 R98, R84 ;  /* 0x0000005400627308 */ /* 0x0006e80000000800 */
[--C-:B------:R-:W-:Y:S01]  /*1a8f0*/  FFMA.FTZ R80, R245, c[0x0][0x2d0], -R74.reuse ;  /* 0x0000b400f5507a23 */ /* 0x100fe2000001084a */
[----:B------:R-:W-:Y:S01]  /*1a900*/  HMMA.16816.F32.BF16 R64, R76, R86, R64 ;  /* 0x000000564c40723c */ /* 0x000fe20000041840 */
[----:B------:R-:W-:Y:S03]  /*1a910*/  F2FP.BF16.PACK_AB R82, R174, R175 ;  /* 0x000000afae52723e */ /* 0x000fe600000010ff */
[----:B-----5:R-:W-:Y:S01]  /*1a920*/  F2FP.BF16.PACK_AB R81, R172, R156 ;  /* 0x0000009cac51723e */ /* 0x020fe200000010ff */
[----:B------:R5:W5:Y:S02]  /*1a930*/  MUFU.EX2 R171, R80 ;  /* 0x0000005000ab7308 */ /* 0x000b640000000800 */
[----:B------:R-:W-:Y:S02]  /*1a940*/  F2FP.BF16.PACK_AB R76, R179, R182 ;  /* 0x000000b6b34c723e */ /* 0x000fe400000010ff */
[----:B------:R-:W-:Y:S03]  /*1a950*/  F2FP.BF16.PACK_AB R77, R178, R153 ;  /* 0x00000099b24d723e */ /* 0x000fe600000010ff */
[----:B------:R-:W-:Y:S02]  /*1a960*/  F2FP.BF16.PACK_AB R78, R177, R159 ;  /* 0x0000009fb14e723e */ /* 0x000fe400000010ff */
[----:B------:R-:W-:Y:S01]  /*1a970*/  F2FP.BF16.PACK_AB R79, R176, R158 ;  /* 0x0000009eb04f723e */ /* 0x000fe200000010ff */
[----:B---3--:R-:W3:Y:S01]  /*1a980*/  LDSM.16.MT88.4 R84, [R212+0x2100] ;  /* 0x00210000d454783b */ /* 0x008ee20000004200 */
[----:B------:R-:W-:Y:S05]  /*1a990*/  F2FP.BF16.PACK_AB R83, R98, R99 ;  /* 0x000000636253723e */ /* 0x000fea00000010ff */
[-C--:B-1----:R-:W-:Y:S01]  /*1a9a0*/  HMMA.16816.F32.BF16 R4, R76, R88.reuse, R4 ;  /* 0x000000584c04723c */ /* 0x082fe20000041804 */
[--C-:B-----5:R-:W-:Y:S01]  /*1a9b0*/  FFMA.FTZ R80, R241, c[0x0][0x2d0], -R75.reuse ;  /* 0x0000b400f1507a23 */ /* 0x120fe2000001084b */
[----:B------:R-:W-:Y:S03]  /*1a9c0*/  F2FP.BF16.PACK_AB R164, R171, R173 ;  /* 0x000000adaba4723e */ /* 0x000fe600000010ff */
[----:B------:R1:W5:Y:S02]  /*1a9d0*/  MUFU.EX2 R170, R80 ;  /* 0x0000005000aa7308 */ /* 0x0003640000000800 */
[----:B-1----:R-:W-:Y:S02]  /*1a9e0*/  F2FP.BF16.PACK_AB R80, R157, R152 ;  /* 0x000000989d50723e */ /* 0x002fe400000010ff */
[----:B-----5:R-:W-:Y:S05]  /*1a9f0*/  F2FP.BF16.PACK_AB R165, R168, R170 ;  /* 0x000000aaa8a5723e */ /* 0x020fea00000010ff */
[C---:B------:R-:W-:Y:S07]  /*1aa00*/  HMMA.16816.F32.BF16 R8, R80.reuse, R88, R8 ;  /* 0x000000585008723c */ /* 0x040fee0000041808 */
[--C-:B------:R-:W-:Y:S01]  /*1aa10*/  FFMA.FTZ R88, R251, c[0x0][0x2d0], -R74.reuse ;  /* 0x0000b400fb587a23 */ /* 0x100fe2000001084a */
[-C--:B------:R-:W-:Y:S01]  /*1aa20*/  HMMA.16816.F32.BF16 R12, R80, R90.reuse, R12 ;  /* 0x0000005a500c723c */ /* 0x080fe2000004180c */
[----:B------:R-:W-:Y:S02]  /*1aa30*/  FFMA.FTZ R74, R252, c[0x0][0x2d0], -R74 ;  /* 0x0000b400fc4a7a23 */ /* 0x000fe4000001084a */
[----:B------:R1:W-:Y:S05]  /*1aa40*/  MUFU.EX2 R169, R88 ;  /* 0x0000005800a97308 */ /* 0x0003ea0000000800 */
[C---:B------:R-:W-:Y:S05]  /*1aa50*/  HMMA.16816.F32.BF16 R16, R76.reuse, R90, R16 ;  /* 0x0000005a4c10723c */ /* 0x040fea0000041810 */
[----:B------:R5:W5:Y:S03]  /*1aa60*/  MUFU.EX2 R103, R74 ;  /* 0x0000004a00677308 */ /* 0x000b660000000800 */
[-C--:B---3--:R-:W-:Y:S08]  /*1aa70*/  HMMA.16816.F32.BF16 R20, R76, R84.reuse, R20 ;  /* 0x000000544c14723c */ /* 0x088ff00000041814 */
[C---:B------:R-:W-:Y:S01]  /*1aa80*/  HMMA.16816.F32.BF16 R24, R80.reuse, R84, R24 ;  /* 0x000000545018723c */ /* 0x040fe20000041818 */
[----:B-1----:R-:W1:Y:S07]  /*1aa90*/  LDSM.16.MT88.4 R88, [R211+0x2100] ;  /* 0x00210000d358783b */ /* 0x002e6e0000004200 */
[-C--:B------:R-:W-:Y:S01]  /*1aaa0*/  HMMA.16816.F32.BF16 R28, R80, R86.reuse, R28 ;  /* 0x00000056501c723c */ /* 0x080fe2000004181c */
[--C-:B-----5:R-:W-:Y:S03]  /*1aab0*/  FFMA.FTZ R74, R249, c[0x0][0x2d0], -R75.reuse ;  /* 0x0000b400f94a7a23 */ /* 0x120fe6000001084b */
[----:B------:R-:W-:Y:S01]  /*1aac0*/  F2FP.BF16.PACK_AB R166, R103, R169 ;  /* 0x000000a967a6723e */ /* 0x000fe200000010ff */
[----:B------:R-:W-:Y:S03]  /*1aad0*/  FFMA.FTZ R75, R250, c[0x0][0x2d0], -R75 ;  /* 0x0000b400fa4b7a23 */ /* 0x000fe6000001084b */
[C---:B------:R-:W-:Y:S01]  /*1aae0*/  HMMA.16816.F32.BF16 R32, R76.reuse, R86, R32 ;  /* 0x000000564c20723c */ /* 0x040fe20000041820 */
[----:B------:R3:W-:Y:S07]  /*1aaf0*/  MUFU.EX2 R102, R74 ;  /* 0x0000004a00667308 */ /* 0x0007ee0000000800 */
[-C--:B------:R-:W-:Y:S01]  /*1ab00*/  HMMA.16816.F32.BF16 R36, R76, R92.reuse, R36 ;  /* 0x0000005c4c24723c */ /* 0x080fe20000041824 */
[----:B--2---:R-:W-:Y:S02]  /*1ab10*/  FFMA.FTZ R2, R2, R235, R228 ;  /* 0x000000eb02027223 */ /* 0x004fe400000100e4 */
[----:B------:R-:W2:Y:S01]  /*1ab20*/  MUFU.EX2 R101, R75 ;  /* 0x0000004b00657308 */ /* 0x000ea20000000800 */
[----:B------:R-:W-:Y:S01]  /*1ab30*/  MOV R228, R232 ;  /* 0x000000e800e47202 */ /* 0x000fe20000000f00 */
[----:B------:R-:W-:Y:S01]  /*1ab40*/  IMAD.MOV.U32 R232, RZ, RZ, R204 ;  /* 0x000000ffffe87224 */ /* 0x000fe200078e00cc */
[----:B------:R-:W-:Y:S01]  /*1ab50*/  MOV R204, R151 ;  /* 0x0000009700cc7202 */ /* 0x000fe20000000f00 */
[----:B------:R-:W-:Y:S01]  /*1ab60*/  FADD.FTZ R2, R205, R2 ;  /* 0x00000002cd027221 */ /* 0x000fe20000010000 */
[----:B------:R-:W-:Y:S01]  /*1ab70*/  MOV R235, R206 ;  /* 0x000000ce00eb7202 */ /* 0x000fe20000000f00 */
[C---:B------:R-:W-:Y:S03]  /*1ab80*/  HMMA.16816.F32.BF16 R40, R80.reuse, R92, R40 ;  /* 0x0000005c5028723c */ /* 0x040fe60000041828 */
[----:B------:R-:W-:Y:S02]  /*1ab90*/  MOV R206, R203 ;  /* 0x000000cb00ce7202 */ /* 0x000fe40000000f00 */
[----:B------:R-:W-:Y:S01]  /*1aba0*/  MOV R203, R148 ;  /* 0x0000009400cb7202 */ /* 0x000fe20000000f00 */
[--C-:B---3--:R-:W-:Y:S02]  /*1abb0*/  FFMA.FTZ R74, R236, c[0x0][0x2d0], -R96.reuse ;  /* 0x0000b400ec4a7a23 */ /* 0x108fe40000010860 */
[-C--:B------:R-:W-:Y:S02]  /*1abc0*/  HMMA.16816.F32.BF16 R44, R80, R94.reuse, R44 ;  /* 0x0000005e502c723c */ /* 0x080fe4000004182c */
[----:B------:R3:W-:Y:S06]  /*1abd0*/  MUFU.EX2 R100, R74 ;  /* 0x0000004a00647308 */ /* 0x0007ec0000000800 */
[C---:B------:R-:W-:Y:S01]  /*1abe0*/  HMMA.16816.F32.BF16 R48, R76.reuse, R94, R48 ;  /* 0x0000005e4c30723c */ /* 0x040fe20000041830 */
[----:B--2---:R-:W-:Y:S07]  /*1abf0*/  F2FP.BF16.PACK_AB R167, R101, R102 ;  /* 0x0000006665a7723e */ /* 0x004fee00000010ff */
[-C--:B-1----:R-:W-:Y:S08]  /*1ac00*/  HMMA.16816.F32.BF16 R52, R76, R88.reuse, R52 ;  /* 0x000000584c34723c */ /* 0x082ff00000041834 */
[C---:B------:R-:W-:Y:S01]  /*1ac10*/  HMMA.16816.F32.BF16 R56, R80.reuse, R88, R56 ;  /* 0x000000585038723c */ /* 0x040fe20000041838 */
[--C-:B---3--:R-:W-:Y:S04]  /*1ac20*/  FFMA.FTZ R74, R237, c[0x0][0x2d0], -R96.reuse ;  /* 0x0000b400ed4a7a23 */ /* 0x108fe80000010860 */
[----:B------:R1:W2:Y:S03]  /*1ac30*/  MUFU.EX2 R85, R74 ;  /* 0x0000004a00557308 */ /* 0x0002a60000000800 */
[-C--:B------:R-:W-:Y:S08]  /*1ac40*/  HMMA.16816.F32.BF16 R60, R80, R90.reuse, R60 ;  /* 0x0000005a503c723c */ /* 0x080ff0000004183c */
[----:B------:R-:W-:Y:S08]  /*1ac50*/  HMMA.16816.F32.BF16 R64, R76, R90, R64 ;  /* 0x0000005a4c40723c */ /* 0x000ff00000041840 */
[-C--:B------:R-:W-:Y:S01]  /*1ac60*/  HMMA.16816.F32.BF16 R104, R164, R116.reuse, R4 ;  /* 0x00000074a468723c */ /* 0x080fe20000041804 */
[--C-:B-1----:R-:W-:Y:S03]  /*1ac70*/  FFMA.FTZ R74, R238, c[0x0][0x2d0], -R96.reuse ;  /* 0x0000b400ee4a7a23 */ /* 0x102fe60000010860 */
[----:B--2---:R-:W-:Y:S01]  /*1ac80*/  F2FP.BF16.PACK_AB R160, R85, R100 ;  /* 0x0000006455a0723e */ /* 0x004fe200000010ff */
[----:B------:R-:W-:Y:S01]  /*1ac90*/  FFMA.FTZ R96, R239, c[0x0][0x2d0], -R96 ;  /* 0x0000b400ef607a23 */ /* 0x000fe20000010860 */
[----:B------:R1:W-:Y:S01]  /*1aca0*/  MUFU.EX2 R86, R74 ;  /* 0x0000004a00567308 */ /* 0x0003e20000000800 */
[----:B----4-:R-:W-:Y:S02]  /*1acb0*/  FFMA.FTZ R68, R68, R207, R240 ;  /* 0x000000cf44447223 */ /* 0x010fe400000100f0 */
[----:B------:R-:W-:Y:S03]  /*1acc0*/  FADD.FTZ R5, R122, R2 ;  /* 0x000000027a057221 */ /* 0x000fe60000010000 */
[----:B------:R-:W-:Y:S02]  /*1acd0*/  FFMA.FTZ R69, R69, R114, R115 ;  /* 0x0000007245457223 */ /* 0x000fe40000010073 */
[----:B------:R-:W-:Y:S01]  /*1ace0*/  FADD.FTZ R6, R185, R68 ;  /* 0x00000044b9067221 */ /* 0x000fe20000010000 */
[----:B------:R-:W-:Y:S01]  /*1acf0*/  MOV R185, R149 ;  /* 0x0000009500b97202 */ /* 0x000fe20000000f00 */
[----:B------:R-:W-:Y:S01]  /*1ad00*/  FADD.FTZ R4, R226, R69 ;  /* 0x00000045e2047221 */ /* 0x000fe20000010000 */
[----:B------:R-:W2:Y:S01]  /*1ad10*/  MUFU.EX2 R96, R96 ;  /* 0x0000006000607308 */ /* 0x000ea20000000800 */
[----:B------:R-:W-:Y:S02]  /*1ad20*/  IMAD.MOV.U32 R226, RZ, RZ, R150 ;  /* 0x000000ffffe27224 */ /* 0x000fe400078e0096 */
[----:B------:R-:W-:Y:S01]  /*1ad30*/  FADD.FTZ R4, R188, R4 ;  /* 0x00000004bc047221 */ /* 0x000fe20000010000 */
[----:B------:R-:W3:Y:S01]  /*1ad40*/  LDSM.16.MT88.4 R148, [R210+0x2900] ;  /* 0x00290000d294783b */ /* 0x000ee20000004200 */
[----:B------:R-:W-:Y:S02]  /*1ad50*/  FADD.FTZ R6, R123, R6 ;  /* 0x000000067b067221 */ /* 0x000fe40000010000 */
[----:B------:R-:W-:Y:S02]  /*1ad60*/  FADD.FTZ R4, R202, R4 ;  /* 0x00000004ca047221 */ /* 0x000fe40000010000 */
[----:B------:R-:W-:Y:S02]  /*1ad70*/  FADD.FTZ R2, R201, R6 ;  /* 0x00000006c9027221 */ /* 0x000fe40000010000 */
[----:B------:R-:W-:Y:S02]  /*1ad80*/  FADD.FTZ R6, R126, R4 ;  /* 0x000000047e067221 */ /* 0x000fe40000010000 */
[----:B------:R-:W-:Y:S02]  /*1ad90*/  IMAD.MOV.U32 R188, RZ, RZ, R121 ;  /* 0x000000ffffbc7224 */ /* 0x000fe400078e0079 */
[--C-:B-1----:R-:W-:Y:S04]  /*1ada0*/  FFMA.FTZ R74, R194, c[0x0][0x2d0], -R97.reuse ;  /* 0x0000b400c24a7a23 */ /* 0x102fe80000010861 */
        /* <DEDUP_REMOVED lines=8> */
[----:B------:R-:W-:Y:S10]  /*1ae30*/  MUFU.EX2 R74, R74 ;  /* 0x0000004a004a7308 */ /* 0x000ff40000000800 */
[----:B------:R-:W1:Y:S02]  /*1ae40*/  MUFU.EX2 R97, R97 ;  /* 0x0000006100617308 */ /* 0x000e640000000800 */
[----:B-1----:R-:W-:Y:S07]  /*1ae50*/  F2FP.BF16.PACK_AB R163, R97, R74 ;  /* 0x0000004a61a3723e */ /* 0x002fee00000010ff */
[C---:B------:R-:W-:Y:S08]  /*1ae60*/  HMMA.16816.F32.BF16 R108, R160.reuse, R116, R8 ;  /* 0x00000074a06c723c */ /* 0x040ff00000041808 */
[-C--:B------:R-:W-:Y:S08]  /*1ae70*/  HMMA.16816.F32.BF16 R112, R160, R118.reuse, R12 ;  /* 0x00000076a070723c */ /* 0x080ff0000004180c */
[C---:B------:R-:W-:Y:S01]  /*1ae80*/  HMMA.16816.F32.BF16 R116, R164.reuse, R118, R16 ;  /* 0x00000076a474723c */ /* 0x040fe20000041810 */
[----:B--2---:R-:W-:Y:S03]  /*1ae90*/  FFMA.FTZ R8, R0, R73, R120 ;  /* 0x0000004900087223 */ /* 0x004fe60000010078 */
[----:B------:R-:W-:Y:S04]  /*1aea0*/  FADD.FTZ R0, R231, R5 ;  /* 0x00000005e7007221 */ /* 0x000fe80000010000 */
[-C--:B------:R-:W-:Y:S01]  /*1aeb0*/  HMMA.16816.F32.BF16 R120, R164, R132.reuse, R20 ;  /* 0x00000084a478723c */ /* 0x080fe20000041814 */
[----:B------:R-:W-:Y:S03]  /*1aec0*/  FADD.FTZ R8, R127, R8 ;  /* 0x000000087f087221 */ /* 0x000fe60000010000 */
[----:B------:R-:W-:Y:S02]  /*1aed0*/  FADD.FTZ R5, R125, R2 ;  /* 0x000000027d057221 */ /* 0x000fe40000010000 */
[----:B------:R-:W-:Y:S02]  /*1aee0*/  FADD.FTZ R7, R124, R0 ;  /* 0x000000007c077221 */ /* 0x000fe40000010000 */
[----:B------:R-:W-:Y:S01]  /*1aef0*/  FADD.FTZ R4, R228, R8 ;  /* 0x00000008e4047221 */ /* 0x000fe20000010000 */
[C---:B------:R-:W-:Y:S03]  /*1af00*/  HMMA.16816.F32.BF16 R124, R160.reuse, R132, R24 ;  /* 0x00000084a07c723c */ /* 0x040fe60000041818 */
[----:B------:R-:W-:Y:S02]  /*1af10*/  FADD.FTZ R2, R235, R6 ;  /* 0x00000006eb027221 */ /* 0x000fe40000010000 */
[----:B------:R-:W-:Y:S02]  /*1af20*/  FADD.FTZ R0, R232, R5 ;  /* 0x00000005e8007221 */ /* 0x000fe40000010000 */
[----:B------:R-:W-:Y:S02]  /*1af30*/  FADD.FTZ R7, R128, R7 ;  /* 0x0000000780077221 */ /* 0x000fe40000010000 */
[----:B------:R-:W-:Y:S03]  /*1af40*/  FADD.FTZ R4, R131, R4 ;  /* 0x0000000483047221 */ /* 0x000fe60000010000 */
[----:B------:R-:W-:Y:S02]  /*1af50*/  FADD.FTZ R6, R130, R2 ;  /* 0x0000000282067221 */ /* 0x000fe40000010000 */
        /* <DEDUP_REMOVED lines=56> */
[----:B------:R-:W-:Y:S03]  /*1b2e0*/  FADD.FTZ R8, R156, R8 ;  /* 0x000000089c087221 */ /* 0x000fe60000010000 */
[----:B------:R-:W-:Y:S02]  /*1b2f0*/  FADD.FTZ R9, R158, R0 ;  /* 0x000000009e097221 */ /* 0x000fe40000010000 */
[----:B------:R-:W-:Y:S01]  /*1b300*/  FADD.FTZ R2, R175, R10 ;  /* 0x0000000aaf027221 */ /* 0x000fe20000010000 */
[C---:B------:R-:W-:Y:S01]  /*1b310*/  HMMA.16816.F32.BF16 R156, R160.reuse, R4, R56 ;  /* 0x00000004a09c723c */ /* 0x040fe20000041838 */
[----:B------:R-:W-:Y:S06]  /*1b320*/  FADD.FTZ R0, R177, R11 ;  /* 0x0000000bb1007221 */ /* 0x000fec0000010000 */
[----:B------:R-:W-:Y:S01]  /*1b330*/  FADD.FTZ R4, R172, R8 ;  /* 0x00000008ac047221 */ /* 0x000fe20000010000 */
[-C--:B------:R-:W-:Y:S01]  /*1b340*/  HMMA.16816.F32.BF16 R160, R160, R6.reuse, R60 ;  /* 0x00000006a0a0723c */ /* 0x080fe2000004183c */
[----:B------:R-:W-:Y:S03]  /*1b350*/  FADD.FTZ R8, R176, R9 ;  /* 0x00000009b0087221 */ /* 0x000fe60000010000 */
[----:B------:R-:W-:Y:S02]  /*1b360*/  FADD.FTZ R9, R174, R2 ;  /* 0x00000002ae097221 */ /* 0x000fe40000010000 */
[----:B------:R-:W-:Y:S02]  /*1b370*/  FADD.FTZ R4, R99, R4 ;  /* 0x0000000463047221 */ /* 0x000fe40000010000 */
[----:B------:R-:W-:Y:S01]  /*1b380*/  FADD.FTZ R5, R173, R0 ;  /* 0x00000000ad057221 */ /* 0x000fe20000010000 */
[----:B------:R-:W-:Y:S03]  /*1b390*/  HMMA.16816.F32.BF16 R164, R164, R6, R64 ;  /* 0x00000006a4a4723c */ /* 0x000fe60000041840 */
[----:B------:R-:W-:Y:S02]  /*1b3a0*/  FADD.FTZ R2, R170, R8 ;  /* 0x00000008aa027221 */ /* 0x000fe40000010000 */
[----:B------:R-:W-:Y:S02]  /*1b3b0*/  FADD.FTZ R4, R98, R4 ;  /* 0x0000000462047221 */ /* 0x000fe40000010000 */
[----:B------:R-:W-:Y:S02]  /*1b3c0*/  FADD.FTZ R0, R100, R9 ;  /* 0x0000000964007221 */ /* 0x000fe40000010000 */
[----:B------:R-:W-:Y:S03]  /*1b3d0*/  FADD.FTZ R5, R171, R5 ;  /* 0x00000005ab057221 */ /* 0x000fe60000010000 */
        /* <DEDUP_REMOVED lines=23> */
.L_x_284:
        /* <DEDUP_REMOVED lines=30> */
[----:B------:R-:W-:-:S05]  /*1b730*/  FSETP.NE.FTZ.AND P1, PT, R7, RZ, PT ;  /* 0x000000ff0700720b */ /* 0x000fca0003f35000 */
        /* <DEDUP_REMOVED lines=90> */
.L_x_226:
[----:B------:R-:W-:Y:S05]  /*1bce0*/  @P4 BRA `(.L_x_302) ;  /* 0x0000131000004947 */ /* 0x000fea0003800000 */
        /* <DEDUP_REMOVED lines=121> */
.L_x_303:
[----:B----4-:R-:W-:Y:S01]  /*1c480*/  IMAD.MOV.U32 R4, RZ, RZ, c[0x0][0x4e8] ;  /* 0x00013a00ff047624 */ /* 0x010fe200078e00ff */
[----:B------:R-:W-:Y:S01]  /*1c490*/  LEA.HI R6, R18, R18, RZ, 0x1 ;  /* 0x0000001212067211 */ /* 0x000fe200078f08ff */
[----:B------:R-:W1:Y:S01]  /*1c4a0*/  S2R R19, SR_CTAID.Y ;  /* 0x0000000000137919 */ /* 0x000e620000002600 */
[----:B------:R-:W-:Y:S01]  /*1c4b0*/  SHF.R.S32.HI R8, RZ, 0x1f, R35 ;  /* 0x0000001fff087819 */ /* 0x000fe20000011423 */
[----:B------:R-:W-:Y:S01]  /*1c4c0*/  IMAD R7, R3, c[0x0][0x3a0], RZ ;  /* 0x0000e80003077a24 */ /* 0x000fe200078e02ff */
[----:B------:R-:W-:Y:S01]  /*1c4d0*/  LOP3.LUT R0, R6, 0x1ffffffe, RZ, 0xc0, !PT ;  /* 0x1ffffffe06007812 */ /* 0x000fe200078ec0ff */
[----:B------:R-:W2:Y:S01]  /*1c4e0*/  S2R R23, SR_CTAID.X ;  /* 0x0000000000177919 */ /* 0x000ea20000002500 */
[----:B------:R-:W-:Y:S01]  /*1c4f0*/  ISETP.NE.AND P2, PT, R4, 0x1, PT ;  /* 0x000000010400780c */ /* 0x000fe20003f45270 */
[----:B------:R-:W-:Y:S01]  /*1c500*/  IMAD.SHL.U32 R6, R6, 0x20, RZ ;  /* 0x0000002006067824 */ /* 0x000fe200078e00ff */
[----:B------:R-:W-:Y:S01]  /*1c510*/  LOP3.LUT R4, R36, 0xffffffe0, RZ, 0xc0, !PT ;  /* 0xffffffe024047812 */ /* 0x000fe200078ec0ff */
[----:B------:R-:W-:Y:S01]  /*1c520*/  IMAD.IADD R11, R18, 0x1, -R0 ;  /* 0x00000001120b7824 */ /* 0x000fe200078e0a00 */
[----:B------:R-:W-:Y:S01]  /*1c530*/  LEA.HI R20, R42, R41, RZ, 0x3 ;  /* 0x000000292a147211 */ /* 0x000fe200078f18ff */
[----:B------:R-:W-:Y:S01]  /*1c540*/  IMAD R7, R2, c[0x0][0x3a4], R7 ;  /* 0x0000e90002077a24 */ /* 0x000fe200078e0207 */
[----:B------:R-:W-:Y:S01]  /*1c550*/  LEA.HI R8, R8, R35, RZ, 0x2 ;  /* 0x0000002308087211 */ /* 0x000fe200078f10ff */
[----:B------:R-:W-:Y:S01]  /*1c560*/  IMAD.IADD R0, R41, 0x1, -R4 ;  /* 0x0000000129007824 */ /* 0x000fe200078e0a04 */
[----:B------:R-:W-:-:S02]  /*1c570*/  LOP3.LUT R5, R20, 0xfffffff8, RZ, 0xc0, !PT ;  /* 0xfffffff814057812 */ /* 0x000fc400078ec0ff */
[----:B------:R-:W-:Y:S02]  /*1c580*/  LOP3.LUT R9, R8, 0xffffffc, RZ, 0xc0, !PT ;  /* 0x0ffffffc08097812 */ /* 0x000fe400078ec0ff */
[----:B------:R-:W-:Y:S01]  /*1c590*/  SHF.R.S32.HI R10, RZ, 0x1f, R0 ;  /* 0x0000001fff0a7819 */ /* 0x000fe20000011400 */
[----:B------:R-:W-:Y:S01]  /*1c5a0*/  IMAD.IADD R13, R41, 0x1, -R5 ;  /* 0x00000001290d7824 */ /* 0x000fe200078e0a05 */
[----:B------:R-:W-:Y:S01]  /*1c5b0*/  LOP3.LUT R8, R6, 0xffffffc0, RZ, 0xc0, !PT ;  /* 0xffffffc006087812 */ /* 0x000fe200078ec0ff */
[----:B------:R-:W-:Y:S01]  /*1c5c0*/  IMAD.WIDE.U32 R4, R2, c[0x0][0x3a0], RZ ;  /* 0x0000e80002047a25 */ /* 0x000fe200078e00ff */
[----:B------:R-:W-:Y:S02]  /*1c5d0*/  LEA.HI R10, R10, R0, RZ, 0x2 ;  /* 0x000000000a0a7211 */ /* 0x000fe400078f10ff */
[----:B------:R-:W-:Y:S01]  /*1c5e0*/  LOP3.LUT P1, RZ, R0, 0x3, RZ, 0xc0, !PT ;  /* 0x0000000300ff7812 */ /* 0x000fe2000782c0ff */
[----:B------:R-:W-:Y:S01]  /*1c5f0*/  IMAD.IADD R0, R35, 0x1, -R9 ;  /* 0x0000000123007824 */ /* 0x000fe200078e0a09 */
[----:B------:R-:W-:Y:S01]  /*1c600*/  SHF.R.S32.HI R6, RZ, 0x2, R10 ;  /* 0x00000002ff067819 */ /* 0x000fe2000001140a */
[----:B------:R-:W-:Y:S01]  /*1c610*/  IMAD.IADD R5, R5, 0x1, R7 ;  /* 0x0000000105057824 */ /* 0x000fe200078e0207 */
[----:B-1----:R-:W-:Y:S01]  /*1c620*/  SHF.R.S32.HI R7, RZ, 0x1f, R19 ;  /* 0x0000001fff077819 */ /* 0x002fe20000011413 */
[----:B------:R-:W-:Y:S01]  /*1c630*/  IMAD R8, R11, 0x8, R8 ;  /* 0x000000080b087824 */ /* 0x000fe200078e0208 */
[----:B------:R-:W-:Y:S01]  /*1c640*/  SHF.R.S32.HI R20, RZ, 0x3, R20 ;  /* 0x00000003ff147819 */ /* 0x000fe20000011414 */
[----:B------:R-:W-:Y:S01]  /*1c650*/  IMAD R16, R0, 0x10, R6 ;  /* 0x0000001000107824 */ /* 0x000fe200078e0206 */
[----:B------:R-:W-:Y:S01]  /*1c660*/  LEA.HI R22, R42, R41, RZ, 0x6 ;  /* 0x000000292a167211 */ /* 0x000fe200078f30ff */
[----:B------:R-:W-:-:S02]  /*1c670*/  IMAD R9, R7, c[0x0][0x490], RZ ;  /* 0x0001240007097a24 */ /* 0x000fc400078e02ff */
[----:B------:R-:W-:Y:S02]  /*1c680*/  IMAD.IADD R0, R16, 0x1, R8 ;  /* 0x0000000110007824 */ /* 0x000fe400078e0208 */
[----:B------:R-:W-:Y:S02]  /*1c690*/  IMAD R12, R7, c[0x0][0x3e8], RZ ;  /* 0x0000fa00070c7a24 */ /* 0x000fe400078e02ff */
[----:B------:R-:W-:Y:S02]  /*1c6a0*/  IMAD.SHL.U32 R7, R20, 0x40, RZ ;  /* 0x0000004014077824 */ /* 0x000fe400078e00ff */
[----:B--2---:R-:W-:Y:S02]  /*1c6b0*/  IMAD R6, R23, 0x80, R0 ;  /* 0x0000008017067824 */ /* 0x004fe400078e0200 */
[----:B------:R-:W-:Y:S01]  /*1c6c0*/  IMAD.WIDE.U32 R14, R19, c[0x0][0x490], R2 ;  /* 0x00012400130e7a25 */ /* 0x000fe200078e0002 */
[----:B------:R-:W-:-:S03]  /*1c6d0*/  LOP3.LUT R7, R7, 0x1c0, RZ, 0xc0, !PT ;  /* 0x000001c007077812 */ /* 0x000fc600078ec0ff */
[----:B------:R-:W-:Y:S02]  /*1c6e0*/  IMAD R9, R19, c[0x0][0x494], R9 ;  /* 0x0001250013097a24 */ /* 0x000fe400078e0209 */
        /* <DEDUP_REMOVED lines=34> */
[----:B------:R-:W-:-:S03]  /*1c910*/  IMAD.WIDE.U32 R4, R7, c[0x0][0x488], R4 ;  /* 0x0001220007047a25 */ /* 0x000fc600078e0004 */
[----:B------:R-:W-:Y:S01]  /*1c920*/  SHF.R.S32.HI R13, RZ, 0x1f, R6 ;  /* 0x0000001fff0d7819 */ /* 0x000fe20000011406 */
[----:B------:R-:W-:Y:S01]  /*1c930*/  IMAD R9, R7, c[0x0][0x48c], R0 ;  /* 0x0001230007097a24 */ /* 0x000fe200078e0200 */
[----:B------:R-:W-:Y:S01]  /*1c940*/  LEA R7, P0, R4, c[0x0][0x450], 0x2 ;  /* 0x0001140004077a11 */ /* 0x000fe200078010ff */
[----:B------:R-:W-:-:S04]  /*1c950*/  IMAD.WIDE.U32 R2, R10, c[0x0][0x3f0], R2 ;  /* 0x0000fc000a027a25 */ /* 0x000fc800078e0002 */
[----:B------:R-:W-:Y:S01]  /*1c960*/  IMAD.IADD R5, R5, 0x1, R9 ;  /* 0x0000000105057824 */ /* 0x000fe200078e0209 */
[----:B------:R-:W-:Y:S01]  /*1c970*/  SHFL.IDX PT, R14, R7, 0x1, 0x1c1f ;  /* 0x003c1f00070e7f89 */ /* 0x000fe200000e0000 */
[----:B------:R-:W-:Y:S02]  /*1c980*/  IMAD R0, R13, c[0x0][0x3e0], RZ ;  /* 0x0000f8000d007a24 */ /* 0x000fe400078e02ff */
[----:B------:R-:W-:Y:S01]  /*1c990*/  IMAD.MOV R10, RZ, RZ, -R6 ;  /* 0x000000ffff0a7224 */ /* 0x000fe200078e0a06 */
[----:B------:R-:W-:Y:S01]  /*1c9a0*/  LEA.HI.X R4, R4, c[0x0][0x454], R5, 0x2, P0 ;  /* 0x0001150004047a11 */ /* 0x000fe200000f1405 */
[----:B------:R-:W-:Y:S02]  /*1c9b0*/  IMAD R9, R6, c[0x0][0x3e4], R0 ;  /* 0x0000f90006097a24 */ /* 0x000fe400078e0200 */
        /* <DEDUP_REMOVED lines=12> */
[----:B------:R-:W-:Y:S02]  /*1ca80*/  SHFL.IDX PT, R12, R7, 0x2, 0x1c1f ;  /* 0x005c1f00070c7f89 */ /* 0x000fe400000e0000 */
[----:B------:R-:W-:Y:S01]  /*1ca90*/  IMAD R6, R6, c[0x0][0x3d8], RZ ;  /* 0x0000f60006067a24 */ /* 0x000fe200078e02ff */
[----:B------:R-:W-:Y:S01]  /*1caa0*/  ISETP.GE.OR P3, PT, R9, R0, P1 ;  /* 0x000000000900720c */ /* 0x000fe20000f66670 */
[----:B------:R-:W2:Y:S01]  /*1cab0*/  SHFL.IDX PT, R13, R4, 0x2, 0x1c1f ;  /* 0x005c1f00040d7f89 */ /* 0x000ea200000e0000 */
[----:B------:R-:W-:-:S02]  /*1cac0*/  IMAD.SHL.U32 R9, R22, 0x8, RZ ;  /* 0x0000000816097824 */ /* 0x000fc400078e00ff */
[----:B------:R-:W-:Y:S01]  /*1cad0*/  IMAD R19, R18, c[0x0][0x3dc], R6 ;  /* 0x0000f70012137a24 */ /* 0x000fe200078e0206 */
[----:B------:R3:W-:Y:S04]  /*1cae0*/  SHFL.IDX PT, R11, R4, 0x3, 0x1c1f ;  /* 0x007c1f00040b7f89 */ /* 0x0007e800000e0000 */
[----:B------:R4:W2:Y:S04]  /*1caf0*/  SHFL.IDX PT, R10, R7, 0x3, 0x1c1f ;  /* 0x007c1f00070a7f89 */ /* 0x0008a800000e0000 */
[----:B-1----:R-:W-:Y:S04]  /*1cb00*/  @!P4 ST.E [R16.64], R37 ;  /* 0x000000251000c985 */ /* 0x002fe8000c101928 */
[----:B------:R-:W-:Y:S01]  /*1cb10*/  @!P3 ST.E [R14.64], R38 ;  /* 0x000000260e00b985 */ /* 0x000fe2000c101928 */
[----:B---3--:R-:W-:-:S04]  /*1cb20*/  IADD3 R4, R5, 0x40, RZ ;  /* 0x0000004005047810 */ /* 0x008fc80007ffe0ff */
[-C--:B------:R-:W-:Y:S01]  /*1cb30*/  ISETP.GE.OR P2, PT, R4, R0.reuse, P1 ;  /* 0x000000000400720c */ /* 0x080fe20000f46670 */
[----:B----4-:R-:W-:Y:S01]  /*1cb40*/  IMAD.WIDE.U32 R6, R18, c[0x0][0x3d8], R2 ;  /* 0x0000f60012067a25 */ /* 0x010fe200078e0002 */
[----:B------:R-:W-:Y:S02]  /*1cb50*/  IADD3 R18, R5, 0x48, RZ ;  /* 0x0000004805127810 */ /* 0x000fe40007ffe0ff */
[----:B------:R-:W-:Y:S01]  /*1cb60*/  LOP3.LUT R5, R21, 0x7ffffe00, R9, 0xf8, !PT ;  /* 0x7ffffe0015057812 */ /* 0x000fe200078ef809 */
[----:B------:R-:W-:Y:S01]  /*1cb70*/  IMAD.IADD R3, R7, 0x1, R19 ;  /* 0x0000000107037824 */ /* 0x000fe200078e0213 */
[----:B------:R-:W-:Y:S01]  /*1cb80*/  LEA R4, P0, R6, c[0x0][0x380], 0x1 ;  /* 0x0000e00006047a11 */ /* 0x000fe200078008ff */
[----:B------:R-:W-:Y:S01]  /*1cb90*/  IMAD R2, R23, 0x80, R20 ;  /* 0x0000008017027824 */ /* 0x000fe200078e0214 */
[-C--:B------:R-:W-:Y:S01]  /*1cba0*/  ISETP.GE.OR P1, PT, R18, R0.reuse, P1 ;  /* 0x000000001200720c */ /* 0x080fe20000f26670 */
[----:B------:R-:W-:Y:S01]  /*1cbb0*/  IMAD.SHL.U32 R5, R5, 0x2, RZ ;  /* 0x0000000205057824 */ /* 0x000fe200078e00ff */
[----:B------:R-:W-:Y:S01]  /*1cbc0*/  LEA.HI.X R3, R6, c[0x0][0x384], R3, 0x1, P0 ;  /* 0x0000e10006037a11 */ /* 0x000fe200000f0c03 */
[----:B------:R-:W-:Y:S01]  /*1cbd0*/  SHFL.IDX PT, R7, R4, 0x1, 0x181f ;  /* 0x00381f0004077f89 */ /* 0x000fe200000e0000 */
[----:B------:R-:W-:-:S02]  /*1cbe0*/  ISETP.GE.OR P3, PT, R2, R0, P6 ;  /* 0x000000000200720c */ /* 0x000fc40003766670 */
[C---:B------:R-:W-:Y:S01]  /*1cbf0*/  IADD3 R6, R2.reuse, 0x10, RZ ;  /* 0x0000001002067810 */ /* 0x040fe20007ffe0ff */
[----:B--2---:R-:W-:Y:S01]  /*1cc00*/  @!P2 ST.E [R12.64], R39 ;  /* 0x000000270c00a985 */ /* 0x004fe2000c101928 */
[----:B------:R-:W-:Y:S02]  /*1cc10*/  IADD3 R32, R2, 0x40, RZ ;  /* 0x0000004002207810 */ /* 0x000fe40007ffe0ff */
[-C--:B------:R-:W-:Y:S01]  /*1cc20*/  ISETP.GE.OR P2, PT, R6, R0.reuse, P6 ;  /* 0x000000000600720c */ /* 0x080fe20003746670 */
[----:B------:R-:W1:Y:S01]  /*1cc30*/  SHFL.IDX PT, R12, R4, RZ, 0x181f ;  /* 0x00181fff040c7589 */ /* 0x000e6200000e0000 */
[C---:B------:R-:W-:Y:S02]  /*1cc40*/  IADD3 R6, R2.reuse, 0x20, RZ ;  /* 0x0000002002067810 */ /* 0x040fe40007ffe0ff */
[----:B------:R-:W-:Y:S01]  /*1cc50*/  IADD3 R54, R2, 0x60, RZ ;  /* 0x0000006002367810 */ /* 0x000fe20007ffe0ff */
[----:B------:R-:W2:Y:S04]  /*1cc60*/  SHFL.IDX PT, R9, R3, RZ, 0x181f ;  /* 0x00181fff03097589 */ /* 0x000ea800000e0000 */
[----:B------:R3:W-:Y:S01]  /*1cc70*/  @!P1 ST.E [R10.64], R40 ;  /* 0x000000280a009985 */ /* 0x0007e2000c101928 */
[----:B------:R-:W-:-:S02]  /*1cc80*/  ISETP.GE.OR P1, PT, R6, R0, P6 ;  /* 0x000000000600720c */ /* 0x000fc40003726670 */
[----:B------:R-:W-:Y:S01]  /*1cc90*/  IADD3 R6, R2, 0x30, RZ ;  /* 0x0000003002067810 */ /* 0x000fe20007ffe0ff */
[----:B------:R-:W-:Y:S03]  /*1cca0*/  LDS.128 R24, [R5+0x80] ;  /* 0x0000800005187984 */ /* 0x000fe60000000c00 */
[----:B------:R-:W-:Y:S01]  /*1ccb0*/  ISETP.GE.OR P0, PT, R6, R0, P6 ;  /* 0x000000000600720c */ /* 0x000fe20003706670 */
[----:B------:R-:W4:Y:S04]  /*1ccc0*/  SHFL.IDX PT, R11, R3, 0x1, 0x181f ;  /* 0x00381f00030b7f89 */ /* 0x000f2800000e0000 */
[----:B------:R-:W4:Y:S04]  /*1ccd0*/  SHFL.IDX PT, R14, R4, 0x2, 0x181f ;  /* 0x00581f00040e7f89 */ /* 0x000f2800000e0000 */
[----:B------:R-:W4:Y:S01]  /*1cce0*/  SHFL.IDX PT, R44, R3, 0x2, 0x181f ;  /* 0x00581f00032c7f89 */ /* 0x000f2200000e0000 */
[----:B-1----:R-:W-:-:S03]  /*1ccf0*/  @!P3 LEA R12, P5, R8, R12, 0x1 ;  /* 0x0000000c080cb211 */ /* 0x002fc600078a08ff */
[----:B------:R-:W1:Y:S01]  /*1cd00*/  SHFL.IDX PT, R15, R4, 0x3, 0x181f ;  /* 0x00781f00040f7f89 */ /* 0x000e6200000e0000 */
[----:B--2---:R-:W-:Y:S02]  /*1cd10*/  @!P3 LEA.HI.X R13, R8, R9, R53, 0x1, P5 ;  /* 0x00000009080db211 */ /* 0x004fe400028f0c35 */
[----:B------:R-:W-:Y:S01]  /*1cd20*/  ISETP.GE.OR P5, PT, R32, R0, P6 ;  /* 0x000000002000720c */ /* 0x000fe200037a6670 */
[----:B------:R-:W-:Y:S01]  /*1cd30*/  LDS.128 R20, [R5+0x880] ;  /* 0x0008800005147984 */ /* 0x000fe20000000c00 */
[----:B---3--:R-:W-:-:S03]  /*1cd40*/  @!P2 LEA R10, P4, R8, R7, 0x1 ;  /* 0x00000007080aa211 */ /* 0x008fc600078808ff */
[----:B------:R-:W-:Y:S04]  /*1cd50*/  LDS.128 R16, [R5+0x1080] ;  /* 0x0010800005107984 */ /* 0x000fe80000000c00 */
[----:B------:R-:W2:Y:S01]  /*1cd60*/  SHFL.IDX PT, R45, R3, 0x3, 0x181f ;  /* 0x00781f00032d7f89 */ /* 0x000ea200000e0000 */
[----:B----4-:R-:W-:-:S03]  /*1cd70*/  @!P2 LEA.HI.X R11, R8, R11, R53, 0x1, P4 ;  /* 0x0000000b080ba211 */ /* 0x010fc600020f0c35 */
[----:B------:R-:W3:Y:S01]  /*1cd80*/  LDS.128 R28, [R5+0x1880] ;  /* 0x00188000051c7984 */ /* 0x000ee20000000c00 */
[----:B------:R-:W-:-:S03]  /*1cd90*/  @!P1 LEA R6, P4, R8, R14, 0x1 ;  /* 0x0000000e08069211 */ /* 0x000fc600078808ff */
[----:B------:R-:W-:Y:S01]  /*1cda0*/  LDS.128 R32, [R5+0x2080] ;  /* 0x0020800005207984 */ /* 0x000fe20000000c00 */
[--C-:B------:R-:W-:Y:S02]  /*1cdb0*/  @!P1 LEA.HI.X R7, R8, R44, R53.reuse, 0x1, P4 ;  /* 0x0000002c08079211 */ /* 0x100fe400020f0c35 */
[----:B------:R-:W-:Y:S01]  /*1cdc0*/  IADD3 R44, R2, 0x50, RZ ;  /* 0x00000050022c7810 */ /* 0x000fe20007ffe0ff */
[----:B------:R-:W-:Y:S01]  /*1cdd0*/  LDS.128 R36, [R5+0x2880] ;  /* 0x0028800005247984 */ /* 0x000fe20000000c00 */
[----:B-1----:R-:W-:Y:S02]  /*1cde0*/  @!P0 LEA R14, P4, R8, R15, 0x1 ;  /* 0x0000000f080e8211 */ /* 0x002fe400078808ff */
[----:B------:R-:W-:Y:S01]  /*1cdf0*/  IADD3 R2, R2, 0x70, RZ ;  /* 0x0000007002027810 */ /* 0x000fe20007ffe0ff */
[----:B------:R-:W-:Y:S04]  /*1ce00*/  LDS.128 R40, [R5+0x3080] ;  /* 0x0030800005287984 */ /* 0x000fe80000000c00 */
[----:B------:R-:W1:Y:S04]  /*1ce10*/  SHFL.IDX PT, R48, R4, 0x4, 0x181f ;  /* 0x00981f0004307f89 */ /* 0x000e6800000e0000 */
[----:B------:R-:W4:Y:S01]  /*1ce20*/  SHFL.IDX PT, R9, R4, 0x5, 0x181f ;  /* 0x00b81f0004097f89 */ /* 0x000f2200000e0000 */
[----:B--2---:R-:W-:-:S02]  /*1ce30*/  @!P0 LEA.HI.X R15, R8, R45, R53, 0x1, P4 ;  /* 0x0000002d080f8211 */ /* 0x004fc400020f0c35 */
[-C--:B------:R-:W-:Y:S01]  /*1ce40*/  ISETP.GE.OR P4, PT, R44, R0.reuse, P6 ;  /* 0x000000002c00720c */ /* 0x080fe20003786670 */
[----:B------:R-:W-:Y:S04]  /*1ce50*/  SHFL.IDX PT, R49, R4, 0x6, 0x181f ;  /* 0x00d81f0004317f89 */ /* 0x000fe800000e0000 */
[----:B------:R-:W2:Y:S04]  /*1ce60*/  SHFL.IDX PT, R52, R3, 0x4, 0x181f ;  /* 0x00981f0003347f89 */ /* 0x000ea800000e0000 */
[----:B------:R-:W1:Y:S04]  /*1ce70*/  SHFL.IDX PT, R51, R3, 0x5, 0x181f ;  /* 0x00b81f0003337f89 */ /* 0x000e6800000e0000 */
[----:B------:R-:W1:Y:S04]  /*1ce80*/  SHFL.IDX PT, R50, R3, 0x6, 0x181f ;  /* 0x00d81f0003327f89 */ /* 0x000e6800000e0000 */
[----:B------:R-:W2:Y:S04]  /*1ce90*/  LDS.128 R44, [R5+0x3880] ;  /* 0x00388000052c7984 */ /* 0x000ea80000000c00 */
[----:B------:R1:W-:Y:S01]  /*1cea0*/  @!P3 ST.E.128 [R12.64], R24 ;  /* 0x000000180c00b985 */ /* 0x0003e2000c101d28 */
[----:B------:R-:W-:-:S02]  /*1ceb0*/  ISETP.GE.OR P3, PT, R54, R0, P6 ;  /* 0x000000003600720c */ /* 0x000fc40003766670 */
[----:B------:R-:W-:Y:S01]  /*1cec0*/  ISETP.GE.OR P6, PT, R2, R0, P6 ;  /* 0x000000000200720c */ /* 0x000fe200037c6670 */
[----:B------:R4:W-:Y:S04]  /*1ced0*/  @!P2 ST.E.128 [R10.64], R20 ;  /* 0x000000140a00a985 */ /* 0x0009e8000c101d28 */
[----:B------:R2:W-:Y:S04]  /*1cee0*/  @!P1 ST.E.128 [R6.64], R16 ;  /* 0x0000001006009985 */ /* 0x0005e8000c101d28 */
[----:B---3--:R3:W-:Y:S04]  /*1cef0*/  @!P0 ST.E.128 [R14.64], R28 ;  /* 0x0000001c0e008985 */ /* 0x0087e8000c101d28 */
[----:B------:R-:W2:Y:S04]  /*1cf00*/  SHFL.IDX PT, R4, R4, 0x7, 0x181f ;  /* 0x00f81f0004047f89 */ /* 0x000ea800000e0000 */
[----:B------:R-:W3:Y:S01]  /*1cf10*/  SHFL.IDX PT, R3, R3, 0x7, 0x181f ;  /* 0x00f81f0003037f89 */ /* 0x000ee200000e0000 */
[----:B-1----:R-:W-:-:S02]  /*1cf20*/  @!P5 LEA R12, P2, R8, R48, 0x1 ;  /* 0x00000030080cd211 */ /* 0x002fc400078408ff */
[C---:B----4-:R-:W-:Y:S02]  /*1cf30*/  @!P4 LEA R10, P1, R8.reuse, R9, 0x1 ;  /* 0x00000009080ac211 */ /* 0x050fe400078208ff */
[C-C-:B--2---:R-:W-:Y:S02]  /*1cf40*/  @!P5 LEA.HI.X R13, R8.reuse, R52, R53.reuse, 0x1, P2 ;  /* 0x00000034080dd211 */ /* 0x144fe400010f0c35 */
[C---:B------:R-:W-:Y:S02]  /*1cf50*/  @!P3 LEA R6, P0, R8.reuse, R49, 0x1 ;  /* 0x000000310806b211 */ /* 0x040fe400078008ff */
[C-C-:B------:R-:W-:Y:S01]  /*1cf60*/  @!P4 LEA.HI.X R11, R8.reuse, R51, R53.reuse, 0x1, P1 ;  /* 0x00000033080bc211 */ /* 0x140fe200008f0c35 */
[----:B------:R1:W-:Y:S01]  /*1cf70*/  @!P5 ST.E.128 [R12.64], R32 ;  /* 0x000000200c00d985 */ /* 0x0003e2000c101d28 */
[----:B------:R-:W-:-:S03]  /*1cf80*/  @!P3 LEA.HI.X R7, R8, R50, R53, 0x1, P0 ;  /* 0x000000320807b211 */ /* 0x000fc600000f0c35 */
[----:B------:R1:W-:Y:S04]  /*1cf90*/  @!P4 ST.E.128 [R10.64], R36 ;  /* 0x000000240a00c985 */ /* 0x0003e8000c101d28 */
[----:B------:R1:W-:Y:S01]  /*1cfa0*/  @!P3 ST.E.128 [R6.64], R40 ;  /* 0x000000280600b985 */ /* 0x0003e2000c101d28 */
[----:B------:R-:W-:Y:S05]  /*1cfb0*/  @P6 EXIT ;  /* 0x000000000000694d */ /* 0x000fea0003800000 */
[----:B---3--:R-:W-:-:S04]  /*1cfc0*/  LEA R2, P0, R8, R4, 0x1 ;  /* 0x0000000408027211 */ /* 0x008fc800078008ff */
[----:B------:R-:W-:-:S05]  /*1cfd0*/  LEA.HI.X R3, R8, R3, R53, 0x1, P0 ;  /* 0x0000000308037211 */ /* 0x000fca00000f0c35 */
[----:B------:R-:W-:Y:S01]  /*1cfe0*/  ST.E.128 [R2.64], R44 ;  /* 0x0000002c02007985 */ /* 0x000fe2000c101d28 */
[----:B------:R-:W-:Y:S05]  /*1cff0*/  EXIT ;  /* 0x000000000000794d */ /* 0x000fea0003800000 */
.L_x_302:
        /* <DEDUP_REMOVED lines=19> */
.L_x_304:
[----:B-1----:R-:W1:Y:S01]  /*1d130*/  S2R R12, SR_TID.X ;  /* 0x00000000000c7919 */ /* 0x002e620000002100 */
[----:B------:R-:W-:Y:S01]  /*1d140*/  SHF.R.S32.HI R0, RZ, 0x1f, R8 ;  /* 0x0000001fff007819 */ /* 0x000fe20000011408 */
[----:B------:R-:W-:Y:S01]  /*1d150*/  BSSY B0, `(.L_x_305) ;  /* 0x0000028000007945 */ /* 0x000fe20003800000 */
[----:B------:R-:W-:-:S02]  /*1d160*/  SEL R10, R8, RZ, !P1 ;  /* 0x000000ff080a7207 */ /* 0x000fc40004800000 */
[----:B------:R-:W-:Y:S02]  /*1d170*/  SEL R11, R0, RZ, !P1 ;  /* 0x000000ff000b7207 */ /* 0x000fe40004800000 */
[----:B-1----:R-:W-:-:S13]  /*1d180*/  ISETP.GT.AND P0, PT, R12, 0x7f, PT ;  /* 0x0000007f0c00780c */ /* 0x002fda0003f04270 */
        /* <DEDUP_REMOVED lines=36> */
.L_x_306:
[----:B------:R-:W-:Y:S05]  /*1d3d0*/  BSYNC B0 ;  /* 0x0000000000007941 */ /* 0x000fea0003800000 */
.L_x_305:
        /* <DEDUP_REMOVED lines=103> */
.L_x_307:
        /* <DEDUP_REMOVED lines=11> */
.L_x_739:


//--------------------- .text._ZN7cutlass13device_kernelIN5flash19enable_sm80_to_sm89INS1_16FlashAttnFwdSm80INS1_25CollectiveMainloopFwdSm80ILi4ELi1ELb0EN4cute5tupleIJNS5_1CILi128EEENS7_ILi96EEENS7_ILi64EEEEEELi64ENS_10bfloat16_tEfNS_4arch4Sm80ELb0ELb1ELb1ELb1ELb0ELb1ELb1ELb0EEENS1_21CollectiveEpilogueFwdINS6_IJS8_SA_S9_EEENS6_IJNS7_ILi1EEESI_SI_EEESC_SE_Li128ELb1ELb1ELb0ELb0EEENS1_19SingleTileSchedulerILb1ELb0ELb1ELi128EEEEEEEEEvNT_6ParamsE --------------------------
	.section	.text._ZN7cutlass13device_kernelIN5flash19enable_sm80_to_sm89INS1_16FlashAttnFwdSm80INS1_25CollectiveMainloopFwdSm80ILi4ELi1ELb0EN4cute5tupleIJNS5_1CILi128EEENS7_ILi96EEENS7_ILi64EEEEEELi64ENS_10bfloat16_tEfNS_4arch4Sm80ELb0ELb1ELb1ELb1ELb0ELb1ELb1ELb0EEENS1_21CollectiveEpilogueFwdINS6_IJS8_SA_S9_EEENS6_IJNS7_ILi1EEESI_SI_EEESC_SE_Li128ELb1ELb1ELb0ELb0EEENS1_19SingleTileSchedulerILb1ELb0ELb1ELi128EEEEEEEEEvNT_6ParamsE,"ax",@progbits
	.sectioninfo	@"SHI_REGISTERS=255"
	.align	128
.text._ZN7cutlass13device_kernelIN5flash19enable_sm80_to_sm89INS1_16FlashAttnFwdSm80INS1_25CollectiveMainloopFwdSm80ILi4ELi1ELb0EN4cute5tupleIJNS5_1CILi128EEENS7_ILi96EEENS7_ILi64EEEEEELi64ENS_10bfloat16_tEfNS_4arch4Sm80ELb0ELb1ELb1ELb1ELb0ELb1ELb1ELb0EEENS1_21CollectiveEpilogueFwdINS6_IJS8_SA_S9_EEENS6_IJNS7_ILi1EEESI_SI_EEESC_SE_Li128ELb1ELb1ELb0ELb0EEENS1_19SingleTileSchedulerILb1ELb0ELb1ELi128EEEEEEEEEvNT_6ParamsE:
        .type           _ZN7cutlass13device_kernelIN5flash19enable_sm80_to_sm89INS1_16FlashAttnFwdSm80INS1_25CollectiveMainloopFwdSm80ILi4ELi1ELb0EN4cute5tupleIJNS5_1CILi128EEENS7_ILi96EEENS7_ILi64EEEEEELi64ENS_10bfloat16_tEfNS_4arch4Sm80ELb0ELb1ELb1ELb1ELb0ELb1ELb1ELb0EEENS1_21CollectiveEpilogueFwdINS6_IJS8_SA_S9_EEENS6_IJNS7_ILi1EEESI_SI_EEESC_SE_Li128ELb1ELb1ELb0ELb0EEENS1_19SingleTileSchedulerILb1ELb0ELb1ELi128EEEEEEEEEvNT_6ParamsE,@function
        .size           _ZN7cutlass13device_kernelIN5flash19enable_sm80_to_sm89INS1_16FlashAttnFwdSm80INS1_25CollectiveMainloopFwdSm80ILi4ELi1ELb0EN4cute5tupleIJNS5_1CILi128EEENS7_ILi96EEENS7_ILi64EEEEEELi64ENS_10bfloat16_tEfNS_4arch4Sm80ELb0ELb1ELb1ELb1ELb0ELb1ELb1ELb0EEENS1_21CollectiveEpilogueFwdINS6_IJS8_SA_S9_EEENS6_IJNS7_ILi1EEESI_SI_EEESC_SE_Li128ELb1ELb1ELb0ELb0EEENS1_19SingleTileSchedulerILb1ELb0ELb1ELi128EEEEEEEEEvNT_6ParamsE,(.L_x_740 - _ZN7cutlass13device_kernelIN5flash19enable_sm80_to_sm89INS1_16FlashAttnFwdSm80INS1_25CollectiveMainloopFwdSm80ILi4ELi1ELb0EN4cute5tupleIJNS5_1CILi128EEENS7_ILi96EEENS7_ILi64EEEEEELi64ENS_10bfloat16_tEfNS_4arch4Sm80ELb0ELb1ELb1ELb1ELb0ELb1ELb1ELb0EEENS1_21CollectiveEpilogueFwdINS6_IJS8_SA_S9_EEENS6_IJNS7_ILi1EEESI_SI_EEESC_SE_Li128ELb1ELb1ELb0ELb0EEENS1_19SingleTileSchedulerILb1ELb0ELb1ELi128EEEEEEEEEvNT_6ParamsE)
        .other          _ZN7cutlass13device_kernelIN5flash19enable_sm80_to_sm89INS1_16FlashAttnFwdSm80INS1_25CollectiveMainloopFwdSm80ILi4ELi1ELb0EN4cute5tupleIJNS5_1CILi128EEENS7_ILi96EEENS7_ILi64EEEEEELi64ENS_10bfloat16_tEfNS_4arch4Sm80ELb0ELb1ELb1ELb1ELb0ELb1ELb1ELb0EEENS1_21CollectiveEpilogueFwdINS6_IJS8_SA_S9_EEENS6_IJNS7_ILi1EEESI_SI_EEESC_SE_Li128ELb1ELb1ELb0ELb0EEENS1_19SingleTileSchedulerILb1ELb0ELb1ELi128EEEEEEEEEvNT_6ParamsE,@"STO_CUDA_ENTRY STV_DEFAULT"
_ZN7cutlass13device_kernelIN5flash19enable_sm80_to_sm89INS1_16FlashAttnFwdSm80INS1_25CollectiveMainloopFwdSm80ILi4ELi1ELb0EN4cute5tupleIJNS5_1CILi128EEENS7_ILi96EEENS7_ILi64EEEEEELi64ENS_10bfloat16_tEfNS_4arch4Sm80ELb0ELb1ELb1ELb1ELb0ELb1ELb1ELb0EEENS1_21CollectiveEpilogueFwdINS6_IJS8_SA_S9_EEENS6_IJNS7_ILi1EEESI_SI_EEESC_SE_Li128ELb1ELb1ELb0ELb0EEENS1_19SingleTileSchedulerILb1ELb0ELb1ELi128EEEEEEEEEvNT_6ParamsE:
        /* <DEDUP_REMOVED lines=17> */
.L_x_309:
        /* <DEDUP_REMOVED lines=8> */
.L_x_311:
[----:B------:R-:W-:-:S04]  /*0190*/  MOV R0, c[0x0][0x54c] ;  /* 0x0001530000007a02 */ /* 0x000fc80000000f00 */
.L_x_310:
[----:B------:R-:W-:Y:S01]  /*01a0*/  USHF.L.U32 UR4, UR4, 0x7, URZ ;  /* 0x0000000704047899 */ /* 0x000fe2000800063f */
[----:B-----5:R-:W-:-:S05]  /*01b0*/  IMAD R0, R0, c[0x0][0x548], RZ ;  /* 0x0001520000007a24 */ /* 0x020fca00078e02ff */
[----:B------:R-:W-:-:S04]  /*01c0*/  MOV R12, UR4 ;  /* 0x00000004000c7c02 */ /* 0x000fc80008000f00 */
[----:B------:R-:W-:-:S04]  /*01d0*/  ISETP.GE.AND P0, PT, R12, R0, PT ;  /* 0x000000000c00720c */ /* 0x000fc80003f06270 */
[----:B------:R-:W-:-:S05]  /*01e0*/  SEL R0, R5, 0xffffffff, !P0 ;  /* 0xffffffff05007807 */ /* 0x000fca0004000000 */
[----:B------:R2:W-:Y:S01]  /*01f0*/  STL [R1+0x64], R0 ;  /* 0x0000640001007387 */ /* 0x0005e20000100800 */
[----:B------:R-:W-:Y:S05]  /*0200*/  BRA `(.L_x_312) ;  /* 0x0000014000007947 */ /* 0x000fea0003800000 */
.L_x_308:
[----:B------:R-:W-:-:S04]  /*0210*/  ISETP.NE.U32.AND P0, PT, RZ, c[0x0][0x568], PT ;  /* 0x00015a00ff007a0c */ /* 0x000fc80003f05070 */
[----:B------:R-:W-:-:S13]  /*0220*/  ISETP.NE.AND.EX P0, PT, RZ, c[0x0][0x56c], PT, P0 ;  /* 0x00015b00ff007a0c */ /* 0x000fda0003f05300 */
[----:B------:R-:W-:Y:S05]  /*0230*/  @!P0 BRA `(.L_x_313) ;  /* 0x0000002000008947 */ /* 0x000fea0003800000 */
[----:B------:R1:W5:Y:S01]  /*0240*/  LDG.E R0, [R2.64] ;  /* 0x0000000802007981 */ /* 0x000362000c1e1900 */
[----:B------:R-:W-:Y:S05]  /*0250*/  BRA `(.L_x_314) ;  /* 0x0000009000007947 */ /* 0x000fea0003800000 */
.L_x_313:
        /* <DEDUP_REMOVED lines=8> */
.L_x_315:
[----:B------:R-:W-:-:S04]  /*02e0*/  MOV R0, c[0x0][0x54c] ;  /* 0x0001530000007a02 */ /* 0x000fc80000000f00 */
.L_x_314:
[----:B------:R-:W-:Y:S01]  /*02f0*/  USHF.L.U32 UR4, UR4, 0x7, URZ ;  /* 0x0000000704047899 */ /* 0x000fe2000800063f */
[----:B-----5:R-:W-:-:S05]  /*0300*/  IMAD R0, R0, c[0x0][0x548], RZ ;  /* 0x0001520000007a24 */ /* 0x020fca00078e02ff */
[----:B------:R-:W-:-:S04]  /*0310*/  MOV R12, UR4 ;  /* 0x00000004000c7c02 */ /* 0x000fc80008000f00 */
[----:B------:R-:W-:-:S04]  /*0320*/  ISETP.GE.AND P0, PT, R12, R0, PT ;  /* 0x000000000c00720c */ /* 0x000fc80003f06270 */
[----:B------:R-:W-:-:S05]  /*0330*/  SEL R0, R5, 0xffffffff, !P0 ;  /* 0xffffffff05007807 */ /* 0x000fca0004000000 */
[----:B------:R2:W-:Y:S04]  /*0340*/  STL [R1+0x64], R0 ;  /* 0x0000640001007387 */ /* 0x0005e80000100800 */
.L_x_312:
[----:B------:R-:W3:Y:S02]  /*0350*/  LDL R15, [R1+0x64] ;  /* 0x00006400010f7983 */ /* 0x000ee40000100800 */
[----:B---3--:R-:W-:-:S13]  /*0360*/  ISETP.GE.AND P0, PT, R15, RZ, PT ;  /* 0x000000ff0f00720c */ /* 0x008fda0003f06270 */
[----:B------:R-:W-:Y:S05]  /*0370*/  @!P0 EXIT ;  /* 0x000000000000894d */ /* 0x000fea0003800000 */
[----:B------:R-:W-:Y:S01]  /*0380*/  ISETP.NE.U32.AND P0, PT, RZ, c[0x0][0x370], PT ;  /* 0x0000dc00ff007a0c */ /* 0x000fe20003f05070 */
[----:B--2---:R-:W-:Y:S01]  /*0390*/  IMAD.MOV.U32 R0, RZ, RZ, c[0x0][0x168] ;  /* 0x00005a00ff007624 */ /* 0x004fe200078e00ff */
[----:B------:R-:W-:Y:S01]  /*03a0*/  ISETP.NE.U32.AND P1, PT, RZ, c[0x0][0x360], PT ;  /* 0x0000d800ff007a0c */ /* 0x000fe20003f25070 */
[----:B------:R-:W-:Y:S01]  /*03b0*/  CS2R R166, SRZ ;  /* 0x0000000000a67805 */ /* 0x000fe2000001ff00 */
        /* <DEDUP_REMOVED lines=11> */
[----:B-1----:R-:W-:Y:S01]  /*0470*/  IMAD.WIDE R2, R15, R14, c[0x0][0x358] ;  /* 0x0000d6000f027625 */ /* 0x002fe200078e020e */
[----:B------:R-:W-:-:S03]  /*0480*/  ISETP.NE.AND.EX P3, PT, RZ, c[0x0][0x35c], PT, P3 ;  /* 0x0000d700ff007a0c */ /* 0x000fc60003f65330 */
[CC--:B------:R-:W-:Y:S01]  /*0490*/  @P0 IMAD.WIDE R8, R15.reuse, R14.reuse, c[0x0][0x360] ;  /* 0x0000d8000f080625 */ /* 0x0c0fe200078e020e */
[----:B------:R-:W1:Y:S03]  /*04a0*/  S2R R35, SR_CTAID.Y ;  /* 0x0000000000237919 */ /* 0x000e660000002600 */
[----:B------:R-:W-:Y:S01]  /*04b0*/  @P2 IMAD.WIDE R10, R15, R14, c[0x0][0x370] ;  /* 0x0000dc000f0a2625 */ /* 0x000fe200078e020e */
[----:B------:R-:W2:Y:S04]  /*04c0*/  @P0 LDG.E R0, [R8.64] ;  /* 0x0000000808000981 */ /* 0x000ea8000c1e1900 */
[----:B------:R3:W5:Y:S04]  /*04d0*/  @P1 LDG.E R168, [R6.64] ;  /* 0x0000000806a81981 */ /* 0x000768000c1e1900 */
[----:B------:R3:W5:Y:S04]  /*04e0*/  @P4 LDG.E R166, [R4.64] ;  /* 0x0000000804a64981 */ /* 0x000768000c1e1900 */
[----:B------:R3:W5:Y:S04]  /*04f0*/  @P3 LDG.E R13, [R2.64] ;  /* 0x00000008020d3981 */ /* 0x000768000c1e1900 */
[----:B------:R4:W5:Y:S01]  /*0500*/  @P2 LDG.E R167, [R10.64] ;  /* 0x000000080aa72981 */ /* 0x000962000c1e1900 */
[----:B-1----:R-:W-:Y:S01]  /*0510*/  SHF.R.S32.HI R188, RZ, 0x1f, R35 ;  /* 0x0000001fffbc7819 */ /* 0x002fe20000011423 */
[----:B----4-:R-:W-:-:S02]  /*0520*/  IMAD.MOV.U32 R10, RZ, RZ, c[0x0][0x1d0] ;  /* 0x00007400ff0a7624 */ /* 0x010fc400078e00ff */
[----:B--2---:R1:W-:Y:S01]  /*0530*/  STL [R1+0x30], R0 ;  /* 0x0000300001007387 */ /* 0x0043e20000100800 */
[----:B------:R-:W-:Y:S02]  /*0540*/  IMAD.MOV.U32 R9, RZ, RZ, R0 ;  /* 0x000000ffff097224 */ /* 0x000fe400078e0000 */
[----:B-1----:R-:W-:Y:S01]  /*0550*/  IMAD.MOV.U32 R0, RZ, RZ, c[0x0][0x228] ;  /* 0x00008a00ff007624 */ /* 0x002fe200078e00ff */
[----:B------:R-:W-:Y:S05]  /*0560*/  @P0 BRA `(.L_x_316) ;  /* 0x0000005000000947 */ /* 0x000fea0003800000 */
[----:B---3--:R-:W-:Y:S05]  /*0570*/  @!P1 BRA `(.L_x_316) ;  /* 0x0000004000009947 */ /* 0x008fea0003800000 */
[----:B------:R1:W2:Y:S04]  /*0580*/  LDG.E R8, [R6.64] ;  /* 0x0000000806087981 */ /* 0x0002a8000c1e1900 */
[----:B-1----:R-:W2:Y:S02]  /*0590*/  LDG.E R6, [R6.64+0x4] ;  /* 0x0000040806067981 */ /* 0x002ea4000c1e1900 */
[----:B--2---:R-:W-:-:S05]  /*05a0*/  IADD3 R9, -R8, R6, RZ ;  /* 0x0000000608097210 */ /* 0x004fca0007ffe1ff */
[----:B------:R1:W-:Y:S02]  /*05b0*/  STL [R1+0x30], R9 ;  /* 0x0000300901007387 */ /* 0x0003e40000100800 */
.L_x_316:
[----:B---3--:R-:W-:-:S04]  /*05c0*/  ISETP.NE.U32.AND P0, PT, RZ, c[0x0][0x368], PT ;  /* 0x0000da00ff007a0c */ /* 0x008fc80003f05070 */
[----:B------:R-:W-:-:S13]  /*05d0*/  ISETP.NE.AND.EX P0, PT, RZ, c[0x0][0x36c], PT, P0 ;  /* 0x0000db00ff007a0c */ /* 0x000fda0003f05300 */
[----:B------:R-:W-:Y:S05]  /*05e0*/  @!P0 BRA `(.L_x_317) ;  /* 0x0000003000008947 */ /* 0x000fea0003800000 */
[----:B------:R-:W-:-:S05]  /*05f0*/  IMAD.WIDE R4, R15, R14, c[0x0][0x368] ;  /* 0x0000da000f047625 */ /* 0x000fca00078e020e */
[----:B------:R2:W5:Y:S01]  /*0600*/  LDG.E R10, [R4.64] ;  /* 0x00000008040a7981 */ /* 0x000562000c1e1900 */
[----:B------:R-:W-:Y:S05]  /*0610*/  BRA `(.L_x_318) ;  /* 0x0000004000007947 */ /* 0x000fea0003800000 */
.L_x_317:
[----:B------:R-:W-:Y:S05]  /*0620*/  @!P4 BRA `(.L_x_318) ;  /* 0x000000300000c947 */ /* 0x000fea0003800000 */
[----:B------:R2:W3:Y:S04]  /*0630*/  LDG.E R6, [R4.64] ;  /* 0x0000000804067981 */ /* 0x0004e8000c1e1900 */
[----:B--2---:R-:W3:Y:S02]  /*0640*/  LDG.E R4, [R4.64+0x4] ;  /* 0x0000040804047981 */ /* 0x004ee4000c1e1900 */
[----:B---3--:R-:W-:Y:S02]  /*0650*/  IADD3 R10, -R6, R4, RZ ;  /* 0x00000004060a7210 */ /* 0x008fe40007ffe1ff */
.L_x_318:
[----:B--2---:R2:W3:Y:S04]  /*0660*/  @P3 LDG.E R5, [R2.64] ;  /* 0x0000000802053981 */ /* 0x0044e8000c1e1900 */
[----:B------:R2:W3:Y:S01]  /*0670*/  @P3 LDG.E R4, [R2.64+0x4] ;  /* 0x0000040802043981 */ /* 0x0004e2000c1e1900 */
[----:B------:R-:W-:Y:S01]  /*0680*/  ISETP.NE.U32.AND P0, PT, RZ, c[0x0][0x378], PT ;  /* 0x0000de00ff007a0c */ /* 0x000fe20003f05070 */
[----:B------:R-:W-:-:S02]  /*0690*/  IMAD.MOV.U32 R6, RZ, RZ, c[0x0][0x2c4] ;  /* 0x0000b100ff067624 */ /* 0x000fc400078e00ff */
[----:B-----5:R-:W-:Y:S01]  /*06a0*/  IMAD.MOV.U32 R147, RZ, RZ, R10 ;  /* 0x000000ffff937224 */ /* 0x020fe200078e000a */
[----:B------:R-:W-:Y:S02]  /*06b0*/  ISETP.NE.AND.EX P0, PT, RZ, c[0x0][0x37c], PT, P0 ;  /* 0x0000df00ff007a0c */ /* 0x000fe40003f05300 */
[----:B------:R-:W-:Y:S01]  /*06c0*/  ISETP.NE.AND P2, PT, R6, 0x1, PT ;  /* 0x000000010600780c */ /* 0x000fe20003f45270 */
[----:B------:R-:W-:Y:S02]  /*06d0*/  IMAD.IADD R6, R10, 0x1, -R167 ;  /* 0x000000010a067824 */ /* 0x000fe400078e0aa7 */
[----:B------:R-:W-:Y:S02]  /*06e0*/  IMAD.MOV.U32 R226, RZ, RZ, R12 ;  /* 0x000000ffffe27224 */ /* 0x000fe400078e000c */
[----:B------:R-:W-:-:S06]  /*06f0*/  IMAD.MOV.U32 R7, RZ, RZ, c[0x0][0x32c] ;  /* 0x0000cb00ff077624 */ /* 0x000fcc00078e00ff */
[----:B--2---:R-:W-:-:S05]  /*0700*/  @P0 IMAD.WIDE R2, R15, R14, c[0x0][0x378] ;  /* 0x0000de000f020625 */ /* 0x004fca00078e020e */
[----:B------:R2:W5:Y:S01]  /*0710*/  @P0 LDG.E R147, [R2.64] ;  /* 0x0000000802930981 */ /* 0x000562000c1e1900 */
[----:B------:R-:W-:Y:S02]  /*0720*/  ISETP.GE.AND P1, PT, R7, 0x1, PT ;  /* 0x000000010700780c */ /* 0x000fe40003f26270 */
[----:B------:R-:W-:-:S04]  /*0730*/  LOP3.LUT R225, R225, 0xffefffff, RZ, 0xc0, !PT ;  /* 0xffefffffe1e17812 */ /* 0x000fc800078ec0ff */
[----:B------:R-:W-:-:S04]  /*0740*/  @P2 LOP3.LUT R225, R225, 0x100000, RZ, 0xfc, !PT ;  /* 0x00100000e1e12812 */ /* 0x000fc800078efcff */
[----:B------:R-:W-:-:S04]  /*0750*/  LOP3.LUT R225, R225, 0xfff7ffff, RZ, 0xc0, !PT ;  /* 0xfff7ffffe1e17812 */ /* 0x000fc800078ec0ff */
[----:B------:R-:W-:Y:S02]  /*0760*/  @P1 LOP3.LUT R225, R225, 0x80000, RZ, 0xfc, !PT ;  /* 0x00080000e1e11812 */ /* 0x000fe400078efcff */
[----:B--2---:R-:W-:-:S05]  /*0770*/  @P2 IADD3 R2, R226, 0x7f, RZ ;  /* 0x0000007fe2022810 */ /* 0x004fca0007ffe0ff */
[----:B------:R-:W-:Y:S01]  /*0780*/  @P2 IMAD.HI.U32 R3, R2, c[0x0][0x2c8], RZ ;  /* 0x0000b20002032a27 */ /* 0x000fe200078e00ff */
[----:B------:R-:W-:-:S04]  /*0790*/  IADD3 R2, R12, 0x7f, RZ ;  /* 0x0000007f0c027810 */ /* 0x000fc80007ffe0ff */
[----:B------:R-:W-:Y:S01]  /*07a0*/  @P2 SHF.R.U32.HI R2, RZ, c[0x0][0x2cc], R3 ;  /* 0x0000b300ff022a19 */ /* 0x000fe20000011603 */
[----:B---3--:R-:W-:-:S04]  /*07b0*/  @P3 IMAD.IADD R0, R4, 0x1, -R5 ;  /* 0x0000000104003824 */ /* 0x008fc800078e0a05 */
[----:B------:R-:W-:-:S05]  /*07c0*/  IMAD.IADD R8, R6, 0x1, R0 ;  /* 0x0000000106087824 */ /* 0x000fca00078e0200 */
[----:B------:R2:W-:Y:S01]  /*07d0*/  STL [R1+0x2c], R8 ;  /* 0x00002c0801007387 */ /* 0x0005e20000100800 */
[----:B------:R-:W-:-:S05]  /*07e0*/  IADD3 R178, R8, 0x1, -R9 ;  /* 0x0000000108b27810 */ /* 0x000fca0007ffe809 */
[----:B------:R-:W-:-:S05]  /*07f0*/  IMAD.IADD R2, R178, 0x1, R2 ;  /* 0x00000001b2027824 */ /* 0x000fca00078e0202 */
[----:B------:R-:W-:Y:S01]  /*0800*/  IADD3 R5, R2, c[0x0][0x328], RZ ;  /* 0x0000ca0002057a10 */ /* 0x000fe20007ffe0ff */
[----:B------:R-:W-:Y:S05]  /*0810*/  @!P1 BRA `(.L_x_319) ;  /* 0x000000e000009947 */ /* 0x000fea0003800000 */
[C---:B------:R-:W-:Y:S02]  /*0820*/  ISETP.GT.AND P0, PT, R2.reuse, RZ, PT ;  /* 0x000000ff0200720c */ /* 0x040fe40003f04270 */
[----:B------:R-:W-:-:S11]  /*0830*/  IADD3 R3, R2, -0x1, RZ ;  /* 0xffffffff02037810 */ /* 0x000fd60007ffe0ff */
[----:B------:R-:W-:Y:S05]  /*0840*/  @P0 BRA `(.L_x_320) ;  /* 0x0000006000000947 */ /* 0x000fea0003800000 */
[----:B------:R-:W-:Y:S01]  /*0850*/  ISETP.NE.AND P0, PT, R7, 0x1, PT ;  /* 0x000000010700780c */ /* 0x000fe20003f05270 */
[----:B------:R-:W-:-:S12]  /*0860*/  IMAD.MOV R2, RZ, RZ, -R2 ;  /* 0x000000ffff027224 */ /* 0x000fd800078e0a02 */
[----:B------:R-:W-:-:S05]  /*0870*/  @P0 IMAD.HI.U32 R3, R2, c[0x0][0x330], RZ ;  /* 0x0000cc0002030a27 */ /* 0x000fca00078e00ff */
[----:B------:R-:W-:-:S04]  /*0880*/  @P0 SHF.R.U32.HI R2, RZ, c[0x0][0x334], R3 ;  /* 0x0000cd00ff020a19 */ /* 0x000fc80000011603 */
[----:B------:R-:W-:Y:S01]  /*0890*/  LOP3.LUT R3, RZ, R2, RZ, 0x33, !PT ;  /* 0x00000002ff037212 */ /* 0x000fe200078e33ff */
[----:B------:R-:W-:Y:S05]  /*08a0*/  BRA `(.L_x_321) ;  /* 0x0000003000007947 */ /* 0x000fea0003800000 */
.L_x_320:
[----:B------:R-:W-:-:S13]  /*08b0*/  ISETP.NE.AND P0, PT, R7, 0x1, PT ;  /* 0x000000010700780c */ /* 0x000fda0003f05270 */
[----:B------:R-:W-:-:S05]  /*08c0*/  @P0 IMAD.HI.U32 R2, R3, c[0x0][0x330], RZ ;  /* 0x0000cc0003020a27 */ /* 0x000fca00078e00ff */
[----:B------:R-:W-:-:S05]  /*08d0*/  @P0 SHF.R.U32.HI R3, RZ, c[0x0][0x334], R2 ;  /* 0x0000cd00ff030a19 */ /* 0x000fca0000011602 */
.L_x_321:
[----:B------:R-:W-:-:S05]  /*08e0*/  IMAD R3, R3, R7, c[0x0][0x32c] ;  /* 0x0000cb0003037624 */ /* 0x000fca00078e0207 */
[----:B------:R-:W-:Y:S02]  /*08f0*/  IMNMX R5, R5, R3, PT ;  /* 0x0000000305057217 */ /* 0x000fe40003800200 */
.L_x_319:
[C---:B------:R-:W-:Y:S01]  /*0900*/  IADD3 R3, R8.reuse, 0x5f, RZ ;  /* 0x0000005f08037810 */ /* 0x040fe20007ffe0ff */
[----:B--2---:R-:W-:Y:S02]  /*0910*/  IMAD.IADD R8, R8, 0x1, -R9 ;  /* 0x0000000108087824 */ /* 0x004fe400078e0a09 */
[----:B------:R-:W-:-:S03]  /*0920*/  @P2 IMAD.HI.U32 R4, R226, c[0x0][0x2c8], RZ ;  /* 0x0000b200e2042a27 */ /* 0x000fc600078e00ff */
[----:B------:R2:W-:Y:S01]  /*0930*/  STL [R1+0x14], R8 ;  /* 0x0000140801007387 */ /* 0x0005e20000100800 */
[----:B------:R-:W-:Y:S01]  /*0940*/  IMAD.MOV.U32 R2, RZ, RZ, R226 ;  /* 0x000000ffff027224 */ /* 0x000fe200078e00e2 */
[----:B------:R-:W-:Y:S01]  /*0950*/  @P2 SHF.R.U32.HI R2, RZ, c[0x0][0x2cc], R4 ;  /* 0x0000b300ff022a19 */ /* 0x000fe20000011604 */
[----:B------:R-:W-:-:S04]  /*0960*/  IMAD.HI R3, R3, 0x2aaaaaab, RZ ;  /* 0x2aaaaaab03037827 */ /* 0x000fc800078e02ff */
[----:B------:R-:W-:Y:S01]  /*0970*/  IMAD.IADD R2, R8, 0x1, R2 ;  /* 0x0000000108027824 */ /* 0x000fe200078e0202 */
[----:B------:R-:W-:-:S04]  /*0980*/  SHF.R.U32.HI R4, RZ, 0x1f, R3 ;  /* 0x0000001fff047819 */ /* 0x000fc80000011603 */
[----:B------:R-:W-:Y:S02]  /*0990*/  LEA.HI.SX32 R179, R3, R4, 0x1c ;  /* 0x0000000403b37211 */ /* 0x000fe400078fe2ff */
[----:B------:R-:W-:Y:S01]  /*09a0*/  IADD3 R4, R2, -c[0x0][0x324], RZ ;  /* 0x8000c90002047a10 */ /* 0x000fe20007ffe0ff */
[----:B------:R-:W-:Y:S05]  /*09b0*/  @!P1 BRA `(.L_x_322) ;  /* 0x000000d000009947 */ /* 0x000fea0003800000 */
[----:B------:R-:W-:-:S13]  /*09c0*/  ISETP.GT.AND P0, PT, R2, -0x1, PT ;  /* 0xffffffff0200780c */ /* 0x000fda0003f04270 */
[----:B------:R-:W-:Y:S05]  /*09d0*/  @P0 BRA `(.L_x_323) ;  /* 0x0000006000000947 */ /* 0x000fea0003800000 */
[----:B------:R-:W-:Y:S02]  /*09e0*/  ISETP.NE.AND P0, PT, R7, 0x1, PT ;  /* 0x000000010700780c */ /* 0x000fe40003f05270 */
[----:B------:R-:W-:-:S11]  /*09f0*/  LOP3.LUT R2, RZ, R2, RZ, 0x33, !PT ;  /* 0x00000002ff027212 */ /* 0x000fd600078e33ff */
[----:B------:R-:W-:-:S05]  /*0a00*/  @P0 IMAD.HI.U32 R3, R2, c[0x0][0x330], RZ ;  /* 0x0000cc0002030a27 */ /* 0x000fca00078e00ff */
[----:B------:R-:W-:-:S04]  /*0a10*/  @P0 SHF.R.U32.HI R2, RZ, c[0x0][0x334], R3 ;  /* 0x0000cd00ff020a19 */ /* 0x000fc80000011603 */
[----:B------:R-:W-:Y:S01]  /*0a20*/  LOP3.LUT R2, RZ, R2, RZ, 0x33, !PT ;  /* 0x00000002ff027212 */ /* 0x000fe200078e33ff */
[----:B------:R-:W-:Y:S05]  /*0a30*/  BRA `(.L_x_324) ;  /* 0x0000003000007947 */ /* 0x000fea0003800000 */
.L_x_323:
[----:B------:R-:W-:-:S13]  /*0a40*/  ISETP.NE.AND P0, PT, R7, 0x1, PT ;  /* 0x000000010700780c */ /* 0x000fda0003f05270 */
[----:B------:R-:W-:-:S05]  /*0a50*/  @P0 IMAD.HI.U32 R3, R2, c[0x0][0x330], RZ ;  /* 0x0000cc0002030a27 */ /* 0x000fca00078e00ff */
[----:B------:R-:W-:-:S05]  /*0a60*/  @P0 SHF.R.U32.HI R2, RZ, c[0x0][0x334], R3 ;  /* 0x0000cd00ff020a19 */ /* 0x000fca0000011603 */
.L_x_324:
[----:B------:R-:W-:-:S05]  /*0a70*/  IMAD R2, R2, c[0x0][0x32c], RZ ;  /* 0x0000cb0002027a24 */ /* 0x000fca00078e02ff */
[----:B------:R-:W-:-:S04]  /*0a80*/  IMNMX R4, R4, R2, !PT ;  /* 0x0000000204047217 */ /* 0x000fc80007800200 */
.L_x_322:
[----:B------:R-:W-:Y:S01]  /*0a90*/  IADD3 R3, R5, 0x5f, RZ ;  /* 0x0000005f05037810 */ /* 0x000fe20007ffe0ff */
[----:B------:R-:W-:-:S04]  /*0aa0*/  IMAD.HI R2, R4, 0x2aaaaaab, RZ ;  /* 0x2aaaaaab04027827 */ /* 0x000fc800078e02ff */
[----:B------:R-:W-:Y:S01]  /*0ab0*/  IMAD.HI R4, R3, 0x2aaaaaab, RZ ;  /* 0x2aaaaaab03047827 */ /* 0x000fe200078e02ff */
[----:B------:R-:W-:-:S04]  /*0ac0*/  SHF.R.U32.HI R3, RZ, 0x1f, R2 ;  /* 0x0000001fff037819 */ /* 0x000fc80000011602 */
[----:B------:R-:W-:Y:S02]  /*0ad0*/  SHF.R.U32.HI R5, RZ, 0x1f, R4 ;  /* 0x0000001fff057819 */ /* 0x000fe40000011604 */
[----:B------:R-:W-:Y:S02]  /*0ae0*/  LEA.HI.SX32 R2, R2, R3, 0x1c ;  /* 0x0000000302027211 */ /* 0x000fe400078fe2ff */
[----:B------:R-:W-:Y:S02]  /*0af0*/  LEA.HI.SX32 R4, R4, R5, 0x1c ;  /* 0x0000000504047211 */ /* 0x000fe400078fe2ff */
[----:B------:R-:W-:Y:S02]  /*0b00*/  IMNMX R3, RZ, R2, !PT ;  /* 0x00000002ff037217 */ /* 0x000fe40007800200 */
[----:B------:R-:W-:-:S03]  /*0b10*/  IMNMX R2, R4, R179, PT ;  /* 0x000000b304027217 */ /* 0x000fc60003800200 */
[--C-:B------:R-:W-:Y:S02]  /*0b20*/  IMAD R3, R3, 0x60, -R6.reuse ;  /* 0x0000006003037824 */ /* 0x100fe400078e0a06 */
[----:B------:R-:W-:-:S03]  /*0b30*/  IMAD R2, R2, 0x60, -R6 ;  /* 0x0000006002027824 */ /* 0x000fc600078e0a06 */
[----:B------:R-:W-:Y:S02]  /*0b40*/  IMNMX R3, RZ, R3, !PT ;  /* 0x00000003ff037217 */ /* 0x000fe40007800200 */
[----:B------:R-:W-:-:S03]  /*0b50*/  IMNMX R2, R2, R0, PT ;  /* 0x0000000002027217 */ /* 0x000fc60003800200 */
[----:B------:R-:W-:Y:S01]  /*0b60*/  IMAD.WIDE.U32 R4, R3, -0x55555555, RZ ;  /* 0xaaaaaaab03047825 */ /* 0x000fe200078e00ff */
[----:B------:R-:W-:-:S04]  /*0b70*/  ISETP.GT.AND P0, PT, R2, R3, PT ;  /* 0x000000030200720c */ /* 0x000fc80003f04270 */
[----:B------:R-:W-:-:S05]  /*0b80*/  SHF.R.U32.HI R144, RZ, 0x6, R5 ;  /* 0x00000006ff907819 */ /* 0x000fca0000011605 */
[----:B------:R-:W-:-:S04]  /*0b90*/  IMAD.MOV.U32 R6, RZ, RZ, R144 ;  /* 0x000000ffff067224 */ /* 0x000fc800078e0090 */
[----:B------:R-:W-:-:S05]  /*0ba0*/  @P0 IADD3 R2, R2, 0x5f, RZ ;  /* 0x0000005f02020810 */ /* 0x000fca0007ffe0ff */
[----:B------:R-:W-:-:S05]  /*0bb0*/  @P0 IMAD.HI R2, R2, 0x2aaaaaab, RZ ;  /* 0x2aaaaaab02020827 */ /* 0x000fca00078e02ff */
[----:B------:R-:W-:-:S04]  /*0bc0*/  @P0 SHF.R.U32.HI R3, RZ, 0x1f, R2 ;  /* 0x0000001fff030819 */ /* 0x000fc80000011602 */
[----:B------:R-:W-:-:S04]  /*0bd0*/  @P0 LEA.HI.SX32 R6, R2, R3, 0x1c ;  /* 0x0000000302060211 */ /* 0x000fc800078fe2ff */
[----:B------:R-:W-:-:S13]  /*0be0*/  ISETP.GT.AND P0, PT, R6, R144, PT ;  /* 0x000000900600720c */ /* 0x000fda0003f04270 */
[----:B------:R-:W-:Y:S05]  /*0bf0*/  @!P0 BRA `(.L_x_325) ;  /* 0x00005e8000008947 */ /* 0x000fea0003800000 */
[----:B------:R-:W-:-:S04]  /*0c00*/  ISETP.NE.U32.AND P0, PT, RZ, c[0x0][0x340], PT ;  /* 0x0000d000ff007a0c */ /* 0x000fc80003f05070 */
[----:B------:R-:W-:-:S13]  /*0c10*/  ISETP.NE.AND.EX P2, PT, RZ, c[0x0][0x344], PT, P0 ;  /* 0x0000d100ff007a0c */ /* 0x000fda0003f45300 */
[----:B------:R-:W-:-:S05]  /*0c20*/  @P2 IMAD.WIDE R2, R15, R14, c[0x0][0x340] ;  /* 0x0000d0000f022625 */ /* 0x000fca00078e020e */
[----:B-1----:R1:W3:Y:S01]  /*0c30*/  @P2 LDG.E R9, [R2.64] ;  /* 0x0000000802092981 */ /* 0x0022e2000c1e1900 */
[----:B------:R-:W-:Y:S01]  /*0c40*/  SHF.R.S32.HI R32, RZ, 0x1f, R212 ;  /* 0x0000001fff207819 */ /* 0x000fe200000114d4 */
[----:B------:R-:W-:Y:S01]  /*0c50*/  IMAD.MOV.U32 R152, RZ, RZ, 0x60 ;  /* 0x00000060ff987424 */ /* 0x000fe200078e00ff */
[----:B--2---:R-:W-:Y:S01]  /*0c60*/  SHF.R.S32.HI R8, RZ, 0x1f, R15 ;  /* 0x0000001fff087819 */ /* 0x004fe2000001140f */
[----:B------:R-:W-:Y:S01]  /*0c70*/  IMAD.MOV.U32 R148, RZ, RZ, c[0x0][0x238] ;  /* 0x00008e00ff947624 */ /* 0x000fe200078e00ff */
[-C--:B------:R-:W-:Y:S01]  /*0c80*/  LEA.HI R5, R32, R212.reuse, RZ, 0x3 ;  /* 0x000000d420057211 */ /* 0x080fe200078f18ff */
[----:B------:R-:W-:Y:S01]  /*0c90*/  IMAD R180, R152, c[0x0][0x23c], RZ ;  /* 0x00008f0098b47a24 */ /* 0x000fe200078e02ff */
[----:B------:R-:W-:Y:S01]  /*0ca0*/  IADD3 R33, R6, -0x1, RZ ;  /* 0xffffffff06217810 */ /* 0x000fe20007ffe0ff */
[----:B------:R-:W-:Y:S01]  /*0cb0*/  IMAD.WIDE.U32 R158, R152, c[0x0][0x238], RZ ;  /* 0x00008e00989e7a25 */ /* 0x000fe200078e00ff */
[----:B------:R-:W-:Y:S01]  /*0cc0*/  SEL R28, R8, RZ, !P3 ;  /* 0x000000ff081c7207 */ /* 0x000fe20005800000 */
[----:B------:R-:W-:Y:S01]  /*0cd0*/  ULDC.U8 UR4, c[0x0][0x298] ;  /* 0x0000a60000047ab9 */ /* 0x000fe20000000000 */
[----:B------:R-:W-:Y:S01]  /*0ce0*/  SEL R88, R15, RZ, !P3 ;  /* 0x000000ff0f587207 */ /* 0x000fe20005800000 */
[----:B------:R-:W-:Y:S01]  /*0cf0*/  IMAD.IADD R180, R159, 0x1, R180 ;  /* 0x000000019fb47824 */ /* 0x000fe200078e02b4 */
[----:B------:R-:W-:Y:S01]  /*0d00*/  LEA.HI R21, R32, R212, RZ, 0x2 ;  /* 0x000000d420157211 */ /* 0x000fe200078f10ff */
[----:B------:R-:W-:Y:S01]  /*0d10*/  IMAD.MOV.U32 R34, RZ, RZ, c[0x0][0x23c] ;  /* 0x00008f00ff227624 */ /* 0x000fe200078e00ff */
[----:B------:R-:W-:Y:S01]  /*0d20*/  IADD3 R22, R166, R10, RZ ;  /* 0x0000000aa6167210 */ /* 0x000fe20007ffe0ff */
[----:B------:R-:W-:Y:S01]  /*0d30*/  IMAD.MOV.U32 R187, RZ, RZ, c[0x0][0x27c] ;  /* 0x00009f00ffbb7624 */ /* 0x000fe200078e00ff */
[----:B------:R-:W-:Y:S01]  /*0d40*/  LOP3.LUT R26, R21, 0xfffffffc, RZ, 0xc0, !PT ;  /* 0xfffffffc151a7812 */ /* 0x000fe200078ec0ff */
[----:B------:R-:W-:Y:S01]  /*0d50*/  IMAD.SHL.U32 R11, R34, 0x20, RZ ;  /* 0x00000020220b7824 */ /* 0x000fe200078e00ff */
[----:B------:R-:W-:Y:S01]  /*0d60*/  SHF.R.S32.HI R30, RZ, 0x1f, R22 ;  /* 0x0000001fff1e7819 */ /* 0x000fe20000011416 */
[----:B------:R-:W-:Y:S01]  /*0d70*/  IMAD R20, R188, c[0x0][0x260], RZ ;  /* 0x00009800bc147a24 */ /* 0x000fe200078e02ff */
[----:B------:R-:W-:Y:S01]  /*0d80*/  SHF.R.S32.HI R87, RZ, 0x2, R21 ;  /* 0x00000002ff577819 */ /* 0x000fe20000011415 */
[----:B------:R-:W-:Y:S01]  /*0d90*/  IMAD.IADD R26, R212, 0x1, -R26 ;  /* 0x00000001d41a7824 */ /* 0x000fe200078e0a1a */
[----:B------:R-:W-:Y:S01]  /*0da0*/  MOV R160, 0x6 ;  /* 0x0000000600a07802 */ /* 0x000fe20000000f00 */
[----:B------:R-:W-:Y:S01]  /*0db0*/  IMAD R10, R30, c[0x0][0x1e0], RZ ;  /* 0x000078001e0a7a24 */ /* 0x000fe200078e02ff */
[----:B-1----:R-:W-:Y:S01]  /*0dc0*/  LOP3.LUT R2, R5, 0x1ffffff8, RZ, 0xc0, !PT ;  /* 0x1ffffff805027812 */ /* 0x002fe200078ec0ff */
[C---:B------:R-:W-:Y:S01]  /*0dd0*/  IMAD.SHL.U32 R24, R26.reuse, 0x8, RZ ;  /* 0x000000081a187824 */ /* 0x040fe200078e00ff */
[----:B------:R-:W-:Y:S01]  /*0de0*/  SHF.R.S32.HI R5, RZ, 0x3, R5 ;  /* 0x00000003ff057819 */ /* 0x000fe20000011405 */
[----:B------:R-:W-:Y:S01]  /*0df0*/  IMAD.SHL.U32 R26, R26, 0x4, RZ ;  /* 0x000000041a1a7824 */ /* 0x000fe200078e00ff */
[----:B------:R-:W-:Y:S01]  /*0e00*/  SHF.R.S32.HI R3, RZ, 0x1f, R13 ;  /* 0x0000001fff037819 */ /* 0x000fe2000001140d */
[----:B------:R-:W-:Y:S01]  /*0e10*/  IMAD.IADD R2, R212, 0x1, -R2 ;  /* 0x00000001d4027824 */ /* 0x000fe200078e0a02 */
[C---:B------:R-:W-:Y:S01]  /*0e20*/  IADD3 R143, P0, R5.reuse, R13, RZ ;  /* 0x0000000d058f7210 */ /* 0x040fe20007f1e0ff */
[----:B------:R-:W-:Y:S01]  /*0e30*/  IMAD.IADD R119, R0, 0x1, -R5 ;  /* 0x0000000100777824 */ /* 0x000fe200078e0a05 */
[----:B------:R-:W-:Y:S01]  /*0e40*/  SHF.R.S32.HI R31, RZ, 0x1f, R87 ;  /* 0x0000001fff1f7819 */ /* 0x000fe20000011457 */
[----:B------:R-:W-:Y:S01]  /*0e50*/  IMAD.SHL.U32 R12, R2, 0x8, RZ ;  /* 0x00000008020c7824 */ /* 0x000fe200078e00ff */
[----:B------:R-:W-:Y:S01]  /*0e60*/  LEA.HI.X.SX32 R145, R5, R3, 0x1, P0 ;  /* 0x0000000305917211 */ /* 0x000fe200000f0eff */
[----:B------:R-:W-:Y:S01]  /*0e70*/  IMAD R16, R33, -0x60, R119 ;  /* 0xffffffa021107824 */ /* 0x000fe200078e0277 */
[----:B------:R-:W-:Y:S01]  /*0e80*/  SHF.R.S32.HI R27, RZ, 0x1f, R26 ;  /* 0x0000001fff1b7819 */ /* 0x000fe2000001141a */
[----:B------:R-:W-:Y:S01]  /*0e90*/  IMAD.SHL.U32 R5, R5, 0x40, RZ ;  /* 0x0000004005057824 */ /* 0x000fe200078e00ff */
[----:B------:R-:W-:Y:S01]  /*0ea0*/  SHF.R.S32.HI R13, RZ, 0x1f, R12 ;  /* 0x0000001fff0d7819 */ /* 0x000fe2000001140c */
[----:B------:R-:W-:Y:S01]  /*0eb0*/  IMAD R2, R145, c[0x0][0x238], RZ ;  /* 0x00008e0091027a24 */ /* 0x000fe200078e02ff */
[----:B------:R-:W-:Y:S01]  /*0ec0*/  ISETP.GE.AND P0, PT, R16, 0x1, PT ;  /* 0x000000011000780c */ /* 0x000fe20003f06270 */
[----:B------:R-:W-:Y:S01]  /*0ed0*/  IMAD R10, R22, c[0x0][0x1e4], R10 ;  /* 0x00007900160a7a24 */ /* 0x000fe200078e020a */
[----:B------:R-:W-:Y:S01]  /*0ee0*/  ISETP.GE.AND P5, PT, R12, c[0x0][0x1d4], PT ;  /* 0x000075000c007a0c */ /* 0x000fe20003fa6270 */
[C---:B------:R-:W-:Y:S01]  /*0ef0*/  IMAD R4, R143.reuse, c[0x0][0x23c], R2 ;  /* 0x00008f008f047a24 */ /* 0x040fe200078e0202 */
[----:B------:R-:W-:Y:S01]  /*0f00*/  SHF.R.S32.HI R25, RZ, 0x1f, R24 ;  /* 0x0000001fff197819 */ /* 0x000fe20000011418 */
[----:B------:R-:W-:Y:S01]  /*0f10*/  IMAD.WIDE.U32 R2, R143, c[0x0][0x238], R12 ;  /* 0x00008e008f027a25 */ /* 0x000fe200078e000c */
[----:B------:R-:W-:-:S02]  /*0f20*/  IADD3 R105, R24, 0x20, RZ ;  /* 0x0000002018697810 */ /* 0x000fc40007ffe0ff */
[----:B------:R-:W-:Y:S01]  /*0f30*/  IADD3 R149, R87, 0x40, RZ ;  /* 0x0000004057957810 */ /* 0x000fe20007ffe0ff */
[----:B------:R-:W-:Y:S01]  /*0f40*/  IMAD.IADD R3, R3, 0x1, R4 ;  /* 0x0000000103037824 */ /* 0x000fe200078e0204 */
[----:B------:R-:W-:Y:S01]  /*0f50*/  IADD3 R150, R87, 0x20, RZ ;  /* 0x0000002057967810 */ /* 0x000fe20007ffe0ff */
[----:B------:R-:W-:Y:S01]  /*0f60*/  IMAD R4, R188, c[0x0][0x240], RZ ;  /* 0x00009000bc047a24 */ /* 0x000fe200078e02ff */
[----:B------:R-:W-:Y:S01]  /*0f70*/  P2R R146, PR, RZ, 0x20 ;  /* 0x00000020ff927803 */ /* 0x000fe20000000000 */
[----:B------:R-:W-:-:S04]  /*0f80*/  IMAD.WIDE.U32 R2, R35, c[0x0][0x240], R2 ;  /* 0x0000900023027a25 */ /* 0x000fc800078e0002 */
[----:B------:R-:W-:Y:S02]  /*0f90*/  IMAD R4, R35, c[0x0][0x244], R4 ;  /* 0x0000910023047a24 */ /* 0x000fe400078e0204 */
[----:B------:R-:W-:Y:S02]  /*0fa0*/  IMAD R17, R31, c[0x0][0x290], RZ ;  /* 0x0000a4001f117a24 */ /* 0x000fe400078e02ff */
[----:B------:R-:W-:Y:S01]  /*0fb0*/  IMAD R20, R35, c[0x0][0x264], R20 ;  /* 0x0000990023147a24 */ /* 0x000fe200078e0214 */
[----:B------:R-:W-:Y:S01]  /*0fc0*/  IADD3 R3, R3, R4, RZ ;  /* 0x0000000403037210 */ /* 0x000fe20007ffe0ff */
[----:B------:R-:W-:Y:S02]  /*0fd0*/  IMAD R4, R28, c[0x0][0x248], RZ ;  /* 0x000092001c047a24 */ /* 0x000fe400078e02ff */
[----:B------:R-:W-:Y:S02]  /*0fe0*/  IMAD R17, R87, c[0x0][0x294], R17 ;  /* 0x0000a50057117a24 */ /* 0x000fe400078e0211 */
[----:B------:R-:W-:Y:S01]  /*0ff0*/  IMAD.WIDE.U32 R124, R88, c[0x0][0x248], R2 ;  /* 0x00009200587c7a25 */ /* 0x000fe200078e0002 */
[----:B------:R-:W-:-:S02]  /*1000*/  LOP3.LUT R2, R5, 0x1c0, RZ, 0xc0, !PT ;  /* 0x000001c005027812 */ /* 0x000fc400078ec0ff */
[----:B------:R-:W-:Y:S01]  /*1010*/  LEA.HI R5, R32, R212, RZ, 0x6 ;  /* 0x000000d420057211 */ /* 0x000fe200078f30ff */
[----:B------:R-:W-:Y:S01]  /*1020*/  IMAD R6, R88, c[0x0][0x24c], R4 ;  /* 0x0000930058067a24 */ /* 0x000fe200078e0204 */
[----:B------:R-:W-:Y:S01]  /*1030*/  SHF.R.S32.HI R4, RZ, 0x1f, R33 ;  /* 0x0000001fff047819 */ /* 0x000fe20000011421 */
[----:B------:R-:W-:Y:S01]  /*1040*/  IMAD R3, R180, R33, RZ ;  /* 0x00000021b4037224 */ /* 0x000fe200078e02ff */
[----:B------:R-:W-:Y:S01]  /*1050*/  MOV R120, R124 ;  /* 0x0000007c00787202 */ /* 0x000fe20000000f00 */
[----:B------:R-:W-:Y:S02]  /*1060*/  IMAD.IADD R121, R125, 0x1, R6 ;  /* 0x000000017d797824 */ /* 0x000fe400078e0206 */
[-C--:B------:R-:W-:Y:S01]  /*1070*/  IMAD R3, R4, R158.reuse, R3 ;  /* 0x0000009e04037224 */ /* 0x080fe200078e0203 */
[----:B------:R-:W-:Y:S01]  /*1080*/  LOP3.LUT R4, R2, 0x38, R12, 0xf8, !PT ;  /* 0x0000003802047812 */ /* 0x000fe200078ef80c */
[----:B------:R-:W-:Y:S01]  /*1090*/  IMAD.WIDE.U32 R18, R33, R158, R120 ;  /* 0x0000009e21127225 */ /* 0x000fe200078e0078 */
[----:B------:R-:W-:-:S03]  /*10a0*/  SHF.R.U32.HI R2, RZ, 0x3, R2 ;  /* 0x00000003ff027819 */ /* 0x000fc60000011602 */
[----:B------:R-:W-:Y:S01]  /*10b0*/  IMAD.IADD R3, R19, 0x1, R3 ;  /* 0x0000000113037824 */ /* 0x000fe200078e0203 */
[----:B------:R-:W-:Y:S01]  /*10c0*/  LOP3.LUT R2, R4, R2, RZ, 0x3c, !PT ;  /* 0x0000000204027212 */ /* 0x000fe200078e3cff */
[----:B------:R-:W-:Y:S01]  /*10d0*/  IMAD.SHL.U32 R4, R5, 0x8, RZ ;  /* 0x0000000805047824 */ /* 0x000fe200078e00ff */
[----:B------:R-:W-:Y:S01]  /*10e0*/  @P0 LEA R6, P1, R18, c[0x0][0x220], 0x1 ;  /* 0x0000880012060a11 */ /* 0x000fe200078208ff */
[----:B------:R-:W-:Y:S02]  /*10f0*/  IMAD R19, R188, c[0x0][0x1e8], RZ ;  /* 0x00007a00bc137a24 */ /* 0x000fe400078e02ff */
[----:B------:R-:W-:Y:S01]  /*1100*/  IMAD.MOV.U32 R177, RZ, RZ, c[0x0][0x1e0] ;  /* 0x00007800ffb17624 */ /* 0x000fe200078e00ff */
[----:B------:R-:W-:Y:S01]  /*1110*/  @P0 LEA.HI.X R7, R18, c[0x0][0x224], R3, 0x1, P1 ;  /* 0x0000890012070a11 */ /* 0x000fe200008f0c03 */
[----:B------:R-:W-:Y:S01]  /*1120*/  IMAD R19, R35, c[0x0][0x1ec], R19 ;  /* 0x00007b0023137a24 */ /* 0x000fe200078e0213 */
[----:B------:R-:W-:Y:S01]  /*1130*/  LOP3.LUT R2, R2, 0xfffffe00, R4, 0xf8, !PT ;  /* 0xfffffe0002027812 */ /* 0x000fe200078ef804 */
[----:B------:R-:W-:Y:S01]  /*1140*/  IMAD.WIDE.U32 R164, R87, c[0x0][0x1e0], RZ ;  /* 0x0000780057a47a25 */ /* 0x000fe200078e00ff */
[----:B------:R-:W-:-:S02]  /*1150*/  ISETP.GE.AND P1, PT, R16, 0x11, PT ;  /* 0x000000111000780c */ /* 0x000fc40003f26270 */
[C---:B------:R-:W-:Y:S01]  /*1160*/  SHF.L.U32 R185, R177.reuse, 0x5, RZ ;  /* 0x00000005b1b97819 */ /* 0x040fe200000006ff */
[----:B------:R-:W-:Y:S02]  /*1170*/  IMAD.SHL.U32 R80, R2, 0x2, RZ ;  /* 0x0000000202507824 */ /* 0x000fe400078e00ff */
[----:B------:R-:W-:Y:S02]  /*1180*/  IMAD.MOV.U32 R163, RZ, RZ, 0x5 ;  /* 0x00000005ffa37424 */ /* 0x000fe400078e00ff */
[----:B------:R-:W-:Y:S01]  /*1190*/  IMAD.MOV.U32 R84, RZ, RZ, 0x40 ;  /* 0x00000040ff547424 */ /* 0x000fe200078e00ff */
[----:B------:R-:W-:Y:S01]  /*11a0*/  @!PT LDS RZ, [RZ] ;  /* 0x00000000fffff984 */ /* 0x000fe20000000800 */
[----:B------:R-:W-:Y:S01]  /*11b0*/  @!PT LDS RZ, [RZ] ;  /* 0x00000000fffff984 */ /* 0x000fe20000000800 */
[----:B------:R-:W-:Y:S01]  /*11c0*/  @!PT LDS RZ, [RZ] ;  /* 0x00000000fffff984 */ /* 0x000fe20000000800 */
[----:B------:R1:W-:Y:S01]  /*11d0*/  @P0 LDGSTS.E.BYPASS.LTC128B.128 [R80+0x3100], [R6.64], !P5 ;  /* 0x0310000006500fae */ /* 0x0003e2000e901d48 */
[----:B------:R-:W-:Y:S01]  /*11e0*/  ISETP.GE.AND P0, PT, R16, 0x21, PT ;  /* 0x000000211000780c */ /* 0x000fe20003f06270 */
[----:B------:R-:W-:Y:S01]  /*11f0*/  IMAD.MOV.U32 R183, RZ, RZ, c[0x0][0x290] ;  /* 0x0000a400ffb77624 */ /* 0x000fe200078e00ff */
[----:B------:R-:W-:Y:S01]  /*1200*/  SHF.L.U64.HI R169, R177, R163, c[0x0][0x1e4] ;  /* 0x00007900b1a97619 */ /* 0x000fe200000102a3 */
[----:B------:R-:W-:-:S02]  /*1210*/  IMAD.MOV.U32 R184, RZ, RZ, c[0x0][0x280] ;  /* 0x0000a000ffb87624 */ /* 0x000fc400078e00ff */
[C---:B------:R-:W-:Y:S01]  /*1220*/  IMAD R174, R152.reuse, c[0x0][0x1e4], RZ ;  /* 0x0000790098ae7a24 */ /* 0x040fe200078e02ff */
[C---:B------:R-:W-:Y:S01]  /*1230*/  SHF.L.U64.HI R161, R183.reuse, R160, c[0x0][0x294] ;  /* 0x0000a500b7a17619 */ /* 0x040fe200000102a0 */
[C---:B------:R-:W-:Y:S01]  /*1240*/  IMAD R175, R152.reuse, c[0x0][0x284], RZ ;  /* 0x0000a10098af7a24 */ /* 0x040fe200078e02ff */
[----:B------:R-:W-:Y:S01]  /*1250*/  SHF.L.U64.HI R162, R183, R163, c[0x0][0x294] ;  /* 0x0000a500b7a27619 */ /* 0x000fe200000102a3 */
[----:B------:R-:W-:Y:S01]  /*1260*/  IMAD R176, R152, c[0x0][0x294], RZ ;  /* 0x0000a50098b07a24 */ /* 0x000fe200078e02ff */
[----:B------:R-:W-:Y:S01]  /*1270*/  SHF.L.U32 R181, R184, 0x6, RZ ;  /* 0x00000006b8b57819 */ /* 0x000fe200000006ff */
[----:B------:R-:W-:-:S04]  /*1280*/  IMAD.WIDE.U32 R156, R152, c[0x0][0x1e0], RZ ;  /* 0x00007800989c7a25 */ /* 0x000fc800078e00ff */
[----:B------:R-:W-:Y:S01]  /*1290*/  IMAD.WIDE.U32 R154, R152, c[0x0][0x280], RZ ;  /* 0x0000a000989a7a25 */ /* 0x000fe200078e00ff */
[----:B------:R-:W-:-:S03]  /*12a0*/  IADD3 R174, R157, R174, RZ ;  /* 0x000000ae9dae7210 */ /* 0x000fc60007ffe0ff */
[----:B------:R-:W-:-:S04]  /*12b0*/  IMAD.WIDE.U32 R152, R152, c[0x0][0x290], RZ ;  /* 0x0000a40098987a25 */ /* 0x000fc800078e00ff */
[----:B------:R-:W-:-:S04]  /*12c0*/  IMAD.WIDE.U32 R172, R150, c[0x0][0x1e0], RZ ;  /* 0x0000780096ac7a25 */ /* 0x000fc800078e00ff */
[----:B------:R-:W-:-:S04]  /*12d0*/  IMAD.WIDE.U32 R170, R149, c[0x0][0x1e0], RZ ;  /* 0x0000780095aa7a25 */ /* 0x000fc800078e00ff */
[----:B------:R-:W-:Y:S02]  /*12e0*/  IMAD.SHL.U32 R151, R148, 0x20, RZ ;  /* 0x0000002094977824 */ /* 0x000fe400078e00ff */
[C---:B------:R-:W-:Y:S01]  /*12f0*/  IMAD.SHL.U32 R186, R177.reuse, 0x40, RZ ;  /* 0x00000040b1ba7824 */ /* 0x040fe200078e00ff */
[-C--:B------:R-:W-:Y:S01]  /*1300*/  SHF.L.U64.HI R177, R177, R160.reuse, c[0x0][0x1e4] ;  /* 0x00007900b1b17619 */ /* 0x080fe200000102a0 */
[C---:B------:R-:W-:Y:S01]  /*1310*/  IMAD.SHL.U32 R182, R183.reuse, 0x40, RZ ;  /* 0x00000040b7b67824 */ /* 0x040fe200078e00ff */
[----:B------:R-:W-:Y:S01]  /*1320*/  SHF.L.U64.HI R160, R184, R160, c[0x0][0x284] ;  /* 0x0000a100b8a07619 */ /* 0x000fe200000102a0 */
[----:B------:R-:W-:Y:S02]  /*1330*/  IMAD.SHL.U32 R183, R183, 0x20, RZ ;  /* 0x00000020b7b77824 */ /* 0x000fe400078e00ff */
[----:B------:R-:W-:Y:S02]  /*1340*/  IMAD.IADD R175, R155, 0x1, R175 ;  /* 0x000000019baf7824 */ /* 0x000fe400078e02af */
[----:B------:R-:W-:Y:S01]  /*1350*/  IMAD.IADD R176, R153, 0x1, R176 ;  /* 0x0000000199b07824 */ /* 0x000fe200078e02b0 */
[----:B---3--:R-:W-:Y:S01]  /*1360*/  @P2 SHF.R.S32.HI R5, RZ, 0x1f, R9 ;  /* 0x0000001fff052819 */ /* 0x008fe20000011409 */
[----:B------:R-:W-:Y:S01]  /*1370*/  @!P2 IMAD.MOV.U32 R5, RZ, RZ, R8 ;  /* 0x000000ffff05a224 */ /* 0x000fe200078e0008 */
[----:B------:R-:W-:Y:S01]  /*1380*/  @P2 MOV R4, R9 ;  /* 0x0000000900042202 */ /* 0x000fe20000000f00 */
[----:B------:R-:W-:Y:S01]  /*1390*/  @!P2 IMAD.MOV.U32 R4, RZ, RZ, R15 ;  /* 0x000000ffff04a224 */ /* 0x000fe200078e000f */
[C---:B------:R-:W-:Y:S01]  /*13a0*/  @P1 LEA R2, P2, R148.reuse, R18, 0x4 ;  /* 0x0000001294021211 */ /* 0x040fe200078420ff */
[----:B------:R-:W-:Y:S01]  /*13b0*/  IMAD.WIDE.U32 R8, R148, 0x20, RZ ;  /* 0x0000002094087825 */ /* 0x000fe200078e00ff */
[----:B------:R-:W-:-:S02]  /*13c0*/  SEL R29, R5, RZ, !P4 ;  /* 0x000000ff051d7207 */ /* 0x000fc40006000000 */
[----:B-1----:R-:W-:Y:S02]  /*13d0*/  @P1 LEA.HI.X R7, R148, R3, R34, 0x4, P2 ;  /* 0x0000000394071211 */ /* 0x002fe400010f2422 */
[----:B------:R-:W-:Y:S02]  /*13e0*/  @P1 LEA R6, P2, R2, c[0x0][0x220], 0x1 ;  /* 0x0000880002061a11 */ /* 0x000fe400078408ff */
[----:B------:R-:W-:Y:S02]  /*13f0*/  SEL R94, R4, RZ, !P4 ;  /* 0x000000ff045e7207 */ /* 0x000fe40006000000 */
[----:B------:R-:W-:Y:S02]  /*1400*/  @P1 LEA.HI.X R7, R2, c[0x0][0x224], R7, 0x1, P2 ;  /* 0x0000890002071a11 */ /* 0x000fe400010f0c07 */
[----:B------:R-:W-:Y:S02]  /*1410*/  ISETP.GE.AND P2, PT, R16, 0x31, PT ;  /* 0x000000311000780c */ /* 0x000fe40003f46270 */
[----:B------:R-:W-:Y:S01]  /*1420*/  @P0 IADD3 R2, P3, R18, R8, RZ ;  /* 0x0000000812020210 */ /* 0x000fe20007f7e0ff */
[----:B------:R1:W-:Y:S03]  /*1430*/  @P1 LDGSTS.E.BYPASS.LTC128B.128 [R80+0x3900], [R6.64], !P5 ;  /* 0x0390000006501fae */ /* 0x0003e6000e901d48 */
[----:B-1----:R-:W-:-:S07]  /*1440*/  @P0 IADD3.X R7, R3, R9, R11, P3, !PT ;  /* 0x0000000903070210 */ /* 0x002fce0001ffe40b */
[----:B------:R-:W-:Y:S01]  /*1450*/  @P2 IMAD R11, R34, 0x30, RZ ;  /* 0x00000030220b2824 */ /* 0x000fe200078e02ff */
[----:B------:R-:W-:Y:S01]  /*1460*/  @P0 LEA R6, P1, R2, c[0x0][0x220], 0x1 ;  /* 0x0000880002060a11 */ /* 0x000fe200078208ff */
[----:B------:R-:W-:-:S03]  /*1470*/  IMAD.WIDE.U32 R8, R22, c[0x0][0x1e0], RZ ;  /* 0x0000780016087a25 */ /* 0x000fc600078e00ff */
[----:B------:R-:W-:Y:S01]  /*1480*/  @P0 LEA.HI.X R7, R2, c[0x0][0x224], R7, 0x1, P1 ;  /* 0x0000890002070a11 */ /* 0x000fe200008f0c07 */
[----:B------:R-:W-:Y:S01]  /*1490*/  @P2 IMAD.MOV.U32 R2, RZ, RZ, R18 ;  /* 0x000000ffff022224 */ /* 0x000fe200078e0012 */
[----:B------:R-:W-:-:S03]  /*14a0*/  ISETP.GE.AND P1, PT, R24, c[0x0][0x27c], PT ;  /* 0x00009f0018007a0c */ /* 0x000fc60003f26270 */
[----:B------:R-:W-:Y:S01]  /*14b0*/  @P2 IMAD.WIDE.U32 R4, R148, 0x30, R2 ;  /* 0x0000003094042825 */ /* 0x000fe200078e0002 */
[----:B------:R1:W-:Y:S01]  /*14c0*/  @P0 LDGSTS.E.BYPASS.LTC128B.128 [R80+0x4100], [R6.64], !P5 ;  /* 0x0410000006500fae */ /* 0x0003e2000e901d48 */
[C---:B------:R-:W-:Y:S02]  /*14d0*/  ISETP.GE.AND P0, PT, R187.reuse, 0x1, PT ;  /* 0x00000001bb00780c */ /* 0x040fe40003f06270 */
[----:B------:R-:W-:Y:S01]  /*14e0*/  IMAD.SHL.U32 R2, R187, 0x2, RZ ;  /* 0x00000002bb027824 */ /* 0x000fe200078e00ff */
[----:B------:R-:W-:Y:S02]  /*14f0*/  @P2 IADD3 R5, R5, R11, RZ ;  /* 0x0000000b05052210 */ /* 0x000fe40007ffe0ff */
[----:B------:R-:W-:Y:S02]  /*1500*/  @P2 LEA R14, P3, R4, c[0x0][0x220], 0x1 ;  /* 0x00008800040e2a11 */ /* 0x000fe400078608ff */
[----:B------:R-:W-:Y:S02]  /*1510*/  ISETP.GT.AND P0, PT, R16, 0x50, PT ;  /* 0x000000501000780c */ /* 0x000fe40003f04270 */
[----:B------:R-:W-:-:S02]  /*1520*/  @P1 IADD3 R2, -R2, c[0x0][0x1d4], RZ ;  /* 0x0000750002021a10 */ /* 0x000fc40007ffe1ff */
[----:B------:R-:W-:Y:S01]  /*1530*/  @P2 LEA.HI.X R15, R4, c[0x0][0x224], R5, 0x1, P3 ;  /* 0x00008900040f2a11 */ /* 0x000fe200018f0c05 */
[----:B------:R-:W-:Y:S02]  /*1540*/  IMAD.IADD R5, R9, 0x1, R10 ;  /* 0x0000000109057824 */ /* 0x000fe400078e020a */
[----:B------:R-:W-:Y:S02]  /*1550*/  IMAD.MOV.U32 R4, RZ, RZ, R8 ;  /* 0x000000ffff047224 */ /* 0x000fe400078e0008 */
[----:B------:R-:W-:Y:S01]  /*1560*/  IMAD.WIDE.U32 R8, R87, c[0x0][0x280], R26 ;  /* 0x0000a00057087a25 */ /* 0x000fe200078e001a */
[----:B------:R2:W-:Y:S03]  /*1570*/  @P2 LDGSTS.E.BYPASS.LTC128B.128 [R80+0x4900], [R14.64], !P5 ;  /* 0x049000000e502fae */ /* 0x0005e6000e901d48 */
[----:B------:R-:W-:-:S04]  /*1580*/  IMAD.WIDE.U32 R10, R35, c[0x0][0x1e8], R4 ;  /* 0x00007a00230a7a25 */ /* 0x000fc800078e0004 */
[----:B------:R-:W-:Y:S01]  /*1590*/  IMAD.WIDE.U32 R4, R35, c[0x0][0x260], R12 ;  /* 0x0000980023047a25 */ /* 0x000fe200078e000c */
[----:B------:R-:W-:Y:S02]  /*15a0*/  MOV R82, R10 ;  /* 0x0000000a00527202 */ /* 0x000fe40000000f00 */
[----:B-1----:R-:W-:Y:S01]  /*15b0*/  SEL R7, RZ, c[0x0][0x27c], !P1 ;  /* 0x00009f00ff077a07 */ /* 0x002fe20004800000 */
[----:B------:R-:W-:Y:S01]  /*15c0*/  IMAD.IADD R83, R11, 0x1, R19 ;  /* 0x000000010b537824 */ /* 0x000fe200078e0213 */
[----:B------:R-:W-:Y:S01]  /*15d0*/  ISETP.GE.AND P1, PT, R16, 0x41, PT ;  /* 0x000000411000780c */ /* 0x000fe20003f26270 */
[----:B------:R-:W-:Y:S01]  /*15e0*/  IMAD R16, R31, c[0x0][0x280], RZ ;  /* 0x0000a0001f107a24 */ /* 0x000fe200078e02ff */
[----:B------:R-:W-:Y:S01]  /*15f0*/  SHF.R.S32.HI R6, RZ, 0x1f, R2 ;  /* 0x0000001fff067819 */ /* 0x000fe20000011402 */
[----:B------:R-:W-:Y:S02]  /*1600*/  IMAD.IADD R11, R5, 0x1, R20 ;  /* 0x00000001050b7824 */ /* 0x000fe400078e0214 */
[C---:B------:R-:W-:Y:S01]  /*1610*/  IMAD R16, R87.reuse, c[0x0][0x284], R16 ;  /* 0x0000a10057107a24 */ /* 0x040fe200078e0210 */
[----:B------:R-:W-:Y:S01]  /*1620*/  LEA.HI R23, R6, R2, RZ, 0x4 ;  /* 0x0000000206177211 */ /* 0x000fe200078f20ff */
[----:B------:R-:W-:Y:S01]  /*1630*/  IMAD.MOV.U32 R102, RZ, RZ, R8 ;  /* 0x000000ffff667224 */ /* 0x000fe200078e0008 */
[----:B------:R-:W-:Y:S01]  /*1640*/  IADD3 R2, R24, R7, RZ ;  /* 0x0000000718027210 */ /* 0x000fe20007ffe0ff */
[----:B------:R-:W-:-:S03]  /*1650*/  IMAD.WIDE.U32 R6, R87, c[0x0][0x290], R26 ;  /* 0x0000a40057067a25 */ /* 0x000fc600078e001a */
[----:B------:R-:W-:Y:S01]  /*1660*/  SHF.R.S32.HI R5, RZ, 0x1f, R2 ;  /* 0x0000001fff057819 */ /* 0x000fe20000011402 */
[----:B------:R-:W-:Y:S01]  /*1670*/  IMAD.IADD R103, R9, 0x1, R16 ;  /* 0x0000000109677824 */ /* 0x000fe200078e0210 */
[C---:B------:R-:W-:Y:S01]  /*1680*/  @P1 LEA R12, P2, R148.reuse, R18, 0x6 ;  /* 0x00000012940c1211 */ /* 0x040fe200078430ff */
[----:B------:R-:W-:Y:S01]  /*1690*/  IMAD.WIDE.U32 R8, R87, c[0x0][0x280], R24 ;  /* 0x0000a00057087a25 */ /* 0x000fe200078e0018 */
[----:B------:R-:W-:Y:S02]  /*16a0*/  LEA.HI R19, R5, R2, RZ, 0x3 ;  /* 0x0000000205137211 */ /* 0x000fe400078f18ff */
[----:B--2---:R-:W-:Y:S01]  /*16b0*/  @P1 LEA.HI.X R14, R148, R3, R34, 0x6, P2 ;  /* 0x00000003940e1211 */ /* 0x004fe200010f3422 */
[----:B------:R-:W-:Y:S01]  /*16c0*/  IMAD.IADD R101, R7, 0x1, R17 ;  /* 0x0000000107657824 */ /* 0x000fe200078e0211 */
[----:B------:R-:W-:Y:S01]  /*16d0*/  ISETP.GE.AND P2, PT, R24, c[0x0][0x1d4], PT ;  /* 0x0000750018007a0c */ /* 0x000fe20003f46270 */
[----:B------:R-:W-:Y:S01]  /*16e0*/  IMAD.MOV.U32 R100, RZ, RZ, R6 ;  /* 0x000000ffff647224 */ /* 0x000fe200078e0006 */
[----:B------:R-:W-:Y:S01]  /*16f0*/  SHF.R.S32.HI R2, RZ, 0x1f, R21 ;  /* 0x0000001fff027819 */ /* 0x000fe20000011415 */
[----:B------:R-:W-:Y:S01]  /*1700*/  IMAD.WIDE.U32 R6, R87, c[0x0][0x290], R24 ;  /* 0x0000a40057067a25 */ /* 0x000fe200078e0018 */
[----:B------:R-:W-:-:S03]  /*1710*/  LOP3.LUT R108, R19, 0xfffffff8, RZ, 0xc0, !PT ;  /* 0xfffffff8136c7812 */ /* 0x000fc600078ec0ff */
[----:B------:R-:W-:Y:S01]  /*1720*/  IMAD.IADD R99, R16, 0x1, R9 ;  /* 0x0000000110637824 */ /* 0x000fe200078e0209 */
[----:B------:R-:W-:Y:S01]  /*1730*/  SEL R9, RZ, 0x1, P2 ;  /* 0x00000001ff097807 */ /* 0x000fe20001000000 */
[----:B------:R-:W-:Y:S01]  /*1740*/  IMAD.MOV.U32 R98, RZ, RZ, R8 ;  /* 0x000000ffff627224 */ /* 0x000fe200078e0008 */
[----:B------:R-:W-:Y:S01]  /*1750*/  ISETP.GE.AND P2, PT, R105, c[0x0][0x1d4], PT ;  /* 0x0000750069007a0c */ /* 0x000fe20003f46270 */
[----:B------:R-:W-:Y:S01]  /*1760*/  IMAD.MOV.U32 R96, RZ, RZ, R6 ;  /* 0x000000ffff607224 */ /* 0x000fe200078e0006 */
[----:B------:R-:W-:Y:S01]  /*1770*/  IADD3 R97, R17, R7, RZ ;  /* 0x0000000711617210 */ /* 0x000fe20007ffe0ff */
[----:B------:R-:W-:Y:S01]  /*1780*/  IMAD R13, R188, c[0x0][0x210], RZ ;  /* 0x00008400bc0d7a24 */ /* 0x000fe200078e02ff */
[----:B------:R-:W-:Y:S01]  /*1790*/  LEA.HI R7, R2, R87, RZ, 0x3 ;  /* 0x0000005702077211 */ /* 0x000fe200078f18ff */
[----:B------:R-:W-:Y:S01]  /*17a0*/  IMAD.MOV.U32 R10, RZ, RZ, R4 ;  /* 0x000000ffff0a7224 */ /* 0x000fe200078e0004 */
[----:B------:R-:W-:Y:S01]  /*17b0*/  SEL R2, RZ, 0xffffffff, P2 ;  /* 0xffffffffff027807 */ /* 0x000fe20001000000 */
[----:B------:R-:W-:Y:S01]  /*17c0*/  IMAD R13, R35, c[0x0][0x214], R13 ;  /* 0x00008500230d7a24 */ /* 0x000fe200078e020d */
[----:B------:R-:W-:Y:S01]  /*17d0*/  LOP3.LUT R8, R7, 0xfffffff8, RZ, 0xc0, !PT ;  /* 0xfffffff807087812 */ /* 0x000fe200078ec0ff */
[----:B------:R-:W-:Y:S01]  /*17e0*/  IMAD.WIDE.U32 R4, R35, c[0x0][0x210], R24 ;  /* 0x0000840023047a25 */ /* 0x000fe200078e0018 */
[----:B------:R-:W-:-:S02]  /*17f0*/  @P1 LEA R6, P2, R12, c[0x0][0x220], 0x1 ;  /* 0x000088000c061a11 */ /* 0x000fc400078408ff */
[----:B------:R-:W-:Y:S01]  /*1800*/  SHF.R.S32.HI R114, RZ, 0x1f, R108 ;  /* 0x0000001fff727819 */ /* 0x000fe2000001146c */
[----:B------:R-:W-:Y:S01]  /*1810*/  IMAD.SHL.U32 R7, R2, 0x2, RZ ;  /* 0x0000000202077824 */ /* 0x000fe200078e00ff */
[----:B------:R-:W-:Y:S01]  /*1820*/  IADD3 R2, R87, -R8, RZ ;  /* 0x8000000857027210 */ /* 0x000fe20007ffe0ff */
[----:B------:R-:W-:Y:S01]  /*1830*/  IMAD R8, R28, c[0x0][0x268], RZ ;  /* 0x00009a001c087a24 */ /* 0x000fe200078e02ff */
[----:B------:R-:W-:Y:S01]  /*1840*/  IADD3 R28, R26, 0x10, RZ ;  /* 0x000000101a1c7810 */ /* 0x000fe20007ffe0ff */
[----:B------:R-:W-:Y:S01]  /*1850*/  IMAD.IADD R5, R5, 0x1, R13 ;  /* 0x0000000105057824 */ /* 0x000fe200078e020d */
[----:B------:R-:W-:Y:S01]  /*1860*/  LOP3.LUT R90, R7, 0x2, R9, 0xe2, !PT ;  /* 0x00000002075a7812 */ /* 0x000fe200078ee209 */
[----:B------:R-:W-:Y:S01]  /*1870*/  IMAD R92, R88, c[0x0][0x26c], R8 ;  /* 0x00009b00585c7a24 */ /* 0x000fe200078e0208 */
[----:B------:R-:W-:Y:S01]  /*1880*/  SHF.R.S32.HI R9, RZ, 0x4, R23 ;  /* 0x00000004ff097819 */ /* 0x000fe20000011417 */
[----:B------:R-:W-:Y:S01]  /*1890*/  @P0 IMAD R16, R34, 0x50, RZ ;  /* 0x0000005022100824 */ /* 0x000fe200078e02ff */
[----:B------:R-:W-:Y:S01]  /*18a0*/  @P1 LEA.HI.X R7, R12, c[0x0][0x224], R14, 0x1, P2 ;  /* 0x000089000c071a11 */ /* 0x000fe200010f0c0e */
[----:B------:R-:W-:Y:S01]  /*18b0*/  IMAD.WIDE.U32 R88, R88, c[0x0][0x268], R10 ;  /* 0x00009a0058587a25 */ /* 0x000fe200078e000a */
[----:B------:R-:W-:-:S02]  /*18c0*/  LEA.HI R12, R32, R212, RZ, 0x5 ;  /* 0x000000d4200c7211 */ /* 0x000fc400078f28ff */
[C---:B------:R-:W-:Y:S01]  /*18d0*/  LOP3.LUT P2, RZ, R2.reuse, 0x4, RZ, 0xc0, !PT ;  /* 0x0000000402ff7812 */ /* 0x040fe2000784c0ff */
[----:B------:R-:W-:Y:S01]  /*18e0*/  IMAD.SHL.U32 R2, R2, 0x40, RZ ;  /* 0x0000004002027824 */ /* 0x000fe200078e00ff */
[----:B------:R-:W-:Y:S01]  /*18f0*/  LEA.HI.SX32 R91, R19, R9, 0x1d ;  /* 0x00000009135b7211 */ /* 0x000fe200078feaff */
[----:B------:R-:W-:Y:S01]  /*1900*/  IMAD.SHL.U32 R12, R12, 0x10, RZ ;  /* 0x000000100c0c7824 */ /* 0x000fe200078e00ff */
[----:B------:R1:W-:Y:S01]  /*1910*/  @P1 LDGSTS.E.BYPASS.LTC128B.128 [R80+0x5100], [R6.64], !P5 ;  /* 0x0510000006501fae */ /* 0x0003e2000e901d48 */
[----:B------:R-:W-:Y:S01]  /*1920*/  IMAD.WIDE.U32 R82, R94, c[0x0][0x1f0], R82 ;  /* 0x00007c005e527a25 */ /* 0x000fe200078e0052 */
[----:B------:R-:W-:Y:S02]  /*1930*/  LOP3.LUT R2, R2, 0x1c0, RZ, 0xc0, !PT ;  /* 0x000001c002027812 */ /* 0x000fe400078ec0ff */
[----:B------:R-:W-:Y:S01]  /*1940*/  LOP3.LUT R9, R12, 0xfffffe00, RZ, 0xc0, !PT ;  /* 0xfffffe000c097812 */ /* 0x000fe200078ec0ff */
[----:B------:R-:W-:Y:S01]  /*1950*/  IMAD.SHL.U32 R91, R91, 0x8, RZ ;  /* 0x000000085b5b7824 */ /* 0x000fe200078e00ff */
[----:B------:R-:W-:Y:S01]  /*1960*/  SHF.R.U32.HI R8, RZ, 0x3, R2 ;  /* 0x00000003ff087819 */ /* 0x000fe20000011602 */
[----:B-----5:R-:W-:Y:S01]  /*1970*/  IMAD.WIDE.U32 R100, R147, c[0x0][0x290], R100 ;  /* 0x0000a40093647a25 */ /* 0x020fe200078e0064 */
[----:B------:R-:W-:-:S02]  /*1980*/  LOP3.LUT R13, R2, 0x18, R24, 0xf8, !PT ;  /* 0x00000018020d7812 */ /* 0x000fc400078ef818 */
[C---:B------:R-:W-:Y:S01]  /*1990*/  LOP3.LUT R12, R2.reuse, 0x38, R19, 0xf8, !PT ;  /* 0x00000038020c7812 */ /* 0x040fe200078ef813 */
[----:B------:R-:W-:Y:S01]  /*19a0*/  IMAD.WIDE.U32 R102, R147, c[0x0][0x280], R102 ;  /* 0x0000a00093667a25 */ /* 0x000fe200078e0066 */
[----:B------:R-:W-:Y:S02]  /*19b0*/  LOP3.LUT R2, R2, 0x38, R91, 0xf8, !PT ;  /* 0x0000003802027812 */ /* 0x000fe400078ef85b */
[----:B------:R-:W-:Y:S01]  /*19c0*/  LOP3.LUT R85, R9, R13, R8, 0xf6, !PT ;  /* 0x0000000d09557212 */ /* 0x000fe200078ef608 */
[----:B------:R-:W-:Y:S01]  /*19d0*/  IMAD.WIDE.U32 R98, R147, c[0x0][0x280], R98 ;  /* 0x0000a00093627a25 */ /* 0x000fe200078e0062 */
[C-C-:B------:R-:W-:Y:S02]  /*19e0*/  LOP3.LUT R135, R9.reuse, R12, R8.reuse, 0xf6, !PT ;  /* 0x0000000c09877212 */ /* 0x140fe400078ef608 */
[----:B------:R-:W-:Y:S01]  /*19f0*/  LOP3.LUT R133, R9, R2, R8, 0xf6, !PT ;  /* 0x0000000209857212 */ /* 0x000fe200078ef608 */
[----:B------:R-:W-:Y:S01]  /*1a00*/  @P0 IMAD.MOV.U32 R2, RZ, RZ, R18 ;  /* 0x000000ffff020224 */ /* 0x000fe200078e0012 */
[----:B------:R-:W-:Y:S01]  /*1a10*/  SHF.R.S32.HI R8, RZ, 0x1f, R149 ;  /* 0x0000001fff087819 */ /* 0x000fe20000011495 */
[----:B------:R-:W-:Y:S01]  /*1a20*/  IMAD.WIDE.U32 R96, R147, c[0x0][0x290], R96 ;  /* 0x0000a40093607a25 */ /* 0x000fe200078e0060 */
[----:B------:R-:W-:-:S02]  /*1a30*/  SHF.R.S32.HI R9, RZ, 0x1f, R150 ;  /* 0x0000001fff097819 */ /* 0x000fc40000011496 */
[----:B------:R-:W-:Y:S01]  /*1a40*/  LEA.HI R8, R8, R149, RZ, 0x3 ;  /* 0x0000009508087211 */ /* 0x000fe200078f18ff */
[----:B------:R-:W-:Y:S01]  /*1a50*/  @P0 IMAD.WIDE.U32 R2, R148, 0x50, R2 ;  /* 0x0000005094020825 */ /* 0x000fe200078e0002 */
[----:B------:R-:W-:Y:S02]  /*1a60*/  LEA.HI R9, R9, R150, RZ, 0x3 ;  /* 0x0000009609097211 */ /* 0x000fe400078f18ff */
[----:B-1----:R-:W-:Y:S01]  /*1a70*/  SHF.L.U32 R6, R150, 0x6, RZ ;  /* 0x0000000696067819 */ /* 0x002fe200000006ff */
[----:B------:R-:W-:Y:S01]  /*1a80*/  IMAD.SHL.U32 R8, R8, 0x40, RZ ;  /* 0x0000004008087824 */ /* 0x000fe200078e00ff */
[----:B------:R-:W-:Y:S01]  /*1a90*/  SEL R84, R84, 0xffffffc0, !P2 ;  /* 0xffffffc054547807 */ /* 0x000fe20005000000 */
[----:B------:R-:W-:Y:S01]  /*1aa0*/  IMAD.SHL.U32 R7, R149, 0x40, RZ ;  /* 0x0000004095077824 */ /* 0x000fe200078e00ff */
[----:B------:R-:W-:Y:S01]  /*1ab0*/  LOP3.LUT R6, R6, 0x1c0, RZ, 0xc0, !PT ;  /* 0x000001c006067812 */ /* 0x000fe200078ec0ff */
[----:B------:R-:W-:Y:S01]  /*1ac0*/  IMAD.SHL.U32 R12, R9, 0x40, RZ ;  /* 0x00000040090c7824 */ /* 0x000fe200078e00ff */
[----:B------:R-:W-:Y:S01]  /*1ad0*/  LOP3.LUT R10, R8, 0xfffffe00, RZ, 0xc0, !PT ;  /* 0xfffffe00080a7812 */ /* 0x000fe200078ec0ff */
[----:B------:R-:W-:Y:S01]  /*1ae0*/  IMAD R84, R85, 0x2, R84 ;  /* 0x0000000255547824 */ /* 0x000fe200078e0254 */
[----:B------:R-:W-:Y:S01]  /*1af0*/  LOP3.LUT R7, R7, 0x1c0, RZ, 0xc0, !PT ;  /* 0x000001c007077812 */ /* 0x000fe200078ec0ff */
[----:B------:R-:W-:Y:S01]  /*1b00*/  IMAD.SHL.U32 R85, R85, 0x2, RZ ;  /* 0x0000000255557824 */ /* 0x000fe200078e00ff */
[----:B------:R-:W-:Y:S01]  /*1b10*/  SHF.R.U32.HI R11, RZ, 0x3, R6 ;  /* 0x00000003ff0b7819 */ /* 0x000fe20000011606 */
[----:B------:R-:W-:Y:S01]  /*1b20*/  IMAD.IADD R92, R89, 0x1, R92 ;  /* 0x00000001595c7824 */ /* 0x000fe200078e025c */
[----:B------:R-:W-:-:S02]  /*1b30*/  LOP3.LUT R8, R12, 0xfffffe00, RZ, 0xc0, !PT ;  /* 0xfffffe000c087812 */ /* 0x000fc400078ec0ff */
[C---:B------:R-:W-:Y:S02]  /*1b40*/  LOP3.LUT R14, R6.reuse, 0x38, R19, 0xf8, !PT ;  /* 0x00000038060e7812 */ /* 0x040fe400078ef813 */
[----:B------:R-:W-:Y:S02]  /*1b50*/  LOP3.LUT R13, R6, 0x38, R91, 0xf8, !PT ;  /* 0x00000038060d7812 */ /* 0x000fe400078ef85b */
[----:B------:R-:W-:Y:S02]  /*1b60*/  @P0 IADD3 R12, R3, R16, RZ ;  /* 0x00000010030c0210 */ /* 0x000fe40007ffe0ff */
[----:B------:R-:W-:Y:S02]  /*1b70*/  @P0 LEA R6, P1, R2, c[0x0][0x220], 0x1 ;  /* 0x0000880002060a11 */ /* 0x000fe400078208ff */
[----:B------:R-:W-:Y:S02]  /*1b80*/  SHF.R.U32.HI R9, RZ, 0x3, R7 ;  /* 0x00000003ff097819 */ /* 0x000fe40000011607 */
[----:B------:R-:W-:-:S02]  /*1b90*/  LOP3.LUT R15, R7, 0x38, R19, 0xf8, !PT ;  /* 0x00000038070f7812 */ /* 0x000fc400078ef813 */
[----:B------:R-:W-:Y:S02]  /*1ba0*/  LOP3.LUT R3, R7, 0x38, R91, 0xf8, !PT ;  /* 0x0000003807037812 */ /* 0x000fe400078ef85b */
[----:B------:R-:W-:Y:S01]  /*1bb0*/  @P0 LEA.HI.X R7, R2, c[0x0][0x224], R12, 0x1, P1 ;  /* 0x0000890002070a11 */ /* 0x000fe200008f0c0c */
[C---:B------:R-:W-:Y:S01]  /*1bc0*/  IMAD R2, R29.reuse, c[0x0][0x218], RZ ;  /* 0x000086001d027a24 */ /* 0x040fe200078e02ff */
[C-C-:B------:R-:W-:Y:S02]  /*1bd0*/  LOP3.LUT R15, R10.reuse, R15, R9.reuse, 0xf6, !PT ;  /* 0x0000000f0a0f7212 */ /* 0x140fe400078ef609 */
[----:B------:R-:W-:Y:S01]  /*1be0*/  LOP3.LUT R10, R10, R3, R9, 0xf6, !PT ;  /* 0x000000030a0a7212 */ /* 0x000fe200078ef609 */
[----:B------:R1:W-:Y:S01]  /*1bf0*/  @P0 LDGSTS.E.BYPASS.LTC128B.128 [R80+0x5900], [R6.64], !P5 ;  /* 0x0590000006500fae */ /* 0x0003e2000e901d48 */
[----:B------:R-:W-:Y:S01]  /*1c00*/  ISETP.NE.AND P0, PT, RZ, UR4, PT ;  /* 0x00000004ff007c0c */ /* 0x000fe2000bf05270 */
[----:B------:R-:W-:Y:S01]  /*1c10*/  IMAD R3, R29, c[0x0][0x1f0], RZ ;  /* 0x00007c001d037a24 */ /* 0x000fe200078e02ff */
[----:B------:R-:W-:Y:S01]  /*1c20*/  IADD3 R129, P1, R24, R164, RZ ;  /* 0x000000a418817210 */ /* 0x000fe20007f3e0ff */
[C---:B------:R-:W-:Y:S01]  /*1c30*/  IMAD R104, R94.reuse, c[0x0][0x21c], R2 ;  /* 0x000087005e687a24 */ /* 0x040fe200078e0202 */
[----:B------:R-:W-:Y:S01]  /*1c40*/  P2R R142, PR, RZ, 0x1 ;  /* 0x00000001ff8e7803 */ /* 0x000fe20000000000 */
[C---:B------:R-:W-:Y:S01]  /*1c50*/  IMAD R81, R94.reuse, c[0x0][0x1f4], R3 ;  /* 0x00007d005e517a24 */ /* 0x040fe200078e0203 */
[----:B------:R-:W-:Y:S01]  /*1c60*/  SHF.R.S32.HI R2, RZ, 0x1f, R147 ;  /* 0x0000001fff027819 */ /* 0x000fe20000011493 */
[----:B------:R-:W-:Y:S01]  /*1c70*/  IMAD.WIDE.U32 R94, R94, c[0x0][0x218], R4 ;  /* 0x000086005e5e7a25 */ /* 0x000fe200078e0004 */
[----:B------:R-:W-:Y:S01]  /*1c80*/  IADD3 R141, P0, R22, R87, RZ ;  /* 0x00000057168d7210 */ /* 0x000fe20007f1e0ff */
[----:B------:R-:W0:Y:S01]  /*1c90*/  LDGDEPBAR ;  /* 0x00000000000079af */ /* 0x000e220000000000 */
[--C-:B------:R-:W-:Y:S01]  /*1ca0*/  LOP3.LUT R14, R8, R14, R11.reuse, 0xf6, !PT ;  /* 0x0000000e080e7212 */ /* 0x100fe200078ef60b */
[----:B------:R-:W-:Y:S01]  /*1cb0*/  IMAD R4, R2, c[0x0][0x280], RZ ;  /* 0x0000a00002047a24 */ /* 0x000fe200078e02ff */
[----:B------:R-:W-:Y:S01]  /*1cc0*/  LOP3.LUT R13, R8, R13, R11, 0xf6, !PT ;  /* 0x0000000d080d7212 */ /* 0x000fe200078ef60b */
[----:B------:R-:W-:Y:S01]  /*1cd0*/  IMAD R3, R2, c[0x0][0x290], RZ ;  /* 0x0000a40002037a24 */ /* 0x000fe200078e02ff */
[----:B------:R-:W-:Y:S01]  /*1ce0*/  SHF.R.S32.HI R8, RZ, 0x1f, R150 ;  /* 0x0000001fff087819 */ /* 0x000fe20000011496 */
[----:B------:R-:W-:Y:S01]  /*1cf0*/  IMAD.X R140, R30, 0x1, R31, P0 ;  /* 0x000000011e8c7824 */ /* 0x000fe200000e061f */
[----:B------:R-:W-:Y:S01]  /*1d00*/  IADD3 R2, P0, R87, 0x20, RZ ;  /* 0x0000002057027810 */ /* 0x000fe20007f1e0ff */
[----:B------:R-:W-:Y:S01]  /*1d10*/  IMAD R5, R147, c[0x0][0x294], R3 ;  /* 0x0000a50093057a24 */ /* 0x000fe200078e0203 */
[----:B------:R-:W-:Y:S01]  /*1d20*/  SHF.R.S32.HI R9, RZ, 0x1f, R149 ;  /* 0x0000001fff097819 */ /* 0x000fe20000011495 */
[----:B------:R-:W-:Y:S01]  /*1d30*/  IMAD.IADD R81, R83, 0x1, R81 ;  /* 0x0000000153517824 */ /* 0x000fe200078e0251 */
[-C--:B------:R-:W-:Y:S01]  /*1d40*/  SHF.L.U64.HI R148, R148, R163.reuse, c[0x0][0x23c] ;  /* 0x00008f0094947619 */ /* 0x080fe200000102a3 */
[----:B------:R-:W-:Y:S01]  /*1d50*/  IMAD.X R3, RZ, RZ, R31, P0 ;  /* 0x000000ffff037224 */ /* 0x000fe200000e061f */
[----:B------:R-:W-:Y:S01]  /*1d60*/  SHF.L.U64.HI R163, R184, R163, c[0x0][0x284] ;  /* 0x0000a100b8a37619 */ /* 0x000fe200000102a3 */
[----:B------:R-:W-:Y:S01]  /*1d70*/  IMAD.WIDE.U32 R122, R2, c[0x0][0x1e0], RZ ;  /* 0x00007800027a7a25 */ /* 0x000fe200078e00ff */
[----:B------:R-:W-:-:S02]  /*1d80*/  LOP3.LUT R86, R90, 0x1, RZ, 0xc0, !PT ;  /* 0x000000015a567812 */ /* 0x000fc400078ec0ff */
[----:B------:R-:W-:Y:S01]  /*1d90*/  LOP3.LUT R90, R90, 0x2, RZ, 0xc0, !PT ;  /* 0x000000025a5a7812 */ /* 0x000fe200078ec0ff */
[----:B-1----:R-:W-:Y:S01]  /*1da0*/  IMAD R6, R147, c[0x0][0x284], R4 ;  /* 0x0000a10093067a24 */ /* 0x002fe200078e0204 */
[----:B------:R-:W-:Y:S01]  /*1db0*/  IADD3 R139, P0, R185, R122, RZ ;  /* 0x0000007ab98b7210 */ /* 0x000fe20007f1e0ff */
[----:B------:R-:W-:Y:S01]  /*1dc0*/  IMAD R3, R3, c[0x0][0x1e0], RZ ;  /* 0x0000780003037a24 */ /* 0x000fe200078e02ff */
[----:B------:R-:W-:Y:S01]  /*1dd0*/  IADD3 R116, R101, R5, RZ ;  /* 0x0000000565747210 */ /* 0x000fe20007ffe0ff */
[----:B------:R-:W-:Y:S01]  /*1de0*/  IMAD R4, R31, c[0x0][0x1e0], RZ ;  /* 0x000078001f047a24 */ /* 0x000fe200078e02ff */
[----:B------:R-:W-:Y:S01]  /*1df0*/  SHF.L.U32 R135, R135, 0x1, RZ ;  /* 0x0000000187877819 */ /* 0x000fe200000006ff */
[----:B------:R-:W-:Y:S01]  /*1e00*/  IMAD R7, R2, c[0x0][0x1e4], R3 ;  /* 0x0000790002077a24 */ /* 0x000fe200078e0203 */
[----:B------:R-:W-:Y:S01]  /*1e10*/  SHF.R.S32.HI R113, RZ, 0x1f, R91 ;  /* 0x0000001fff717819 */ /* 0x000fe2000001145b */
[----:B------:R-:W-:Y:S01]  /*1e20*/  IMAD R4, R87, c[0x0][0x1e4], R4 ;  /* 0x0000790057047a24 */ /* 0x000fe200078e0204 */
[----:B------:R-:W-:Y:S01]  /*1e30*/  SHF.L.U32 R133, R133, 0x1, RZ ;  /* 0x0000000185857819 */ /* 0x000fe200000006ff */
[----:B------:R-:W-:Y:S01]  /*1e40*/  IMAD R3, R8, c[0x0][0x1e0], RZ ;  /* 0x0000780008037a24 */ /* 0x000fe200078e02ff */
[----:B------:R-:W-:Y:S01]  /*1e50*/  IADD3 R127, R123, R7, RZ ;  /* 0x000000077b7f7210 */ /* 0x000fe20007ffe0ff */
[----:B------:R-:W-:-:S02]  /*1e60*/  IMAD.IADD R128, R165, 0x1, R4 ;  /* 0x00000001a5807824 */ /* 0x000fc400078e0204 */
[----:B------:R-:W-:Y:S01]  /*1e70*/  IMAD R2, R9, c[0x0][0x1e0], RZ ;  /* 0x0000780009027a24 */ /* 0x000fe200078e02ff */
[----:B------:R-:W-:Y:S01]  /*1e80*/  IADD3.X R137, R169, R127, RZ, P0, !PT ;  /* 0x0000007fa9897210 */ /* 0x000fe200007fe4ff */
[----:B------:R-:W-:Y:S01]  /*1e90*/  IMAD.X R126, R25, 0x1, R128, P1 ;  /* 0x00000001197e7824 */ /* 0x000fe200008e0680 */
[----:B------:R-:W-:Y:S01]  /*1ea0*/  IADD3 R107, P0, R129, R82, RZ ;  /* 0x00000052816b7210 */ /* 0x000fe20007f1e0ff */
[----:B------:R-:W-:Y:S02]  /*1eb0*/  IMAD R3, R150, c[0x0][0x1e4], R3 ;  /* 0x0000790096037a24 */ /* 0x000fe400078e0203 */
[----:B------:R-:W-:Y:S01]  /*1ec0*/  IMAD R2, R149, c[0x0][0x1e4], R2 ;  /* 0x0000790095027a24 */ /* 0x000fe200078e0202 */
[----:B------:R-:W-:Y:S01]  /*1ed0*/  IADD3.X R106, R126, R81, RZ, P0, !PT ;  /* 0x000000517e6a7210 */ /* 0x000fe200007fe4ff */
[----:B------:R-:W-:Y:S01]  /*1ee0*/  IMAD.SHL.U32 R184, R184, 0x20, RZ ;  /* 0x00000020b8b87824 */ /* 0x000fe200078e00ff */
[----:B------:R-:W-:Y:S01]  /*1ef0*/  IADD3 R117, P0, R82, 0x20, RZ ;  /* 0x0000002052757810 */ /* 0x000fe20007f1e0ff */
[----:B------:R-:W-:Y:S01]  /*1f00*/  IMAD.IADD R138, R173, 0x1, R3 ;  /* 0x00000001ad8a7824 */ /* 0x000fe200078e0203 */
[----:B------:R-:W-:Y:S01]  /*1f10*/  IADD3 R111, P1, R107, 0x20, RZ ;  /* 0x000000206b6f7810 */ /* 0x000fe20007f3e0ff */
[----:B------:R-:W-:-:S02]  /*1f20*/  IMAD.IADD R136, R171, 0x1, R2 ;  /* 0x00000001ab887824 */ /* 0x000fc400078e0202 */
[----:B------:R-:W-:Y:S02]  /*1f30*/  IMAD.IADD R118, R103, 0x1, R6 ;  /* 0x0000000167767824 */ /* 0x000fe400078e0206 */
[----:B------:R-:W-:Y:S02]  /*1f40*/  IMAD.IADD R115, R6, 0x1, R99 ;  /* 0x0000000106737824 */ /* 0x000fe400078e0263 */
[----:B------:R-:W-:Y:S02]  /*1f50*/  IMAD.IADD R112, R5, 0x1, R97 ;  /* 0x0000000105707824 */ /* 0x000fe400078e0261 */
[----:B------:R-:W-:Y:S02]  /*1f60*/  IMAD.IADD R104, R95, 0x1, R104 ;  /* 0x000000015f687824 */ /* 0x000fe400078e0268 */
[----:B------:R-:W-:Y:S02]  /*1f70*/  IMAD.X R109, RZ, RZ, R81, P0 ;  /* 0x000000ffff6d7224 */ /* 0x000fe400000e0651 */
[----:B------:R-:W-:-:S02]  /*1f80*/  IMAD.SHL.U32 R134, R14, 0x2, RZ ;  /* 0x000000020e867824 */ /* 0x000fc400078e00ff */
[----:B------:R-:W-:Y:S02]  /*1f90*/  IMAD.SHL.U32 R132, R15, 0x2, RZ ;  /* 0x000000020f847824 */ /* 0x000fe400078e00ff */
[----:B------:R-:W-:Y:S02]  /*1fa0*/  IMAD.X R110, RZ, RZ, R106, P1 ;  /* 0x000000ffff6e7224 */ /* 0x000fe400008e066a */
[----:B------:R-:W-:Y:S02]  /*1fb0*/  IMAD.SHL.U32 R131, R13, 0x2, RZ ;  /* 0x000000020d837824 */ /* 0x000fe400078e00ff */
[----:B------:R-:W-:Y:S01]  /*1fc0*/  IMAD.SHL.U32 R130, R10, 0x2, RZ ;  /* 0x000000020a827824 */ /* 0x000fe200078e00ff */
[----:B------:R-:W-:Y:S06]  /*1fd0*/  BAR.SYNC.DEFER_BLOCKING 0x0 ;  /* 0x0000000000007b1d */ /* 0x000fec0000010000 */
.L_x_360:
        /* <DEDUP_REMOVED lines=32> */
[----:B------:R-:W-:Y:S01]  /*21e0*/  CS2R R6, SRZ ;  /* 0x0000000000067805 */ /* 0x000fe2000001ff00 */
[----:B------:R-:W-:Y:S02]  /*21f0*/  CS2R R40, SRZ ;  /* 0x0000000000287805 */ /* 0x000fe4000001ff00 */
[----:B------:R-:W-:Y:S01]  /*2200*/  IMAD.X R4, R32, 0x1, R118, P0 ;  /* 0x0000000120047824 */ /* 0x000fe200000e0676 */
[----:B------:R-:W-:Y:S05]  /*2210*/  IADD3 R3, P0, R100, R30, RZ ;  /* 0x0000001e64037210 */ /* 0x000fea0007f1e0ff */
[----:B------:R-:W-:Y:S01]  /*2220*/  IMAD.X R5, R36, 0x1, R116, P0 ;  /* 0x0000000124057824 */ /* 0x000fe200000e0674 */
        /* <DEDUP_REMOVED lines=13> */
.L_x_330:
[----:B------:R-:W-:Y:S05]  /*2300*/  BSYNC B0 ;  /* 0x0000000000007941 */ /* 0x000fea0003800000 */
.L_x_329:
        /* <DEDUP_REMOVED lines=39> */
.L_x_332:
[----:B------:R-:W-:Y:S05]  /*2580*/  BSYNC B0 ;  /* 0x0000000000007941 */ /* 0x000fea0003800000 */
.L_x_331:
        /* <DEDUP_REMOVED lines=14> */
[----:B------:R-:W-:Y:S01]  /*2670*/  MOV R4, R43 ;  /* 0x0000002b00047202 */ /* 0x000fe20000000f00 */
[----:B------:R-:W-:Y:S01]  /*2680*/  CS2R R46, SRZ ;  /* 0x00000000002e7805 */ /* 0x000fe2000001ff00 */
[----:B------:R-:W-:Y:S02]  /*2690*/  PRMT R51, R9, 0x5410, R8 ;  /* 0x0000541009337816 */ /* 0x000fe40000000008 */
[----:B------:R-:W-:Y:S01]  /*26a0*/  PRMT R50, R5, 0x5410, R4 ;  /* 0x0000541005327816 */ /* 0x000fe20000000004 */
[----:B------:R-:W-:-:S05]  /*26b0*/  @P4 BRA `(.L_x_334) ;  /* 0x0000012000004947 */ /* 0x000fca0003800000 */
[----:B------:R-:W-:Y:S01]  /*26c0*/  IADD3 R10, P1, P0, R102, R181, R10 ;  /* 0x000000b5660a7210 */ /* 0x000fe2000783e00a */
[----:B------:R-:W-:Y:S01]  /*26d0*/  CS2R R20, SRZ ;  /* 0x0000000000147805 */ /* 0x000fe2000001ff00 */
[----:B------:R-:W-:Y:S02]  /*26e0*/  CS2R R48, SRZ ;  /* 0x0000000000307805 */ /* 0x000fe4000001ff00 */
[----:B------:R-:W-:Y:S02]  /*26f0*/  IADD3.X R32, R118, R160, R32, P1, P0 ;  /* 0x000000a076207210 */ /* 0x000fe40000fe0420 */
        /* <DEDUP_REMOVED lines=14> */
.L_x_334:
[----:B------:R-:W-:Y:S05]  /*27e0*/  BSYNC B0 ;  /* 0x0000000000007941 */ /* 0x000fea0003800000 */
.L_x_333:
        /* <DEDUP_REMOVED lines=34> */
[C---:B------:R-:W-:Y:S01]  /*2a10*/  @!P0 IMAD.U32 R32, R35.reuse, 0x10000, RZ ;  /* 0x0001000023208824 */ /* 0x040fe200078e00ff */
[----:B------:R-:W-:Y:S01]  /*2a20*/  @!P0 LOP3.LUT R35, R35, 0xffff0000, RZ, 0xc0, !PT ;  /* 0xffff000023238812 */ /* 0x000fe200078ec0ff */
[C---:B-1----:R-:W-:Y:S01]  /*2a30*/  @!P0 IMAD.U32 R36, R9.reuse, 0x10000, RZ ;  /* 0x0001000009248824 */ /* 0x042fe200078e00ff */
[----:B------:R-:W-:Y:S02]  /*2a40*/  @!P0 LOP3.LUT R3, R8, 0xffff0000, RZ, 0xc0, !PT ;  /* 0xffff000008038812 */ /* 0x000fe400078ec0ff */
[----:B------:R-:W-:Y:S02]  /*2a50*/  @!P0 LOP3.LUT R4, R9, 0xffff0000, RZ, 0xc0, !PT ;  /* 0xffff000009048812 */ /* 0x000fe400078ec0ff */
[----:B------:R-:W-:Y:S01]  /*2a60*/  @!P0 PRMT R37, R13, 0x5432, R37 ;  /* 0x000054320d258816 */ /* 0x000fe20000000025 */
[C---:B------:R-:W-:Y:S01]  /*2a70*/  @!P0 IMAD.U32 R13, R2.reuse, 0x10000, RZ ;  /* 0x00010000020d8824 */ /* 0x040fe200078e00ff */
[----:B------:R-:W-:Y:S01]  /*2a80*/  @!P0 LOP3.LUT R5, R2, 0xffff0000, RZ, 0xc0, !PT ;  /* 0xffff000002058812 */ /* 0x000fe200078ec0ff */
[C---:B------:R-:W-:Y:S01]  /*2a90*/  @!P0 FMUL.FTZ R38, R3.reuse, R32 ;  /* 0x0000002003268220 */ /* 0x040fe20000410000 */
[----:B------:R-:W-:Y:S01]  /*2aa0*/  @!P0 SHF.L.U32 R34, R8, 0x10, RZ ;  /* 0x0000001008228819 */ /* 0x000fe200000006ff */
[----:B------:R-:W-:Y:S02]  /*2ab0*/  @!P0 FMUL.FTZ R2, R3, R13 ;  /* 0x0000000d03028220 */ /* 0x000fe40000410000 */
        /* <DEDUP_REMOVED lines=31> */
.L_x_338:
[----:B------:R-:W-:Y:S05]  /*2cb0*/  BSYNC B0 ;  /* 0x0000000000007941 */ /* 0x000fea0003800000 */
.L_x_337:
        /* <DEDUP_REMOVED lines=11> */
[----:B------:R-:W-:Y:S02]  /*2d70*/  @!P0 SHF.R.U64 R2, R6, 0x10, R7 ;  /* 0x0000001006028819 */ /* 0x000fe40000001207 */
[----:B------:R-:W-:Y:S02]  /*2d80*/  @!P0 PRMT R5, R39, 0x5410, R5 ;  /* 0x0000541027058816 */ /* 0x000fe40000000005 */
[----:B------:R-:W-:Y:S02]  /*2d90*/  @!P0 PRMT R2, R22, 0x5432, R2 ;  /* 0x0000543216028816 */ /* 0x000fe40000000002 */
[----:B------:R-:W-:Y:S01]  /*2da0*/  @!P0 SHF.R.U32.HI R6, RZ, 0x10, R7 ;  /* 0x00000010ff068819 */ /* 0x000fe20000011607 */
[C---:B------:R-:W-:Y:S01]  /*2db0*/  @!P0 IMAD.U32 R12, R5.reuse, 0x10000, RZ ;  /* 0x00010000050c8824 */ /* 0x040fe200078e00ff */
[----:B------:R-:W-:Y:S01]  /*2dc0*/  @!P0 SHF.R.U32.HI R34, RZ, 0x10, R41 ;  /* 0x00000010ff228819 */ /* 0x000fe20000011629 */
[----:B------:R-:W-:Y:S01]  /*2dd0*/  @!P0 IMAD.U32 R7, R2, 0x10000, RZ ;  /* 0x0001000002078824 */ /* 0x000fe200078e00ff */
[----:B------:R-:W-:Y:S02]  /*2de0*/  @!P0 PRMT R6, R22, 0x5410, R6 ;  /* 0x0000541016068816 */ /* 0x000fe40000000006 */
        /* <DEDUP_REMOVED lines=40> */
.L_x_336:
[----:B------:R-:W-:Y:S05]  /*3070*/  BSYNC B1 ;  /* 0x0000000000017941 */ /* 0x000fea0003800000 */
.L_x_335:
[----:B------:R-:W-:Y:S01]  /*3080*/  BSSY B1, `(.L_x_339) ;  /* 0x000007c000017945 */ /* 0x000fe20003800000 */
[----:B------:R-:W-:-:S05]  /*3090*/  @P3 BRA `(.L_x_340) ;  /* 0x000007a000003947 */ /* 0x000fca0003800000 */
[----:B-1----:R-:W-:Y:S01]  /*30a0*/  IADD3 R37, P1, P0, R122, R74, R24 ;  /* 0x0000004a7a257210 */ /* 0x002fe2000783e018 */
[----:B------:R-:W-:Y:S03]  /*30b0*/  BSSY B0, `(.L_x_341) ;  /* 0x000003d000007945 */ /* 0x000fe60003800000 */
[----:B------:R-:W-:Y:S02]  /*30c0*/  IADD3.X R39, R127, R79, R25, P1, P0 ;  /* 0x0000004f7f277210 */ /* 0x000fe40000fe0419 */
        /* <DEDUP_REMOVED lines=59> */
.L_x_342:
[----:B------:R-:W-:Y:S05]  /*3480*/  BSYNC B0 ;  /* 0x0000000000007941 */ /* 0x000fea0003800000 */
.L_x_341:
        /* <DEDUP_REMOVED lines=59> */
.L_x_340:
[----:B------:R-:W-:Y:S05]  /*3840*/  BSYNC B1 ;  /* 0x0000000000017941 */ /* 0x000fea0003800000 */
.L_x_339:
[----:B------:R-:W-:-:S05]  /*3850*/  @P4 BRA `(.L_x_343) ;  /* 0x0000267000004947 */ /* 0x000fca0003800000 */
[----:B------:R-:W-:Y:S01]  /*3860*/  IADD3 R32, P1, P0, R139, R74, R24 ;  /* 0x0000004a8b207210 */ /* 0x000fe2000783e018 */
[----:B------:R-:W-:Y:S03]  /*3870*/  BSSY B0, `(.L_x_344) ;  /* 0x000003d000007945 */ /* 0x000fe60003800000 */
[----:B-1----:R-:W-:Y:S02]  /*3880*/  IADD3.X R34, R137, R79, R25, P1, P0 ;  /* 0x0000004f89227210 */ /* 0x002fe40000fe0419 */
[----:B------:R-:W-:Y:S11]  /*3890*/  ISETP.NE.AND P0, PT, R86, RZ, PT ;  /* 0x000000ff5600720c */ /* 0x000ff60003f05270 */
[----:B------:R-:W-:Y:S02]  /*38a0*/  @!UPT UIADD3 URZ, URZ, URZ, URZ ;  /* 0x0000003f3f3ff290 */ /* 0x000fe4000fffe03f */
[----:B------:R-:W-:-:S05]  /*38b0*/  @!P0 BRA `(.L_x_345) ;  /* 0x0000038000008947 */ /* 0x000fca0003800000 */
[----:B------:R-:W-:Y:S01]  /*38c0*/  ISETP.GE.AND P0, PT, R26, c[0x0][0x27c], PT ;  /* 0x00009f001a007a0c */ /* 0x000fe20003f06270 */
[----:B------:R-:W1:Y:S11]  /*38d0*/  LDS.128 R8, [R85+0x5100] ;  /* 0x0051000055087984 */ /* 0x000e760000000c00 */
        /* <DEDUP_REMOVED lines=54> */
.L_x_345:
[----:B------:R-:W-:Y:S05]  /*3c40*/  BSYNC B0 ;  /* 0x0000000000007941 */ /* 0x000fea0003800000 */
.L_x_344:
        /* <DEDUP_REMOVED lines=60> */
.L_x_328:
[----:B------:R-:W-:Y:S01]  /*4010*/  ISETP.GE.AND P0, PT, R150, R64, PT ;  /* 0x000000409600720c */ /* 0x000fe20003f06270 */
[----:B------:R-:W-:Y:S01]  /*4020*/  CS2R R54, SRZ ;  /* 0x0000000000367805 */ /* 0x000fe2000001ff00 */
[----:B------:R-:W-:Y:S01]  /*4030*/  ISETP.NE.AND P4, PT, R86, RZ, PT ;  /* 0x000000ff5600720c */ /* 0x000fe20003f85270 */
        /* <DEDUP_REMOVED lines=8> */
[----:B------:R-:W-:Y:S01]  /*40c0*/  CS2R R38, SRZ ;  /* 0x0000000000267805 */ /* 0x000fe2000001ff00 */
[----:B------:R-:W-:Y:S05]  /*40d0*/  BSSY B0, `(.L_x_346) ;  /* 0x00000b8000007945 */ /* 0x000fea0003800000 */
[----:B------:R-:W-:Y:S04]  /*40e0*/  @!P2 IADD3 R2, P1, P0, R98, R10, R184 ;  /* 0x0000000a6202a210 */ /* 0x000fe8000783e0b8 */
[----:B------:R-:W-:Y:S02]  /*40f0*/  @!P2 IADD3.X R5, R115, R32, R163, P1, P0 ;  /* 0x000000207305a210 */ /* 0x000fe40000fe04a3 */
[----:B------:R-:W-:Y:S04]  /*4100*/  @!P2 IADD3 R3, P1, P0, R96, R30, R183 ;  /* 0x0000001e6003a210 */ /* 0x000fe8000783e0b7 */
[----:B------:R-:W-:Y:S02]  /*4110*/  @!P2 IADD3.X R8, R112, R36, R162, P1, P0 ;  /* 0x000000247008a210 */ /* 0x000fe40000fe04a2 */
[----:B------:R-:W-:Y:S04]  /*4120*/  ISETP.GE.AND P0, PT, R149, R64, PT ;  /* 0x000000409500720c */ /* 0x000fe80003f06270 */
[----:B------:R-:W-:Y:S11]  /*4130*/  ISETP.GE.OR P1, PT, R24, c[0x0][0x27c], P0 ;  /* 0x00009f0018007a0c */ /* 0x000ff60000726670 */
[----:B------:R-:W-:Y:S02]  /*4140*/  @!UPT UIADD3 URZ, URZ, URZ, URZ ;  /* 0x0000003f3f3ff290 */ /* 0x000fe4000fffe03f */
[----:B------:R-:W-:Y:S04]  /*4150*/  @!P1 IADD3 R6, P3, P0, R98, R181, R10 ;  /* 0x000000b562069210 */ /* 0x000fe8000787e00a */
[----:B------:R-:W-:Y:S02]  /*4160*/  @!P1 IADD3.X R9, R115, R160, R32, P3, P0 ;  /* 0x000000a073099210 */ /* 0x000fe40001fe0420 */
[----:B------:R-:W-:Y:S04]  /*4170*/  @!P1 IADD3 R7, P3, P0, R96, R182, R30 ;  /* 0x000000b660079210 */ /* 0x000fe8000787e01e */
[----:B------:R-:W-:Y:S02]  /*4180*/  @!P1 IADD3.X R11, R112, R161, R36, P3, P0 ;  /* 0x000000a1700b9210 */ /* 0x000fe40001fe0424 */
[C---:B------:R-:W-:Y:S04]  /*4190*/  @!P2 LEA R4, P0, R2.reuse, c[0x0][0x270], 0x1 ;  /* 0x00009c000204aa11 */ /* 0x040fe800078008ff */
[----:B------:R-:W-:Y:S02]  /*41a0*/  @!P2 LEA.HI.X R5, R2, c[0x0][0x274], R5, 0x1, P0 ;  /* 0x00009d000205aa11 */ /* 0x000fe400000f0c05 */
[C---:B------:R-:W-:Y:S03]  /*41b0*/  @!P2 LEA R2, P0, R3.reuse, c[0x0][0x288], 0x1 ;  /* 0x0000a2000302aa11 */ /* 0x040fe600078008ff */
[----:B------:R1:W2:Y:S01]  /*41c0*/  @!P2 LDG.E.128 R16, [R4.64] ;  /* 0x000000080410a981 */ /* 0x0002a2000c1e1d00 */
[----:B------:R-:W-:Y:S02]  /*41d0*/  @!P2 LEA.HI.X R3, R3, c[0x0][0x28c], R8, 0x1, P0 ;  /* 0x0000a3000303aa11 */ /* 0x000fe400000f0c08 */
[C---:B------:R-:W-:Y:S04]  /*41e0*/  @!P1 LEA R8, P0, R6.reuse, c[0x0][0x270], 0x1 ;  /* 0x00009c0006089a11 */ /* 0x040fe800078008ff */
[----:B------:R-:W-:Y:S01]  /*41f0*/  @!P1 LEA.HI.X R9, R6, c[0x0][0x274], R9, 0x1, P0 ;  /* 0x00009d0006099a11 */ /* 0x000fe200000f0c09 */
[----:B------:R3:W4:Y:S01]  /*4200*/  @!P2 LDG.E.128 R52, [R2.64] ;  /* 0x000000080234a981 */ /* 0x000722000c1e1d00 */
[C---:B------:R-:W-:Y:S04]  /*4210*/  @!P1 LEA R6, P0, R7.reuse, c[0x0][0x288], 0x1 ;  /* 0x0000a20007069a11 */ /* 0x040fe800078008ff */
[----:B------:R-:W-:Y:S02]  /*4220*/  @!P1 LEA.HI.X R7, R7, c[0x0][0x28c], R11, 0x1, P0 ;  /* 0x0000a30007079a11 */ /* 0x000fe400000f0c0b */
[----:B------:R-:W-:Y:S01]  /*4230*/  ISETP.GE.AND P0, PT, R87, R64, PT ;  /* 0x000000405700720c */ /* 0x000fe20003f06270 */
[----:B------:R1:W4:Y:S03]  /*4240*/  @!P1 LDG.E.128 R20, [R8.64] ;  /* 0x0000000808149981 */ /* 0x000326000c1e1d00 */
[----:B------:R-:W-:Y:S05]  /*4250*/  ISETP.GE.OR P0, PT, R24, c[0x0][0x27c], P0 ;  /* 0x00009f0018007a0c */ /* 0x000fea0000706670 */
[----:B------:R1:W4:Y:S08]  /*4260*/  @!P1 LDG.E.128 R56, [R6.64] ;  /* 0x0000000806389981 */ /* 0x000330000c1e1d00 */
[----:B---3--:R-:W-:Y:S05]  /*4270*/  @!P0 IADD3 R2, P1, R98, R10, RZ ;  /* 0x0000000a62028210 */ /* 0x008fea0007f3e0ff */
[----:B------:R-:W-:Y:S01]  /*4280*/  @!P0 IMAD.X R3, R32, 0x1, R115, P1 ;  /* 0x0000000120038824 */ /* 0x000fe200008e0673 */
[C---:B-1----:R-:W-:Y:S04]  /*4290*/  @!P0 LEA R8, P1, R2.reuse, c[0x0][0x270], 0x1 ;  /* 0x00009c0002088a11 */ /* 0x042fe800078208ff */
[----:B------:R-:W-:Y:S02]  /*42a0*/  @!P0 LEA.HI.X R9, R2, c[0x0][0x274], R3, 0x1, P1 ;  /* 0x00009d0002098a11 */ /* 0x000fe400008f0c03 */
[----:B------:R-:W-:Y:S01]  /*42b0*/  @!P0 IADD3 R3, P1, R96, R30, RZ ;  /* 0x0000001e60038210 */ /* 0x000fe20007f3e0ff */
[----:B------:R-:W-:Y:S04]  /*42c0*/  CS2R R6, SRZ ;  /* 0x0000000000067805 */ /* 0x000fe8000001ff00 */
[----:B------:R-:W-:Y:S01]  /*42d0*/  @!P0 IMAD.X R4, R36, 0x1, R112, P1 ;  /* 0x0000000124048824 */ /* 0x000fe200008e0670 */
[C---:B------:R-:W-:Y:S01]  /*42e0*/  @!P0 LEA R2, P1, R3.reuse, c[0x0][0x288], 0x1 ;  /* 0x0000a20003028a11 */ /* 0x040fe200078208ff */
[----:B------:R-:W-:Y:S03]  /*42f0*/  CS2R R36, SRZ ;  /* 0x0000000000247805 */ /* 0x000fe6000001ff00 */
[----:B------:R-:W-:Y:S02]  /*4300*/  @!P0 LEA.HI.X R3, R3, c[0x0][0x28c], R4, 0x1, P1 ;  /* 0x0000a30003038a11 */ /* 0x000fe400008f0c04 */
[----:B------:R-:W-:Y:S01]  /*4310*/  CS2R R4, SRZ ;  /* 0x0000000000047805 */ /* 0x000fe2000001ff00 */
[----:B------:R-:W-:Y:S02]  /*4320*/  ISETP.GE.AND P1, PT, R24, c[0x0][0x27c], PT ;  /* 0x00009f0018007a0c */ /* 0x000fe40003f26270 */
[----:B------:R2:W5:Y:S08]  /*4330*/  @!P0 LDG.E.128 R36, [R2.64] ;  /* 0x0000000802248981 */ /* 0x000570000c1e1d00 */
[----:B------:R1:W5:Y:S01]  /*4340*/  @!P0 LDG.E.128 R4, [R8.64] ;  /* 0x0000000808048981 */ /* 0x000362000c1e1d00 */
[----:B------:R-:W-:Y:S01]  /*4350*/  ISETP.GE.OR P0, PT, R87, R64, !P4 ;  /* 0x000000405700720c */ /* 0x000fe20006706670 */
[----:B--2---:R-:W-:Y:S02]  /*4360*/  IMAD.MOV.U32 R2, RZ, RZ, R18 ;  /* 0x000000ffff027224 */ /* 0x004fe400078e0012 */
[----:B-1----:R-:W-:Y:S02]  /*4370*/  IMAD.MOV.U32 R8, RZ, RZ, R19 ;  /* 0x000000ffff087224 */ /* 0x002fe400078e0013 */
[----:B------:R-:W-:Y:S03]  /*4380*/  IMAD.MOV.U32 R3, RZ, RZ, R16 ;  /* 0x000000ffff037224 */ /* 0x000fe600078e0010 */
[----:B------:R-:W-:Y:S01]  /*4390*/  PRMT R30, R8, 0x5410, R2 ;  /* 0x00005410081e7816 */ /* 0x000fe20000000002 */
[----:B------:R-:W-:Y:S02]  /*43a0*/  IMAD.MOV.U32 R2, RZ, RZ, R17 ;  /* 0x000000ffff027224 */ /* 0x000fe400078e0011 */
[----:B----4-:R-:W-:Y:S03]  /*43b0*/  IMAD.MOV.U32 R8, RZ, RZ, R54 ;  /* 0x000000ffff087224 */ /* 0x010fe600078e0036 */
[----:B------:R-:W-:Y:S01]  /*43c0*/  PRMT R29, R2, 0x5410, R3 ;  /* 0x00005410021d7816 */ /* 0x000fe20000000003 */
        /* <DEDUP_REMOVED lines=8> */
[----:B------:R-:W-:Y:S03]  /*4450*/  IMAD.MOV.U32 R3, RZ, RZ, R20 ;  /* 0x000000ffff037224 */ /* 0x000fe600078e0014 */
[----:B------:R-:W-:Y:S01]  /*4460*/  PRMT R32, R8, 0x5410, R2 ;  /* 0x0000541008207816 */ /* 0x000fe20000000002 */
[----:B------:R-:W-:Y:S02]  /*4470*/  IMAD.MOV.U32 R2, RZ, RZ, R21 ;  /* 0x000000ffff027224 */ /* 0x000fe400078e0015 */
[----:B------:R-:W-:Y:S03]  /*4480*/  IMAD.MOV.U32 R8, RZ, RZ, R59 ;  /* 0x000000ffff087224 */ /* 0x000fe600078e003b */
[----:B------:R-:W-:Y:S01]  /*4490*/  PRMT R31, R2, 0x5410, R3 ;  /* 0x00005410021f7816 */ /* 0x000fe20000000003 */
[----:B------:R-:W-:Y:S01]  /*44a0*/  IMAD.MOV.U32 R3, RZ, RZ, R56 ;  /* 0x000000ffff037224 */ /* 0x000fe200078e0038 */
[----:B------:R-:W-:Y:S01]  /*44b0*/  PRMT R63, R8, 0x5410, R9 ;  /* 0x00005410083f7816 */ /* 0x000fe20000000009 */
[----:B------:R-:W-:Y:S05]  /*44c0*/  IMAD.MOV.U32 R2, RZ, RZ, R57 ;  /* 0x000000ffff027224 */ /* 0x000fea00078e0039 */
[----:B------:R-:W-:Y:S01]  /*44d0*/  PRMT R62, R2, 0x5410, R3 ;  /* 0x00005410023e7816 */ /* 0x000fe20000000003 */
[----:B------:R-:W-:-:S05]  /*44e0*/  @P0 BRA `(.L_x_347) ;  /* 0x0000076000000947 */ /* 0x000fca0003800000 */
[----:B------:R-:W-:Y:S01]  /*44f0*/  IADD3 R2, P0, R164, R74, RZ ;  /* 0x0000004aa4027210 */ /* 0x000fe20007f1e0ff */
[----:B------:R-:W-:Y:S01]  /*4500*/  LDS.128 R12, [R133+0x3100] ;  /* 0x00310000850c7984 */ /* 0x000fe20000000c00 */
[----:B-----5:R-:W-:Y:S01]  /*4510*/  @!P1 SHF.R.U64 R35, R36, 0x10, R37 ;  /* 0x0000001024239819 */ /* 0x020fe20000001225 */
[----:B------:R-:W-:Y:S01]  /*4520*/  IMAD.MOV.U32 R11, RZ, RZ, R7 ;  /* 0x000000ffff0b7224 */ /* 0x000fe200078e0007 */
[--C-:B------:R-:W-:Y:S01]  /*4530*/  @!P1 SHF.R.U32.HI R34, RZ, 0x10, R37.reuse ;  /* 0x00000010ff229819 */ /* 0x100fe20000011625 */
[----:B------:R-:W-:Y:S01]  /*4540*/  IMAD.X R3, R79, 0x1, R128, P0 ;  /* 0x000000014f037824 */ /* 0x000fe200000e0680 */
[-C--:B------:R-:W-:Y:S01]  /*4550*/  IADD3 R8, P2, P0, R82, R2.reuse, R108 ;  /* 0x0000000252087210 */ /* 0x080fe2000785e06c */
[----:B------:R-:W-:Y:S02]  /*4560*/  IMAD.MOV.U32 R10, RZ, RZ, R36 ;  /* 0x000000ffff0a7224 */ /* 0x000fe400078e0024 */
[----:B------:R-:W1:Y:S01]  /*4570*/  LDS.128 R48, [R135+0x3100] ;  /* 0x0031000087307984 */ /* 0x000e620000000c00 */
[-C--:B------:R-:W-:Y:S01]  /*4580*/  IADD3.X R9, R81, R3.reuse, R114, P2, P0 ;  /* 0x0000000351097210 */ /* 0x080fe200017e0472 */
[----:B------:R-:W-:Y:S01]  /*4590*/  IMAD.MOV.U32 R40, RZ, RZ, R37 ;  /* 0x000000ffff287224 */ /* 0x000fe200078e0025 */
[----:B------:R-:W-:Y:S01]  /*45a0*/  ISETP.GE.AND P0, PT, R91, c[0x0][0x1d4], PT ;  /* 0x000075005b007a0c */ /* 0x000fe20003f06270 */
[----:B------:R-:W-:Y:S01]  /*45b0*/  IMAD.MOV.U32 R46, RZ, RZ, R39 ;  /* 0x000000ffff2e7224 */ /* 0x000fe200078e0027 */
[----:B------:R-:W-:Y:S01]  /*45c0*/  @!P1 PRMT R35, R10, 0x5410, R35 ;  /* 0x000054100a239816 */ /* 0x000fe20000000023 */
[----:B------:R-:W-:Y:S01]  /*45d0*/  IMAD.MOV.U32 R36, RZ, RZ, R38 ;  /* 0x000000ffff247224 */ /* 0x000fe200078e0026 */
[--C-:B------:R-:W-:Y:S02]  /*45e0*/  @!P1 SHF.R.U64 R37, R38, 0x10, R39.reuse ;  /* 0x0000001026259819 */ /* 0x100fe40000001227 */
[----:B------:R-:W-:Y:S02]  /*45f0*/  @!P1 SHF.R.U32.HI R38, RZ, 0x10, R39 ;  /* 0x00000010ff269819 */ /* 0x000fe40000011627 */
[----:B------:R-:W-:Y:S02]  /*4600*/  @!P1 PRMT R42, R36, 0x5410, R37 ;  /* 0x00005410242a9816 */ /* 0x000fe40000000025 */
[----:B------:R-:W-:Y:S02]  /*4610*/  @!P1 PRMT R34, R40, 0x5410, R34 ;  /* 0x0000541028229816 */ /* 0x000fe40000000022 */
[----:B------:R-:W-:Y:S02]  /*4620*/  @!P1 PRMT R46, R46, 0x5410, R38 ;  /* 0x000054102e2e9816 */ /* 0x000fe40000000026 */
[----:B------:R-:W-:Y:S01]  /*4630*/  @!P0 IADD3 R2, P3, P2, R82, R2, R91 ;  /* 0x0000000252028210 */ /* 0x000fe20007a7e05b */
[----:B------:R-:W-:Y:S03]  /*4640*/  @!P1 IMAD.U32 R36, R34, 0x10000, RZ ;  /* 0x0001000022249824 */ /* 0x000fe600078e00ff */
[----:B------:R-:W-:Y:S02]  /*4650*/  @!P0 IADD3.X R3, R81, R3, R113, P3, P2 ;  /* 0x0000000351038210 */ /* 0x000fe40001fe4471 */
[C---:B------:R-:W-:Y:S04]  /*4660*/  LEA R70, P2, R8.reuse, c[0x0][0x1c8], 0x1 ;  /* 0x0000720008467a11 */ /* 0x040fe800078408ff */
[----:B------:R-:W-:Y:S01]  /*4670*/  LEA.HI.X R71, R8, c[0x0][0x1cc], R9, 0x1, P2 ;  /* 0x0000730008477a11 */ /* 0x000fe200010f0c09 */
[----:B------:R-:W-:Y:S01]  /*4680*/  IMAD.MOV.U32 R9, RZ, RZ, R4 ;  /* 0x000000ffff097224 */ /* 0x000fe200078e0004 */
[----:B------:R-:W-:Y:S02]  /*4690*/  @!P0 LEA R68, P2, R2, c[0x0][0x1c8], 0x1 ;  /* 0x0000720002448a11 */ /* 0x000fe400078408ff */
[----:B------:R-:W-:Y:S02]  /*46a0*/  @!P1 SHF.R.U64 R4, R4, 0x10, R5 ;  /* 0x0000001004049819 */ /* 0x000fe40000001205 */
[----:B------:R-:W-:Y:S02]  /*46b0*/  @!P0 LEA.HI.X R69, R2, c[0x0][0x1cc], R3, 0x1, P2 ;  /* 0x0000730002458a11 */ /* 0x000fe400010f0c03 */
[----:B------:R-:W-:Y:S02]  /*46c0*/  @!P1 PRMT R9, R9, 0x5410, R4 ;  /* 0x0000541009099816 */ /* 0x000fe40000000004 */
[----:B------:R-:W-:Y:S02]  /*46d0*/  @!P1 SHF.R.U32.HI R2, RZ, 0x10, R7 ;  /* 0x00000010ff029819 */ /* 0x000fe40000011607 */
[----:B------:R-:W-:Y:S01]  /*46e0*/  MOV R8, R5 ;  /* 0x0000000500087202 */ /* 0x000fe20000000f00 */
[----:B-1----:R-:W-:Y:S01]  /*46f0*/  @!P1 IMAD.U32 R37, R49, 0x10000, RZ ;  /* 0x0001000031259824 */ /* 0x002fe200078e00ff */
[----:B------:R-:W-:Y:S02]  /*4700*/  @!P1 SHF.L.U32 R4, R13, 0x10, RZ ;  /* 0x000000100d049819 */ /* 0x000fe400000006ff */
[C---:B------:R-:W-:Y:S02]  /*4710*/  @!P1 SHF.L.U32 R41, R50.reuse, 0x10, RZ ;  /* 0x0000001032299819 */ /* 0x040fe400000006ff */
[----:B------:R-:W-:Y:S01]  /*4720*/  @!P1 LOP3.LUT R43, R50, 0xffff0000, RZ, 0xc0, !PT ;  /* 0xffff0000322b9812 */ /* 0x000fe200078ec0ff */
[----:B------:R-:W-:Y:S01]  /*4730*/  @!P1 FMUL.FTZ R39, R4, R36 ;  /* 0x0000002404279220 */ /* 0x000fe20000410000 */
[C---:B------:R-:W-:Y:S02]  /*4740*/  @!P1 SHF.L.U32 R45, R51.reuse, 0x10, RZ ;  /* 0x00000010332d9819 */ /* 0x040fe400000006ff */
[----:B------:R-:W-:Y:S02]  /*4750*/  @!P1 LOP3.LUT R47, R51, 0xffff0000, RZ, 0xc0, !PT ;  /* 0xffff0000332f9812 */ /* 0x000fe400078ec0ff */
[----:B------:R-:W-:Y:S01]  /*4760*/  @!P1 PRMT R11, R11, 0x5410, R2 ;  /* 0x000054100b0b9816 */ /* 0x000fe20000000002 */
[----:B------:R-:W-:Y:S01]  /*4770*/  @!P1 IMAD.U32 R2, R12, 0x10000, RZ ;  /* 0x000100000c029824 */ /* 0x000fe200078e00ff */
[----:B------:R-:W-:Y:S02]  /*4780*/  @!P1 SHF.R.U32.HI R3, RZ, 0x10, R5 ;  /* 0x00000010ff039819 */ /* 0x000fe40000011605 */
[----:B------:R-:W-:Y:S02]  /*4790*/  @!P1 SHF.R.U64 R5, R6, 0x10, R7 ;  /* 0x0000001006059819 */ /* 0x000fe40000001207 */
[----:B------:R-:W-:Y:S02]  /*47a0*/  @!P1 SHF.L.U32 R7, R48, 0x10, RZ ;  /* 0x0000001030079819 */ /* 0x000fe400000006ff */
[----:B------:R-:W-:Y:S01]  /*47b0*/  @!P1 PRMT R8, R8, 0x5410, R3 ;  /* 0x0000541008089816 */ /* 0x000fe20000000003 */
[----:B------:R-:W-:Y:S01]  /*47c0*/  @!P1 IMAD.U32 R3, R9, 0x10000, RZ ;  /* 0x0001000009039824 */ /* 0x000fe200078e00ff */
[----:B------:R-:W-:Y:S01]  /*47d0*/  @!P1 PRMT R10, R6, 0x5410, R5 ;  /* 0x00005410060a9816 */ /* 0x000fe20000000005 */
[----:B------:R-:W-:Y:S02]  /*47e0*/  @!P1 IMAD.U32 R6, R35, 0x10000, RZ ;  /* 0x0001000023069824 */ /* 0x000fe400078e00ff */
[----:B------:R-:W-:Y:S02]  /*47f0*/  @!P1 IMAD.U32 R5, R8, 0x10000, RZ ;  /* 0x0001000008059824 */ /* 0x000fe400078e00ff */
[C---:B------:R-:W-:Y:S02]  /*4800*/  @!P1 FMUL.FTZ R38, R2.reuse, R6 ;  /* 0x0000000602269220 */ /* 0x040fe40000410000 */
[-C--:B------:R-:W-:Y:S02]  /*4810*/  @!P1 FMUL.FTZ R2, R2, R3.reuse ;  /* 0x0000000302029220 */ /* 0x080fe40000410000 */
[----:B------:R-:W-:Y:S01]  /*4820*/  @!P1 FFMA.FTZ R78, R7, R3, -R38 ;  /* 0x00000003074e9223 */ /* 0x000fe20000010826 */
[----:B------:R-:W-:Y:S01]  /*4830*/  @!P1 LOP3.LUT R3, R13, 0xffff0000, RZ, 0xc0, !PT ;  /* 0xffff00000d039812 */ /* 0x000fe200078ec0ff */
[----:B------:R-:W-:Y:S01]  /*4840*/  @!P1 FFMA.FTZ R2, R6, R7, R2 ;  /* 0x0000000706029223 */ /* 0x000fe20000010002 */
[----:B------:R-:W-:Y:S01]  /*4850*/  @!P1 LOP3.LUT R7, R12, 0xffff0000, RZ, 0xc0, !PT ;  /* 0xffff00000c079812 */ /* 0x000fe200078ec0ff */
[-C--:B------:R-:W-:Y:S01]  /*4860*/  @!P1 FFMA.FTZ R77, R37, R5.reuse, -R39 ;  /* 0x00000005254d9223 */ /* 0x080fe20000010827 */
[----:B------:R-:W-:Y:S01]  /*4870*/  @!P1 LOP3.LUT R39, R49, 0xffff0000, RZ, 0xc0, !PT ;  /* 0xffff000031279812 */ /* 0x000fe200078ec0ff */
[----:B------:R-:W-:Y:S01]  /*4880*/  @!P1 FMUL.FTZ R4, R4, R5 ;  /* 0x0000000504049220 */ /* 0x000fe20000410000 */
[----:B------:R-:W-:Y:S02]  /*4890*/  @!P1 LOP3.LUT R38, R34, 0xffff0000, RZ, 0xc0, !PT ;  /* 0xffff000022269812 */ /* 0x000fe400078ec0ff */
[----:B------:R-:W-:Y:S02]  /*48a0*/  @!P1 LOP3.LUT R34, R35, 0xffff0000, RZ, 0xc0, !PT ;  /* 0xffff000023229812 */ /* 0x000fe400078ec0ff */
[----:B------:R-:W-:Y:S02]  /*48b0*/  @!P1 LOP3.LUT R35, R48, 0xffff0000, RZ, 0xc0, !PT ;  /* 0xffff000030239812 */ /* 0x000fe400078ec0ff */
[----:B------:R-:W-:Y:S01]  /*48c0*/  @!P1 LOP3.LUT R6, R8, 0xffff0000, RZ, 0xc0, !PT ;  /* 0xffff000008069812 */ /* 0x000fe200078ec0ff */
[----:B------:R-:W-:Y:S01]  /*48d0*/  @!P1 FMUL.FTZ R40, R7, R34 ;  /* 0x0000002207289220 */ /* 0x000fe20000410000 */
[----:B------:R-:W-:Y:S01]  /*48e0*/  @!P1 LOP3.LUT R8, R9, 0xffff0000, RZ, 0xc0, !PT ;  /* 0xffff000009089812 */ /* 0x000fe200078ec0ff */
[C---:B------:R-:W-:Y:S02]  /*48f0*/  @!P1 FMUL.FTZ R9, R3.reuse, R38 ;  /* 0x0000002603099220 */ /* 0x040fe40000410000 */
[----:B------:R-:W-:Y:S02]  /*4900*/  @!P1 FMUL.FTZ R5, R3, R6 ;  /* 0x0000000603059220 */ /* 0x000fe40000410000 */
        /* <DEDUP_REMOVED lines=52> */
.L_x_347:
[----:B------:R-:W-:Y:S05]  /*4c50*/  BSYNC B0 ;  /* 0x0000000000007941 */ /* 0x000fea0003800000 */
.L_x_346:
        /* <DEDUP_REMOVED lines=14> */
[C---:B------:R-:W-:Y:S02]  /*4d40*/  @!P1 PRMT R36, R61.reuse, 0x5432, R9 ;  /* 0x000054323d249816 */ /* 0x040fe40000000009 */
[----:B------:R-:W-:Y:S04]  /*4d50*/  @!P1 SHF.R.U32.HI R10, RZ, 0x10, R55 ;  /* 0x00000010ff0a9819 */ /* 0x000fe80000011637 */
[----:B------:R-:W-:Y:S04]  /*4d60*/  @!P1 PRMT R34, R61, 0x5410, R10 ;  /* 0x000054103d229816 */ /* 0x000fe8000000000a */
[C---:B------:R-:W-:Y:S01]  /*4d70*/  @!P1 LOP3.LUT R40, R34.reuse, 0xffff0000, RZ, 0xc0, !PT ;  /* 0xffff000022289812 */ /* 0x040fe200078ec0ff */
[----:B------:R-:W-:Y:S01]  /*4d80*/  @!P1 IMAD.U32 R38, R34, 0x10000, RZ ;  /* 0x0001000022269824 */ /* 0x000fe200078e00ff */
[----:B------:R-:W-:Y:S04]  /*4d90*/  @!P0 IADD3 R2, P3, P2, R82, R2, R91 ;  /* 0x0000000252028210 */ /* 0x000fe80007a7e05b */
[----:B------:R-:W-:Y:S02]  /*4da0*/  @!P0 IADD3.X R3, R81, R3, R113, P3, P2 ;  /* 0x0000000351038210 */ /* 0x000fe40001fe4471 */
[C---:B------:R-:W-:Y:S04]  /*4db0*/  LEA R68, P2, R4.reuse, c[0x0][0x1c8], 0x1 ;  /* 0x0000720004447a11 */ /* 0x040fe800078408ff */
[----:B------:R-:W-:Y:S02]  /*4dc0*/  LEA.HI.X R69, R4, c[0x0][0x1cc], R5, 0x1, P2 ;  /* 0x0000730004457a11 */ /* 0x000fe400010f0c05 */
[----:B------:R-:W-:Y:S02]  /*4dd0*/  @!P0 LEA R66, P2, R2, c[0x0][0x1c8], 0x1 ;  /* 0x0000720002428a11 */ /* 0x000fe400078408ff */
[----:B------:R-:W-:Y:S02]  /*4de0*/  @!P1 SHF.R.U64 R4, R18, 0x10, R19 ;  /* 0x0000001012049819 */ /* 0x000fe40000001213 */
[----:B------:R-:W-:Y:S02]  /*4df0*/  @!P0 LEA.HI.X R67, R2, c[0x0][0x1cc], R3, 0x1, P2 ;  /* 0x0000730002438a11 */ /* 0x000fe400010f0c03 */
[----:B------:R-:W-:Y:S02]  /*4e00*/  @!P1 SHF.R.U64 R2, R16, 0x10, R17 ;  /* 0x0000001010029819 */ /* 0x000fe40000001211 */
[----:B------:R-:W-:Y:S02]  /*4e10*/  @!P1 PRMT R11, R30, 0x5432, R4 ;  /* 0x000054321e0b9816 */ /* 0x000fe40000000004 */
[----:B------:R-:W-:Y:S01]  /*4e20*/  @!P1 PRMT R8, R29, 0x5432, R2 ;  /* 0x000054321d089816 */ /* 0x000fe20000000002 */
[----:B-1----:R-:W-:Y:S01]  /*4e30*/  @!P1 IMAD.U32 R2, R12, 0x10000, RZ ;  /* 0x000100000c029824 */ /* 0x002fe200078e00ff */
[----:B------:R-:W-:Y:S01]  /*4e40*/  @!P1 SHF.L.U32 R4, R13, 0x10, RZ ;  /* 0x000000100d049819 */ /* 0x000fe200000006ff */
[----:B--2---:R-:W-:Y:S01]  /*4e50*/  @!P1 IMAD.U32 R9, R44, 0x10000, RZ ;  /* 0x000100002c099824 */ /* 0x004fe200078e00ff */
[C---:B------:R-:W-:Y:S01]  /*4e60*/  @!P1 LOP3.LUT R41, R47.reuse, 0xffff0000, RZ, 0xc0, !PT ;  /* 0xffff00002f299812 */ /* 0x040fe200078ec0ff */
[----:B------:R-:W-:Y:S01]  /*4e70*/  @!P1 IMAD.U32 R39, R47, 0x10000, RZ ;  /* 0x000100002f279824 */ /* 0x000fe200078e00ff */
[----:B------:R-:W-:Y:S02]  /*4e80*/  @!P1 LOP3.LUT R37, R46, 0xffff0000, RZ, 0xc0, !PT ;  /* 0xffff00002e259812 */ /* 0x000fe400078ec0ff */
[----:B------:R-:W-:Y:S01]  /*4e90*/  @!P1 SHF.R.U32.HI R5, RZ, 0x10, R19 ;  /* 0x00000010ff059819 */ /* 0x000fe20000011613 */
[----:B------:R-:W-:Y:S01]  /*4ea0*/  @!P1 IMAD.U32 R19, R45, 0x10000, RZ ;  /* 0x000100002d139824 */ /* 0x000fe200078e00ff */
[----:B------:R-:W-:Y:S02]  /*4eb0*/  @!P1 SHF.R.U32.HI R3, RZ, 0x10, R17 ;  /* 0x00000010ff039819 */ /* 0x000fe40000011611 */
[C---:B------:R-:W-:Y:S02]  /*4ec0*/  @!P1 PRMT R17, R60.reuse, 0x5410, R6 ;  /* 0x000054103c119816 */ /* 0x040fe40000000006 */
[----:B------:R-:W-:Y:S02]  /*4ed0*/  @!P1 PRMT R16, R60, 0x5432, R7 ;  /* 0x000054323c109816 */ /* 0x000fe40000000007 */
[----:B------:R-:W-:Y:S01]  /*4ee0*/  @!P1 PRMT R6, R29, 0x5410, R3 ;  /* 0x000054101d069816 */ /* 0x000fe20000000003 */
[----:B------:R-:W-:Y:S01]  /*4ef0*/  @!P1 IMAD.U32 R7, R17, 0x10000, RZ ;  /* 0x0001000011079824 */ /* 0x000fe200078e00ff */
[----:B------:R-:W-:Y:S01]  /*4f00*/  @!P1 PRMT R10, R30, 0x5410, R5 ;  /* 0x000054101e0a9816 */ /* 0x000fe20000000005 */
[C---:B------:R-:W-:Y:S01]  /*4f10*/  @!P1 IMAD.U32 R3, R8.reuse, 0x10000, RZ ;  /* 0x0001000008039824 */ /* 0x040fe200078e00ff */
[----:B------:R-:W-:Y:S01]  /*4f20*/  @!P1 LOP3.LUT R8, R8, 0xffff0000, RZ, 0xc0, !PT ;  /* 0xffff000008089812 */ /* 0x000fe200078ec0ff */
[----:B------:R-:W-:Y:S02]  /*4f30*/  @!P1 IMAD.U32 R18, R16, 0x10000, RZ ;  /* 0x0001000010129824 */ /* 0x000fe400078e00ff */
        /* <DEDUP_REMOVED lines=69> */
.L_x_349:
[----:B------:R-:W-:Y:S05]  /*5390*/  BSYNC B0 ;  /* 0x0000000000007941 */ /* 0x000fea0003800000 */
.L_x_348:
[----:B------:R-:W-:Y:S05]  /*53a0*/  IADD3 R60, P0, R170, R74, RZ ;  /* 0x0000004aaa3c7210 */ /* 0x000fea0007f1e0ff */
[----:B------:R-:W-:Y:S01]  /*53b0*/  IMAD.X R61, R79, 0x1, R136, P0 ;  /* 0x000000014f3d7824 */ /* 0x000fe200000e0688 */
[----:B------:R-:W-:Y:S11]  /*53c0*/  ISETP.GE.OR P0, PT, R149, R64, !P4 ;  /* 0x000000409500720c */ /* 0x000ff60006706670 */
[----:B------:R-:W-:Y:S02]  /*53d0*/  @!UPT UIADD3 URZ, URZ, URZ, URZ ;  /* 0x0000003f3f3ff290 */ /* 0x000fe4000fffe03f */
[----:B------:R-:W-:-:S05]  /*53e0*/  @P0 BRA `(.L_x_343) ;  /* 0x00000ae000000947 */ /* 0x000fca0003800000 */
[----:B-----5:R-:W-:Y:S01]  /*53f0*/  @!P1 SHF.R.U32.HI R5, RZ, 0x10, R57 ;  /* 0x00000010ff059819 */ /* 0x020fe20000011639 */
[----:B-1----:R-:W1:Y:S01]  /*5400*/  LDS.128 R12, [R130+0x3100] ;  /* 0x00310000820c7984 */ /* 0x002e620000000c00 */
[----:B------:R-:W-:Y:S02]  /*5410*/  @!P1 SHF.R.U32.HI R3, RZ, 0x10, R21 ;  /* 0x00000010ff039819 */ /* 0x000fe40000011615 */
[----:B------:R-:W-:Y:S02]  /*5420*/  @!P1 SHF.R.U64 R8, R56, 0x10, R57 ;  /* 0x0000001038089819 */ /* 0x000fe40000001239 */
[----:B------:R-:W-:Y:S02]  /*5430*/  @!P1 PRMT R11, R62, 0x5410, R5 ;  /* 0x000054103e0b9816 */ /* 0x000fe40000000005 */
[----:B------:R-:W-:Y:S01]  /*5440*/  IADD3 R16, P2, P0, R82, R60, R108 ;  /* 0x0000003c52107210 */ /* 0x000fe2000785e06c */
[----:B------:R-:W2:Y:S01]  /*5450*/  LDS.128 R44, [R132+0x3100] ;  /* 0x00310000842c7984 */ /* 0x000ea20000000c00 */
[----:B------:R-:W-:Y:S01]  /*5460*/  @!P1 SHF.R.U64 R2, R20, 0x10, R21 ;  /* 0x0000001014029819 */ /* 0x000fe20000001215 */
[----:B------:R-:W-:Y:S01]  /*5470*/  @!P1 IMAD.U32 R29, R11, 0x10000, RZ ;  /* 0x000100000b1d9824 */ /* 0x000fe200078e00ff */
[----:B------:R-:W-:Y:S02]  /*5480*/  IADD3.X R17, R81, R61, R114, P2, P0 ;  /* 0x0000003d51117210 */ /* 0x000fe400017e0472 */
[----:B------:R-:W-:Y:S02]  /*5490*/  LEA R50, P0, R16, c[0x0][0x1c8], 0x1 ;  /* 0x0000720010327a11 */ /* 0x000fe400078008ff */
[----:B------:R-:W-:Y:S02]  /*54a0*/  @!P1 SHF.R.U64 R6, R22, 0x10, R23 ;  /* 0x0000001016069819 */ /* 0x000fe40000001217 */
[----:B------:R-:W-:Y:S02]  /*54b0*/  LEA.HI.X R51, R16, c[0x0][0x1cc], R17, 0x1, P0 ;  /* 0x0000730010337a11 */ /* 0x000fe400000f0c11 */
[----:B------:R-:W-:Y:S02]  /*54c0*/  @!P1 SHF.R.U32.HI R4, RZ, 0x10, R23 ;  /* 0x00000010ff049819 */ /* 0x000fe40000011617 */
[----:B------:R-:W-:Y:S02]  /*54d0*/  @!P1 PRMT R19, R32, 0x5432, R6 ;  /* 0x0000543220139816 */ /* 0x000fe40000000006 */
[----:B------:R-:W-:Y:S02]  /*54e0*/  @!P1 SHF.R.U64 R9, R58, 0x10, R59 ;  /* 0x000000103a099819 */ /* 0x000fe4000000123b */
[----:B------:R-:W-:Y:S02]  /*54f0*/  @!P1 PRMT R7, R31, 0x5410, R3 ;  /* 0x000054101f079816 */ /* 0x000fe40000000003 */
[----:B------:R-:W-:Y:S02]  /*5500*/  @!P1 PRMT R36, R63, 0x5432, R9 ;  /* 0x000054323f249816 */ /* 0x000fe40000000009 */
[----:B------:R-:W-:Y:S01]  /*5510*/  @!P1 PRMT R9, R32, 0x5410, R4 ;  /* 0x0000541020099816 */ /* 0x000fe20000000004 */
[----:B------:R-:W-:Y:S01]  /*5520*/  @!P1 IMAD.U32 R3, R7, 0x10000, RZ ;  /* 0x0001000007039824 */ /* 0x000fe200078e00ff */
[C---:B------:R-:W-:Y:S02]  /*5530*/  @!P1 SHF.L.U32 R34, R36.reuse, 0x10, RZ ;  /* 0x0000001024229819 */ /* 0x040fe400000006ff */
[----:B------:R-:W-:Y:S02]  /*5540*/  @!P1 LOP3.LUT R36, R36, 0xffff0000, RZ, 0xc0, !PT ;  /* 0xffff000024249812 */ /* 0x000fe400078ec0ff */
[----:B------:R-:W-:Y:S02]  /*5550*/  @!P1 LOP3.LUT R17, R9, 0xffff0000, RZ, 0xc0, !PT ;  /* 0xffff000009119812 */ /* 0x000fe400078ec0ff */
[----:B------:R-:W-:Y:S02]  /*5560*/  @!P1 PRMT R22, R62, 0x5432, R8 ;  /* 0x000054323e169816 */ /* 0x000fe40000000008 */
[----:B------:R-:W-:Y:S01]  /*5570*/  @!P1 PRMT R5, R31, 0x5432, R2 ;  /* 0x000054321f059816 */ /* 0x000fe20000000002 */
[----:B-1----:R-:W-:Y:S01]  /*5580*/  @!P1 IMAD.U32 R2, R13, 0x10000, RZ ;  /* 0x000100000d029824 */ /* 0x002fe200078e00ff */
[----:B------:R-:W-:Y:S01]  /*5590*/  @!P1 SHF.R.U32.HI R10, RZ, 0x10, R59 ;  /* 0x00000010ff0a9819 */ /* 0x000fe2000001163b */
[----:B------:R-:W-:Y:S01]  /*55a0*/  @!P1 IMAD.U32 R20, R22, 0x10000, RZ ;  /* 0x0001000016149824 */ /* 0x000fe200078e00ff */
[----:B------:R-:W-:Y:S01]  /*55b0*/  @!P1 LOP3.LUT R6, R12, 0xffff0000, RZ, 0xc0, !PT ;  /* 0xffff00000c069812 */ /* 0x000fe200078ec0ff */
[----:B------:R-:W-:Y:S01]  /*55c0*/  @!P1 FMUL.FTZ R8, R2, R29 ;  /* 0x0000001d02089220 */ /* 0x000fe20000410000 */
[----:B------:R-:W-:Y:S01]  /*55d0*/  @!P1 LOP3.LUT R22, R22, 0xffff0000, RZ, 0xc0, !PT ;  /* 0xffff000016169812 */ /* 0x000fe200078ec0ff */
[-C--:B------:R-:W-:Y:S01]  /*55e0*/  @!P1 FMUL.FTZ R4, R2, R3.reuse ;  /* 0x0000000302049220 */ /* 0x080fe20000410000 */
[----:B------:R-:W-:Y:S01]  /*55f0*/  @!P1 PRMT R40, R63, 0x5410, R10 ;  /* 0x000054103f289816 */ /* 0x000fe2000000000a */
[----:B------:R-:W-:Y:S01]  /*5600*/  @!P1 IMAD.U32 R2, R12, 0x10000, RZ ;  /* 0x000100000c029824 */ /* 0x000fe200078e00ff */
[C---:B--2---:R-:W-:Y:S01]  /*5610*/  @!P1 SHF.L.U32 R30, R45.reuse, 0x10, RZ ;  /* 0x000000102d1e9819 */ /* 0x044fe200000006ff */
[C---:B------:R-:W-:Y:S01]  /*5620*/  @!P1 IMAD.U32 R21, R44.reuse, 0x10000, RZ ;  /* 0x000100002c159824 */ /* 0x040fe200078e00ff */
[----:B------:R-:W-:Y:S01]  /*5630*/  @!P1 LOP3.LUT R23, R44, 0xffff0000, RZ, 0xc0, !PT ;  /* 0xffff00002c179812 */ /* 0x000fe200078ec0ff */
[----:B------:R-:W-:Y:S01]  /*5640*/  @!P1 FMUL.FTZ R10, R6, R22 ;  /* 0x00000016060a9220 */ /* 0x000fe20000410000 */
[----:B------:R-:W-:Y:S01]  /*5650*/  @!P1 LOP3.LUT R32, R45, 0xffff0000, RZ, 0xc0, !PT ;  /* 0xffff00002d209812 */ /* 0x000fe200078ec0ff */
[----:B------:R-:W-:Y:S01]  /*5660*/  @!P1 FFMA.FTZ R56, R30, R3, -R8 ;  /* 0x000000031e389223 */ /* 0x000fe20000010808 */
[----:B------:R-:W-:Y:S01]  /*5670*/  @!P1 LOP3.LUT R41, R47, 0xffff0000, RZ, 0xc0, !PT ;  /* 0xffff00002f299812 */ /* 0x000fe200078ec0ff */
[----:B------:R-:W-:Y:S01]  /*5680*/  @!P1 FMUL.FTZ R8, R2, R20 ;  /* 0x0000001402089220 */ /* 0x000fe20000410000 */
[----:B------:R-:W-:Y:S01]  /*5690*/  @!P1 LOP3.LUT R37, R46, 0xffff0000, RZ, 0xc0, !PT ;  /* 0xffff00002e259812 */ /* 0x000fe200078ec0ff */
[----:B------:R-:W-:Y:S01]  /*56a0*/  @!P1 IMAD.U32 R38, R40, 0x10000, RZ ;  /* 0x0001000028269824 */ /* 0x000fe200078e00ff */
[----:B------:R-:W-:Y:S01]  /*56b0*/  @!P1 SHF.L.U32 R3, R5, 0x10, RZ ;  /* 0x0000001005039819 */ /* 0x000fe200000006ff */
[----:B------:R-:W-:Y:S01]  /*56c0*/  @!P1 IMAD.U32 R39, R47, 0x10000, RZ ;  /* 0x000100002f279824 */ /* 0x000fe200078e00ff */
[----:B------:R-:W-:Y:S01]  /*56d0*/  @!P1 LOP3.LUT R5, R5, 0xffff0000, RZ, 0xc0, !PT ;  /* 0xffff000005059812 */ /* 0x000fe200078ec0ff */
[----:B------:R-:W-:Y:S01]  /*56e0*/  @!P1 IMAD.U32 R35, R46, 0x10000, RZ ;  /* 0x000100002e239824 */ /* 0x000fe200078e00ff */
[C---:B------:R-:W-:Y:S01]  /*56f0*/  @!P1 SHF.L.U32 R16, R15.reuse, 0x10, RZ ;  /* 0x000000100f109819 */ /* 0x040fe200000006ff */
[-C--:B------:R-:W-:Y:S01]  /*5700*/  @!P1 FMUL.FTZ R2, R2, R3.reuse ;  /* 0x0000000302029220 */ /* 0x080fe20000410000 */
[----:B------:R-:W-:Y:S01]  /*5710*/  @!P1 LOP3.LUT R18, R15, 0xffff0000, RZ, 0xc0, !PT ;  /* 0xffff00000f129812 */ /* 0x000fe200078ec0ff */
[----:B------:R-:W-:Y:S01]  /*5720*/  @!P1 FFMA.FTZ R55, R21, R3, -R8 ;  /* 0x0000000315379223 */ /* 0x000fe20000010808 */
[----:B------:R-:W-:Y:S01]  /*5730*/  @!P1 LOP3.LUT R31, R11, 0xffff0000, RZ, 0xc0, !PT ;  /* 0xffff00000b1f9812 */ /* 0x000fe200078ec0ff */
[-C--:B------:R-:W-:Y:S01]  /*5740*/  @!P1 FMUL.FTZ R3, R6, R5.reuse ;  /* 0x0000000506039220 */ /* 0x080fe20000410000 */
[----:B------:R-:W-:Y:S01]  /*5750*/  @!P1 LOP3.LUT R6, R13, 0xffff0000, RZ, 0xc0, !PT ;  /* 0xffff00000d069812 */ /* 0x000fe200078ec0ff */
[----:B------:R-:W-:Y:S01]  /*5760*/  @!P1 FFMA.FTZ R54, R23, R5, -R10 ;  /* 0x0000000517369223 */ /* 0x000fe2000001080a */
[C---:B------:R-:W-:Y:S01]  /*5770*/  @!P1 LOP3.LUT R10, R14.reuse, 0xffff0000, RZ, 0xc0, !PT ;  /* 0xffff00000e0a9812 */ /* 0x040fe200078ec0ff */
[----:B------:R-:W-:Y:S01]  /*5780*/  @!P1 IMAD.U32 R8, R14, 0x10000, RZ ;  /* 0x000100000e089824 */ /* 0x000fe200078e00ff */
[----:B------:R-:W-:Y:S01]  /*5790*/  @!P1 LOP3.LUT R5, R7, 0xffff0000, RZ, 0xc0, !PT ;  /* 0xffff000007059812 */ /* 0x000fe200078ec0ff */
[----:B------:R-:W-:Y:S01]  /*57a0*/  @!P1 IMAD.U32 R11, R9, 0x10000, RZ ;  /* 0x00010000090b9824 */ /* 0x000fe200078e00ff */
[C---:B------:R-:W-:Y:S01]  /*57b0*/  @!P1 LOP3.LUT R9, R19.reuse, 0xffff0000, RZ, 0xc0, !PT ;  /* 0xffff000013099812 */ /* 0x040fe200078ec0ff */
[----:B------:R-:W-:Y:S01]  /*57c0*/  @!P1 IMAD.U32 R7, R19, 0x10000, RZ ;  /* 0x0001000013079824 */ /* 0x000fe200078e00ff */
[----:B------:R-:W-:Y:S01]  /*57d0*/  @!P1 LOP3.LUT R40, R40, 0xffff0000, RZ, 0xc0, !PT ;  /* 0xffff000028289812 */ /* 0x000fe200078ec0ff */
[----:B------:R-:W-:Y:S01]  /*57e0*/  @!P1 FMUL.FTZ R49, R6, R31 ;  /* 0x0000001f06319220 */ /* 0x000fe20000410000 */
[----:B------:R-:W-:Y:S01]  /*57f0*/  ISETP.GE.AND P0, PT, R91, c[0x0][0x1d4], PT ;  /* 0x000075005b007a0c */ /* 0x000fe20003f06270 */
[----:B------:R-:W-:Y:S02]  /*5800*/  @!P1 FMUL.FTZ R42, R16, R38 ;  /* 0x00000026102a9220 */ /* 0x000fe40000410000 */
[----:B------:R-:W-:Y:S02]  /*5810*/  @!P1 FMUL.FTZ R19, R18, R40 ;  /* 0x0000002812139220 */ /* 0x000fe40000410000 */
[----:B------:R-:W-:Y:S02]  /*5820*/  @!P1 FMUL.FTZ R48, R8, R34 ;  /* 0x0000002208309220 */ /* 0x000fe40000410000 */
[----:B------:R-:W-:Y:S02]  /*5830*/  @!P1 FMUL.FTZ R43, R10, R36 ;  /* 0x000000240a2b9220 */ /* 0x000fe40000410000 */
[----:B------:R-:W-:Y:S02]  /*5840*/  @!P1 FFMA.FTZ R53, R32, R5, -R49 ;  /* 0x0000000520359223 */ /* 0x000fe40000010831 */
        /* <DEDUP_REMOVED lines=41> */
.L_x_327:
[----:B------:R-:W-:Y:S01]  /*5ae0*/  IMAD R2, R33, -0x60, R0 ;  /* 0xffffffa021027824 */ /* 0x000fe200078e0200 */
[----:B------:R-:W-:Y:S04]  /*5af0*/  BSSY B0, `(.L_x_350) ;  /* 0x0000015000007945 */ /* 0x000fe80003800000 */
[----:B------:R-:W-:Y:S04]  /*5b00*/  IMNMX R16, R2, 0x60, PT ;  /* 0x0000006002107817 */ /* 0x000fe80003800200 */
[----:B------:R-:W-:Y:S11]  /*5b10*/  ISETP.GE.AND P0, PT, R87, R16, PT ;  /* 0x000000105700720c */ /* 0x000ff60003f06270 */
[----:B------:R-:W-:Y:S02]  /*5b20*/  @!UPT UIADD3 URZ, URZ, URZ, URZ ;  /* 0x0000003f3f3ff290 */ /* 0x000fe4000fffe03f */
[----:B------:R-:W-:-:S05]  /*5b30*/  @P0 BRA `(.L_x_351) ;  /* 0x0000010000000947 */ /* 0x000fca0003800000 */
[----:B------:R-:W-:Y:S11]  /*5b40*/  ISETP.NE.AND P1, PT, R86, RZ, PT ;  /* 0x000000ff5600720c */ /* 0x000ff60003f25270 */
[----:B------:R-:W-:Y:S02]  /*5b50*/  @!UPT UIADD3 URZ, URZ, URZ, URZ ;  /* 0x0000003f3f3ff290 */ /* 0x000fe4000fffe03f */
[----:B------:R-:W1:Y:S01]  /*5b60*/  @P1 LDS.128 R12, [R85+0x3100] ;  /* 0x00310000550c1984 */ /* 0x000e620000000c00 */
[-C--:B------:R-:W-:Y:S05]  /*5b70*/  @P1 IADD3 R2, P0, R107, R74.reuse, RZ ;  /* 0x0000004a6b021210 */ /* 0x080fea0007f1e0ff */
[----:B------:R-:W-:Y:S01]  /*5b80*/  @P1 IMAD.X R5, R106, 0x1, R79, P0 ;  /* 0x000000016a051824 */ /* 0x000fe200000e064f */
[----:B------:R-:W-:Y:S11]  /*5b90*/  ISETP.NE.AND P0, PT, R90, RZ, PT ;  /* 0x000000ff5a00720c */ /* 0x000ff60003f05270 */
[----:B------:R-:W-:Y:S02]  /*5ba0*/  @!UPT UIADD3 URZ, URZ, URZ, URZ ;  /* 0x0000003f3f3ff290 */ /* 0x000fe4000fffe03f */
[----:B------:R-:W2:Y:S01]  /*5bb0*/  @P0 LDS.128 R8, [R84+0x3100] ;  /* 0x0031000054080984 */ /* 0x000ea20000000c00 */
[----:B------:R-:W-:Y:S05]  /*5bc0*/  @P0 IADD3 R3, P2, R111, R74, RZ ;  /* 0x0000004a6f030210 */ /* 0x000fea0007f5e0ff */
[----:B------:R-:W-:Y:S01]  /*5bd0*/  @P0 IMAD.X R6, R79, 0x1, R110, P2 ;  /* 0x000000014f060824 */ /* 0x000fe200010e066e */
[C---:B------:R-:W-:Y:S04]  /*5be0*/  @P1 LEA R4, P2, R2.reuse, c[0x0][0x1c8], 0x1 ;  /* 0x0000720002041a11 */ /* 0x040fe800078408ff */
[----:B------:R-:W-:Y:S02]  /*5bf0*/  @P1 LEA.HI.X R5, R2, c[0x0][0x1cc], R5, 0x1, P2 ;  /* 0x0000730002051a11 */ /* 0x000fe400010f0c05 */
[C---:B------:R-:W-:Y:S04]  /*5c00*/  @P0 LEA R2, P2, R3.reuse, c[0x0][0x1c8], 0x1 ;  /* 0x0000720003020a11 */ /* 0x040fe800078408ff */
[----:B------:R-:W-:Y:S01]  /*5c10*/  @P0 LEA.HI.X R3, R3, c[0x0][0x1cc], R6, 0x1, P2 ;  /* 0x0000730003030a11 */ /* 0x000fe200010f0c06 */
[----:B-1----:R1:W-:Y:S04]  /*5c20*/  @P1 STG.E.128 [R4.64], R12 ;  /* 0x0000000c04001986 */ /* 0x0023e8000c101d08 */
[----:B--2---:R1:W-:Y:S04]  /*5c30*/  @P0 STG.E.128 [R2.64], R8 ;  /* 0x0000000802000986 */ /* 0x0043e8000c101d08 */
.L_x_351:
[----:B------:R-:W-:Y:S05]  /*5c40*/  BSYNC B0 ;  /* 0x0000000000007941 */ /* 0x000fea0003800000 */
.L_x_350:
        /* <DEDUP_REMOVED lines=9> */
[----:B------:R-:W-:Y:S03]  /*5ce0*/  @P2 IADD3 R5, P0, R107, R3, RZ ;  /* 0x000000036b052210 */ /* 0x000fe60007f1e0ff */
[----:B------:R-:W2:Y:S02]  /*5cf0*/  @P1 LDS.128 R8, [R84+0x4100] ;  /* 0x0041000054081984 */ /* 0x000ea40000000c00 */
[----:B------:R-:W-:Y:S01]  /*5d00*/  @P2 IMAD.X R6, R106, 0x1, R2, P0 ;  /* 0x000000016a062824 */ /* 0x000fe200000e0602 */
        /* <DEDUP_REMOVED lines=8> */
.L_x_353:
[----:B------:R-:W-:Y:S05]  /*5d90*/  BSYNC B0 ;  /* 0x0000000000007941 */ /* 0x000fea0003800000 */
.L_x_352:
        /* <DEDUP_REMOVED lines=19> */
.L_x_343:
[----:B------:R-:W-:Y:S05]  /*5ed0*/  BSYNC B2 ;  /* 0x0000000000027941 */ /* 0x000fea0003800000 */
.L_x_326:
[----:B------:R-:W-:Y:S01]  /*5ee0*/  IMAD R20, R33, -0x60, RZ ;  /* 0xffffffa021147824 */ /* 0x000fe200078e02ff */
[----:B------:R-:W-:Y:S01]  /*5ef0*/  BSSY B0, `(.L_x_354) ;  /* 0x000006b000007945 */ /* 0x000fe20003800000 */
[----:B-12---:R-:W-:Y:S02]  /*5f00*/  IMAD R2, R93, 0x60, RZ ;  /* 0x000000605d027824 */ /* 0x006fe400078e02ff */
[----:B-----5:R-:W-:Y:S02]  /*5f10*/  IMAD.IADD R6, R119, 0x1, R20 ;  /* 0x0000000177067824 */ /* 0x020fe400078e0214 */
[----:B------:R-:W-:Y:S03]  /*5f20*/  IMAD.WIDE.U32 R18, R33, 0x60, RZ ;  /* 0x0000006021127825 */ /* 0x000fe600078e00ff */
[C---:B------:R-:W-:Y:S01]  /*5f30*/  ISETP.GE.AND P5, PT, R6.reuse, 0x11, PT ;  /* 0x000000110600780c */ /* 0x040fe20003fa6270 */
[----:B------:R-:W-:Y:S01]  /*5f40*/  IMAD.IADD R19, R19, 0x1, R2 ;  /* 0x0000000113137824 */ /* 0x000fe200078e0202 */
[C---:B------:R-:W-:Y:S02]  /*5f50*/  ISETP.GE.AND P4, PT, R6.reuse, 0x1, PT ;  /* 0x000000010600780c */ /* 0x040fe40003f86270 */
[----:B------:R-:W-:Y:S02]  /*5f60*/  IADD3 R4, P0, R143, R18, RZ ;  /* 0x000000128f047210 */ /* 0x000fe40007f1e0ff */
[C---:B------:R-:W-:Y:S02]  /*5f70*/  ISETP.GE.AND P3, PT, R6.reuse, 0x21, PT ;  /* 0x000000210600780c */ /* 0x040fe40003f66270 */
[----:B------:R-:W-:Y:S02]  /*5f80*/  IADD3.X R5, R19, R145, RZ, P0, !PT ;  /* 0x0000009113057210 */ /* 0x000fe400007fe4ff */
[C---:B------:R-:W-:Y:S02]  /*5f90*/  ISETP.GE.AND P2, PT, R6.reuse, 0x31, PT ;  /* 0x000000310600780c */ /* 0x040fe40003f46270 */
[----:B------:R-:W-:Y:S02]  /*5fa0*/  ISETP.GE.AND P1, PT, R6, 0x41, PT ;  /* 0x000000410600780c */ /* 0x000fe40003f26270 */
[C---:B------:R-:W-:Y:S01]  /*5fb0*/  @P5 IADD3 R8, P0, R4.reuse, 0x10, RZ ;  /* 0x0000001004085810 */ /* 0x040fe20007f1e0ff */
[----:B------:R-:W-:Y:S01]  /*5fc0*/  @P4 IMAD R7, R5, c[0x0][0x258], RZ ;  /* 0x0000960005074a24 */ /* 0x000fe200078e02ff */
[-C--:B------:R-:W-:Y:S01]  /*5fd0*/  @P4 MOV R2, R88.reuse ;  /* 0x0000005800024202 */ /* 0x080fe20000000f00 */
[----:B------:R-:W-:Y:S02]  /*5fe0*/  @P4 IMAD.MOV.U32 R3, RZ, RZ, R92 ;  /* 0x000000ffff034224 */ /* 0x000fe400078e005c */
[----:B------:R-:W-:Y:S01]  /*5ff0*/  @P5 IMAD.X R9, RZ, RZ, R5, P0 ;  /* 0x000000ffff095224 */ /* 0x000fe200000e0605 */
[C---:B------:R-:W-:Y:S01]  /*6000*/  @P3 IADD3 R10, P0, R4.reuse, 0x20, RZ ;  /* 0x00000020040a3810 */ /* 0x040fe20007f1e0ff */
[C---:B------:R-:W-:Y:S04]  /*6010*/  @P4 IMAD.WIDE.U32 R2, R4.reuse, c[0x0][0x258], R2 ;  /* 0x0000960004024a25 */ /* 0x040fe800078e0002 */
[----:B------:R-:W-:Y:S02]  /*6020*/  @P4 IMAD R7, R4, c[0x0][0x25c], R7 ;  /* 0x0000970004074a24 */ /* 0x000fe400078e0207 */
[----:B------:R-:W-:Y:S01]  /*6030*/  @P3 IMAD.X R11, RZ, RZ, R5, P0 ;  /* 0x000000ffff0b3224 */ /* 0x000fe200000e0605 */
[C---:B------:R-:W-:Y:S01]  /*6040*/  @P4 LEA R16, P0, R2.reuse, c[0x0][0x250], 0x1 ;  /* 0x0000940002104a11 */ /* 0x040fe200078008ff */
[----:B------:R-:W-:Y:S02]  /*6050*/  @P4 IMAD.IADD R7, R3, 0x1, R7 ;  /* 0x0000000103074824 */ /* 0x000fe400078e0207 */
[----:B------:R-:W-:Y:S03]  /*6060*/  @P5 IMAD.MOV.U32 R3, RZ, RZ, R92 ;  /* 0x000000ffff035224 */ /* 0x000fe600078e005c */
[----:B------:R-:W-:Y:S01]  /*6070*/  @P4 LEA.HI.X R17, R2, c[0x0][0x254], R7, 0x1, P0 ;  /* 0x0000950002114a11 */ /* 0x000fe200000f0c07 */
[----:B------:R-:W-:Y:S01]  /*6080*/  @P5 IMAD R7, R9, c[0x0][0x258], RZ ;  /* 0x0000960009075a24 */ /* 0x000fe200078e02ff */
[----:B------:R-:W-:Y:S03]  /*6090*/  @P5 MOV R2, R88 ;  /* 0x0000005800025202 */ /* 0x000fe60000000f00 */
[C---:B------:R-:W-:Y:S02]  /*60a0*/  @P5 IMAD R7, R8.reuse, c[0x0][0x25c], R7 ;  /* 0x0000970008075a24 */ /* 0x040fe400078e0207 */
[----:B------:R-:W-:Y:S04]  /*60b0*/  @P5 IMAD.WIDE.U32 R2, R8, c[0x0][0x258], R2 ;  /* 0x0000960008025a25 */ /* 0x000fe800078e0002 */
[----:B------:R-:W-:Y:S01]  /*60c0*/  @P5 IMAD.IADD R7, R3, 0x1, R7 ;  /* 0x0000000103075824 */ /* 0x000fe200078e0207 */
[C---:B------:R-:W-:Y:S02]  /*60d0*/  @P5 LEA R14, P0, R2.reuse, c[0x0][0x250], 0x1 ;  /* 0x00009400020e5a11 */ /* 0x040fe400078008ff */
[----:B------:R-:W-:Y:S02]  /*60e0*/  @P3 MOV R3, R92 ;  /* 0x0000005c00033202 */ /* 0x000fe40000000f00 */
[----:B------:R-:W-:Y:S01]  /*60f0*/  @P5 LEA.HI.X R15, R2, c[0x0][0x254], R7, 0x1, P0 ;  /* 0x00009500020f5a11 */ /* 0x000fe200000f0c07 */
[----:B------:R-:W-:Y:S01]  /*6100*/  @P3 IMAD.MOV.U32 R2, RZ, RZ, R88 ;  /* 0x000000ffff023224 */ /* 0x000fe200078e0058 */
[----:B------:R-:W-:Y:S01]  /*6110*/  @P2 IADD3 R8, P0, R4, 0x30, RZ ;  /* 0x0000003004082810 */ /* 0x000fe20007f1e0ff */
[----:B------:R-:W-:Y:S02]  /*6120*/  @P3 IMAD R7, R11, c[0x0][0x258], RZ ;  /* 0x000096000b073a24 */ /* 0x000fe400078e02ff */
[C---:B------:R-:W-:Y:S01]  /*6130*/  @P3 IMAD.WIDE.U32 R2, R10.reuse, c[0x0][0x258], R2 ;  /* 0x000096000a023a25 */ /* 0x040fe200078e0002 */
[----:B------:R-:W-:Y:S03]  /*6140*/  @P2 IADD3.X R9, RZ, R5, RZ, P0, !PT ;  /* 0x00000005ff092210 */ /* 0x000fe600007fe4ff */
[----:B------:R-:W-:Y:S01]  /*6150*/  @P3 IMAD R7, R10, c[0x0][0x25c], R7 ;  /* 0x000097000a073a24 */ /* 0x000fe200078e0207 */
[C---:B------:R-:W-:Y:S03]  /*6160*/  @P3 LEA R12, P0, R2.reuse, c[0x0][0x250], 0x1 ;  /* 0x00009400020c3a11 */ /* 0x040fe600078008ff */
[----:B------:R-:W-:Y:S02]  /*6170*/  @P3 IMAD.IADD R7, R3, 0x1, R7 ;  /* 0x0000000103073824 */ /* 0x000fe400078e0207 */
[----:B------:R-:W-:Y:S03]  /*6180*/  @P2 IMAD.MOV.U32 R3, RZ, RZ, R92 ;  /* 0x000000ffff032224 */ /* 0x000fe600078e005c */
[----:B------:R-:W-:Y:S01]  /*6190*/  @P3 LEA.HI.X R13, R2, c[0x0][0x254], R7, 0x1, P0 ;  /* 0x00009500020d3a11 */ /* 0x000fe200000f0c07 */
[----:B------:R-:W-:Y:S01]  /*61a0*/  @P2 IMAD R7, R9, c[0x0][0x258], RZ ;  /* 0x0000960009072a24 */ /* 0x000fe200078e02ff */
[----:B------:R-:W-:Y:S03]  /*61b0*/  @P2 MOV R2, R88 ;  /* 0x0000005800022202 */ /* 0x000fe60000000f00 */
[C---:B------:R-:W-:Y:S02]  /*61c0*/  @P2 IMAD R7, R8.reuse, c[0x0][0x25c], R7 ;  /* 0x0000970008072a24 */ /* 0x040fe400078e0207 */
[----:B------:R-:W-:Y:S05]  /*61d0*/  @P2 IMAD.WIDE.U32 R2, R8, c[0x0][0x258], R2 ;  /* 0x0000960008022a25 */ /* 0x000fea00078e0002 */
[C---:B------:R-:W-:Y:S02]  /*61e0*/  @P2 LEA R8, P0, R2.reuse, c[0x0][0x250], 0x1 ;  /* 0x0000940002082a11 */ /* 0x040fe400078008ff */
[----:B------:R-:W-:Y:S02]  /*61f0*/  @P2 IADD3 R7, R3, R7, RZ ;  /* 0x0000000703072210 */ /* 0x000fe40007ffe0ff */
[----:B------:R-:W-:Y:S02]  /*6200*/  @P1 MOV R3, R92 ;  /* 0x0000005c00031202 */ /* 0x000fe40000000f00 */
[----:B------:R-:W-:Y:S02]  /*6210*/  @P2 LEA.HI.X R9, R2, c[0x0][0x254], R7, 0x1, P0 ;  /* 0x0000950002092a11 */ /* 0x000fe400000f0c07 */
[----:B------:R-:W-:Y:S05]  /*6220*/  @P1 IADD3 R7, P0, R4, 0x40, RZ ;  /* 0x0000004004071810 */ /* 0x000fea0007f1e0ff */
        /* <DEDUP_REMOVED lines=8> */
[----:B------:R-:W-:Y:S04]  /*62b0*/  @P1 IMAD.WIDE.U32 R2, R7, c[0x0][0x258], R2 ;  /* 0x0000960007021a25 */ /* 0x000fe800078e0002 */
[----:B------:R-:W-:Y:S01]  /*62c0*/  @P1 IMAD.IADD R4, R3, 0x1, R4 ;  /* 0x0000000103041824 */ /* 0x000fe200078e0204 */
[C---:B------:R-:W-:Y:S01]  /*62d0*/  @P1 LEA R6, P6, R2.reuse, c[0x0][0x250], 0x1 ;  /* 0x0000940002061a11 */ /* 0x040fe200078c08ff */
[----:B------:R-:W-:Y:S03]  /*62e0*/  @P0 IMAD.MOV.U32 R3, RZ, RZ, R92 ;  /* 0x000000ffff030224 */ /* 0x000fe600078e005c */
[----:B------:R-:W-:Y:S01]  /*62f0*/  @P1 LEA.HI.X R7, R2, c[0x0][0x254], R4, 0x1, P6 ;  /* 0x0000950002071a11 */ /* 0x000fe200030f0c04 */
[----:B------:R-:W-:Y:S01]  /*6300*/  @P0 IMAD R4, R5, c[0x0][0x258], RZ ;  /* 0x0000960005040a24 */ /* 0x000fe200078e02ff */
[----:B------:R-:W-:Y:S03]  /*6310*/  @P0 MOV R2, R88 ;  /* 0x0000005800020202 */ /* 0x000fe60000000f00 */
        /* <DEDUP_REMOVED lines=11> */
[----:B------:R1:W-:Y:S08]  /*63d0*/  @P4 LDGSTS.E.BYPASS.LTC128B.128 [R80+0x100], [R16.64], !P6 ;  /* 0x0010000010504fae */ /* 0x0003f0000f101d48 */
[----:B------:R2:W-:Y:S08]  /*63e0*/  @P5 LDGSTS.E.BYPASS.LTC128B.128 [R80+0x900], [R14.64], !P6 ;  /* 0x009000000e505fae */ /* 0x0005f0000f101d48 */
[----:B------:R3:W-:Y:S08]  /*63f0*/  @P3 LDGSTS.E.BYPASS.LTC128B.128 [R80+0x1100], [R12.64], !P6 ;  /* 0x011000000c503fae */ /* 0x0007f0000f101d48 */
[----:B------:R1:W-:Y:S08]  /*6400*/  @P2 LDGSTS.E.BYPASS.LTC128B.128 [R80+0x1900], [R8.64], !P6 ;  /* 0x0190000008502fae */ /* 0x0003f0000f101d48 */
[----:B------:R1:W-:Y:S08]  /*6410*/  @P1 LDGSTS.E.BYPASS.LTC128B.128 [R80+0x2100], [R6.64], !P6 ;  /* 0x0210000006501fae */ /* 0x0003f0000f101d48 */
[----:B------:R1:W-:Y:S01]  /*6420*/  @P0 LDGSTS.E.BYPASS.LTC128B.128 [R80+0x2900], [R4.64], !P6 ;  /* 0x0290000004500fae */ /* 0x0003e2000f101d48 */
[----:B---3--:R-:W-:Y:S02]  /*6430*/  IMNMX R13, R2, 0x60, PT ;  /* 0x00000060020d7817 */ /* 0x008fe40003800200 */
[----:B------:R-:W-:Y:S02]  /*6440*/  IADD3 R12, P0, R141, R18, RZ ;  /* 0x000000128d0c7210 */ /* 0x000fe40007f1e0ff */
[----:B------:R-:W-:Y:S03]  /*6450*/  ISETP.GE.AND P1, PT, R87, R13, PT ;  /* 0x0000000d5700720c */ /* 0x000fe60003f26270 */
[----:B------:R-:W0:Y:S01]  /*6460*/  LDGDEPBAR ;  /* 0x00000000000079af */ /* 0x000e220000000000 */
[----:B--2---:R-:W-:Y:S01]  /*6470*/  IADD3.X R14, R19, R140, RZ, P0, !PT ;  /* 0x0000008c130e7210 */ /* 0x004fe200007fe4ff */
[----:B------:R-:W-:Y:S06]  /*6480*/  DEPBAR.LE SB0, 0x0 ;  /* 0x000080000000791a */ /* 0x000fec0000000000 */
[----:B------:R-:W-:Y:S06]  /*6490*/  BAR.SYNC.DEFER_BLOCKING 0x0 ;  /* 0x0000000000007b1d */ /* 0x000fec0000010000 */
[----:B------:R-:W-:-:S05]  /*64a0*/  @P1 BRA `(.L_x_355) ;  /* 0x000000f000001947 */ /* 0x000fca0003800000 */
[----:B-1----:R-:W-:Y:S01]  /*64b0*/  MOV R5, R104 ;  /* 0x0000006800057202 */ /* 0x002fe20000000f00 */
[----:B------:R-:W-:Y:S01]  /*64c0*/  IMAD.MOV.U32 R4, RZ, RZ, R94 ;  /* 0x000000ffff047224 */ /* 0x000fe200078e005e */
[----:B------:R-:W-:Y:S01]  /*64d0*/  ISETP.GE.AND P1, PT, R24, c[0x0][0x1d4], PT ;  /* 0x0000750018007a0c */ /* 0x000fe20003f26270 */
[----:B------:R-:W-:Y:S02]  /*64e0*/  IMAD R2, R14, c[0x0][0x208], RZ ;  /* 0x000082000e027a24 */ /* 0x000fe400078e02ff */
[C---:B------:R-:W-:Y:S04]  /*64f0*/  IMAD.WIDE.U32 R4, R12.reuse, c[0x0][0x208], R4 ;  /* 0x000082000c047a25 */ /* 0x040fe800078e0004 */
[----:B------:R-:W-:Y:S04]  /*6500*/  IMAD R2, R12, c[0x0][0x20c], R2 ;  /* 0x000083000c027a24 */ /* 0x000fe800078e0202 */
[----:B------:R-:W-:Y:S01]  /*6510*/  IMAD.IADD R3, R5, 0x1, R2 ;  /* 0x0000000105037824 */ /* 0x000fe200078e0202 */
[C---:B------:R-:W-:Y:S01]  /*6520*/  LEA R2, P0, R4.reuse, c[0x0][0x1f8], 0x1 ;  /* 0x00007e0004027a11 */ /* 0x040fe200078008ff */
[----:B------:R-:W1:Y:S03]  /*6530*/  @!P1 LDS.128 R8, [R85+0x100] ;  /* 0x0001000055089984 */ /* 0x000e660000000c00 */
[----:B------:R-:W-:Y:S02]  /*6540*/  LEA.HI.X R3, R4, c[0x0][0x1fc], R3, 0x1, P0 ;  /* 0x00007f0004037a11 */ /* 0x000fe400000f0c03 */
[----:B------:R-:W-:Y:S11]  /*6550*/  ISETP.GE.AND P0, PT, R105, c[0x0][0x1d4], PT ;  /* 0x0000750069007a0c */ /* 0x000ff60003f06270 */
[----:B------:R-:W-:Y:S02]  /*6560*/  @!UPT UIADD3 URZ, URZ, URZ, URZ ;  /* 0x0000003f3f3ff290 */ /* 0x000fe4000fffe03f */
[----:B------:R-:W2:Y:S04]  /*6570*/  @!P0 LDS.128 R4, [R84+0x100] ;  /* 0x0001000054048984 */ /* 0x000ea80000000c00 */
[----:B-1----:R1:W-:Y:S04]  /*6580*/  @!P1 STG.E.128 [R2.64], R8 ;  /* 0x0000000802009986 */ /* 0x0023e8000c101d08 */
[----:B--2---:R1:W-:Y:S02]  /*6590*/  @!P0 STG.E.128 [R2.64+0x40], R4 ;  /* 0x0000400402008986 */ /* 0x0043e4000c101d08 */
.L_x_355:
[----:B-1----:R-:W-:Y:S05]  /*65a0*/  BSYNC B0 ;  /* 0x0000000000007941 */ /* 0x002fea0003800000 */
.L_x_354:
[----:B------:R-:W-:Y:S01]  /*65b0*/  ISETP.GE.AND P0, PT, R150, R13, PT ;  /* 0x0000000d9600720c */ /* 0x000fe20003f06270 */
[----:B------:R-:W-:Y:S01]  /*65c0*/  @!UPT UIADD3 URZ, URZ, URZ, URZ ;  /* 0x0000003f3f3ff290 */ /* 0x000fe2000fffe03f */
[----:B------:R-:W-:Y:S11]  /*65d0*/  BSSY B0, `(.L_x_356) ;  /* 0x0000013000007945 */ /* 0x000ff60003800000 */
[----:B------:R-:W-:-:S05]  /*65e0*/  @P0 BRA `(.L_x_357) ;  /* 0x0000011000000947 */ /* 0x000fca0003800000 */
[----:B------:R-:W-:Y:S01]  /*65f0*/  IADD3 R2, P0, R12, 0x20, RZ ;  /* 0x000000200c027810 */ /* 0x000fe20007f1e0ff */
[----:B------:R-:W-:Y:S01]  /*6600*/  IMAD.MOV.U32 R4, RZ, RZ, R94 ;  /* 0x000000ffff047224 */ /* 0x000fe200078e005e */
[----:B------:R-:W-:Y:S02]  /*6610*/  MOV R5, R104 ;  /* 0x0000006800057202 */ /* 0x000fe40000000f00 */
[----:B------:R-:W-:Y:S01]  /*6620*/  ISETP.GE.AND P1, PT, R24, c[0x0][0x1d4], PT ;  /* 0x0000750018007a0c */ /* 0x000fe20003f26270 */
[----:B------:R-:W-:Y:S02]  /*6630*/  IMAD.X R3, RZ, RZ, R14, P0 ;  /* 0x000000ffff037224 */ /* 0x000fe400000e060e */
[C---:B------:R-:W-:Y:S04]  /*6640*/  IMAD.WIDE.U32 R4, R2.reuse, c[0x0][0x208], R4 ;  /* 0x0000820002047a25 */ /* 0x040fe800078e0004 */
[----:B------:R-:W-:Y:S04]  /*6650*/  IMAD R3, R3, c[0x0][0x208], RZ ;  /* 0x0000820003037a24 */ /* 0x000fe800078e02ff */
[----:B------:R-:W-:Y:S01]  /*6660*/  IMAD R3, R2, c[0x0][0x20c], R3 ;  /* 0x0000830002037a24 */ /* 0x000fe200078e0203 */
[C---:B------:R-:W-:Y:S01]  /*6670*/  LEA R2, P0, R4.reuse, c[0x0][0x1f8], 0x1 ;  /* 0x00007e0004027a11 */ /* 0x040fe200078008ff */
[----:B------:R-:W1:Y:S02]  /*6680*/  @!P1 LDS.128 R8, [R85+0x1100] ;  /* 0x0011000055089984 */ /* 0x000e640000000c00 */
[----:B------:R-:W-:Y:S05]  /*6690*/  IMAD.IADD R3, R5, 0x1, R3 ;  /* 0x0000000105037824 */ /* 0x000fea00078e0203 */
[----:B------:R-:W-:Y:S02]  /*66a0*/  LEA.HI.X R3, R4, c[0x0][0x1fc], R3, 0x1, P0 ;  /* 0x00007f0004037a11 */ /* 0x000fe400000f0c03 */
[----:B------:R-:W-:Y:S11]  /*66b0*/  ISETP.GE.AND P0, PT, R105, c[0x0][0x1d4], PT ;  /* 0x0000750069007a0c */ /* 0x000ff60003f06270 */
[----:B------:R-:W-:Y:S02]  /*66c0*/  @!UPT UIADD3 URZ, URZ, URZ, URZ ;  /* 0x0000003f3f3ff290 */ /* 0x000fe4000fffe03f */
[----:B------:R-:W2:Y:S04]  /*66d0*/  @!P0 LDS.128 R4, [R84+0x1100] ;  /* 0x0011000054048984 */ /* 0x000ea80000000c00 */
[----:B-1----:R1:W-:Y:S04]  /*66e0*/  @!P1 STG.E.128 [R2.64], R8 ;  /* 0x0000000802009986 */ /* 0x0023e8000c101d08 */
[----:B--2---:R1:W-:Y:S02]  /*66f0*/  @!P0 STG.E.128 [R2.64+0x40], R4 ;  /* 0x0000400402008986 */ /* 0x0043e4000c101d08 */
.L_x_357:
[----:B------:R-:W-:Y:S05]  /*6700*/  BSYNC B0 ;  /* 0x0000000000007941 */ /* 0x000fea0003800000 */
.L_x_356:
[----:B------:R-:W-:Y:S01]  /*6710*/  ISETP.GE.AND P0, PT, R149, R13, PT ;  /* 0x0000000d9500720c */ /* 0x000fe20003f06270 */
[----:B------:R-:W-:Y:S01]  /*6720*/  @!UPT UIADD3 URZ, URZ, URZ, URZ ;  /* 0x0000003f3f3ff290 */ /* 0x000fe2000fffe03f */
[----:B------:R-:W-:Y:S11]  /*6730*/  BSSY B0, `(.L_x_358) ;  /* 0x0000013000007945 */ /* 0x000ff60003800000 */
[----:B------:R-:W-:-:S05]  /*6740*/  @P0 BRA `(.L_x_359) ;  /* 0x0000011000000947 */ /* 0x000fca0003800000 */
[----:B-1----:R-:W-:Y:S01]  /*6750*/  IADD3 R2, P0, R12, 0x40, RZ ;  /* 0x000000400c027810 */ /* 0x002fe20007f1e0ff */
        /* <DEDUP_REMOVED lines=16> */
.L_x_359:
[----:B------:R-:W-:Y:S05]  /*6860*/  BSYNC B0 ;  /* 0x0000000000007941 */ /* 0x000fea0003800000 */
.L_x_358:
[C---:B------:R-:W-:Y:S02]  /*6870*/  ISETP.GT.AND P0, PT, R33.reuse, R144, PT ;  /* 0x000000902100720c */ /* 0x040fe40003f04270 */
[----:B------:R-:W-:Y:S11]  /*6880*/  IADD3 R33, R33, -0x1, RZ ;  /* 0xffffffff21217810 */ /* 0x000ff60007ffe0ff */
[----:B-1----:R-:W-:Y:S01]  /*6890*/  @P0 SHF.R.S32.HI R5, RZ, 0x1f, R33 ;  /* 0x0000001fff050819 */ /* 0x002fe20000011421 */
[----:B------:R-:W-:Y:S02]  /*68a0*/  @P0 IMAD R4, R180, R33, RZ ;  /* 0x00000021b4040224 */ /* 0x000fe400078e02ff */
[----:B------:R-:W-:Y:S02]  /*68b0*/  @P0 IMAD.MOV.U32 R2, RZ, RZ, R124 ;  /* 0x000000ffff020224 */ /* 0x000fe400078e007c */
        /* <DEDUP_REMOVED lines=10> */
[----:B------:R1:W-:Y:S02]  /*6960*/  @P0 LDGSTS.E.BYPASS.LTC128B.128 [R80+0x3100], [R10.64], !P6 ;  /* 0x031000000a500fae */ /* 0x0003e4000f101d48 */
[--C-:B------:R-:W-:Y:S01]  /*6970*/  @P0 IMAD.X R9, R11, 0x1, R148.reuse, P1 ;  /* 0x000000010b090824 */ /* 0x100fe200008e0694 */
[-C--:B------:R-:W-:Y:S04]  /*6980*/  @P0 IADD3 R6, P1, R8, R151.reuse, RZ ;  /* 0x0000009708060210 */ /* 0x080fe80007f3e0ff */
[----:B------:R2:W-:Y:S01]  /*6990*/  @P0 LDGSTS.E.BYPASS.LTC128B.128 [R80+0x3900], [R8.64], !P6 ;  /* 0x0390000008500fae */ /* 0x0005e2000f101d48 */
[-C--:B------:R-:W-:Y:S02]  /*69a0*/  @P0 IADD3.X R7, R9, R148.reuse, RZ, P1, !PT ;  /* 0x0000009409070210 */ /* 0x080fe40000ffe4ff */
[-C--:B------:R-:W-:Y:S03]  /*69b0*/  @P0 IADD3 R4, P1, R6, R151.reuse, RZ ;  /* 0x0000009706040210 */ /* 0x080fe60007f3e0ff */
[----:B------:R2:W-:Y:S02]  /*69c0*/  @P0 LDGSTS.E.BYPASS.LTC128B.128 [R80+0x4100], [R6.64], !P6 ;  /* 0x0410000006500fae */ /* 0x0005e4000f101d48 */
[--C-:B------:R-:W-:Y:S01]  /*69d0*/  @P0 IMAD.X R5, R7, 0x1, R148.reuse, P1 ;  /* 0x0000000107050824 */ /* 0x100fe200008e0694 */
[-C--:B------:R-:W-:Y:S04]  /*69e0*/  @P0 IADD3 R2, P1, R4, R151.reuse, RZ ;  /* 0x0000009704020210 */ /* 0x080fe80007f3e0ff */
[----:B------:R2:W-:Y:S01]  /*69f0*/  @P0 LDGSTS.E.BYPASS.LTC128B.128 [R80+0x4900], [R4.64], !P6 ;  /* 0x0490000004500fae */ /* 0x0005e2000f101d48 */
[----:B------:R-:W-:Y:S05]  /*6a00*/  @P0 IMAD.X R3, R5, 0x1, R148, P1 ;  /* 0x0000000105030824 */ /* 0x000fea00008e0694 */
[----:B------:R2:W-:Y:S01]  /*6a10*/  @P0 LDGSTS.E.BYPASS.LTC128B.128 [R80+0x5100], [R2.64], !P6 ;  /* 0x0510000002500fae */ /* 0x0005e2000f101d48 */
[----:B-1----:R-:W-:Y:S04]  /*6a20*/  @P0 IADD3 R10, P1, R2, R151, RZ ;  /* 0x00000097020a0210 */ /* 0x002fe80007f3e0ff */
[----:B------:R-:W-:Y:S05]  /*6a30*/  @P0 IADD3.X R11, R3, R148, RZ, P1, !PT ;  /* 0x00000094030b0210 */ /* 0x000fea0000ffe4ff */
[----:B------:R2:W-:Y:S04]  /*6a40*/  @P0 LDGSTS.E.BYPASS.LTC128B.128 [R80+0x5900], [R10.64], !P6 ;  /* 0x059000000a500fae */ /* 0x0005e8000f101d48 */
[----:B------:R-:W0:Y:S01]  /*6a50*/  LDGDEPBAR ;  /* 0x00000000000079af */ /* 0x000e220000000000 */
[----:B------:R-:W-:-:S05]  /*6a60*/  @P0 BRA `(.L_x_360) ;  /* 0xffffb57000000947 */ /* 0x000fca000383ffff */
[----:B------:R-:W-:Y:S06]  /*6a70*/  BAR.SYNC.DEFER_BLOCKING 0x0 ;  /* 0x0000000000007b1d */ /* 0x000fec0000010000 */
.L_x_325:
[----:B------:R-:W-:Y:S01]  /*6a80*/  IMAD.MOV.U32 R231, RZ, RZ, c[0x0][0x2c4] ;  /* 0x0000b100ffe77624 */ /* 0x000fe200078e00ff */
[----:B------:R-:W-:Y:S01]  /*6a90*/  IADD3 R0, R226, 0x7f, RZ ;  /* 0x0000007fe2007810 */ /* 0x000fe20007ffe0ff */
[----:B------:R-:W-:-:S02]  /*6aa0*/  IMAD.MOV.U32 R236, RZ, RZ, c[0x0][0x32c] ;  /* 0x0000cb00ffec7624 */ /* 0x000fc400078e00ff */
[----:B--2---:R-:W-:Y:S01]  /*6ab0*/  IMAD.IADD R8, R166, 0x1, R167 ;  /* 0x00000001a6087824 */ /* 0x004fe200078e02a7 */
[----:B------:R-:W-:Y:S02]  /*6ac0*/  ISETP.NE.AND P1, PT, R231, 0x1, PT ;  /* 0x00000001e700780c */ /* 0x000fe40003f25270 */
[----:B------:R-:W-:-:S11]  /*6ad0*/  ISETP.GE.AND P6, PT, R236, 0x1, PT ;  /* 0x00000001ec00780c */ /* 0x000fd60003fc6270 */
[----:B------:R-:W-:-:S05]  /*6ae0*/  @P1 IMAD.HI.U32 R2, R0, c[0x0][0x2c8], RZ ;  /* 0x0000b20000021a27 */ /* 0x000fca00078e00ff */
[----:B------:R-:W-:-:S05]  /*6af0*/  @P1 SHF.R.U32.HI R0, RZ, c[0x0][0x2cc], R2 ;  /* 0x0000b300ff001a19 */ /* 0x000fca0000011602 */
[----:B------:R-:W-:-:S05]  /*6b00*/  IMAD.IADD R0, R178, 0x1, R0 ;  /* 0x00000001b2007824 */ /* 0x000fca00078e0200 */
[----:B------:R-:W-:Y:S01]  /*6b10*/  IADD3 R3, R0, c[0x0][0x328], RZ ;  /* 0x0000ca0000037a10 */ /* 0x000fe20007ffe0ff */
[----:B------:R-:W-:Y:S05]  /*6b20*/  @!P6 BRA `(.L_x_361) ;  /* 0x000000f00000e947 */ /* 0x000fea0003800000 */
[C---:B------:R-:W-:Y:S01]  /*6b30*/  ISETP.GT.AND P0, PT, R0.reuse, RZ, PT ;  /* 0x000000ff0000720c */ /* 0x040fe20003f04270 */
[----:B------:R-:W-:Y:S01]  /*6b40*/  IMAD.MOV.U32 R4, RZ, RZ, c[0x0][0x32c] ;  /* 0x0000cb00ff047624 */ /* 0x000fe200078e00ff */
        /* <DEDUP_REMOVED lines=8> */
.L_x_362:
[----:B------:R-:W-:-:S13]  /*6bd0*/  ISETP.NE.AND P0, PT, R4, 0x1, PT ;  /* 0x000000010400780c */ /* 0x000fda0003f05270 */
[----:B------:R-:W-:-:S05]  /*6be0*/  @P0 IMAD.HI.U32 R0, R2, c[0x0][0x330], RZ ;  /* 0x0000cc0002000a27 */ /* 0x000fca00078e00ff */
[----:B------:R-:W-:-:S05]  /*6bf0*/  @P0 SHF.R.U32.HI R2, RZ, c[0x0][0x334], R0 ;  /* 0x0000cd00ff020a19 */ /* 0x000fca0000011600 */
.L_x_363:
[----:B------:R-:W-:-:S05]  /*6c00*/  IMAD R2, R2, R4, c[0x0][0x32c] ;  /* 0x0000cb0002027624 */ /* 0x000fca00078e0204 */
[----:B------:R-:W-:-:S03]  /*6c10*/  IMNMX R3, R3, R2, PT ;  /* 0x0000000203037217 */ /* 0x000fc60003800200 */
.L_x_361:
[----:B------:R-:W2:Y:S01]  /*6c20*/  LDL R4, [R1+0x14] ;  /* 0x0000140001047983 */ /* 0x000ea20000100800 */
[----:B------:R-:W-:Y:S01]  /*6c30*/  IADD3 R3, R3, 0x5f, RZ ;  /* 0x0000005f03037810 */ /* 0x000fe20007ffe0ff */
[----:B------:R-:W-:-:S04]  /*6c40*/  @P1 IMAD.HI.U32 R2, R226, c[0x0][0x2c8], RZ ;  /* 0x0000b200e2021a27 */ /* 0x000fc800078e00ff */
[----:B------:R-:W-:-:S04]  /*6c50*/  IMAD.HI R3, R3, 0x2aaaaaab, RZ ;  /* 0x2aaaaaab03037827 */ /* 0x000fc800078e02ff */
[----:B------:R-:W-:Y:S01]  /*6c60*/  IMAD.MOV.U32 R0, RZ, RZ, R226 ;  /* 0x000000ffff007224 */ /* 0x000fe200078e00e2 */
[----:B------:R-:W-:Y:S02]  /*6c70*/  @P1 SHF.R.U32.HI R0, RZ, c[0x0][0x2cc], R2 ;  /* 0x0000b300ff001a19 */ /* 0x000fe40000011602 */
[----:B------:R-:W-:-:S04]  /*6c80*/  SHF.R.U32.HI R2, RZ, 0x1f, R3 ;  /* 0x0000001fff027819 */ /* 0x000fc80000011603 */
[----:B------:R-:W-:-:S04]  /*6c90*/  LEA.HI.SX32 R2, R3, R2, 0x1c ;  /* 0x0000000203027211 */ /* 0x000fc800078fe2ff */
[----:B------:R-:W-:Y:S01]  /*6ca0*/  IMNMX R246, R2, R179, PT ;  /* 0x000000b302f67217 */ /* 0x000fe20003800200 */
[----:B--2---:R-:W-:-:S05]  /*6cb0*/  IMAD.IADD R0, R4, 0x1, R0 ;  /* 0x0000000104007824 */ /* 0x004fca00078e0200 */
[----:B------:R-:W-:Y:S01]  /*6cc0*/  IADD3 R3, R0, -c[0x0][0x324], RZ ;  /* 0x8000c90000037a10 */ /* 0x000fe20007ffe0ff */
[----:B------:R-:W-:Y:S05]  /*6cd0*/  @!P6 BRA `(.L_x_364) ;  /* 0x000000f00000e947 */ /* 0x000fea0003800000 */
        /* <DEDUP_REMOVED lines=9> */
.L_x_365:
[----:B------:R-:W-:-:S04]  /*6d70*/  MOV R2, c[0x0][0x32c] ;  /* 0x0000cb0000027a02 */ /* 0x000fc80000000f00 */
[----:B------:R-:W-:-:S13]  /*6d80*/  ISETP.NE.AND P0, PT, R2, 0x1, PT ;  /* 0x000000010200780c */ /* 0x000fda0003f05270 */
[----:B------:R-:W-:-:S05]  /*6d90*/  @P0 IMAD.HI.U32 R2, R0, c[0x0][0x330], RZ ;  /* 0x0000cc0000020a27 */ /* 0x000fca00078e00ff */
[----:B------:R-:W-:-:S05]  /*6da0*/  @P0 SHF.R.U32.HI R0, RZ, c[0x0][0x334], R2 ;  /* 0x0000cd00ff000a19 */ /* 0x000fca0000011602 */
.L_x_366:
[----:B------:R-:W-:-:S05]  /*6db0*/  IMAD R0, R0, c[0x0][0x32c], RZ ;  /* 0x0000cb0000007a24 */ /* 0x000fca00078e02ff */
[----:B------:R-:W-:-:S05]  /*6dc0*/  IMNMX R3, R3, R0, !PT ;  /* 0x0000000003037217 */ /* 0x000fca0007800200 */
.L_x_364:
[----:B------:R-:W-:Y:S01]  /*6dd0*/  IMAD.HI R0, R3, 0x2aaaaaab, RZ ;  /* 0x2aaaaaab03007827 */ /* 0x000fe200078e02ff */
[----:B------:R-:W-:Y:S01]  /*6de0*/  PLOP3.LUT P4, PT, PT, PT, PT, 0x80, 0x0 ;  /* 0x000000000000781c */ /* 0x000fe20003f8f070 */
[----:B------:R-:W-:Y:S01]  /*6df0*/  CS2R R162, SRZ ;  /* 0x0000000000a27805 */ /* 0x000fe2000001ff00 */
[----:B------:R-:W-:Y:S01]  /*6e00*/  CS2R R160, SRZ ;  /* 0x0000000000a07805 */ /* 0x000fe2000001ff00 */
[----:B------:R-:W-:Y:S01]  /*6e10*/  CS2R R166, SRZ ;  /* 0x0000000000a67805 */ /* 0x000fe2000001ff00 */
[----:B------:R-:W-:Y:S01]  /*6e20*/  SHF.R.U32.HI R2, RZ, 0x1f, R0 ;  /* 0x0000001fff027819 */ /* 0x000fe20000011600 */
[----:B------:R-:W-:Y:S01]  /*6e30*/  CS2R R12, SRZ ;  /* 0x00000000000c7805 */ /* 0x000fe2000001ff00 */
[----:B------:R-:W-:Y:S01]  /*6e40*/  IMAD.MOV.U32 R164, RZ, RZ, RZ ;  /* 0x000000ffffa47224 */ /* 0x000fe200078e00ff */
[----:B------:R-:W-:Y:S01]  /*6e50*/  CS2R R14, SRZ ;  /* 0x00000000000e7805 */ /* 0x000fe2000001ff00 */
[----:B------:R-:W-:Y:S01]  /*6e60*/  LEA.HI.SX32 R0, R0, R2, 0x1c ;  /* 0x0000000200007211 */ /* 0x000fe200078fe2ff */
[----:B------:R-:W-:Y:S01]  /*6e70*/  IMAD.MOV.U32 R158, RZ, RZ, RZ ;  /* 0x000000ffff9e7224 */ /* 0x000fe200078e00ff */
[----:B------:R-:W-:Y:S01]  /*6e80*/  MOV R156, RZ ;  /* 0x000000ff009c7202 */ /* 0x000fe20000000f00 */
[----:B------:R-:W-:Y:S01]  /*6e90*/  CS2R R16, SRZ ;  /* 0x0000000000107805 */ /* 0x000fe2000001ff00 */
[----:B------:R-:W-:Y:S01]  /*6ea0*/  IMNMX R224, RZ, R0, !PT ;  /* 0x00000000ffe07217 */ /* 0x000fe20007800200 */
[----:B------:R-:W-:Y:S01]  /*6eb0*/  IMAD.MOV.U32 R154, RZ, RZ, RZ ;  /* 0x000000ffff9a7224 */ /* 0x000fe200078e00ff */
[----:B------:R-:W-:Y:S01]  /*6ec0*/  CS2R R18, SRZ ;  /* 0x0000000000127805 */ /* 0x000fe2000001ff00 */
[----:B------:R-:W-:Y:S01]  /*6ed0*/  IMAD.MOV.U32 R152, RZ, RZ, RZ ;  /* 0x000000ffff987224 */ /* 0x000fe200078e00ff */
[----:B------:R-:W-:Y:S01]  /*6ee0*/  ISETP.GT.AND P0, PT, R246, R224, PT ;  /* 0x000000e0f600720c */ /* 0x000fe20003f04270 */
[----:B------:R2:W-:Y:S01]  /*6ef0*/  STL [R1+0x18], R224 ;  /* 0x000018e001007387 */ /* 0x0005e20000100800 */
[----:B------:R-:W-:Y:S01]  /*6f00*/  MOV R26, RZ ;  /* 0x000000ff001a7202 */ /* 0x000fe20000000f00 */
[----:B------:R-:W-:Y:S01]  /*6f10*/  IMAD.MOV.U32 R146, RZ, RZ, RZ ;  /* 0x000000ffff927224 */ /* 0x000fe200078e00ff */
[----:B------:R-:W-:Y:S01]  /*6f20*/  MOV R144, RZ ;  /* 0x000000ff00907202 */ /* 0x000fe20000000f00 */
        /* <DEDUP_REMOVED lines=33> */
[----:B--2---:R-:W2:Y:S01]  /*7140*/  LDL R27, [R1+0x64] ;  /* 0x00006400011b7983 */ /* 0x004ea20000100800 */
[----:B------:R-:W-:-:S03]  /*7150*/  ISETP.NE.U32.AND P0, PT, RZ, c[0x0][0x340], PT ;  /* 0x0000d000ff007a0c */ /* 0x000fc60003f05070 */
[----:B------:R-:W2:Y:S01]  /*7160*/  LDL R234, [R1+0x30] ;  /* 0x0000300001ea7983 */ /* 0x000ea20000100800 */
[----:B------:R-:W-:-:S13]  /*7170*/  ISETP.NE.AND.EX P2, PT, RZ, c[0x0][0x344], PT, P0 ;  /* 0x0000d100ff007a0c */ /* 0x000fda0003f45300 */
[----:B------:R-:W-:Y:S01]  /*7180*/  @P2 IMAD.MOV.U32 R2, RZ, RZ, 0x4 ;  /* 0x00000004ff022424 */ /* 0x000fe200078e00ff */
[----:B------:R-:W4:Y:S01]  /*7190*/  S2R R35, SR_CTAID.Y ;  /* 0x0000000000237919 */ /* 0x000f220000002600 */
[----:B------:R-:W-:Y:S02]  /*71a0*/  SHF.R.S32.HI R0, RZ, 0x1f, R168 ;  /* 0x0000001fff007819 */ /* 0x000fe400000114a8 */
[----:B------:R-:W-:-:S03]  /*71b0*/  SHF.R.S32.HI R228, RZ, 0x1f, R212 ;  /* 0x0000001fffe47819 */ /* 0x000fc600000114d4 */
[----:B------:R-:W-:Y:S01]  /*71c0*/  IMAD R0, R0, c[0x0][0x178], RZ ;  /* 0x00005e0000007a24 */ /* 0x000fe200078e02ff */
[----:B------:R-:W-:-:S03]  /*71d0*/  LEA.HI R5, R228, R212, RZ, 0x3 ;  /* 0x000000d4e4057211 */ /* 0x000fc600078f18ff */
[----:B------:R-:W-:Y:S01]  /*71e0*/  IMAD R0, R168, c[0x0][0x17c], R0 ;  /* 0x00005f00a8007a24 */ /* 0x000fe200078e0200 */
[----:B------:R-:W-:Y:S02]  /*71f0*/  LOP3.LUT R4, R5, 0xfffffff8, RZ, 0xc0, !PT ;  /* 0xfffffff805047812 */ /* 0x000fe400078ec0ff */
[----:B------:R-:W-:-:S03]  /*7200*/  SHF.R.S32.HI R71, RZ, 0x3, R5 ;  /* 0x00000003ff477819 */ /* 0x000fc60000011405 */
[----:B------:R-:W-:Y:S02]  /*7210*/  IMAD.IADD R86, R212, 0x1, -R4 ;  /* 0x00000001d4567824 */ /* 0x000fe400078e0a04 */
[----:B------:R-:W-:Y:S02]  /*7220*/  IMAD R5, R188, c[0x0][0x1b8], RZ ;  /* 0x00006e00bc057a24 */ /* 0x000fe400078e02ff */
[----:B------:R-:W-:Y:S02]  /*7230*/  IMAD.SHL.U32 R56, R86, 0x8, RZ ;  /* 0x0000000856387824 */ /* 0x000fe400078e00ff */
[----:B--2---:R-:W-:-:S05]  /*7240*/  @P2 IMAD.WIDE R2, R27, R2, c[0x0][0x340] ;  /* 0x0000d0001b022625 */ /* 0x004fca00078e0202 */
[----:B------:R2:W3:Y:S01]  /*7250*/  @P2 LDG.E R16, [R2.64] ;  /* 0x0000000802102981 */ /* 0x0004e2000c1e1900 */
[----:B----4-:R-:W-:Y:S01]  /*7260*/  IMAD R4, R35, c[0x0][0x1bc], R5 ;  /* 0x00006f0023047a24 */ /* 0x010fe200078e0205 */
[----:B------:R-:W-:Y:S02]  /*7270*/  ISETP.NE.U32.AND P0, PT, RZ, c[0x0][0x348], PT ;  /* 0x0000d200ff007a0c */ /* 0x000fe40003f05070 */
[----:B------:R-:W-:Y:S02]  /*7280*/  SHF.R.S32.HI R15, RZ, 0x1f, R27 ;  /* 0x0000001fff0f7819 */ /* 0x000fe4000001141b */
[----:B------:R-:W-:Y:S02]  /*7290*/  ISETP.NE.AND.EX P0, PT, RZ, c[0x0][0x34c], PT, P0 ;  /* 0x0000d300ff007a0c */ /* 0x000fe40003f05300 */
[----:B------:R-:W-:Y:S02]  /*72a0*/  LEA.HI R85, R228, R212, RZ, 0x4 ;  /* 0x000000d4e4557211 */ /* 0x000fe400078f20ff */
[----:B------:R-:W-:-:S02]  /*72b0*/  SEL R6, R15, RZ, !P0 ;  /* 0x000000ff0f067207 */ /* 0x000fc40004000000 */
[----:B-1----:R-:W-:Y:S02]  /*72c0*/  SHF.R.S32.HI R9, RZ, 0x1f, R8 ;  /* 0x0000001fff097819 */ /* 0x002fe40000011408 */
[----:B------:R-:W-:Y:S01]  /*72d0*/  LOP3.LUT R7, R85, 0xfffffff0, RZ, 0xc0, !PT ;  /* 0xfffffff055077812 */ /* 0x000fe200078ec0ff */
[----:B------:R-:W-:Y:S01]  /*72e0*/  IMAD R6, R6, c[0x0][0x1c0], RZ ;  /* 0x0000700006067a24 */ /* 0x000fe200078e02ff */
[----:B------:R-:W-:-:S03]  /*72f0*/  SHF.R.S32.HI R57, RZ, 0x1f, R56 ;  /* 0x0000001fff397819 */ /* 0x000fc60000011438 */
[----:B------:R-:W-:Y:S02]  /*7300*/  IMAD.IADD R10, R212, 0x1, -R7 ;  /* 0x00000001d40a7824 */ /* 0x000fe400078e0a07 */
[----:B--2---:R-:W-:-:S04]  /*7310*/  IMAD.WIDE.U32 R2, R168, c[0x0][0x178], RZ ;  /* 0x00005e00a8027a25 */ /* 0x004fc800078e00ff */
[----:B------:R-:W-:Y:S01]  /*7320*/  IMAD.IADD R3, R3, 0x1, R0 ;  /* 0x0000000103037824 */ /* 0x000fe200078e0200 */
[----:B------:R-:W-:-:S03]  /*7330*/  SHF.L.U32 R0, R71, 0x6, RZ ;  /* 0x0000000647007819 */ /* 0x000fc600000006ff */
[----:B------:R-:W-:Y:S01]  /*7340*/  IMAD.WIDE.U32 R2, R35, c[0x0][0x1b8], R2 ;  /* 0x00006e0023027a25 */ /* 0x000fe200078e0002 */
[----:B------:R-:W-:-:S04]  /*7350*/  LOP3.LUT R0, R0, 0x1c0, RZ, 0xc0, !PT ;  /* 0x000001c000007812 */ /* 0x000fc800078ec0ff */
[----:B------:R-:W-:Y:S02]  /*7360*/  LOP3.LUT R5, R0, 0x38, R56, 0xf8, !PT ;  /* 0x0000003800057812 */ /* 0x000fe400078ef838 */
[----:B------:R-:W-:Y:S02]  /*7370*/  SHF.R.U32.HI R0, RZ, 0x3, R0 ;  /* 0x00000003ff007819 */ /* 0x000fe40000011600 */
[----:B------:R-:W-:Y:S02]  /*7380*/  IADD3 R3, R3, R4, RZ ;  /* 0x0000000403037210 */ /* 0x000fe40007ffe0ff */
[----:B------:R-:W-:Y:S01]  /*7390*/  LOP3.LUT R17, R5, R0, RZ, 0x3c, !PT ;  /* 0x0000000005117212 */ /* 0x000fe200078e3cff */
[----:B------:R-:W-:-:S04]  /*73a0*/  IMAD R0, R86, 0x10, R71 ;  /* 0x0000001056007824 */ /* 0x000fc800078e0247 */
[----:B------:R-:W-:Y:S01]  /*73b0*/  IMAD.IADD R11, R226, 0x1, R0 ;  /* 0x00000001e20b7824 */ /* 0x000fe200078e0200 */
[----:B------:R-:W-:Y:S02]  /*73c0*/  SEL R0, R27, RZ, !P0 ;  /* 0x000000ff1b007207 */ /* 0x000fe40004000000 */
[----:B------:R-:W-:Y:S01]  /*73d0*/  IADD3 R5, P0, R71, R8, RZ ;  /* 0x0000000847057210 */ /* 0x000fe20007f1e0ff */
[----:B------:R-:W-:Y:S01]  /*73e0*/  @P1 IMAD.HI.U32 R8, R11, c[0x0][0x2c8], RZ ;  /* 0x0000b2000b081a27 */ /* 0x000fe200078e00ff */
[----:B------:R-:W-:Y:S02]  /*73f0*/  MOV R4, R11 ;  /* 0x0000000b00047202 */ /* 0x000fe40000000f00 */
[----:B------:R-:W-:Y:S01]  /*7400*/  LEA.HI.X.SX32 R9, R71, R9, 0x1, P0 ;  /* 0x0000000947097211 */ /* 0x000fe200000f0eff */
[C---:B------:R-:W-:Y:S01]  /*7410*/  IMAD R7, R0.reuse, c[0x0][0x1c4], R6 ;  /* 0x0000710000077a24 */ /* 0x040fe200078e0206 */
[----:B------:R-:W-:Y:S01]  /*7420*/  @P1 SHF.R.U32.HI R4, RZ, c[0x0][0x2cc], R8 ;  /* 0x0000b300ff041a19 */ /* 0x000fe20000011608 */
[----:B------:R-:W-:Y:S01]  /*7430*/  IMAD.WIDE.U32 R2, R0, c[0x0][0x1c0], R2 ;  /* 0x0000700000027a25 */ /* 0x000fe200078e0002 */
[----:B------:R-:W-:-:S03]  /*7440*/  SHF.R.S32.HI R8, RZ, 0x1f, R10 ;  /* 0x0000001fff087819 */ /* 0x000fc6000001140a */
[----:B------:R-:W-:Y:S01]  /*7450*/  IMAD R0, R9, c[0x0][0x208], RZ ;  /* 0x0000820009007a24 */ /* 0x000fe200078e02ff */
[----:B------:R-:W-:Y:S01]  /*7460*/  IADD3 R3, R3, R7, RZ ;  /* 0x0000000703037210 */ /* 0x000fe20007ffe0ff */
[----:B------:R-:W-:Y:S01]  /*7470*/  IMAD R6, R9, c[0x0][0x1e0], RZ ;  /* 0x0000780009067a24 */ /* 0x000fe200078e02ff */
[----:B------:R-:W-:Y:S01]  /*7480*/  LEA.HI R83, R8, R10, RZ, 0x3 ;  /* 0x0000000a08537211 */ /* 0x000fe200078f18ff */
[C---:B------:R-:W-:Y:S01]  /*7490*/  IMAD R14, R5.reuse, c[0x0][0x20c], R0 ;  /* 0x00008300050e7a24 */ /* 0x040fe200078e0200 */
[----:B------:R-:W-:Y:S01]  /*74a0*/  SHF.R.S32.HI R0, RZ, 0x1f, R4 ;  /* 0x0000001fff007819 */ /* 0x000fe20000011404 */
[----:B------:R-:W-:Y:S01]  /*74b0*/  IMAD R13, R5, c[0x0][0x1e4], R6 ;  /* 0x00007900050d7a24 */ /* 0x000fe200078e0206 */
[----:B------:R-:W-:Y:S01]  /*74c0*/  LOP3.LUT R12, R83, 0xfffffff8, RZ, 0xc0, !PT ;  /* 0xfffffff8530c7812 */ /* 0x000fe200078ec0ff */
[----:B------:R-:W-:-:S04]  /*74d0*/  IMAD.WIDE.U32 R6, R5, c[0x0][0x1e0], R56 ;  /* 0x0000780005067a25 */ /* 0x000fc800078e0038 */
[----:B------:R-:W-:Y:S01]  /*74e0*/  IMAD.WIDE.U32 R8, R5, c[0x0][0x208], R56 ;  /* 0x0000820005087a25 */ /* 0x000fe200078e0038 */
[----:B------:R-:W-:-:S03]  /*74f0*/  IADD3 R7, R7, R13, RZ ;  /* 0x0000000d07077210 */ /* 0x000fc60007ffe0ff */
[----:B------:R-:W-:Y:S02]  /*7500*/  IMAD R0, R0, c[0x0][0x1b0], RZ ;  /* 0x00006c0000007a24 */ /* 0x000fe400078e02ff */
[----:B------:R-:W-:Y:S02]  /*7510*/  IMAD.MOV R5, RZ, RZ, -R4 ;  /* 0x000000ffff057224 */ /* 0x000fe400078e0a04 */
[C---:B------:R-:W-:Y:S02]  /*7520*/  IMAD R13, R4.reuse, c[0x0][0x1b4], R0 ;  /* 0x00006d00040d7a24 */ /* 0x040fe400078e0200 */
[----:B------:R-:W-:Y:S01]  /*7530*/  IMAD.WIDE.U32 R2, R4, c[0x0][0x1b0], R2 ;  /* 0x00006c0004027a25 */ /* 0x000fe200078e0002 */
[----:B------:R-:W-:-:S03]  /*7540*/  MOV R4, R8 ;  /* 0x0000000800047202 */ /* 0x000fc60000000f00 */
[----:B------:R-:W-:Y:S01]  /*7550*/  IMAD R0, R5, c[0x0][0x2c4], R11 ;  /* 0x0000b10005007a24 */ /* 0x000fe200078e020b */
[----:B------:R-:W-:Y:S01]  /*7560*/  IADD3 R5, R9, R14, RZ ;  /* 0x0000000e09057210 */ /* 0x000fe20007ffe0ff */
[----:B------:R-:W-:Y:S02]  /*7570*/  IMAD.IADD R82, R10, 0x1, -R12 ;  /* 0x000000010a527824 */ /* 0x000fe400078e0a0c */
[----:B------:R-:W-:Y:S01]  /*7580*/  IMAD.IADD R3, R3, 0x1, R13 ;  /* 0x0000000103037824 */ /* 0x000fe200078e020d */
[----:B------:R-:W-:Y:S01]  /*7590*/  SHF.R.S32.HI R10, RZ, 0x1f, R0 ;  /* 0x0000001fff0a7819 */ /* 0x000fe20000011400 */
[----:B------:R-:W-:Y:S01]  /*75a0*/  IMAD.WIDE.U32 R8, R35, c[0x0][0x1e8], R6 ;  /* 0x00007a0023087a25 */ /* 0x000fe200078e0006 */
[----:B------:R-:W-:-:S03]  /*75b0*/  ISETP.NE.U32.AND P1, PT, RZ, c[0x0][0x350], PT ;  /* 0x0000d400ff007a0c */ /* 0x000fc60003f25070 */
[----:B------:R-:W-:Y:S01]  /*75c0*/  IMAD.WIDE.U32 R6, R35, c[0x0][0x210], R4 ;  /* 0x0000840023067a25 */ /* 0x000fe200078e0004 */
[----:B------:R-:W-:-:S03]  /*75d0*/  ISETP.NE.AND.EX P1, PT, RZ, c[0x0][0x354], PT, P1 ;  /* 0x0000d500ff007a0c */ /* 0x000fc60003f25310 */
[----:B------:R-:W-:-:S04]  /*75e0*/  IMAD.WIDE.U32 R4, R0, c[0x0][0x1a8], R2 ;  /* 0x00006a0000047a25 */ /* 0x000fc800078e0002 */
[----:B------:R-:W-:Y:S02]  /*75f0*/  IMAD R10, R10, c[0x0][0x1a8], RZ ;  /* 0x00006a000a0a7a24 */ /* 0x000fe400078e02ff */
[----:B------:R-:W-:Y:S02]  /*7600*/  IMAD R12, R188, c[0x0][0x210], RZ ;  /* 0x00008400bc0c7a24 */ /* 0x000fe400078e02ff */
[----:B------:R-:W-:Y:S02]  /*7610*/  IMAD R10, R0, c[0x0][0x1ac], R10 ;  /* 0x00006b00000a7a24 */ /* 0x000fe400078e020a */
[----:B------:R-:W-:Y:S02]  /*7620*/  IMAD R11, R188, c[0x0][0x1e8], RZ ;  /* 0x00007a00bc0b7a24 */ /* 0x000fe400078e02ff */
[C---:B------:R-:W-:Y:S02]  /*7630*/  IMAD R12, R35.reuse, c[0x0][0x214], R12 ;  /* 0x00008500230c7a24 */ /* 0x040fe400078e020c */
[----:B------:R-:W-:-:S03]  /*7640*/  IMAD R11, R35, c[0x0][0x1ec], R11 ;  /* 0x00007b00230b7a24 */ /* 0x000fc600078e020b */
[----:B------:R-:W-:Y:S01]  /*7650*/  IADD3 R7, R12, R7, RZ ;  /* 0x000000070c077210 */ /* 0x000fe20007ffe0ff */
[----:B------:R-:W-:Y:S01]  /*7660*/  IMAD.IADD R9, R11, 0x1, R9 ;  /* 0x000000010b097824 */ /* 0x000fe200078e0209 */
[----:B------:R-:W-:Y:S01]  /*7670*/  LEA R11, P0, R4, c[0x0][0x160], 0x1 ;  /* 0x00005800040b7a11 */ /* 0x000fe200078008ff */
[----:B------:R-:W-:Y:S02]  /*7680*/  IMAD.IADD R10, R5, 0x1, R10 ;  /* 0x00000001050a7824 */ /* 0x000fe400078e020a */
[----:B------:R-:W-:Y:S02]  /*7690*/  IMAD R25, R234, c[0x0][0x2c4], RZ ;  /* 0x0000b100ea197a24 */ /* 0x000fe400078e02ff */
[----:B------:R-:W-:Y:S01]  /*76a0*/  IMAD.IADD R5, R226, 0x1, R71 ;  /* 0x00000001e2057824 */ /* 0x000fe200078e0247 */
[----:B------:R-:W-:-:S04]  /*76b0*/  LEA.HI.X R10, R4, c[0x0][0x164], R10, 0x1, P0 ;  /* 0x00005900040a7a11 */ /* 0x000fc800000f0c0a */
[----:B------:R-:W-:Y:S02]  /*76c0*/  ISETP.GE.AND P0, PT, R5, R25, PT ;  /* 0x000000190500720c */ /* 0x000fe40003f06270 */
[----:B------:R-:W-:Y:S02]  /*76d0*/  LEA.HI R4, R228, R212, RZ, 0x6 ;  /* 0x000000d4e4047211 */ /* 0x000fe400078f30ff */
[----:B------:R-:W-:Y:S02]  /*76e0*/  ISETP.GE.AND P3, PT, R56, c[0x0][0x198], PT ;  /* 0x0000660038007a0c */ /* 0x000fe40003f66270 */
[----:B------:R-:W-:Y:S01]  /*76f0*/  SHF.L.U32 R4, R4, 0x3, RZ ;  /* 0x0000000304047819 */ /* 0x000fe200000006ff */
[----:B------:R1:W2:Y:S01]  /*7700*/  SHFL.IDX PT, R13, R11, RZ, 0x181f ;  /* 0x00181fff0b0d7589 */ /* 0x0002a200000e0000 */
[----:B------:R-:W-:Y:S03]  /*7710*/  BSSY B0, `(.L_x_368) ;  /* 0x0000020000007945 */ /* 0x000fe60003800000 */
[----:B------:R1:W4:Y:S01]  /*7720*/  SHFL.IDX PT, R14, R10, RZ, 0x181f ;  /* 0x00181fff0a0e7589 */ /* 0x00032200000e0000 */
[----:B------:R-:W-:-:S02]  /*7730*/  LOP3.LUT R76, R17, 0xfffffe00, R4, 0xf8, !PT ;  /* 0xfffffe00114c7812 */ /* 0x000fc400078ef804 */
[----:B---3--:R-:W-:Y:S01]  /*7740*/  @P2 MOV R2, R16 ;  /* 0x0000001000022202 */ /* 0x008fe20000000f00 */
[----:B------:R-:W-:Y:S01]  /*7750*/  @!P2 IMAD.MOV.U32 R2, RZ, RZ, R27 ;  /* 0x000000ffff02a224 */ /* 0x000fe200078e001b */
[----:B------:R-:W-:Y:S02]  /*7760*/  @P2 SHF.R.S32.HI R3, RZ, 0x1f, R16 ;  /* 0x0000001fff032819 */ /* 0x000fe40000011410 */
[----:B------:R-:W-:Y:S02]  /*7770*/  @!P2 MOV R3, R15 ;  /* 0x0000000f0003a202 */ /* 0x000fe40000000f00 */
[----:B------:R-:W-:Y:S02]  /*7780*/  SEL R0, R2, RZ, !P1 ;  /* 0x000000ff02007207 */ /* 0x000fe40004800000 */
[----:B------:R-:W-:-:S05]  /*7790*/  SEL R2, R3, RZ, !P1 ;  /* 0x000000ff03027207 */ /* 0x000fca0004800000 */
[C---:B------:R-:W-:Y:S02]  /*77a0*/  IMAD R3, R2.reuse, c[0x0][0x1f0], RZ ;  /* 0x00007c0002037a24 */ /* 0x040fe400078e02ff */
[----:B------:R-:W-:Y:S02]  /*77b0*/  IMAD R2, R2, c[0x0][0x218], RZ ;  /* 0x0000860002027a24 */ /* 0x000fe400078e02ff */
[C---:B------:R-:W-:Y:S02]  /*77c0*/  IMAD R12, R0.reuse, c[0x0][0x1f4], R3 ;  /* 0x00007d00000c7a24 */ /* 0x040fe400078e0203 */
[C---:B------:R-:W-:Y:S02]  /*77d0*/  IMAD R3, R0.reuse, c[0x0][0x21c], R2 ;  /* 0x0000870000037a24 */ /* 0x040fe400078e0202 */
[----:B------:R-:W-:-:S04]  /*77e0*/  IMAD.WIDE.U32 R90, R0, c[0x0][0x218], R6 ;  /* 0x00008600005a7a25 */ /* 0x000fc800078e0006 */
[----:B------:R-:W-:Y:S01]  /*77f0*/  IMAD.WIDE.U32 R18, R0, c[0x0][0x1f0], R8 ;  /* 0x00007c0000127a25 */ /* 0x000fe200078e0008 */
[----:B------:R-:W-:-:S03]  /*7800*/  IADD3 R93, R91, R3, RZ ;  /* 0x000000035b5d7210 */ /* 0x000fc60007ffe0ff */
[----:B------:R-:W-:Y:S01]  /*7810*/  IMAD.IADD R21, R19, 0x1, R12 ;  /* 0x0000000113157824 */ /* 0x000fe200078e020c */
[----:B------:R1:W-:Y:S04]  /*7820*/  STL.64 [R1+0x48], R18 ;  /* 0x0000481201007387 */ /* 0x0003e80000100a00 */
[----:B------:R1:W-:Y:S04]  /*7830*/  STL.64 [R1+0x58], R90 ;  /* 0x0000585a01007387 */ /* 0x0003e80000100a00 */
[----:B------:R1:W-:Y:S04]  /*7840*/  STL [R1+0x54], R93 ;  /* 0x0000545d01007387 */ /* 0x0003e80000100800 */
[----:B------:R1:W-:Y:S01]  /*7850*/  STL [R1+0x44], R21 ;  /* 0x0000441501007387 */ /* 0x0003e20000100800 */
[----:B------:R-:W-:Y:S01]  /*7860*/  IMAD.MOV.U32 R16, RZ, RZ, 0x20 ;  /* 0x00000020ff107424 */ /* 0x000fe200078e00ff */
[----:B------:R-:W-:-:S02]  /*7870*/  R2P PR, R82, 0x6 ;  /* 0x0000000652007804 */ /* 0x000fc40000000000 */
[----:B------:R-:W-:-:S03]  /*7880*/  MOV R15, 0x10 ;  /* 0x00000010000f7802 */ /* 0x000fc60000000f00 */
[----:B------:R-:W-:Y:S02]  /*7890*/  SEL R4, R16, 0xffffffe0, !P2 ;  /* 0xffffffe010047807 */ /* 0x000fe40005000000 */
[----:B------:R-:W-:Y:S01]  /*78a0*/  SEL R2, R15, 0xfffffff0, !P1 ;  /* 0xfffffff00f027807 */ /* 0x000fe20004800000 */
[----:B------:R-:W-:Y:S05]  /*78b0*/  @P0 BRA `(.L_x_369) ;  /* 0x0000005000000947 */ /* 0x000fea0003800000 */
[----:B--2-4-:R-:W-:Y:S01]  /*78c0*/  LEA R6, P0, R56, R13, 0x1 ;  /* 0x0000000d38067211 */ /* 0x014fe200078008ff */
[----:B------:R-:W-:-:S03]  /*78d0*/  IMAD.SHL.U32 R0, R76, 0x2, RZ ;  /* 0x000000024c007824 */ /* 0x000fc600078e00ff */
[----:B------:R-:W-:-:S05]  /*78e0*/  LEA.HI.X R7, R56, R14, R57, 0x1, P0 ;  /* 0x0000000e38077211 */ /* 0x000fca00000f0c39 */
[----:B------:R-:W-:Y:S01]  /*78f0*/  @!PT LDS RZ, [RZ] ;  /* 0x00000000fffff984 */ /* 0x000fe20000000800 */
[----:B------:R2:W-:Y:S04]  /*7900*/  LDGSTS.E.BYPASS.LTC128B.128 [R0+0x6100], [R6.64], !P3 ;  /* 0x0610000006007fae */ /* 0x0005e8000d901d48 */
.L_x_369:
[----:B--2-4-:R-:W-:Y:S05]  /*7910*/  BSYNC B0 ;  /* 0x0000000000007941 */ /* 0x014fea0003800000 */
.L_x_368:
[----:B------:R-:W-:Y:S01]  /*7920*/  IADD3 R0, R5, 0x10, RZ ;  /* 0x0000001005007810 */ /* 0x000fe20007ffe0ff */
[----:B------:R2:W3:Y:S01]  /*7930*/  SHFL.IDX PT, R3, R10, 0x1, 0x181f ;  /* 0x00381f000a037f89 */ /* 0x0004e200000e0000 */
[----:B------:R-:W-:Y:S02]  /*7940*/  BSSY B0, `(.L_x_370) ;  /* 0x0000009000007945 */ /* 0x000fe40003800000 */
[----:B------:R-:W-:Y:S01]  /*7950*/  ISETP.GE.AND P0, PT, R0, R25, PT ;  /* 0x000000190000720c */ /* 0x000fe20003f06270 */
[----:B------:R2:W4:-:S12]  /*7960*/  SHFL.IDX PT, R6, R11, 0x1, 0x181f ;  /* 0x00381f000b067f89 */ /* 0x00051800000e0000 */
[----:B------:R-:W-:Y:S05]  /*7970*/  @P0 BRA `(.L_x_371) ;  /* 0x0000005000000947 */ /* 0x000fea0003800000 */
[----:B----4-:R-:W-:Y:S01]  /*7980*/  LEA R6, P0, R56, R6, 0x1 ;  /* 0x0000000638067211 */ /* 0x010fe200078008ff */
[----:B------:R-:W-:-:S03]  /*7990*/  IMAD.SHL.U32 R0, R76, 0x2, RZ ;  /* 0x000000024c007824 */ /* 0x000fc600078e00ff */
[----:B---3--:R-:W-:-:S05]  /*79a0*/  LEA.HI.X R7, R56, R3, R57, 0x1, P0 ;  /* 0x0000000338077211 */ /* 0x008fca00000f0c39 */
[----:B------:R-:W-:Y:S01]  /*79b0*/  @!PT LDS RZ, [RZ] ;  /* 0x00000000fffff984 */ /* 0x000fe20000000800 */
[----:B------:R3:W-:Y:S04]  /*79c0*/  LDGSTS.E.BYPASS.LTC128B.128 [R0+0x6900], [R6.64], !P3 ;  /* 0x0690000006007fae */ /* 0x0007e8000d901d48 */
.L_x_371:
[----:B------:R-:W-:Y:S05]  /*79d0*/  BSYNC B0 ;  /* 0x0000000000007941 */ /* 0x000fea0003800000 */
.L_x_370:
[----:B---3--:R-:W-:Y:S01]  /*79e0*/  IADD3 R0, R5, 0x20, RZ ;  /* 0x0000002005007810 */ /* 0x008fe20007ffe0ff */
[----:B------:R3:W1:Y:S01]  /*79f0*/  SHFL.IDX PT, R3, R10, 0x2, 0x181f ;  /* 0x00581f000a037f89 */ /* 0x00066200000e0000 */
[----:B------:R-:W-:Y:S02]  /*7a00*/  BSSY B0, `(.L_x_372) ;  /* 0x0000009000007945 */ /* 0x000fe40003800000 */
[----:B------:R-:W-:Y:S01]  /*7a10*/  ISETP.GE.AND P0, PT, R0, R25, PT ;  /* 0x000000190000720c */ /* 0x000fe20003f06270 */
[----:B----4-:R3:W4:-:S12]  /*7a20*/  SHFL.IDX PT, R6, R11, 0x2, 0x181f ;  /* 0x00581f000b067f89 */ /* 0x01071800000e0000 */
[----:B------:R-:W-:Y:S05]  /*7a30*/  @P0 BRA `(.L_x_373) ;  /* 0x0000005000000947 */ /* 0x000fea0003800000 */
[----:B----4-:R-:W-:Y:S01]  /*7a40*/  LEA R6, P0, R56, R6, 0x1 ;  /* 0x0000000638067211 */ /* 0x010fe200078008ff */
[----:B------:R-:W-:-:S03]  /*7a50*/  IMAD.SHL.U32 R0, R76, 0x2, RZ ;  /* 0x000000024c007824 */ /* 0x000fc600078e00ff */
[----:B-1----:R-:W-:-:S05]  /*7a60*/  LEA.HI.X R7, R56, R3, R57, 0x1, P0 ;  /* 0x0000000338077211 */ /* 0x002fca00000f0c39 */
[----:B------:R-:W-:Y:S01]  /*7a70*/  @!PT LDS RZ, [RZ] ;  /* 0x00000000fffff984 */ /* 0x000fe20000000800 */
[----:B------:R1:W-:Y:S04]  /*7a80*/  LDGSTS.E.BYPASS.LTC128B.128 [R0+0x7100], [R6.64], !P3 ;  /* 0x0710000006007fae */ /* 0x0003e8000d901d48 */
.L_x_373:
[----:B------:R-:W-:Y:S05]  /*7a90*/  BSYNC B0 ;  /* 0x0000000000007941 */ /* 0x000fea0003800000 */
.L_x_372:
[----:B-1----:R-:W-:Y:S01]  /*7aa0*/  IADD3 R0, R5, 0x30, RZ ;  /* 0x0000003005007810 */ /* 0x002fe20007ffe0ff */
[----:B------:R1:W2:Y:S01]  /*7ab0*/  SHFL.IDX PT, R3, R10, 0x3, 0x181f ;  /* 0x00781f000a037f89 */ /* 0x0002a200000e0000 */
[----:B------:R-:W-:Y:S02]  /*7ac0*/  BSSY B0, `(.L_x_374) ;  /* 0x0000009000007945 */ /* 0x000fe40003800000 */
[----:B------:R-:W-:Y:S01]  /*7ad0*/  ISETP.GE.AND P0, PT, R0, R25, PT ;  /* 0x000000190000720c */ /* 0x000fe20003f06270 */
[----:B----4-:R1:W4:-:S12]  /*7ae0*/  SHFL.IDX PT, R6, R11, 0x3, 0x181f ;  /* 0x00781f000b067f89 */ /* 0x01031800000e0000 */
[----:B------:R-:W-:Y:S05]  /*7af0*/  @P0 BRA `(.L_x_375) ;  /* 0x0000005000000947 */ /* 0x000fea0003800000 */
[----:B----4-:R-:W-:Y:S01]  /*7b00*/  LEA R6, P0, R56, R6, 0x1 ;  /* 0x0000000638067211 */ /* 0x010fe200078008ff */
[----:B------:R-:W-:-:S03]  /*7b10*/  IMAD.SHL.U32 R0, R76, 0x2, RZ ;  /* 0x000000024c007824 */ /* 0x000fc600078e00ff */
[----:B--2---:R-:W-:-:S05]  /*7b20*/  LEA.HI.X R7, R56, R3, R57, 0x1, P0 ;  /* 0x0000000338077211 */ /* 0x004fca00000f0c39 */
[----:B------:R-:W-:Y:S01]  /*7b30*/  @!PT LDS RZ, [RZ] ;  /* 0x00000000fffff984 */ /* 0x000fe20000000800 */
[----:B------:R2:W-:Y:S04]  /*7b40*/  LDGSTS.E.BYPASS.LTC128B.128 [R0+0x7900], [R6.64], !P3 ;  /* 0x0790000006007fae */ /* 0x0005e8000d901d48 */
.L_x_375:
[----:B------:R-:W-:Y:S05]  /*7b50*/  BSYNC B0 ;  /* 0x0000000000007941 */ /* 0x000fea0003800000 */
.L_x_374:
[----:B--2---:R-:W-:Y:S01]  /*7b60*/  IADD3 R0, R5, 0x40, RZ ;  /* 0x0000004005007810 */ /* 0x004fe20007ffe0ff */
        /* <DEDUP_REMOVED lines=10> */
.L_x_377:
[----:B------:R-:W-:Y:S05]  /*7c10*/  BSYNC B0 ;  /* 0x0000000000007941 */ /* 0x000fea0003800000 */
.L_x_376:
        /* <DEDUP_REMOVED lines=11> */
.L_x_379:
[----:B------:R-:W-:Y:S05]  /*7cd0*/  BSYNC B0 ;  /* 0x0000000000007941 */ /* 0x000fea0003800000 */
.L_x_378:
        /* <DEDUP_REMOVED lines=11> */
.L_x_381:
[----:B------:R-:W-:Y:S05]  /*7d90*/  BSYNC B0 ;  /* 0x0000000000007941 */ /* 0x000fea0003800000 */
.L_x_380:
[----:B--2---:R-:W2:Y:S01]  /*7da0*/  LDL R235, [R1+0x2c] ;  /* 0x00002c0001eb7983 */ /* 0x004ea20000100800 */
[----:B------:R-:W-:Y:S02]  /*7db0*/  IMAD.MOV.U32 R238, RZ, RZ, R20 ;  /* 0x000000ffffee7224 */ /* 0x000fe400078e0014 */
[----:B------:R-:W-:Y:S01]  /*7dc0*/  IMAD.MOV.U32 R239, RZ, RZ, R21 ;  /* 0x000000ffffef7224 */ /* 0x000fe200078e0015 */
[----:B------:R-:W3:Y:S01]  /*7dd0*/  SHFL.IDX PT, R8, R11, 0x7, 0x181f ;  /* 0x00f81f000b087f89 */ /* 0x000ee200000e0000 */
[----:B-1----:R-:W-:-:S03]  /*7de0*/  IADD3 R0, R5, 0x70, RZ ;  /* 0x0000007005007810 */ /* 0x002fc60007ffe0ff */
[----:B------:R-:W1:Y:S01]  /*7df0*/  SHFL.IDX PT, R3, R10, 0x7, 0x181f ;  /* 0x00f81f000a037f89 */ /* 0x000e6200000e0000 */
[----:B------:R-:W-:Y:S01]  /*7e00*/  ISETP.GE.AND P0, PT, R0, R25, PT ;  /* 0x000000190000720c */ /* 0x000fe20003f06270 */
[----:B------:R-:W-:-:S04]  /*7e10*/  IMAD.MOV.U32 R0, RZ, RZ, 0x60 ;  /* 0x00000060ff007424 */ /* 0x000fc800078e00ff */
[----:B------:R-:W-:Y:S02]  /*7e20*/  IMAD R84, R246, -0x60, R0 ;  /* 0xffffffa0f6547824 */ /* 0x000fe400078e0200 */
[C---:B------:R-:W-:Y:S02]  /*7e30*/  IMAD R5, R0.reuse, c[0x0][0x1e4], RZ ;  /* 0x0000790000057a24 */ /* 0x040fe400078e02ff */
[----:B------:R-:W-:Y:S01]  /*7e40*/  IMAD.WIDE.U32 R232, R0, c[0x0][0x1e0], RZ ;  /* 0x0000780000e87a25 */ /* 0x000fe200078e00ff */
[----:B------:R-:W-:-:S03]  /*7e50*/  IADD3 R87, R246, -0x1, RZ ;  /* 0xfffffffff6577810 */ /* 0x000fc60007ffe0ff */
[----:B------:R-:W-:Y:S01]  /*7e60*/  @!P0 IMAD.SHL.U32 R0, R76, 0x2, RZ ;  /* 0x000000024c008824 */ /* 0x000fe200078e00ff */
[----:B---3--:R-:W-:Y:S01]  /*7e70*/  @!P0 LEA R8, P1, R56, R8, 0x1 ;  /* 0x0000000838088211 */ /* 0x008fe200078208ff */
[----:B------:R-:W-:-:S03]  /*7e80*/  IMAD.IADD R229, R233, 0x1, R5 ;  /* 0x00000001e9e57824 */ /* 0x000fc600078e0205 */
[----:B-1----:R-:W-:Y:S01]  /*7e90*/  @!P0 LEA.HI.X R9, R56, R3, R57, 0x1, P1 ;  /* 0x0000000338098211 */ /* 0x002fe200008f0c39 */
[----:B------:R-:W-:Y:S01]  /*7ea0*/  IMAD R3, R229, R87, RZ ;  /* 0x00000057e5037224 */ /* 0x000fe200078e02ff */
[----:B------:R-:W-:Y:S01]  /*7eb0*/  SHF.R.S32.HI R88, RZ, 0x1f, R87 ;  /* 0x0000001fff587819 */ /* 0x000fe20000011457 */
[----:B------:R-:W-:Y:S02]  /*7ec0*/  IMAD.MOV.U32 R238, RZ, RZ, R18 ;  /* 0x000000ffffee7224 */ /* 0x000fe400078e0012 */
[----:B------:R-:W-:Y:S01]  /*7ed0*/  @!PT LDS RZ, [RZ] ;  /* 0x00000000fffff984 */ /* 0x000fe20000000800 */
[----:B------:R1:W-:Y:S04]  /*7ee0*/  @!P0 LDGSTS.E.BYPASS.LTC128B.128 [R0+0x9900], [R8.64], !P3 ;  /* 0x0990000008008fae */ /* 0x0003e8000d901d48 */
[----:B------:R-:W0:Y:S01]  /*7ef0*/  LDGDEPBAR ;  /* 0x00000000000079af */ /* 0x000e220000000000 */
[----:B----4-:R-:W-:-:S04]  /*7f00*/  IMAD.WIDE.U32 R6, R87, R232, R238 ;  /* 0x000000e857067225 */ /* 0x010fc800078e00ee */
[----:B------:R-:W-:Y:S02]  /*7f10*/  IMAD R3, R88, R232, R3 ;  /* 0x000000e858037224 */ /* 0x000fe400078e0203 */
[----:B------:R-:W-:Y:S02]  /*7f20*/  IMAD.MOV.U32 R230, RZ, RZ, c[0x0][0x1e0] ;  /* 0x00007800ffe67624 */ /* 0x000fe400078e00ff */
[----:B------:R-:W-:Y:S02]  /*7f30*/  IMAD.IADD R7, R7, 0x1, R3 ;  /* 0x0000000107077824 */ /* 0x000fe400078e0203 */
[----:B------:R-:W-:Y:S01]  /*7f40*/  IMAD.MOV.U32 R14, RZ, RZ, c[0x0][0x1e4] ;  /* 0x00007900ff0e7624 */ /* 0x000fe200078e00ff */
[----:B------:R-:W-:Y:S01]  /*7f50*/  BAR.SYNC.DEFER_BLOCKING 0x0 ;  /* 0x0000000000007b1d */ /* 0x000fe20000010000 */
[----:B------:R-:W-:Y:S01]  /*7f60*/  ISETP.GE.AND P5, PT, R56, c[0x0][0x1d4], PT ;  /* 0x0000750038007a0c */ /* 0x000fe20003fa6270 */
[----:B------:R-:W-:-:S04]  /*7f70*/  IMAD.WIDE.U32 R10, R230, 0x20, RZ ;  /* 0x00000020e60a7825 */ /* 0x000fc800078e00ff */
[----:B------:R-:W-:Y:S01]  /*7f80*/  IMAD.SHL.U32 R5, R14, 0x20, RZ ;  /* 0x000000200e057824 */ /* 0x000fe200078e00ff */
[----:B------:R3:W-:Y:S01]  /*7f90*/  STL.64 [R1+0x40], R238 ;  /* 0x000040ee01007387 */ /* 0x0007e20000100a00 */
[----:B------:R-:W-:-:S04]  /*7fa0*/  LEA.HI R209, R228, R212, RZ, 0x5 ;  /* 0x000000d4e4d17211 */ /* 0x000fc800078f28ff */
[----:B------:R-:W-:Y:S02]  /*7fb0*/  SHF.R.S32.HI R211, RZ, 0x5, R209 ;  /* 0x00000005ffd37819 */ /* 0x000fe400000114d1 */
[----:B--2---:R-:W-:-:S04]  /*7fc0*/  IADD3 R77, R84, R235, -R71 ;  /* 0x000000eb544d7210 */ /* 0x004fc80007ffe847 */
[C---:B------:R-:W-:Y:S02]  /*7fd0*/  ISETP.GE.AND P4, PT, R77.reuse, 0x1, PT ;  /* 0x000000014d00780c */ /* 0x040fe40003f86270 */
[C---:B------:R-:W-:Y:S02]  /*7fe0*/  ISETP.GE.AND P2, PT, R77.reuse, 0x11, PT ;  /* 0x000000114d00780c */ /* 0x040fe40003f46270 */
[----:B------:R-:W-:-:S09]  /*7ff0*/  ISETP.GE.AND P3, PT, R77, 0x21, PT ;  /* 0x000000214d00780c */ /* 0x000fd20003f66270 */
[----:B-1----:R-:W-:Y:S02]  /*8000*/  @P4 LEA R8, P0, R6, c[0x0][0x1c8], 0x1 ;  /* 0x0000720006084a11 */ /* 0x002fe400078008ff */
[----:B------:R-:W-:Y:S02]  /*8010*/  @P2 LEA R0, P1, R230, R6, 0x4 ;  /* 0x00000006e6002211 */ /* 0x000fe400078220ff */
[----:B------:R-:W-:Y:S02]  /*8020*/  @P4 LEA.HI.X R9, R6, c[0x0][0x1cc], R7, 0x1, P0 ;  /* 0x0000730006094a11 */ /* 0x000fe400000f0c07 */
[----:B------:R-:W-:Y:S02]  /*8030*/  @P2 LEA.HI.X R3, R230, R7, R14, 0x4, P1 ;  /* 0x00000007e6032211 */ /* 0x000fe400008f240e */
[----:B------:R-:W-:-:S04]  /*8040*/  @P2 LEA R12, P0, R0, c[0x0][0x1c8], 0x1 ;  /* 0x00007200000c2a11 */ /* 0x000fc800078008ff */
[----:B------:R-:W-:Y:S01]  /*8050*/  @P2 LEA.HI.X R13, R0, c[0x0][0x1cc], R3, 0x1, P0 ;  /* 0x00007300000d2a11 */ /* 0x000fe200000f0c03 */
[----:B------:R-:W-:Y:S01]  /*8060*/  @P4 IMAD.SHL.U32 R0, R76, 0x2, RZ ;  /* 0x000000024c004824 */ /* 0x000fe200078e00ff */
[----:B------:R-:W-:-:S04]  /*8070*/  ISETP.GE.AND P1, PT, R77, 0x31, PT ;  /* 0x000000314d00780c */ /* 0x000fc80003f26270 */
[----:B------:R-:W-:Y:S01]  /*8080*/  @!PT LDS RZ, [RZ] ;  /* 0x00000000fffff984 */ /* 0x000fe20000000800 */
[----:B------:R-:W-:Y:S01]  /*8090*/  @!PT LDS RZ, [RZ] ;  /* 0x00000000fffff984 */ /* 0x000fe20000000800 */
[----:B------:R-:W-:Y:S01]  /*80a0*/  @!PT LDS RZ, [RZ] ;  /* 0x00000000fffff984 */ /* 0x000fe20000000800 */
[----:B------:R1:W-:Y:S01]  /*80b0*/  @P4 LDGSTS.E.BYPASS.LTC128B.128 [R0+0x3100], [R8.64], !P5 ;  /* 0x0310000008004fae */ /* 0x0003e2000e901d48 */
[----:B------:R-:W-:-:S05]  /*80c0*/  @P2 IMAD.SHL.U32 R3, R76, 0x2, RZ ;  /* 0x000000024c032824 */ /* 0x000fca00078e00ff */
[----:B------:R2:W-:Y:S01]  /*80d0*/  @P2 LDGSTS.E.BYPASS.LTC128B.128 [R3+0x3900], [R12.64], !P5 ;  /* 0x039000000c032fae */ /* 0x0005e2000e901d48 */
[----:B------:R-:W-:Y:S02]  /*80e0*/  ISETP.GE.AND P2, PT, R77, 0x41, PT ;  /* 0x000000414d00780c */ /* 0x000fe40003f46270 */
[----:B-1----:R-:W-:-:S04]  /*80f0*/  @P3 IADD3 R0, P0, R6, R10, RZ ;  /* 0x0000000a06003210 */ /* 0x002fc80007f1e0ff */
[----:B------:R-:W-:Y:S02]  /*8100*/  @P3 IADD3.X R5, R7, R11, R5, P0, !PT ;  /* 0x0000000b07053210 */ /* 0x000fe400007fe405 */
[----:B------:R-:W-:Y:S01]  /*8110*/  @P3 LEA R10, P0, R0, c[0x0][0x1c8], 0x1 ;  /* 0x00007200000a3a11 */ /* 0x000fe200078008ff */
[----:B--2---:R-:W-:-:S03]  /*8120*/  @P1 IMAD R3, R14, 0x30, RZ ;  /* 0x000000300e031824 */ /* 0x004fc600078e02ff */
[----:B------:R-:W-:Y:S01]  /*8130*/  @P3 LEA.HI.X R11, R0, c[0x0][0x1cc], R5, 0x1, P0 ;  /* 0x00007300000b3a11 */ /* 0x000fe200000f0c05 */
[----:B------:R-:W-:Y:S02]  /*8140*/  @P3 IMAD.SHL.U32 R0, R76, 0x2, RZ ;  /* 0x000000024c003824 */ /* 0x000fe400078e00ff */
[----:B------:R-:W-:Y:S01]  /*8150*/  @P1 IMAD.WIDE.U32 R8, R230, 0x30, R6 ;  /* 0x00000030e6081825 */ /* 0x000fe200078e0006 */
[----:B------:R-:W-:Y:S02]  /*8160*/  ISETP.GE.AND P0, PT, R77, 0x51, PT ;  /* 0x000000514d00780c */ /* 0x000fe40003f06270 */
[----:B------:R1:W-:Y:S02]  /*8170*/  @P3 LDGSTS.E.BYPASS.LTC128B.128 [R0+0x4100], [R10.64], !P5 ;  /* 0x041000000a003fae */ /* 0x0003e4000e901d48 */
[----:B------:R-:W-:-:S09]  /*8180*/  @P1 LEA R12, P3, R8, c[0x0][0x1c8], 0x1 ;  /* 0x00007200080c1a11 */ /* 0x000fd200078608ff */
[----:B------:R-:W-:Y:S02]  /*8190*/  @P0 IMAD R5, R14, 0x50, RZ ;  /* 0x000000500e050824 */ /* 0x000fe400078e02ff */
[----:B-1----:R-:W-:-:S05]  /*81a0*/  @P1 IMAD.IADD R0, R9, 0x1, R3 ;  /* 0x0000000109001824 */ /* 0x002fca00078e0203 */
[----:B------:R-:W-:Y:S02]  /*81b0*/  @P1 LEA.HI.X R13, R8, c[0x0][0x1cc], R0, 0x1, P3 ;  /* 0x00007300080d1a11 */ /* 0x000fe400018f0c00 */
[----:B------:R-:W-:-:S04]  /*81c0*/  @P2 LEA R0, P3, R230, R6, 0x6 ;  /* 0x00000006e6002211 */ /* 0x000fc800078630ff */
[C---:B------:R-:W-:Y:S01]  /*81d0*/  @P2 LEA.HI.X R3, R230.reuse, R7, R14, 0x6, P3 ;  /* 0x00000007e6032211 */ /* 0x040fe200018f340e */
[----:B------:R-:W-:Y:S01]  /*81e0*/  @P0 IMAD.WIDE.U32 R6, R230, 0x50, R6 ;  /* 0x00000050e6060825 */ /* 0x000fe200078e0006 */
[----:B------:R-:W-:-:S04]  /*81f0*/  @P2 LEA R10, P3, R0, c[0x0][0x1c8], 0x1 ;  /* 0x00007200000a2a11 */ /* 0x000fc800078608ff */
[----:B------:R-:W-:Y:S01]  /*8200*/  @P2 LEA.HI.X R11, R0, c[0x0][0x1cc], R3, 0x1, P3 ;  /* 0x00007300000b2a11 */ /* 0x000fe200018f0c03 */
[----:B------:R-:W-:Y:S01]  /*8210*/  @P0 IMAD.IADD R0, R7, 0x1, R5 ;  /* 0x0000000107000824 */ /* 0x000fe200078e0205 */
[----:B------:R-:W-:Y:S01]  /*8220*/  @P0 LEA R8, P3, R6, c[0x0][0x1c8], 0x1 ;  /* 0x0000720006080a11 */ /* 0x000fe200078608ff */
[C---:B------:R-:W-:Y:S02]  /*8230*/  @P1 IMAD.SHL.U32 R5, R76.reuse, 0x2, RZ ;  /* 0x000000024c051824 */ /* 0x040fe400078e00ff */
[----:B------:R-:W-:Y:S01]  /*8240*/  @P2 IMAD.SHL.U32 R3, R76, 0x2, RZ ;  /* 0x000000024c032824 */ /* 0x000fe200078e00ff */
[----:B------:R-:W-:Y:S01]  /*8250*/  @P0 LEA.HI.X R9, R6, c[0x0][0x1cc], R0, 0x1, P3 ;  /* 0x0000730006090a11 */ /* 0x000fe200018f0c00 */
[----:B------:R-:W-:Y:S01]  /*8260*/  @P0 IMAD.SHL.U32 R0, R76, 0x2, RZ ;  /* 0x000000024c000824 */ /* 0x000fe200078e00ff */
[----:B------:R3:W-:Y:S04]  /*8270*/  @P1 LDGSTS.E.BYPASS.LTC128B.128 [R5+0x4900], [R12.64], !P5 ;  /* 0x049000000c051fae */ /* 0x0007e8000e901d48 */
[----:B------:R3:W-:Y:S04]  /*8280*/  @P2 LDGSTS.E.BYPASS.LTC128B.128 [R3+0x5100], [R10.64], !P5 ;  /* 0x051000000a032fae */ /* 0x0007e8000e901d48 */
[----:B------:R3:W-:Y:S01]  /*8290*/  @P0 LDGSTS.E.BYPASS.LTC128B.128 [R0+0x5900], [R8.64], !P5 ;  /* 0x0590000008000fae */ /* 0x0007e2000e901d48 */
[----:B------:R-:W-:-:S03]  /*82a0*/  ISETP.LT.AND P0, PT, RZ, c[0x0][0x27c], PT ;  /* 0x00009f00ff007a0c */ /* 0x000fc60003f01270 */
[----:B------:R-:W0:Y:S10]  /*82b0*/  LDGDEPBAR ;  /* 0x00000000000079af */ /* 0x000e340000000000 */
[----:B------:R-:W-:Y:S05]  /*82c0*/  @P0 BRA `(.L_x_382) ;  /* 0x0000002000000947 */ /* 0x000fea0003800000 */
[----:B------:R-:W-:-:S04]  /*82d0*/  DEPBAR.LE SB0, 0x1 ;  /* 0x000080400000791a */ /* 0x000fc80000000000 */
[----:B------:R-:W-:Y:S05]  /*82e0*/  BRA `(.L_x_383) ;  /* 0x00004d9000007947 */ /* 0x000fea0003800000 */
.L_x_382:
[----:B------:R-:W-:Y:S01]  /*82f0*/  ULDC.U8 UR4, c[0x0][0x298] ;  /* 0x0000a60000047ab9 */ /* 0x000fe20000000000 */
[----:B---3-5:R-:W-:Y:S01]  /*8300*/  SHF.R.S32.HI R0, RZ, 0x1f, R147 ;  /* 0x0000001fff007819 */ /* 0x028fe20000011493 */
[C---:B------:R-:W-:Y:S01]  /*8310*/  IMAD.WIDE.U32 R12, R147.reuse, c[0x0][0x280], RZ ;  /* 0x0000a000930c7a25 */ /* 0x040fe200078e00ff */
[----:B------:R-:W-:Y:S01]  /*8320*/  ISETP.NE.AND P0, PT, RZ, UR4, PT ;  /* 0x00000004ff007c0c */ /* 0x000fe2000bf05270 */
[----:B------:R-:W-:Y:S01]  /*8330*/  BSSY B2, `(.L_x_383) ;  /* 0x00004d4000027945 */ /* 0x000fe20003800000 */
[-C--:B------:R-:W-:Y:S01]  /*8340*/  LEA.HI R6, R228, R212.reuse, RZ, 0x2 ;  /* 0x000000d4e4067211 */ /* 0x080fe200078f10ff */
[C---:B------:R-:W-:Y:S02]  /*8350*/  IMAD R3, R0.reuse, c[0x0][0x280], RZ ;  /* 0x0000a00000037a24 */ /* 0x040fe400078e02ff */
[----:B------:R-:W-:Y:S01]  /*8360*/  IMAD R0, R0, c[0x0][0x290], RZ ;  /* 0x0000a40000007a24 */ /* 0x000fe200078e02ff */
[----:B------:R-:W-:Y:S01]  /*8370*/  LOP3.LUT R5, R6, 0xfffffffc, RZ, 0xc0, !PT ;  /* 0xfffffffc06057812 */ /* 0x000fe200078ec0ff */
[C---:B------:R-:W-:Y:S01]  /*8380*/  IMAD R3, R147.reuse, c[0x0][0x284], R3 ;  /* 0x0000a10093037a24 */ /* 0x040fe200078e0203 */
[----:B------:R-:W-:Y:S01]  /*8390*/  SHF.R.S32.HI R58, RZ, 0x2, R6 ;  /* 0x00000002ff3a7819 */ /* 0x000fe20000011406 */
[----:B------:R-:W-:Y:S01]  /*83a0*/  IMAD R0, R147, c[0x0][0x294], R0 ;  /* 0x0000a50093007a24 */ /* 0x000fe200078e0200 */
[----:B------:R-:W-:Y:S01]  /*83b0*/  IADD3 R5, -R5, R212, RZ ;  /* 0x000000d405057210 */ /* 0x000fe20007ffe1ff */
[----:B------:R-:W-:Y:S01]  /*83c0*/  IMAD.WIDE.U32 R10, R147, c[0x0][0x290], RZ ;  /* 0x0000a400930a7a25 */ /* 0x000fe200078e00ff */
[----:B------:R-:W-:-:S02]  /*83d0*/  IADD3 R24, R226, R58, RZ ;  /* 0x0000003ae2187210 */ /* 0x000fc40007ffe0ff */
[----:B------:R-:W-:Y:S01]  /*83e0*/  IADD3 R9, R3, R13, RZ ;  /* 0x0000000d03097210 */ /* 0x000fe20007ffe0ff */
[----:B------:R-:W-:Y:S01]  /*83f0*/  IMAD.IADD R7, R0, 0x1, R11 ;  /* 0x0000000100077824 */ /* 0x000fe200078e020b */
[C---:B------:R-:W-:Y:S01]  /*8400*/  SHF.L.U32 R29, R5.reuse, 0x3, RZ ;  /* 0x00000003051d7819 */ /* 0x040fe200000006ff */
[----:B------:R-:W-:Y:S01]  /*8410*/  IMAD R0, R5, 0x20, R24 ;  /* 0x0000002005007824 */ /* 0x000fe200078e0218 */
[----:B------:R-:W-:Y:S05]  /*8420*/  @!P0 BRA `(.L_x_384) ;  /* 0x0000271000008947 */ /* 0x000fea0003800000 */
[----:B------:R-:W-:Y:S01]  /*8430*/  ISETP.NE.AND P1, PT, R231, 0x1, PT ;  /* 0x00000001e700780c */ /* 0x000fe20003f25270 */
[----:B------:R-:W-:Y:S01]  /*8440*/  IMAD.MOV.U32 R8, RZ, RZ, R12 ;  /* 0x000000ffff087224 */ /* 0x000fe200078e000c */
[----:B------:R-:W-:Y:S01]  /*8450*/  MOV R6, R10 ;  /* 0x0000000a00067202 */ /* 0x000fe20000000f00 */
[----:B------:R-:W-:Y:S01]  /*8460*/  BSSY B0, `(.L_x_385) ;  /* 0x000002e000007945 */ /* 0x000fe20003800000 */
[----:B------:R-:W-:Y:S01]  /*8470*/  IMAD.SHL.U32 R17, R5, 0x4, RZ ;  /* 0x0000000405117824 */ /* 0x000fe200078e00ff */
[----:B------:R-:W-:Y:S01]  /*8480*/  CS2R R38, SRZ ;  /* 0x0000000000267805 */ /* 0x000fe2000001ff00 */
[----:B------:R-:W-:Y:S01]  /*8490*/  CS2R R26, SRZ ;  /* 0x00000000001a7805 */ /* 0x000fe2000001ff00 */
[----:B------:R-:W-:Y:S01]  /*84a0*/  CS2R R14, SRZ ;  /* 0x00000000000e7805 */ /* 0x000fe2000001ff00 */
[----:B------:R-:W-:Y:S01]  /*84b0*/  CS2R R30, SRZ ;  /* 0x00000000001e7805 */ /* 0x000fe2000001ff00 */
[----:B------:R-:W-:-:S04]  /*84c0*/  CS2R R18, SRZ ;  /* 0x0000000000127805 */ /* 0x000fc8000001ff00 */
[----:B------:R-:W-:-:S05]  /*84d0*/  @P1 IMAD.HI.U32 R3, R0, c[0x0][0x2c8], RZ ;  /* 0x0000b20000031a27 */ /* 0x000fca00078e00ff */
[----:B------:R-:W-:-:S04]  /*84e0*/  @P1 SHF.R.U32.HI R0, RZ, c[0x0][0x2cc], R3 ;  /* 0x0000b300ff001a19 */ /* 0x000fc80000011603 */
[----:B------:R-:W-:Y:S01]  /*84f0*/  SHF.R.S32.HI R3, RZ, 0x1f, R0 ;  /* 0x0000001fff037819 */ /* 0x000fe20000011400 */
[----:B------:R-:W-:-:S04]  /*8500*/  IMAD.WIDE.U32 R8, R0, c[0x0][0x280], R8 ;  /* 0x0000a00000087a25 */ /* 0x000fc800078e0008 */
[C---:B------:R-:W-:Y:S01]  /*8510*/  IMAD R11, R3.reuse, c[0x0][0x280], RZ ;  /* 0x0000a000030b7a24 */ /* 0x040fe200078e02ff */
[----:B------:R-:W-:Y:S01]  /*8520*/  LEA R21, P1, R8, c[0x0][0x270], 0x1 ;  /* 0x00009c0008157a11 */ /* 0x000fe200078208ff */
[----:B------:R-:W-:Y:S02]  /*8530*/  IMAD R10, R3, c[0x0][0x290], RZ ;  /* 0x0000a400030a7a24 */ /* 0x000fe400078e02ff */
[----:B------:R-:W-:-:S04]  /*8540*/  IMAD.WIDE.U32 R6, R0, c[0x0][0x290], R6 ;  /* 0x0000a40000067a25 */ /* 0x000fc800078e0006 */
[----:B------:R-:W-:Y:S01]  /*8550*/  IMAD R3, R0, c[0x0][0x284], R11 ;  /* 0x0000a10000037a24 */ /* 0x000fe200078e020b */
[----:B------:R-:W-:Y:S01]  /*8560*/  LEA R22, P0, R6, c[0x0][0x288], 0x1 ;  /* 0x0000a20006167a11 */ /* 0x000fe200078008ff */
[----:B------:R-:W-:Y:S02]  /*8570*/  IMAD R0, R0, c[0x0][0x294], R10 ;  /* 0x0000a50000007a24 */ /* 0x000fe400078e020a */
[----:B------:R-:W-:-:S03]  /*8580*/  IMAD.IADD R3, R9, 0x1, R3 ;  /* 0x0000000109037824 */ /* 0x000fc600078e0203 */
[----:B------:R-:W-:Y:S02]  /*8590*/  IADD3 R0, R7, R0, RZ ;  /* 0x0000000007007210 */ /* 0x000fe40007ffe0ff */
[----:B------:R-:W-:Y:S02]  /*85a0*/  LEA.HI.X R20, R8, c[0x0][0x274], R3, 0x1, P1 ;  /* 0x00009d0008147a11 */ /* 0x000fe400008f0c03 */
[----:B------:R-:W-:Y:S01]  /*85b0*/  LEA.HI.X R16, R6, c[0x0][0x28c], R0, 0x1, P0 ;  /* 0x0000a30006107a11 */ /* 0x000fe200000f0c00 */
[----:B------:R1:W2:Y:S01]  /*85c0*/  SHFL.IDX PT, R8, R21, RZ, 0x1c1f ;  /* 0x001c1fff15087589 */ /* 0x0002a200000e0000 */
[----:B------:R-:W-:-:S03]  /*85d0*/  ISETP.GE.AND P0, PT, R24, R25, PT ;  /* 0x000000191800720c */ /* 0x000fc60003f06270 */
[----:B------:R1:W3:Y:S04]  /*85e0*/  SHFL.IDX PT, R6, R22, RZ, 0x1c1f ;  /* 0x001c1fff16067589 */ /* 0x0002e800000e0000 */
[----:B------:R1:W4:Y:S04]  /*85f0*/  SHFL.IDX PT, R9, R20, RZ, 0x1c1f ;  /* 0x001c1fff14097589 */ /* 0x00032800000e0000 */
[----:B------:R1:W1:Y:S02]  /*8600*/  SHFL.IDX PT, R7, R16, RZ, 0x1c1f ;  /* 0x001c1fff10077589 */ /* 0x00026400000e0000 */
[----:B------:R-:W-:Y:S05]  /*8610*/  @P0 BRA `(.L_x_386) ;  /* 0x0000012000000947 */ /* 0x000fea0003800000 */
[C---:B------:R-:W-:Y:S01]  /*8620*/  IADD3 R3, R17.reuse, 0x10, RZ ;  /* 0x0000001011037810 */ /* 0x040fe20007ffe0ff */
[----:B------:R-:W-:Y:S01]  /*8630*/  CS2R R14, SRZ ;  /* 0x00000000000e7805 */ /* 0x000fe2000001ff00 */
[----:B------:R-:W-:Y:S01]  /*8640*/  ISETP.GE.AND P1, PT, R17, c[0x0][0x27c], PT ;  /* 0x00009f0011007a0c */ /* 0x000fe20003f26270 */
[----:B------:R-:W-:Y:S01]  /*8650*/  CS2R R18, SRZ ;  /* 0x0000000000127805 */ /* 0x000fe2000001ff00 */
[----:B------:R-:W-:Y:S01]  /*8660*/  ISETP.GE.AND P0, PT, R3, c[0x0][0x27c], PT ;  /* 0x00009f0003007a0c */ /* 0x000fe20003f06270 */
[----:B------:R-:W-:Y:S01]  /*8670*/  CS2R R26, SRZ ;  /* 0x00000000001a7805 */ /* 0x000fe2000001ff00 */
[----:B------:R-:W-:-:S09]  /*8680*/  CS2R R30, SRZ ;  /* 0x00000000001e7805 */ /* 0x000fd2000001ff00 */
[----:B--2-4-:R-:W-:Y:S02]  /*8690*/  @!P1 IMAD.WIDE R12, R17, 0x2, R8 ;  /* 0x00000002110c9825 */ /* 0x014fe400078e0208 */
[----:B------:R-:W-:-:S03]  /*86a0*/  @!P0 SHF.R.S32.HI R0, RZ, 0x1f, R3 ;  /* 0x0000001fff008819 */ /* 0x000fc60000011403 */
[----:B------:R2:W5:Y:S01]  /*86b0*/  @!P1 LD.E.64 R14, [R12.64] ;  /* 0x000000080c0e9980 */ /* 0x000562000c101b00 */
[----:B------:R-:W-:-:S04]  /*86c0*/  @!P0 LEA.HI R0, R0, R3, RZ, 0x2 ;  /* 0x0000000300008211 */ /* 0x000fc800078f10ff */
[----:B------:R-:W-:-:S05]  /*86d0*/  @!P0 LOP3.LUT R0, R0, 0xfffffffc, RZ, 0xc0, !PT ;  /* 0xfffffffc00008812 */ /* 0x000fca00078ec0ff */
[----:B------:R-:W-:-:S04]  /*86e0*/  @!P0 IMAD.WIDE R10, R0, 0x2, R8 ;  /* 0x00000002000a8825 */ /* 0x000fc800078e0208 */
[--C-:B-1-3--:R-:W-:Y:S01]  /*86f0*/  @!P0 IMAD.WIDE R8, R0, 0x2, R6.reuse ;  /* 0x0000000200088825 */ /* 0x10afe200078e0206 */
[----:B------:R2:W5:Y:S03]  /*8700*/  @!P0 LD.E.64 R26, [R10.64] ;  /* 0x000000080a1a8980 */ /* 0x000566000c101b00 */
[----:B------:R-:W-:Y:S01]  /*8710*/  @!P1 IMAD.WIDE R6, R17, 0x2, R6 ;  /* 0x0000000211069825 */ /* 0x000fe200078e0206 */
[----:B------:R2:W5:Y:S04]  /*8720*/  @!P0 LD.E.64 R30, [R8.64] ;  /* 0x00000008081e8980 */ /* 0x000568000c101b00 */
[----:B------:R2:W5:Y:S02]  /*8730*/  @!P1 LD.E.64 R18, [R6.64] ;  /* 0x0000000806129980 */ /* 0x000564000c101b00 */
.L_x_386:
[----:B------:R-:W-:Y:S05]  /*8740*/  BSYNC B0 ;  /* 0x0000000000007941 */ /* 0x000fea0003800000 */
.L_x_385:
[----:B------:R-:W-:Y:S01]  /*8750*/  IADD3 R0, R24, 0x20, RZ ;  /* 0x0000002018007810 */ /* 0x000fe20007ffe0ff */
[----:B--2--5:R-:W-:Y:S01]  /*8760*/  IMAD.MOV.U32 R10, RZ, RZ, R26 ;  /* 0x000000ffff0a7224 */ /* 0x024fe200078e001a */
[----:B----4-:R2:W4:Y:S01]  /*8770*/  SHFL.IDX PT, R9, R20, 0x1, 0x1c1f ;  /* 0x003c1f0014097f89 */ /* 0x01052200000e0000 */
[----:B------:R-:W-:Y:S01]  /*8780*/  IMAD.MOV.U32 R5, RZ, RZ, R27 ;  /* 0x000000ffff057224 */ /* 0x000fe200078e001b */
[----:B------:R-:W-:Y:S01]  /*8790*/  ISETP.GE.AND P0, PT, R0, R25, PT ;  /* 0x000000190000720c */ /* 0x000fe20003f06270 */
[----:B------:R-:W-:Y:S01]  /*87a0*/  IMAD.MOV.U32 R3, RZ, RZ, R14 ;  /* 0x000000ffff037224 */ /* 0x000fe200078e000e */
[----:B------:R2:W3:Y:S01]  /*87b0*/  SHFL.IDX PT, R8, R21, 0x1, 0x1c1f ;  /* 0x003c1f0015087f89 */ /* 0x0004e200000e0000 */
[----:B------:R-:W-:Y:S01]  /*87c0*/  IMAD.MOV.U32 R0, RZ, RZ, R15 ;  /* 0x000000ffff007224 */ /* 0x000fe200078e000f */
[----:B------:R-:W-:Y:S01]  /*87d0*/  PRMT R61, R5, 0x5410, R10 ;  /* 0x00005410053d7816 */ /* 0x000fe2000000000a */
[----:B------:R-:W-:Y:S01]  /*87e0*/  IMAD.MOV.U32 R5, RZ, RZ, R31 ;  /* 0x000000ffff057224 */ /* 0x000fe200078e001f */
[----:B------:R-:W-:Y:S01]  /*87f0*/  MOV R10, R30 ;  /* 0x0000001e000a7202 */ /* 0x000fe20000000f00 */
[----:B-1----:R2:W1:Y:S01]  /*8800*/  SHFL.IDX PT, R7, R16, 0x1, 0x1c1f ;  /* 0x003c1f0010077f89 */ /* 0x00246200000e0000 */
[----:B------:R-:W-:Y:S01]  /*8810*/  PRMT R59, R0, 0x5410, R3 ;  /* 0x00005410003b7816 */ /* 0x000fe20000000003 */
[----:B------:R-:W-:Y:S01]  /*8820*/  IMAD.MOV.U32 R3, RZ, RZ, R18 ;  /* 0x000000ffff037224 */ /* 0x000fe200078e0012 */
[----:B------:R-:W-:Y:S01]  /*8830*/  MOV R0, R19 ;  /* 0x0000001300007202 */ /* 0x000fe20000000f00 */
[----:B---3--:R2:W3:Y:S01]  /*8840*/  SHFL.IDX PT, R6, R22, 0x1, 0x1c1f ;  /* 0x003c1f0016067f89 */ /* 0x0084e200000e0000 */
[----:B------:R-:W-:Y:S01]  /*8850*/  BSSY B0, `(.L_x_387) ;  /* 0x0000019000007945 */ /* 0x000fe20003800000 */
[----:B------:R-:W-:Y:S01]  /*8860*/  PRMT R60, R5, 0x5410, R10 ;  /* 0x00005410053c7816 */ /* 0x000fe2000000000a */
[----:B------:R-:W-:Y:S01]  /*8870*/  CS2R R32, SRZ ;  /* 0x0000000000207805 */ /* 0x000fe2000001ff00 */
[----:B------:R-:W-:Y:S01]  /*8880*/  PRMT R28, R0, 0x5410, R3 ;  /* 0x00005410001c7816 */ /* 0x000fe20000000003 */
[----:B------:R-:W-:Y:S01]  /*8890*/  CS2R R36, SRZ ;  /* 0x0000000000247805 */ /* 0x000fe2000001ff00 */
[----:B------:R-:W-:Y:S01]  /*88a0*/  CS2R R34, SRZ ;  /* 0x0000000000227805 */ /* 0x000fe2000001ff00 */
        /* <DEDUP_REMOVED lines=8> */
[----:B----4-:R-:W-:Y:S02]  /*8930*/  @!P1 IMAD.WIDE R12, R17, 0x2, R8 ;  /* 0x00000002110c9825 */ /* 0x010fe400078e0208 */
        /* <DEDUP_REMOVED lines=10> */
.L_x_388:
[----:B------:R-:W-:Y:S05]  /*89e0*/  BSYNC B0 ;  /* 0x0000000000007941 */ /* 0x000fea0003800000 */
.L_x_387:
[----:B------:R-:W-:Y:S01]  /*89f0*/  IADD3 R0, R24, 0x40, RZ ;  /* 0x0000004018007810 */ /* 0x000fe20007ffe0ff */
[----:B----45:R-:W-:Y:S01]  /*8a00*/  IMAD.MOV.U32 R10, RZ, RZ, R38 ;  /* 0x000000ffff0a7224 */ /* 0x030fe200078e0026 */
[----:B------:R4:W2:Y:S01]  /*8a10*/  SHFL.IDX PT, R9, R20, 0x2, 0x1c1f ;  /* 0x005c1f0014097f89 */ /* 0x0008a200000e0000 */
        /* <DEDUP_REMOVED lines=29> */
[----:B--2---:R-:W-:Y:S02]  /*8bf0*/  @!P1 IMAD.WIDE R12, R17, 0x2, R8 ;  /* 0x00000002110c9825 */ /* 0x004fe400078e0208 */
        /* <DEDUP_REMOVED lines=10> */
.L_x_390:
[----:B------:R-:W-:Y:S05]  /*8ca0*/  BSYNC B0 ;  /* 0x0000000000007941 */ /* 0x000fea0003800000 */
.L_x_389:
[----:B------:R-:W-:Y:S01]  /*8cb0*/  IADD3 R0, R24, 0x60, RZ ;  /* 0x0000006018007810 */ /* 0x000fe20007ffe0ff */
[----:B--2--5:R-:W-:Y:S01]  /*8cc0*/  IMAD.MOV.U32 R10, RZ, RZ, R44 ;  /* 0x000000ffff0a7224 */ /* 0x024fe200078e002c */
[----:B------:R2:W4:Y:S01]  /*8cd0*/  SHFL.IDX PT, R9, R20, 0x3, 0x1c1f ;  /* 0x007c1f0014097f89 */ /* 0x00052200000e0000 */
        /* <DEDUP_REMOVED lines=38> */
.L_x_392:
[----:B------:R-:W-:Y:S05]  /*8f40*/  BSYNC B0 ;  /* 0x0000000000007941 */ /* 0x000fea0003800000 */
.L_x_391:
[----:B------:R-:W-:Y:S01]  /*8f50*/  SHF.R.S32.HI R0, RZ, 0x1f, R58 ;  /* 0x0000001fff007819 */ /* 0x000fe2000001143a */
[----:B---345:R-:W-:Y:S01]  /*8f60*/  IMAD.MOV.U32 R6, RZ, RZ, R54 ;  /* 0x000000ffff067224 */ /* 0x038fe200078e0036 */
[----:B------:R-:W-:-:S04]  /*8f70*/  DEPBAR.LE SB0, 0x1 ;  /* 0x000080400000791a */ /* 0x000fc80000000000 */
[----:B------:R-:W-:Y:S01]  /*8f80*/  LEA.HI R0, R0, R58, RZ, 0x3 ;  /* 0x0000003a00007211 */ /* 0x000fe200078f18ff */
[----:B------:R-:W-:Y:S01]  /*8f90*/  IMAD.MOV.U32 R5, RZ, RZ, R55 ;  /* 0x000000ffff057224 */ /* 0x000fe200078e0037 */
[----:B------:R-:W-:Y:S01]  /*8fa0*/  BSSY B1, `(.L_x_393) ;  /* 0x0000082000017945 */ /* 0x000fe20003800000 */
[----:B------:R-:W-:Y:S01]  /*8fb0*/  IMAD.MOV.U32 R3, RZ, RZ, R48 ;  /* 0x000000ffff037224 */ /* 0x000fe200078e0030 */
[----:B------:R-:W-:Y:S01]  /*8fc0*/  LOP3.LUT R0, R0, 0xfffffff8, RZ, 0xc0, !PT ;  /* 0xfffffff800007812 */ /* 0x000fe200078ec0ff */
[----:B-1----:R-:W-:Y:S01]  /*8fd0*/  IMAD.MOV.U32 R7, RZ, RZ, R53 ;  /* 0x000000ffff077224 */ /* 0x002fe200078e0035 */
[----:B------:R-:W-:Y:S02]  /*8fe0*/  PRMT R72, R5, 0x5410, R6 ;  /* 0x0000541005487816 */ /* 0x000fe40000000006 */
[----:B------:R-:W-:Y:S01]  /*8ff0*/  PRMT R70, R3, 0x7610, R70 ;  /* 0x0000761003467816 */ /* 0x000fe20000000046 */
[----:B------:R-:W-:-:S04]  /*9000*/  IMAD.IADD R0, R58, 0x1, -R0 ;  /* 0x000000013a007824 */ /* 0x000fc800078e0a00 */
[C---:B------:R-:W-:Y:S01]  /*9010*/  IMAD.SHL.U32 R6, R0.reuse, 0x40, RZ ;  /* 0x0000004000067824 */ /* 0x040fe200078e00ff */
[----:B------:R-:W-:Y:S01]  /*9020*/  BAR.SYNC.DEFER_BLOCKING 0x0 ;  /* 0x0000000000007b1d */ /* 0x000fe20000010000 */
[----:B------:R-:W-:-:S03]  /*9030*/  LOP3.LUT P1, RZ, R0, 0x4, RZ, 0xc0, !PT ;  /* 0x0000000400ff7812 */ /* 0x000fc6000782c0ff */
[----:B------:R-:W-:Y:S01]  /*9040*/  LOP3.LUT R0, R6, 0x1c0, RZ, 0xc0, !PT ;  /* 0x000001c006007812 */ /* 0x000fe200078ec0ff */
[----:B------:R-:W-:-:S03]  /*9050*/  IMAD.MOV.U32 R6, RZ, RZ, R52 ;  /* 0x000000ffff067224 */ /* 0x000fc600078e0034 */
[----:B------:R-:W-:Y:S02]  /*9060*/  LOP3.LUT R5, R0, 0x18, R29, 0xf8, !PT ;  /* 0x0000001800057812 */ /* 0x000fe400078ef81d */
[----:B------:R-:W-:Y:S01]  /*9070*/  SHF.R.U32.HI R3, RZ, 0x3, R0 ;  /* 0x00000003ff037819 */ /* 0x000fe20000011600 */
[----:B------:R-:W-:Y:S01]  /*9080*/  IMAD.MOV.U32 R0, RZ, RZ, R49 ;  /* 0x000000ffff007224 */ /* 0x000fe200078e0031 */
[----:B------:R-:W-:Y:S01]  /*9090*/  PRMT R70, R70, 0x5410, R6 ;  /* 0x0000541046467816 */ /* 0x000fe20000000006 */
[----:B------:R-:W-:Y:S01]  /*90a0*/  IMAD.MOV.U32 R6, RZ, RZ, R50 ;  /* 0x000000ffff067224 */ /* 0x000fe200078e0032 */
[----:B------:R-:W-:Y:S01]  /*90b0*/  LOP3.LUT R5, R5, R3, RZ, 0x3c, !PT ;  /* 0x0000000305057212 */ /* 0x000fe200078e3cff */
[----:B------:R-:W-:Y:S01]  /*90c0*/  IMAD.IADD R3, R25, 0x1, -R226 ;  /* 0x0000000119037824 */ /* 0x000fe200078e0ae2 */
[----:B------:R-:W-:-:S03]  /*90d0*/  PRMT R29, R0, 0x7610, R29 ;  /* 0x00007610001d7816 */ /* 0x000fc6000000001d */
[----:B------:R-:W-:Y:S01]  /*90e0*/  IMAD R0, R211, 0x200, R5 ;  /* 0x00000200d3007824 */ /* 0x000fe200078e0205 */
[----:B------:R-:W-:Y:S01]  /*90f0*/  IMNMX R24, R3, 0x80, PT ;  /* 0x0000008003187817 */ /* 0x000fe20003800200 */
[----:B------:R-:W-:Y:S01]  /*9100*/  IMAD.MOV.U32 R5, RZ, RZ, R51 ;  /* 0x000000ffff057224 */ /* 0x000fe200078e0033 */
[----:B------:R-:W-:Y:S02]  /*9110*/  PRMT R29, R29, 0x5410, R7 ;  /* 0x000054101d1d7816 */ /* 0x000fe40000000007 */
[----:B------:R-:W-:Y:S02]  /*9120*/  ISETP.GE.AND P0, PT, R58, R24, PT ;  /* 0x000000183a00720c */ /* 0x000fe40003f06270 */
[C---:B------:R-:W-:Y:S02]  /*9130*/  IADD3 R3, R0.reuse, 0x20, RZ ;  /* 0x0000002000037810 */ /* 0x040fe40007ffe0ff */
[----:B------:R-:W-:Y:S02]  /*9140*/  @P1 IADD3 R3, R0, -0x20, RZ ;  /* 0xffffffe000031810 */ /* 0x000fe40007ffe0ff */
[----:B------:R-:W-:-:S02]  /*9150*/  PRMT R25, R5, 0x5410, R6 ;  /* 0x0000541005197816 */ /* 0x000fc40000000006 */
[----:B--2---:R-:W-:Y:S02]  /*9160*/  LEA R22, R0, 0x6100, 0x1 ;  /* 0x0000610000167811 */ /* 0x004fe400078e08ff */
[----:B------:R-:W-:-:S03]  /*9170*/  LEA R23, R3, 0x6100, 0x1 ;  /* 0x0000610003177811 */ /* 0x000fc600078e08ff */
[----:B------:R-:W-:Y:S05]  /*9180*/  @P0 BRA `(.L_x_394) ;  /* 0x0000063000000947 */ /* 0x000fea0003800000 */
[----:B------:R-:W-:Y:S01]  /*9190*/  ISETP.GE.AND P0, PT, R17, c[0x0][0x27c], PT ;  /* 0x00009f0011007a0c */ /* 0x000fe20003f06270 */
[----:B------:R-:W-:-:S12]  /*91a0*/  BSSY B0, `(.L_x_395) ;  /* 0x0000030000007945 */ /* 0x000fd80003800000 */
[----:B------:R-:W-:Y:S05]  /*91b0*/  @P0 BRA `(.L_x_396) ;  /* 0x000002e000000947 */ /* 0x000fea0003800000 */
[----:B------:R-:W1:Y:S01]  /*91c0*/  LDS.128 R8, [R22] ;  /* 0x0000000016087984 */ /* 0x000e620000000c00 */
[----:B------:R-:W-:Y:S02]  /*91d0*/  SHF.R.U64 R0, R14, 0x10, R15 ;  /* 0x000000100e007819 */ /* 0x000fe4000000120f */
[----:B------:R-:W-:Y:S02]  /*91e0*/  SHF.R.U32.HI R6, RZ, 0x10, R19 ;  /* 0x00000010ff067819 */ /* 0x000fe40000011613 */
[----:B------:R-:W-:Y:S02]  /*91f0*/  SHF.R.U32.HI R3, RZ, 0x10, R15 ;  /* 0x00000010ff037819 */ /* 0x000fe4000001160f */
[----:B------:R-:W-:Y:S02]  /*9200*/  SHF.R.U64 R5, R18, 0x10, R19 ;  /* 0x0000001012057819 */ /* 0x000fe40000001213 */
[----:B------:R-:W-:Y:S02]  /*9210*/  PRMT R14, R59, 0x5432, R0 ;  /* 0x000054323b0e7816 */ /* 0x000fe40000000000 */
[----:B------:R-:W-:-:S02]  /*9220*/  PRMT R0, R28, 0x5410, R6 ;  /* 0x000054101c007816 */ /* 0x000fc40000000006 */
[----:B------:R-:W-:Y:S02]  /*9230*/  PRMT R3, R59, 0x5410, R3 ;  /* 0x000054103b037816 */ /* 0x000fe40000000003 */
[----:B------:R-:W-:Y:S01]  /*9240*/  PRMT R13, R28, 0x5432, R5 ;  /* 0x000054321c0d7816 */ /* 0x000fe20000000005 */
[C---:B------:R-:W-:Y:S01]  /*9250*/  IMAD.U32 R18, R0.reuse, 0x10000, RZ ;  /* 0x0001000000127824 */ /* 0x040fe200078e00ff */
[----:B------:R-:W-:Y:S01]  /*9260*/  LOP3.LUT R21, R0, 0xffff0000, RZ, 0xc0, !PT ;  /* 0xffff000000157812 */ /* 0x000fe200078ec0ff */
[----:B------:R-:W-:Y:S02]  /*9270*/  IMAD.U32 R19, R3, 0x10000, RZ ;  /* 0x0001000003137824 */ /* 0x000fe400078e00ff */
[C---:B------:R-:W-:Y:S01]  /*9280*/  IMAD.U32 R20, R13.reuse, 0x10000, RZ ;  /* 0x000100000d147824 */ /* 0x040fe200078e00ff */
[----:B------:R-:W-:Y:S02]  /*9290*/  LOP3.LUT R13, R13, 0xffff0000, RZ, 0xc0, !PT ;  /* 0xffff00000d0d7812 */ /* 0x000fe400078ec0ff */
[C---:B-1----:R-:W-:Y:S01]  /*92a0*/  LOP3.LUT R5, R10.reuse, 0xffff0000, RZ, 0xc0, !PT ;  /* 0xffff00000a057812 */ /* 0x042fe200078ec0ff */
[----:B------:R-:W-:Y:S01]  /*92b0*/  IMAD.U32 R6, R10, 0x10000, RZ ;  /* 0x000100000a067824 */ /* 0x000fe200078e00ff */
[C---:B------:R-:W-:Y:S01]  /*92c0*/  LOP3.LUT R10, R11.reuse, 0xffff0000, RZ, 0xc0, !PT ;  /* 0xffff00000b0a7812 */ /* 0x040fe200078ec0ff */
[----:B------:R-:W-:Y:S01]  /*92d0*/  IMAD.U32 R12, R11, 0x10000, RZ ;  /* 0x000100000b0c7824 */ /* 0x000fe200078e00ff */
[----:B------:R-:W-:Y:S01]  /*92e0*/  LOP3.LUT R11, R3, 0xffff0000, RZ, 0xc0, !PT ;  /* 0xffff0000030b7812 */ /* 0x000fe200078ec0ff */
[CC--:B------:R-:W-:Y:S01]  /*92f0*/  FMUL.FTZ R3, R5.reuse, R18.reuse ;  /* 0x0000001205037220 */ /* 0x0c0fe20000410000 */
[C---:B------:R-:W-:Y:S01]  /*9300*/  SHF.L.U32 R15, R8.reuse, 0x10, RZ ;  /* 0x00000010080f7819 */ /* 0x040fe200000006ff */
[----:B------:R-:W-:Y:S01]  /*9310*/  FMUL.FTZ R5, R5, R19 ;  /* 0x0000001305057220 */ /* 0x000fe20000410000 */
[----:B------:R-:W-:Y:S01]  /*9320*/  LOP3.LUT R7, R8, 0xffff0000, RZ, 0xc0, !PT ;  /* 0xffff000008077812 */ /* 0x000fe200078ec0ff */
[----:B------:R-:W-:Y:S01]  /*9330*/  FMUL.FTZ R0, R10, R21 ;  /* 0x000000150a007220 */ /* 0x000fe20000410000 */
[C---:B------:R-:W-:Y:S01]  /*9340*/  SHF.L.U32 R16, R9.reuse, 0x10, RZ ;  /* 0x0000001009107819 */ /* 0x040fe200000006ff */
[C---:B------:R-:W-:Y:S01]  /*9350*/  FFMA.FTZ R19, R6.reuse, R19, -R3 ;  /* 0x0000001306137223 */ /* 0x040fe20000010803 */
[----:B------:R-:W-:Y:S01]  /*9360*/  LOP3.LUT R8, R9, 0xffff0000, RZ, 0xc0, !PT ;  /* 0xffff000009087812 */ /* 0x000fe200078ec0ff */
[----:B------:R-:W-:Y:S01]  /*9370*/  FFMA.FTZ R18, R6, R18, R5 ;  /* 0x0000001206127223 */ /* 0x000fe20000010005 */
[----:B------:R-:W-:Y:S01]  /*9380*/  SHF.L.U32 R9, R14, 0x10, RZ ;  /* 0x000000100e097819 */ /* 0x000fe200000006ff */
[----:B------:R-:W-:Y:S01]  /*9390*/  FFMA.FTZ R6, R12, R11, -R0 ;  /* 0x0000000b0c067223 */ /* 0x000fe20000010800 */
[----:B------:R-:W-:Y:S01]  /*93a0*/  LOP3.LUT R14, R14, 0xffff0000, RZ, 0xc0, !PT ;  /* 0xffff00000e0e7812 */ /* 0x000fe200078ec0ff */
[----:B------:R-:W-:-:S02]  /*93b0*/  FMUL.FTZ R5, R7, R20 ;  /* 0x0000001407057220 */ /* 0x000fc40000410000 */
[----:B------:R-:W-:Y:S02]  /*93c0*/  FMUL.FTZ R0, R8, R13 ;  /* 0x0000000d08007220 */ /* 0x000fe40000410000 */
[----:B------:R-:W-:Y:S02]  /*93d0*/  FMUL.FTZ R10, R10, R11 ;  /* 0x0000000b0a0a7220 */ /* 0x000fe40000410000 */
[-C--:B------:R-:W-:Y:S02]  /*93e0*/  FMUL.FTZ R3, R7, R9.reuse ;  /* 0x0000000907037220 */ /* 0x080fe40000410000 */
[----:B------:R-:W-:Y:S02]  /*93f0*/  FMUL.FTZ R8, R8, R14 ;  /* 0x0000000e08087220 */ /* 0x000fe40000410000 */
[C---:B------:R-:W-:Y:S02]  /*9400*/  FFMA.FTZ R5, R15.reuse, R9, -R5 ;  /* 0x000000090f057223 */ /* 0x040fe40000010805 */
[----:B------:R-:W-:Y:S01]  /*9410*/  FFMA.FTZ R11, R12, R21, R10 ;  /* 0x000000150c0b7223 */ /* 0x000fe2000001000a */
[----:B------:R-:W-:Y:S01]  /*9420*/  F2FP.BF16.PACK_AB R10, R18, R19 ;  /* 0x00000013120a723e */ /* 0x000fe200000010ff */
[----:B------:R-:W-:-:S02]  /*9430*/  FFMA.FTZ R3, R15, R20, R3 ;  /* 0x000000140f037223 */ /* 0x000fc40000010003 */
[C---:B------:R-:W-:Y:S01]  /*9440*/  FFMA.FTZ R0, R16.reuse, R14, -R0 ;  /* 0x0000000e10007223 */ /* 0x040fe20000010800 */
[----:B------:R-:W-:Y:S01]  /*9450*/  F2FP.BF16.PACK_AB R11, R11, R6 ;  /* 0x000000060b0b723e */ /* 0x000fe200000010ff */
[----:B------:R-:W-:Y:S01]  /*9460*/  FFMA.FTZ R9, R16, R13, R8 ;  /* 0x0000000d10097223 */ /* 0x000fe20000010008 */
[----:B------:R-:W-:-:S04]  /*9470*/  F2FP.BF16.PACK_AB R8, R3, R5 ;  /* 0x000000050308723e */ /* 0x000fc800000010ff */
[----:B------:R-:W-:-:S05]  /*9480*/  F2FP.BF16.PACK_AB R9, R9, R0 ;  /* 0x000000000909723e */ /* 0x000fca00000010ff */
[----:B------:R1:W-:Y:S02]  /*9490*/  STS.128 [R22], R8 ;  /* 0x0000000816007388 */ /* 0x0003e40000000c00 */
.L_x_396:
[----:B------:R-:W-:Y:S05]  /*94a0*/  BSYNC B0 ;  /* 0x0000000000007941 */ /* 0x000fea0003800000 */
.L_x_395:
[----:B------:R-:W-:-:S04]  /*94b0*/  IADD3 R0, R17, 0x10, RZ ;  /* 0x0000001011007810 */ /* 0x000fc80007ffe0ff */
[----:B------:R-:W-:-:S13]  /*94c0*/  ISETP.GE.AND P0, PT, R0, c[0x0][0x27c], PT ;  /* 0x00009f0000007a0c */ /* 0x000fda0003f06270 */
[----:B------:R-:W-:Y:S05]  /*94d0*/  @P0 BRA `(.L_x_394) ;  /* 0x000002e000000947 */ /* 0x000fea0003800000 */
[----:B-1----:R-:W1:Y:S01]  /*94e0*/  LDS.128 R8, [R23] ;  /* 0x0000000017087984 */ /* 0x002e620000000c00 */
        /* <DEDUP_REMOVED lines=45> */
.L_x_394:
[----:B------:R-:W-:Y:S05]  /*97c0*/  BSYNC B1 ;  /* 0x0000000000017941 */ /* 0x000fea0003800000 */
.L_x_393:
        /* <DEDUP_REMOVED lines=52> */
[----:B------:R1:W-:Y:S02]  /*9b10*/  STS.128 [R22+0x1000], R8 ;  /* 0x0010000816007388 */ /* 0x0003e40000000c00 */
.L_x_400:
[----:B------:R-:W-:Y:S05]  /*9b20*/  BSYNC B0 ;  /* 0x0000000000007941 */ /* 0x000fea0003800000 */
.L_x_399:
[----:B------:R-:W-:-:S04]  /*9b30*/  IADD3 R0, R17, 0x10, RZ ;  /* 0x0000001011007810 */ /* 0x000fc80007ffe0ff */
[----:B------:R-:W-:-:S13]  /*9b40*/  ISETP.GE.AND P0, PT, R0, c[0x0][0x27c], PT ;  /* 0x00009f0000007a0c */ /* 0x000fda0003f06270 */
        /* <DEDUP_REMOVED lines=47> */
.L_x_398:
[----:B------:R-:W-:Y:S05]  /*9e40*/  BSYNC B1 ;  /* 0x0000000000017941 */ /* 0x000fea0003800000 */
.L_x_397:
        /* <DEDUP_REMOVED lines=53> */
.L_x_404:
[----:B------:R-:W-:Y:S05]  /*a1a0*/  BSYNC B0 ;  /* 0x0000000000007941 */ /* 0x000fea0003800000 */
.L_x_403:
        /* <DEDUP_REMOVED lines=49> */
.L_x_402:
[----:B------:R-:W-:Y:S05]  /*a4c0*/  BSYNC B1 ;  /* 0x0000000000017941 */ /* 0x000fea0003800000 */
.L_x_401:
[----:B------:R-:W-:-:S04]  /*a4d0*/  IADD3 R0, R58, 0x60, RZ ;  /* 0x000000603a007810 */ /* 0x000fc80007ffe0ff */
        /* <DEDUP_REMOVED lines=51> */
.L_x_407:
[----:B------:R-:W-:Y:S05]  /*a810*/  BSYNC B0 ;  /* 0x0000000000007941 */ /* 0x000fea0003800000 */
.L_x_406:
        /* <DEDUP_REMOVED lines=39> */
[----:B------:R-:W-:Y:S02]  /*aa90*/  FFMA.FTZ R5, R15, R9, -R5 ;  /* 0x000000090f057223 */ /* 0x000fe40000010805 */
        /* <DEDUP_REMOVED lines=8> */
[----:B------:R1:W-:Y:S01]  /*ab20*/  STS.128 [R23+0x3000], R8 ;  /* 0x0030000817007388 */ /* 0x0003e20000000c00 */
[----:B------:R-:W-:Y:S05]  /*ab30*/  BRA `(.L_x_405) ;  /* 0x0000253000007947 */ /* 0x000fea0003800000 */
.L_x_384:
[----:B------:R-:W-:Y:S01]  /*ab40*/  ISETP.NE.AND P0, PT, R231, 0x1, PT ;  /* 0x00000001e700780c */ /* 0x000fe20003f05270 */
[----:B------:R-:W-:Y:S01]  /*ab50*/  IMAD.MOV.U32 R8, RZ, RZ, R12 ;  /* 0x000000ffff087224 */ /* 0x000fe200078e000c */
[----:B------:R-:W-:Y:S01]  /*ab60*/  ISETP.GE.AND P2, PT, R29, c[0x0][0x27c], PT ;  /* 0x00009f001d007a0c */ /* 0x000fe20003f46270 */
[----:B------:R-:W-:Y:S01]  /*ab70*/  IMAD.MOV.U32 R6, RZ, RZ, R10 ;  /* 0x000000ffff067224 */ /* 0x000fe200078e000a */
[----:B------:R-:W-:Y:S01]  /*ab80*/  SHF.R.S32.HI R40, RZ, 0x1f, R29 ;  /* 0x0000001fff287819 */ /* 0x000fe2000001141d */
[----:B------:R-:W-:Y:S01]  /*ab90*/  CS2R R22, SRZ ;  /* 0x0000000000167805 */ /* 0x000fe2000001ff00 */
[----:B------:R-:W-:-:S07]  /*aba0*/  CS2R R20, SRZ ;  /* 0x0000000000147805 */ /* 0x000fce000001ff00 */
[----:B------:R-:W-:-:S05]  /*abb0*/  @P0 IMAD.HI.U32 R3, R0, c[0x0][0x2c8], RZ ;  /* 0x0000b20000030a27 */ /* 0x000fca00078e00ff */
[----:B------:R-:W-:-:S04]  /*abc0*/  @P0 SHF.R.U32.HI R0, RZ, c[0x0][0x2cc], R3 ;  /* 0x0000b300ff000a19 */ /* 0x000fc80000011603 */
[----:B------:R-:W-:Y:S01]  /*abd0*/  SHF.R.S32.HI R3, RZ, 0x1f, R0 ;  /* 0x0000001fff037819 */ /* 0x000fe20000011400 */
[----:B------:R-:W-:-:S04]  /*abe0*/  IMAD.WIDE.U32 R8, R0, c[0x0][0x280], R8 ;  /* 0x0000a00000087a25 */ /* 0x000fc800078e0008 */
[C---:B------:R-:W-:Y:S01]  /*abf0*/  IMAD R5, R3.reuse, c[0x0][0x280], RZ ;  /* 0x0000a00003057a24 */ /* 0x040fe200078e02ff */
[----:B------:R-:W-:Y:S01]  /*ac00*/  LEA R14, P0, R8, c[0x0][0x270], 0x1 ;  /* 0x00009c00080e7a11 */ /* 0x000fe200078008ff */
[----:B------:R-:W-:Y:S02]  /*ac10*/  IMAD R3, R3, c[0x0][0x290], RZ ;  /* 0x0000a40003037a24 */ /* 0x000fe400078e02ff */
[C---:B------:R-:W-:Y:S02]  /*ac20*/  IMAD R5, R0.reuse, c[0x0][0x284], R5 ;  /* 0x0000a10000057a24 */ /* 0x040fe400078e0205 */
[----:B------:R-:W-:-:S04]  /*ac30*/  IMAD.WIDE.U32 R6, R0, c[0x0][0x290], R6 ;  /* 0x0000a40000067a25 */ /* 0x000fc800078e0006 */
[----:B------:R-:W-:Y:S02]  /*ac40*/  IMAD.IADD R5, R9, 0x1, R5 ;  /* 0x0000000109057824 */ /* 0x000fe400078e0205 */
[----:B------:R-:W-:-:S03]  /*ac50*/  IMAD R0, R0, c[0x0][0x294], R3 ;  /* 0x0000a50000007a24 */ /* 0x000fc600078e0203 */
[----:B------:R-:W-:Y:S01]  /*ac60*/  LEA.HI.X R12, R8, c[0x0][0x274], R5, 0x1, P0 ;  /* 0x00009d00080c7a11 */ /* 0x000fe200000f0c05 */
[----:B------:R-:W-:Y:S01]  /*ac70*/  IMAD.IADD R0, R7, 0x1, R0 ;  /* 0x0000000107007824 */ /* 0x000fe200078e0200 */
[----:B------:R-:W1:Y:S01]  /*ac80*/  SHFL.IDX PT, R8, R14, RZ, 0x1c1f ;  /* 0x001c1fff0e087589 */ /* 0x000e6200000e0000 */
[----:B------:R-:W-:-:S03]  /*ac90*/  LEA R13, P0, R6, c[0x0][0x288], 0x1 ;  /* 0x0000a200060d7a11 */ /* 0x000fc600078008ff */
[----:B------:R-:W2:Y:S01]  /*aca0*/  SHFL.IDX PT, R7, R12, RZ, 0x1c1f ;  /* 0x001c1fff0c077589 */ /* 0x000ea200000e0000 */
[----:B------:R-:W-:Y:S02]  /*acb0*/  LEA.HI.X R11, R6, c[0x0][0x28c], R0, 0x1, P0 ;  /* 0x0000a300060b7a11 */ /* 0x000fe400000f0c00 */
[----:B------:R-:W-:Y:S01]  /*acc0*/  ISETP.GE.OR P0, PT, R24, R25, P2 ;  /* 0x000000191800720c */ /* 0x000fe20001706670 */
[----:B------:R-:W3:Y:S04]  /*acd0*/  SHFL.IDX PT, R6, R13, RZ, 0x1c1f ;  /* 0x001c1fff0d067589 */ /* 0x000ee800000e0000 */
[----:B------:R-:W4:Y:S08]  /*ace0*/  SHFL.IDX PT, R5, R11, RZ, 0x1c1f ;  /* 0x001c1fff0b057589 */ /* 0x000f3000000e0000 */
[C---:B------:R-:W-:Y:S01]  /*acf0*/  @!P0 IMAD.SHL.U32 R0, R29.reuse, 0x2, RZ ;  /* 0x000000021d008824 */ /* 0x040fe200078e00ff */
[----:B------:R-:W-:-:S04]  /*ad00*/  @!P0 SHF.L.U64.HI R3, R29, 0x1, R40 ;  /* 0x000000011d038819 */ /* 0x000fc80000010228 */
[----:B-1----:R-:W-:-:S05]  /*ad10*/  @!P0 IADD3 R8, P1, R8, R0, RZ ;  /* 0x0000000008088210 */ /* 0x002fca0007f3e0ff */
[--C-:B--2---:R-:W-:Y:S01]  /*ad20*/  @!P0 IMAD.X R9, R7, 0x1, R3.reuse, P1 ;  /* 0x0000000107098824 */ /* 0x104fe200008e0603 */
[----:B---3--:R-:W-:Y:S01]  /*ad30*/  @!P0 IADD3 R6, P1, R6, R0, RZ ;  /* 0x0000000006068210 */ /* 0x008fe20007f3e0ff */
[----:B------:R-:W-:Y:S01]  /*ad40*/  CS2R R18, SRZ ;  /* 0x0000000000127805 */ /* 0x000fe2000001ff00 */
[----:B------:R-:W-:Y:S02]  /*ad50*/  CS2R R16, SRZ ;  /* 0x0000000000107805 */ /* 0x000fe4000001ff00 */
[----:B------:R1:W2:Y:S01]  /*ad60*/  @!P0 LD.E.128 R20, [R8.64] ;  /* 0x0000000808148980 */ /* 0x0002a2000c101d00 */
[----:B----4-:R-:W-:-:S05]  /*ad70*/  @!P0 IMAD.X R7, R5, 0x1, R3, P1 ;  /* 0x0000000105078824 */ /* 0x010fca00008e0603 */
[----:B------:R3:W4:Y:S01]  /*ad80*/  @!P0 LD.E.128 R16, [R6.64] ;  /* 0x0000000806108980 */ /* 0x000722000c101d00 */
[----:B------:R-:W-:Y:S01]  /*ad90*/  IADD3 R0, R24, 0x20, RZ ;  /* 0x0000002018007810 */ /* 0x000fe20007ffe0ff */
[----:B------:R-:W-:Y:S01]  /*ada0*/  BSSY B0, `(.L_x_408) ;  /* 0x0000024000007945 */ /* 0x000fe20003800000 */
[----:B------:R-:W-:Y:S01]  /*adb0*/  CS2R R38, SRZ ;  /* 0x0000000000267805 */ /* 0x000fe2000001ff00 */
[----:B------:R2:W2:Y:S01]  /*adc0*/  SHFL.IDX PT, R15, R12, 0x1, 0x1c1f ;  /* 0x003c1f000c0f7f89 */ /* 0x0004a200000e0000 */
[----:B------:R-:W-:Y:S01]  /*add0*/  ISETP.GE.AND P0, PT, R0, R25, PT ;  /* 0x000000190000720c */ /* 0x000fe20003f06270 */
[----:B------:R-:W-:Y:S01]  /*ade0*/  CS2R R36, SRZ ;  /* 0x0000000000247805 */ /* 0x000fe2000001ff00 */
[----:B------:R-:W-:Y:S01]  /*adf0*/  CS2R R34, SRZ ;  /* 0x0000000000227805 */ /* 0x000fe2000001ff00 */
[----:B------:R2:W2:Y:S01]  /*ae00*/  SHFL.IDX PT, R10, R11, 0x1, 0x1c1f ;  /* 0x003c1f000b0a7f89 */ /* 0x0004a200000e0000 */
[----:B------:R-:W-:-:S03]  /*ae10*/  CS2R R32, SRZ ;  /* 0x0000000000207805 */ /* 0x000fc6000001ff00 */
[----:B-1----:R1:W1:Y:S04]  /*ae20*/  SHFL.IDX PT, R9, R13, 0x1, 0x1c1f ;  /* 0x003c1f000d097f89 */ /* 0x00226800000e0000 */
[----:B---3--:R3:W1:Y:S01]  /*ae30*/  SHFL.IDX PT, R7, R14, 0x1, 0x1c1f ;  /* 0x003c1f000e077f89 */ /* 0x00866200000e0000 */
[----:B--2---:R-:W-:Y:S01]  /*ae40*/  IMAD.MOV.U32 R3, RZ, RZ, R20 ;  /* 0x000000ffff037224 */ /* 0x004fe200078e0014 */
[----:B------:R-:W-:Y:S01]  /*ae50*/  MOV R6, R22 ;  /* 0x0000001600067202 */ /* 0x000fe20000000f00 */
[----:B------:R-:W-:Y:S02]  /*ae60*/  IMAD.MOV.U32 R0, RZ, RZ, R21 ;  /* 0x000000ffff007224 */ /* 0x000fe400078e0015 */
[----:B------:R-:W-:Y:S01]  /*ae70*/  IMAD.MOV.U32 R5, RZ, RZ, R23 ;  /* 0x000000ffff057224 */ /* 0x000fe200078e0017 */
[----:B------:R-:W-:-:S02]  /*ae80*/  PRMT R28, R6, 0x7610, R28 ;  /* 0x00007610061c7816 */ /* 0x000fc4000000001c */
[----:B------:R-:W-:Y:S01]  /*ae90*/  PRMT R27, R0, 0x5410, R3 ;  /* 0x00005410001b7816 */ /* 0x000fe20000000003 */
[----:B----4-:R-:W-:Y:S01]  /*aea0*/  IMAD.MOV.U32 R6, RZ, RZ, R18 ;  /* 0x000000ffff067224 */ /* 0x010fe200078e0012 */
[----:B------:R-:W-:Y:S01]  /*aeb0*/  PRMT R31, R5, 0x7610, R31 ;  /* 0x00007610051f7816 */ /* 0x000fe2000000001f */
[----:B------:R-:W-:Y:S01]  /*aec0*/  IMAD.MOV.U32 R3, RZ, RZ, R16 ;  /* 0x000000ffff037224 */ /* 0x000fe200078e0010 */
[----:B------:R-:W-:Y:S01]  /*aed0*/  MOV R5, R19 ;  /* 0x0000001300057202 */ /* 0x000fe20000000f00 */
[----:B------:R-:W-:-:S03]  /*aee0*/  IMAD.MOV.U32 R0, RZ, RZ, R17 ;  /* 0x000000ffff007224 */ /* 0x000fc600078e0011 */
[----:B------:R-:W-:Y:S02]  /*aef0*/  PRMT R30, R5, 0x5410, R6 ;  /* 0x00005410051e7816 */ /* 0x000fe40000000006 */
[----:B------:R-:W-:Y:S01]  /*af00*/  PRMT R26, R0, 0x5410, R3 ;  /* 0x00005410001a7816 */ /* 0x000fe20000000003 */
[----:B------:R-:W-:Y:S05]  /*af10*/  @P0 BRA `(.L_x_409) ;  /* 0x000000c000000947 */ /* 0x000fea0003800000 */
[----:B-1-3--:R-:W-:Y:S01]  /*af20*/  CS2R R36, SRZ ;  /* 0x0000000000247805 */ /* 0x00afe2000001ff00 */
[----:B------:R-:W-:Y:S01]  /*af30*/  CS2R R34, SRZ ;  /* 0x0000000000227805 */ /* 0x000fe2000001ff00 */
[----:B------:R-:W-:Y:S01]  /*af40*/  CS2R R32, SRZ ;  /* 0x0000000000207805 */ /* 0x000fe2000001ff00 */
[----:B------:R-:W-:Y:S05]  /*af50*/  @P2 BRA `(.L_x_409) ;  /* 0x0000008000002947 */ /* 0x000fea0003800000 */
[C---:B------:R-:W-:Y:S01]  /*af60*/  IMAD.SHL.U32 R6, R29.reuse, 0x2, RZ ;  /* 0x000000021d067824 */ /* 0x040fe200078e00ff */
[----:B------:R-:W-:-:S04]  /*af70*/  SHF.L.U64.HI R0, R29, 0x1, R40 ;  /* 0x000000011d007819 */ /* 0x000fc80000010228 */
[-C--:B------:R-:W-:Y:S02]  /*af80*/  IADD3 R8, P1, R7, R6.reuse, RZ ;  /* 0x0000000607087210 */ /* 0x080fe40007f3e0ff */
[----:B------:R-:W-:-:S03]  /*af90*/  IADD3 R6, P0, R9, R6, RZ ;  /* 0x0000000609067210 */ /* 0x000fc60007f1e0ff */
[--C-:B------:R-:W-:Y:S02]  /*afa0*/  IMAD.X R9, R15, 0x1, R0.reuse, P1 ;  /* 0x000000010f097824 */ /* 0x100fe400008e0600 */
[----:B------:R-:W-:-:S03]  /*afb0*/  IMAD.X R7, R10, 0x1, R0, P0 ;  /* 0x000000010a077824 */ /* 0x000fc600000e0600 */
[----:B------:R1:W5:Y:S04]  /*afc0*/  LD.E.128 R36, [R8.64] ;  /* 0x0000000808247980 */ /* 0x000368000c101d00 */
[----:B------:R1:W5:Y:S02]  /*afd0*/  LD.E.128 R32, [R6.64] ;  /* 0x0000000806207980 */ /* 0x000364000c101d00 */
.L_x_409:
[----:B-1-3--:R-:W-:Y:S05]  /*afe0*/  BSYNC B0 ;  /* 0x0000000000007941 */ /* 0x00afea0003800000 */
.L_x_408:
[----:B------:R-:W1:Y:S01]  /*aff0*/  SHFL.IDX PT, R5, R14, 0x2, 0x1c1f ;  /* 0x005c1f000e057f89 */ /* 0x000e6200000e0000 */
[----:B------:R-:W-:Y:S01]  /*b000*/  IADD3 R0, R24, 0x40, RZ ;  /* 0x0000004018007810 */ /* 0x000fe20007ffe0ff */
[----:B------:R-:W-:Y:S01]  /*b010*/  CS2R R54, SRZ ;  /* 0x0000000000367805 */ /* 0x000fe2000001ff00 */
[----:B------:R-:W-:Y:S01]  /*b020*/  CS2R R52, SRZ ;  /* 0x0000000000347805 */ /* 0x000fe2000001ff00 */
[----:B------:R-:W2:Y:S01]  /*b030*/  SHFL.IDX PT, R7, R12, 0x2, 0x1c1f ;  /* 0x005c1f000c077f89 */ /* 0x000ea200000e0000 */
[----:B------:R-:W-:-:S03]  /*b040*/  ISETP.GE.OR P0, PT, R0, R25, P2 ;  /* 0x000000190000720c */ /* 0x000fc60001706670 */
[----:B------:R-:W3:Y:S04]  /*b050*/  SHFL.IDX PT, R6, R13, 0x2, 0x1c1f ;  /* 0x005c1f000d067f89 */ /* 0x000ee800000e0000 */
[----:B------:R-:W4:Y:S06]  /*b060*/  SHFL.IDX PT, R10, R11, 0x2, 0x1c1f ;  /* 0x005c1f000b0a7f89 */ /* 0x000f2c00000e0000 */
[C---:B------:R-:W-:Y:S01]  /*b070*/  @!P0 IMAD.SHL.U32 R0, R29.reuse, 0x2, RZ ;  /* 0x000000021d008824 */ /* 0x040fe200078e00ff */
[----:B------:R-:W-:-:S04]  /*b080*/  @!P0 SHF.L.U64.HI R3, R29, 0x1, R40 ;  /* 0x000000011d038819 */ /* 0x000fc80000010228 */
[----:B-1----:R-:W-:-:S05]  /*b090*/  @!P0 IADD3 R8, P1, R5, R0, RZ ;  /* 0x0000000005088210 */ /* 0x002fca0007f3e0ff */
[----:B--2---:R-:W-:Y:S01]  /*b0a0*/  @!P0 IMAD.X R9, R7, 0x1, R3, P1 ;  /* 0x0000000107098824 */ /* 0x004fe200008e0603 */
[----:B---3--:R-:W-:Y:S01]  /*b0b0*/  @!P0 IADD3 R6, P1, R6, R0, RZ ;  /* 0x0000000006068210 */ /* 0x008fe20007f3e0ff */
[----:B------:R-:W-:-:S03]  /*b0c0*/  CS2R R50, SRZ ;  /* 0x0000000000327805 */ /* 0x000fc6000001ff00 */
[----:B------:R1:W2:Y:S01]  /*b0d0*/  @!P0 LD.E.128 R52, [R8.64] ;  /* 0x0000000808348980 */ /* 0x0002a2000c101d00 */
[----:B------:R-:W-:Y:S01]  /*b0e0*/  CS2R R48, SRZ ;  /* 0x0000000000307805 */ /* 0x000fe2000001ff00 */
[----:B----4-:R-:W-:-:S05]  /*b0f0*/  @!P0 IMAD.X R7, R10, 0x1, R3, P1 ;  /* 0x000000010a078824 */ /* 0x010fca00008e0603 */
[----:B------:R3:W4:Y:S01]  /*b100*/  @!P0 LD.E.128 R48, [R6.64] ;  /* 0x0000000806308980 */ /* 0x000722000c101d00 */
[----:B------:R-:W-:Y:S01]  /*b110*/  IADD3 R0, R24, 0x60, RZ ;  /* 0x0000006018007810 */ /* 0x000fe20007ffe0ff */
[----:B-----5:R-:W-:Y:S01]  /*b120*/  IMAD.MOV.U32 R5, RZ, RZ, R39 ;  /* 0x000000ffff057224 */ /* 0x020fe200078e0027 */
[----:B------:R-:W-:Y:S01]  /*b130*/  BSSY B0, `(.L_x_410) ;  /* 0x000002d000007945 */ /* 0x000fe20003800000 */
[----:B------:R-:W-:Y:S01]  /*b140*/  IMAD.MOV.U32 R3, RZ, RZ, R36 ;  /* 0x000000ffff037224 */ /* 0x000fe200078e0024 */
[----:B------:R-:W-:Y:S01]  /*b150*/  ISETP.GE.AND P0, PT, R0, R25, PT ;  /* 0x000000190000720c */ /* 0x000fe20003f06270 */
[----:B------:R-:W2:Y:S01]  /*b160*/  SHFL.IDX PT, R12, R12, 0x3, 0x1c1f ;  /* 0x007c1f000c0c7f89 */ /* 0x000ea200000e0000 */
[----:B------:R-:W-:Y:S01]  /*b170*/  MOV R0, R37 ;  /* 0x0000002500007202 */ /* 0x000fe20000000f00 */
[----:B------:R-:W-:Y:S01]  /*b180*/  CS2R R66, SRZ ;  /* 0x0000000000427805 */ /* 0x000fe2000001ff00 */
[----:B------:R-:W-:Y:S01]  /*b190*/  CS2R R64, SRZ ;  /* 0x0000000000407805 */ /* 0x000fe2000001ff00 */
[----:B------:R2:W2:Y:S01]  /*b1a0*/  SHFL.IDX PT, R10, R11, 0x3, 0x1c1f ;  /* 0x007c1f000b0a7f89 */ /* 0x0004a200000e0000 */
[----:B------:R-:W-:Y:S01]  /*b1b0*/  PRMT R68, R0, 0x5410, R3 ;  /* 0x0000541000447816 */ /* 0x000fe20000000003 */
[----:B------:R-:W-:Y:S01]  /*b1c0*/  IMAD.MOV.U32 R3, RZ, RZ, R32 ;  /* 0x000000ffff037224 */ /* 0x000fe200078e0020 */
[----:B------:R-:W-:Y:S01]  /*b1d0*/  CS2R R62, SRZ ;  /* 0x00000000003e7805 */ /* 0x000fe2000001ff00 */
[----:B------:R-:W-:Y:S01]  /*b1e0*/  IMAD.MOV.U32 R0, RZ, RZ, R33 ;  /* 0x000000ffff007224 */ /* 0x000fe200078e0021 */
[----:B------:R-:W-:Y:S01]  /*b1f0*/  CS2R R60, SRZ ;  /* 0x00000000003c7805 */ /* 0x000fe2000001ff00 */
[----:B-1----:R1:W1:Y:S03]  /*b200*/  SHFL.IDX PT, R9, R13, 0x3, 0x1c1f ;  /* 0x007c1f000d097f89 */ /* 0x00226600000e0000 */
[----:B------:R-:W-:Y:S01]  /*b210*/  PRMT R59, R0, 0x5410, R3 ;  /* 0x00005410003b7816 */ /* 0x000fe20000000003 */
[----:B---3--:R-:W-:Y:S01]  /*b220*/  IMAD.MOV.U32 R6, RZ, RZ, R38 ;  /* 0x000000ffff067224 */ /* 0x008fe200078e0026 */
[----:B------:R3:W1:Y:S04]  /*b230*/  SHFL.IDX PT, R7, R14, 0x3, 0x1c1f ;  /* 0x007c1f000e077f89 */ /* 0x00066800000e0000 */
[----:B------:R-:W-:Y:S01]  /*b240*/  PRMT R70, R5, 0x5410, R6 ;  /* 0x0000541005467816 */ /* 0x000fe20000000006 */
[----:B------:R-:W-:-:S02]  /*b250*/  IMAD.MOV.U32 R6, RZ, RZ, R34 ;  /* 0x000000ffff067224 */ /* 0x000fc400078e0022 */
[----:B------:R-:W-:-:S05]  /*b260*/  IMAD.MOV.U32 R5, RZ, RZ, R35 ;  /* 0x000000ffff057224 */ /* 0x000fca00078e0023 */
[----:B------:R-:W-:Y:S01]  /*b270*/  PRMT R69, R5, 0x5410, R6 ;  /* 0x0000541005457816 */ /* 0x000fe20000000006 */
[----:B--2---:R-:W-:Y:S01]  /*b280*/  IMAD.MOV.U32 R5, RZ, RZ, R55 ;  /* 0x000000ffff057224 */ /* 0x004fe200078e0037 */
[----:B------:R-:W-:Y:S01]  /*b290*/  MOV R6, R54 ;  /* 0x0000003600067202 */ /* 0x000fe20000000f00 */
[----:B------:R-:W-:Y:S02]  /*b2a0*/  IMAD.MOV.U32 R3, RZ, RZ, R52 ;  /* 0x000000ffff037224 */ /* 0x000fe400078e0034 */
[----:B------:R-:W-:Y:S01]  /*b2b0*/  IMAD.MOV.U32 R0, RZ, RZ, R53 ;  /* 0x000000ffff007224 */ /* 0x000fe200078e0035 */
[----:B------:R-:W-:Y:S01]  /*b2c0*/  PRMT R75, R5, 0x5410, R6 ;  /* 0x00005410054b7816 */ /* 0x000fe20000000006 */
[----:B----4-:R-:W-:-:S03]  /*b2d0*/  IMAD.MOV.U32 R6, RZ, RZ, R50 ;  /* 0x000000ffff067224 */ /* 0x010fc600078e0032 */
[----:B------:R-:W-:Y:S01]  /*b2e0*/  PRMT R73, R0, 0x5410, R3 ;  /* 0x0000541000497816 */ /* 0x000fe20000000003 */
[----:B------:R-:W-:Y:S01]  /*b2f0*/  IMAD.MOV.U32 R3, RZ, RZ, R48 ;  /* 0x000000ffff037224 */ /* 0x000fe200078e0030 */
[----:B------:R-:W-:Y:S01]  /*b300*/  MOV R5, R51 ;  /* 0x0000003300057202 */ /* 0x000fe20000000f00 */
[----:B------:R-:W-:-:S03]  /*b310*/  IMAD.MOV.U32 R0, RZ, RZ, R49 ;  /* 0x000000ffff007224 */ /* 0x000fc600078e0031 */
[----:B------:R-:W-:Y:S02]  /*b320*/  PRMT R74, R5, 0x5410, R6 ;  /* 0x00005410054a7816 */ /* 0x000fe40000000006 */
[----:B------:R-:W-:Y:S01]  /*b330*/  PRMT R72, R0, 0x5410, R3 ;  /* 0x0000541000487816 */ /* 0x000fe20000000003 */
[----:B------:R-:W-:Y:S05]  /*b340*/  @P0 BRA `(.L_x_411) ;  /* 0x000000b000000947 */ /* 0x000fea0003800000 */
[C---:B-1-3--:R-:W-:Y:S01]  /*b350*/  IMAD.SHL.U32 R3, R29.reuse, 0x2, RZ ;  /* 0x000000021d037824 */ /* 0x04afe200078e00ff */
[----:B------:R-:W-:Y:S01]  /*b360*/  SHF.L.U64.HI R0, R29, 0x1, R40 ;  /* 0x000000011d007819 */ /* 0x000fe20000010228 */
[----:B------:R-:W-:Y:S01]  /*b370*/  CS2R R64, SRZ ;  /* 0x0000000000407805 */ /* 0x000fe2000001ff00 */
[----:B------:R-:W-:Y:S01]  /*b380*/  CS2R R62, SRZ ;  /* 0x00000000003e7805 */ /* 0x000fe2000001ff00 */
[----:B------:R-:W-:Y:S01]  /*b390*/  CS2R R60, SRZ ;  /* 0x00000000003c7805 */ /* 0x000fe2000001ff00 */
[-C--:B------:R-:W-:Y:S02]  /*b3a0*/  IADD3 R8, P1, R7, R3.reuse, RZ ;  /* 0x0000000307087210 */ /* 0x080fe40007f3e0ff */
[----:B------:R-:W-:-:S03]  /*b3b0*/  IADD3 R6, P0, R9, R3, RZ ;  /* 0x0000000309067210 */ /* 0x000fc60007f1e0ff */
[--C-:B------:R-:W-:Y:S02]  /*b3c0*/  IMAD.X R9, R12, 0x1, R0.reuse, P1 ;  /* 0x000000010c097824 */ /* 0x100fe400008e0600 */
[----:B------:R-:W-:-:S03]  /*b3d0*/  IMAD.X R7, R10, 0x1, R0, P0 ;  /* 0x000000010a077824 */ /* 0x000fc600000e0600 */
[----:B------:R1:W5:Y:S04]  /*b3e0*/  @!P2 LD.E.128 R64, [R8.64] ;  /* 0x000000080840a980 */ /* 0x000368000c101d00 */
[----:B------:R1:W5:Y:S02]  /*b3f0*/  @!P2 LD.E.128 R60, [R6.64] ;  /* 0x00000008063ca980 */ /* 0x000364000c101d00 */
.L_x_411:
[----:B-1-3--:R-:W-:Y:S05]  /*b400*/  BSYNC B0 ;  /* 0x0000000000007941 */ /* 0x00afea0003800000 */
.L_x_410:
[----:B------:R-:W-:Y:S01]  /*b410*/  IADD3 R5, -R226, R25, RZ ;  /* 0x00000019e2057210 */ /* 0x000fe20007ffe1ff */
[----:B-----5:R-:W-:Y:S01]  /*b420*/  IMAD.MOV.U32 R0, RZ, RZ, R66 ;  /* 0x000000ffff007224 */ /* 0x020fe200078e0042 */
[----:B------:R-:W-:-:S04]  /*b430*/  DEPBAR.LE SB0, 0x1 ;  /* 0x000080400000791a */ /* 0x000fc80000000000 */
[----:B------:R-:W-:Y:S01]  /*b440*/  IMNMX R47, R5, 0x80, PT ;  /* 0x00000080052f7817 */ /* 0x000fe20003800200 */
[----:B------:R-:W-:Y:S01]  /*b450*/  IMAD.MOV.U32 R6, RZ, RZ, R67 ;  /* 0x000000ffff067224 */ /* 0x000fe200078e0043 */
[----:B------:R-:W-:Y:S01]  /*b460*/  MOV R5, R63 ;  /* 0x0000003f00057202 */ /* 0x000fe20000000f00 */
[----:B------:R-:W-:Y:S01]  /*b470*/  IMAD.MOV.U32 R3, RZ, RZ, R64 ;  /* 0x000000ffff037224 */ /* 0x000fe200078e0040 */
[----:B------:R-:W-:Y:S01]  /*b480*/  BAR.SYNC.DEFER_BLOCKING 0x0 ;  /* 0x0000000000007b1d */ /* 0x000fe20000010000 */
[----:B------:R-:W-:Y:S02]  /*b490*/  ISETP.GE.OR P0, PT, R58, R47, P2 ;  /* 0x0000002f3a00720c */ /* 0x000fe40001706670 */
[----:B------:R-:W-:Y:S01]  /*b4a0*/  PRMT R81, R6, 0x5410, R0 ;  /* 0x0000541006517816 */ /* 0x000fe20000000000 */
[----:B------:R-:W-:Y:S02]  /*b4b0*/  IMAD.MOV.U32 R0, RZ, RZ, R65 ;  /* 0x000000ffff007224 */ /* 0x000fe400078e0041 */
[----:B------:R-:W-:Y:S01]  /*b4c0*/  IMAD.MOV.U32 R6, RZ, RZ, R62 ;  /* 0x000000ffff067224 */ /* 0x000fe200078e003e */
[----:B------:R-:W-:Y:S02]  /*b4d0*/  BSSY B0, `(.L_x_412) ;  /* 0x000006e000007945 */ /* 0x000fe40003800000 */
[----:B------:R-:W-:Y:S01]  /*b4e0*/  PRMT R79, R0, 0x5410, R3 ;  /* 0x00005410004f7816 */ /* 0x000fe20000000003 */
[----:B------:R-:W-:Y:S01]  /*b4f0*/  IMAD.MOV.U32 R3, RZ, RZ, R60 ;  /* 0x000000ffff037224 */ /* 0x000fe200078e003c */
[----:B------:R-:W-:-:S02]  /*b500*/  MOV R0, R61 ;  /* 0x0000003d00007202 */ /* 0x000fc40000000f00 */
[----:B------:R-:W-:Y:S02]  /*b510*/  PRMT R80, R5, 0x5410, R6 ;  /* 0x0000541005507816 */ /* 0x000fe40000000006 */
[----:B------:R-:W-:Y:S01]  /*b520*/  PRMT R78, R0, 0x5410, R3 ;  /* 0x00005410004e7816 */ /* 0x000fe20000000003 */
[----:B------:R-:W-:Y:S05]  /*b530*/  @P0 BRA `(.L_x_413) ;  /* 0x0000067000000947 */ /* 0x000fea0003800000 */
[----:B------:R-:W-:Y:S01]  /*b540*/  IMAD.SHL.U32 R0, R58, 0x40, RZ ;  /* 0x000000403a007824 */ /* 0x000fe200078e00ff */
[----:B------:R-:W-:Y:S01]  /*b550*/  IADD3 R6, R29, c[0x0][0x27c], RZ ;  /* 0x00009f001d067a10 */ /* 0x000fe20007ffe0ff */
[----:B------:R-:W-:-:S03]  /*b560*/  IMAD.SHL.U32 R7, R211, 0x200, RZ ;  /* 0x00000200d3077824 */ /* 0x000fc600078e00ff */
[----:B------:R-:W-:-:S04]  /*b570*/  LOP3.LUT R0, R0, 0x1c0, RZ, 0xc0, !PT ;  /* 0x000001c000007812 */ /* 0x000fc800078ec0ff */
[C---:B------:R-:W-:Y:S02]  /*b580*/  LOP3.LUT R3, R0.reuse, 0x38, R29, 0xf8, !PT ;  /* 0x0000003800037812 */ /* 0x040fe400078ef81d */
[----:B------:R-:W-:Y:S02]  /*b590*/  SHF.R.U32.HI R5, RZ, 0x3, R0 ;  /* 0x00000003ff057819 */ /* 0x000fe40000011600 */
[----:B------:R-:W-:Y:S02]  /*b5a0*/  LOP3.LUT R0, R0, 0x38, R6, 0xf8, !PT ;  /* 0x0000003800007812 */ /* 0x000fe400078ef806 */
[C-C-:B------:R-:W-:Y:S02]  /*b5b0*/  LOP3.LUT R3, R7.reuse, R3, R5.reuse, 0xf6, !PT ;  /* 0x0000000307037212 */ /* 0x140fe400078ef605 */
[----:B------:R-:W-:Y:S02]  /*b5c0*/  LOP3.LUT R0, R7, R0, R5, 0xf6, !PT ;  /* 0x0000000007007212 */ /* 0x000fe400078ef605 */
[----:B------:R-:W-:Y:S01]  /*b5d0*/  SHF.R.U64 R7, R16, 0x10, R17 ;  /* 0x0000001010077819 */ /* 0x000fe20000001211 */
[----:B------:R-:W-:Y:S01]  /*b5e0*/  IMAD.SHL.U32 R45, R3, 0x2, RZ ;  /* 0x00000002032d7824 */ /* 0x000fe200078e00ff */
[----:B------:R-:W-:Y:S01]  /*b5f0*/  SHF.R.U64 R16, R18, 0x10, R19 ;  /* 0x0000001012107819 */ /* 0x000fe20000001213 */
[----:B------:R-:W-:Y:S01]  /*b600*/  IMAD.SHL.U32 R43, R0, 0x2, RZ ;  /* 0x00000002002b7824 */ /* 0x000fe200078e00ff */
[----:B------:R-:W-:-:S02]  /*b610*/  SHF.R.U64 R0, R20, 0x10, R21 ;  /* 0x0000001014007819 */ /* 0x000fc40000001215 */
[----:B------:R-:W1:Y:S01]  /*b620*/  LDS.128 R12, [R45+0x6100] ;  /* 0x006100002d0c7984 */ /* 0x000e620000000c00 */
[----:B------:R-:W-:Y:S02]  /*b630*/  SHF.R.U32.HI R18, RZ, 0x10, R19 ;  /* 0x00000010ff127819 */ /* 0x000fe40000011613 */
[----:B------:R-:W-:Y:S01]  /*b640*/  PRMT R19, R27, 0x5432, R0 ;  /* 0x000054321b137816 */ /* 0x000fe20000000000 */
[----:B------:R-:W2:Y:S01]  /*b650*/  LDS.128 R8, [R43+0x6100] ;  /* 0x006100002b087984 */ /* 0x000ea20000000c00 */
[----:B------:R-:W-:Y:S02]  /*b660*/  SHF.R.U32.HI R3, RZ, 0x10, R21 ;  /* 0x00000010ff037819 */ /* 0x000fe40000011615 */
[----:B------:R-:W-:Y:S02]  /*b670*/  PRMT R0, R26, 0x5432, R7 ;  /* 0x000054321a007816 */ /* 0x000fe40000000007 */
[--C-:B------:R-:W-:Y:S02]  /*b680*/  SHF.R.U32.HI R6, RZ, 0x10, R23.reuse ;  /* 0x00000010ff067819 */ /* 0x100fe40000011617 */
[----:B------:R-:W-:Y:S01]  /*b690*/  SHF.R.U64 R5, R22, 0x10, R23 ;  /* 0x0000001016057819 */ /* 0x000fe20000001217 */
[----:B------:R-:W-:Y:S01]  /*b6a0*/  IMAD.U32 R40, R0, 0x10000, RZ ;  /* 0x0001000000287824 */ /* 0x000fe200078e00ff */
[----:B------:R-:W-:-:S02]  /*b6b0*/  SHF.R.U32.HI R17, RZ, 0x10, R17 ;  /* 0x00000010ff117819 */ /* 0x000fc40000011611 */
[----:B------:R-:W-:Y:S02]  /*b6c0*/  PRMT R21, R27, 0x5410, R3 ;  /* 0x000054101b157816 */ /* 0x000fe40000000003 */
[----:B------:R-:W-:Y:S02]  /*b6d0*/  PRMT R27, R31, 0x5410, R6 ;  /* 0x000054101f1b7816 */ /* 0x000fe40000000006 */
[----:B------:R-:W-:Y:S02]  /*b6e0*/  PRMT R28, R28, 0x5410, R5 ;  /* 0x000054101c1c7816 */ /* 0x000fe40000000005 */
[----:B------:R-:W-:Y:S02]  /*b6f0*/  PRMT R17, R26, 0x5410, R17 ;  /* 0x000054101a117816 */ /* 0x000fe40000000011 */
[----:B------:R-:W-:Y:S02]  /*b700*/  PRMT R26, R30, 0x5432, R16 ;  /* 0x000054321e1a7816 */ /* 0x000fe40000000010 */
[----:B------:R-:W-:-:S02]  /*b710*/  LOP3.LUT R46, R0, 0xffff0000, RZ, 0xc0, !PT ;  /* 0xffff0000002e7812 */ /* 0x000fc400078ec0ff */
[----:B------:R-:W-:Y:S01]  /*b720*/  PRMT R25, R30, 0x5410, R18 ;  /* 0x000054101e197816 */ /* 0x000fe20000000012 */
[C---:B-1----:R-:W-:Y:S01]  /*b730*/  IMAD.U32 R22, R14.reuse, 0x10000, RZ ;  /* 0x000100000e167824 */ /* 0x042fe200078e00ff */
[----:B------:R-:W-:Y:S01]  /*b740*/  LOP3.LUT R31, R14, 0xffff0000, RZ, 0xc0, !PT ;  /* 0xffff00000e1f7812 */ /* 0x000fe200078ec0ff */
[----:B------:R-:W-:Y:S01]  /*b750*/  IMAD.U32 R14, R19, 0x10000, RZ ;  /* 0x00010000130e7824 */ /* 0x000fe200078e00ff */
[----:B------:R-:W-:Y:S01]  /*b760*/  LOP3.LUT R18, R12, 0xffff0000, RZ, 0xc0, !PT ;  /* 0xffff00000c127812 */ /* 0x000fe200078ec0ff */
[C---:B--2---:R-:W-:Y:S01]  /*b770*/  IMAD.U32 R3, R8.reuse, 0x10000, RZ ;  /* 0x0001000008037824 */ /* 0x044fe200078e00ff */
[----:B------:R-:W-:Y:S01]  /*b780*/  LOP3.LUT R5, R8, 0xffff0000, RZ, 0xc0, !PT ;  /* 0xffff000008057812 */ /* 0x000fe200078ec0ff */
[----:B------:R-:W-:Y:S01]  /*b790*/  IMAD.U32 R16, R12, 0x10000, RZ ;  /* 0x000100000c107824 */ /* 0x000fe200078e00ff */
[----:B------:R-:W-:Y:S01]  /*b7a0*/  SHF.L.U32 R7, R9, 0x10, RZ ;  /* 0x0000001009077819 */ /* 0x000fe200000006ff */
[----:B------:R-:W-:Y:S01]  /*b7b0*/  FMUL.FTZ R8, R3, R40 ;  /* 0x0000002803087220 */ /* 0x000fe20000410000 */
[----:B------:R-:W-:Y:S01]  /*b7c0*/  LOP3.LUT R6, R9, 0xffff0000, RZ, 0xc0, !PT ;  /* 0xffff000009067812 */ /* 0x000fe200078ec0ff */
[C---:B------:R-:W-:Y:S01]  /*b7d0*/  IMAD.U32 R9, R10.reuse, 0x10000, RZ ;  /* 0x000100000a097824 */ /* 0x040fe200078e00ff */
[----:B------:R-:W-:Y:S01]  /*b7e0*/  LOP3.LUT R23, R10, 0xffff0000, RZ, 0xc0, !PT ;  /* 0xffff00000a177812 */ /* 0x000fe200078ec0ff */
[C---:B------:R-:W-:Y:S01]  /*b7f0*/  IMAD.U32 R24, R15.reuse, 0x10000, RZ ;  /* 0x000100000f187824 */ /* 0x040fe200078e00ff */
[----:B------:R-:W-:Y:S01]  /*b800*/  LOP3.LUT R30, R15, 0xffff0000, RZ, 0xc0, !PT ;  /* 0xffff00000f1e7812 */ /* 0x000fe200078ec0ff */
[-C--:B------:R-:W-:Y:S01]  /*b810*/  FMUL.FTZ R3, R3, R14.reuse ;  /* 0x0000000e03037220 */ /* 0x080fe20000410000 */
[----:B------:R-:W-:Y:S01]  /*b820*/  LOP3.LUT R10, R19, 0xffff0000, RZ, 0xc0, !PT ;  /* 0xffff0000130a7812 */ /* 0x000fe200078ec0ff */
[C---:B------:R-:W-:Y:S01]  /*b830*/  FFMA.FTZ R44, R16.reuse, R14, -R8 ;  /* 0x0000000e102c7223 */ /* 0x040fe20000010808 */
[----:B------:R-:W-:Y:S01]  /*b840*/  SHF.L.U32 R12, R11, 0x10, RZ ;  /* 0x000000100b0c7819 */ /* 0x000fe200000006ff */
[----:B------:R-:W-:Y:S01]  /*b850*/  FMUL.FTZ R0, R5, R46 ;  /* 0x0000002e05007220 */ /* 0x000fe20000410000 */
[----:B------:R-:W-:Y:S01]  /*b860*/  LOP3.LUT R15, R11, 0xffff0000, RZ, 0xc0, !PT ;  /* 0xffff00000b0f7812 */ /* 0x000fe200078ec0ff */
[----:B------:R-:W-:Y:S01]  /*b870*/  IMAD.U32 R11, R17, 0x10000, RZ ;  /* 0x00010000110b7824 */ /* 0x000fe200078e00ff */
[----:B------:R-:W-:Y:S01]  /*b880*/  SHF.L.U32 R20, R13, 0x10, RZ ;  /* 0x000000100d147819 */ /* 0x000fe200000006ff */
[----:B------:R-:W-:Y:S01]  /*b890*/  IMAD.U32 R8, R21, 0x10000, RZ ;  /* 0x0001000015087824 */ /* 0x000fe200078e00ff */
[----:B------:R-:W-:Y:S01]  /*b8a0*/  LOP3.LUT R14, R17, 0xffff0000, RZ, 0xc0, !PT ;  /* 0xffff0000110e7812 */ /* 0x000fe200078ec0ff */
[----:B------:R-:W-:Y:S01]  /*b8b0*/  FFMA.FTZ R42, R16, R40, R3 ;  /* 0x00000028102a7223 */ /* 0x000fe20000010003 */
[----:B------:R-:W-:Y:S01]  /*b8c0*/  LOP3.LUT R13, R13, 0xffff0000, RZ, 0xc0, !PT ;  /* 0xffff00000d0d7812 */ /* 0x000fe200078ec0ff */
[-C--:B------:R-:W-:Y:S01]  /*b8d0*/  FMUL.FTZ R5, R5, R10.reuse ;  /* 0x0000000a05057220 */ /* 0x080fe20000410000 */
[----:B------:R-:W-:Y:S01]  /*b8e0*/  LOP3.LUT R19, R26, 0xffff0000, RZ, 0xc0, !PT ;  /* 0xffff00001a137812 */ /* 0x000fe200078ec0ff */
[----:B------:R-:W-:Y:S01]  /*b8f0*/  FFMA.FTZ R41, R18, R10, -R0 ;  /* 0x0000000a12297223 */ /* 0x000fe20000010800 */
[----:B------:R-:W-:Y:S01]  /*b900*/  SHF.L.U32 R10, R26, 0x10, RZ ;  /* 0x000000101a0a7819 */ /* 0x000fe200000006ff */
[----:B------:R-:W-:-:S02]  /*b910*/  FMUL.FTZ R3, R7, R11 ;  /* 0x0000000b07037220 */ /* 0x000fc40000410000 */
[----:B------:R-:W-:Y:S02]  /*b920*/  FMUL.FTZ R0, R7, R8 ;  /* 0x0000000807007220 */ /* 0x000fe40000410000 */
[----:B------:R-:W-:Y:S02]  /*b930*/  FFMA.FTZ R40, R18, R46, R5 ;  /* 0x0000002e12287223 */ /* 0x000fe40000010005 */
[C---:B------:R-:W-:Y:S01]  /*b940*/  FFMA.FTZ R18, R20.reuse, R8, -R3 ;  /* 0x0000000814127223 */ /* 0x040fe20000010803 */
[----:B------:R-:W-:Y:S01]  /*b950*/  LOP3.LUT R3, R21, 0xffff0000, RZ, 0xc0, !PT ;  /* 0xffff000015037812 */ /* 0x000fe200078ec0ff */
[----:B------:R-:W-:Y:S01]  /*b960*/  FFMA.FTZ R17, R20, R11, R0 ;  /* 0x0000000b14117223 */ /* 0x000fe20000010000 */
[----:B------:R-:W-:Y:S01]  /*b970*/  LOP3.LUT R8, R27, 0xffff0000, RZ, 0xc0, !PT ;  /* 0xffff00001b087812 */ /* 0x000fe200078ec0ff */
[----:B------:R-:W-:Y:S02]  /*b980*/  FMUL.FTZ R0, R6, R14 ;  /* 0x0000000e06007220 */ /* 0x000fe40000410000 */
[----:B------:R-:W-:-:S02]  /*b990*/  IMAD.U32 R7, R28, 0x10000, RZ ;  /* 0x000100001c077824 */ /* 0x000fc400078e00ff */
[-C--:B------:R-:W-:Y:S02]  /*b9a0*/  FFMA.FTZ R16, R13, R3.reuse, -R0 ;  /* 0x000000030d107223 */ /* 0x080fe40000010800 */
[----:B------:R-:W-:Y:S02]  /*b9b0*/  FMUL.FTZ R5, R6, R3 ;  /* 0x0000000306057220 */ /* 0x000fe40000410000 */
[----:B------:R-:W-:Y:S02]  /*b9c0*/  FMUL.FTZ R0, R9, R7 ;  /* 0x0000000709007220 */ /* 0x000fe40000410000 */
[----:B------:R-:W-:Y:S02]  /*b9d0*/  IMAD.U32 R20, R25, 0x10000, RZ ;  /* 0x0001000019147824 */ /* 0x000fe400078e00ff */
[----:B------:R-:W-:Y:S02]  /*b9e0*/  IMAD.U32 R6, R27, 0x10000, RZ ;  /* 0x000100001b067824 */ /* 0x000fe400078e00ff */
[----:B------:R-:W-:-:S02]  /*b9f0*/  FMUL.FTZ R3, R9, R10 ;  /* 0x0000000a09037220 */ /* 0x000fc40000410000 */
[----:B------:R-:W-:Y:S01]  /*ba00*/  FFMA.FTZ R9, R13, R14, R5 ;  /* 0x0000000e0d097223 */ /* 0x000fe20000010005 */
[----:B------:R-:W-:Y:S01]  /*ba10*/  LOP3.LUT R13, R25, 0xffff0000, RZ, 0xc0, !PT ;  /* 0xffff0000190d7812 */ /* 0x000fe200078ec0ff */
[----:B------:R-:W-:Y:S02]  /*ba20*/  FFMA.FTZ R10, R22, R10, R0 ;  /* 0x0000000a160a7223 */ /* 0x000fe40000010000 */
[C---:B------:R-:W-:Y:S01]  /*ba30*/  FMUL.FTZ R5, R12.reuse, R20 ;  /* 0x000000140c057220 */ /* 0x040fe20000410000 */
[----:B------:R-:W-:Y:S01]  /*ba40*/  F2FP.BF16.PACK_AB R9, R9, R17 ;  /* 0x000000110909723e */ /* 0x000fe200000010ff */
[-C--:B------:R-:W-:Y:S01]  /*ba50*/  FMUL.FTZ R0, R12, R6.reuse ;  /* 0x000000060c007220 */ /* 0x080fe20000410000 */
[----:B------:R-:W-:Y:S01]  /*ba60*/  LOP3.LUT R12, R28, 0xffff0000, RZ, 0xc0, !PT ;  /* 0xffff00001c0c7812 */ /* 0x000fe200078ec0ff */
[----:B------:R-:W-:Y:S02]  /*ba70*/  FFMA.FTZ R14, R22, R7, -R3 ;  /* 0x00000007160e7223 */ /* 0x000fe40000010803 */
[----:B------:R-:W-:-:S02]  /*ba80*/  FFMA.FTZ R11, R24, R6, -R5 ;  /* 0x00000006180b7223 */ /* 0x000fc40000010805 */
[----:B------:R-:W-:Y:S02]  /*ba90*/  FFMA.FTZ R7, R24, R20, R0 ;  /* 0x0000001418077223 */ /* 0x000fe40000010000 */
[----:B------:R-:W-:Y:S02]  /*baa0*/  FMUL.FTZ R6, R23, R19 ;  /* 0x0000001317067220 */ /* 0x000fe40000410000 */
[----:B------:R-:W-:Y:S02]  /*bab0*/  FMUL.FTZ R3, R15, R13 ;  /* 0x0000000d0f037220 */ /* 0x000fe40000410000 */
[----:B------:R-:W-:Y:S02]  /*bac0*/  FMUL.FTZ R5, R23, R12 ;  /* 0x0000000c17057220 */ /* 0x000fe40000410000 */
[----:B------:R-:W-:Y:S02]  /*bad0*/  FMUL.FTZ R0, R15, R8 ;  /* 0x000000080f007220 */ /* 0x000fe40000410000 */
[----:B------:R-:W-:Y:S01]  /*bae0*/  FFMA.FTZ R6, R31, R12, -R6 ;  /* 0x0000000c1f067223 */ /* 0x000fe20000010806 */
        /* <DEDUP_REMOVED lines=8> */
[----:B------:R-:W-:Y:S02]  /*bb70*/  F2FP.BF16.PACK_AB R10, R5, R10 ;  /* 0x0000000a050a723e */ /* 0x000fe400000010ff */
[----:B------:R-:W-:Y:S01]  /*bb80*/  F2FP.BF16.PACK_AB R11, R0, R7 ;  /* 0x00000007000b723e */ /* 0x000fe200000010ff */
[----:B------:R1:W-:Y:S04]  /*bb90*/  STS.128 [R45+0x6100], R12 ;  /* 0x0061000c2d007388 */ /* 0x0003e80000000c00 */
[----:B------:R1:W-:Y:S02]  /*bba0*/  STS.128 [R43+0x6100], R8 ;  /* 0x006100082b007388 */ /* 0x0003e40000000c00 */
.L_x_413:
[----:B------:R-:W-:Y:S05]  /*bbb0*/  BSYNC B0 ;  /* 0x0000000000007941 */ /* 0x000fea0003800000 */
.L_x_412:
        /* <DEDUP_REMOVED lines=8> */
[----:B------:R-:W-:Y:S02]  /*bc40*/  LOP3.LUT R0, R5, 0x1c0, RZ, 0xc0, !PT ;  /* 0x000001c005007812 */ /* 0x000fe400078ec0ff */
[----:B------:R-:W-:Y:S01]  /*bc50*/  SHF.R.U32.HI R16, RZ, 0x10, R33 ;  /* 0x00000010ff107819 */ /* 0x000fe20000011621 */
[----:B------:R-:W-:Y:S01]  /*bc60*/  IMAD.SHL.U32 R3, R3, 0x40, RZ ;  /* 0x0000004003037824 */ /* 0x000fe200078e00ff */
[----:B------:R-:W-:-:S02]  /*bc70*/  LOP3.LUT R5, R0, 0x38, R29, 0xf8, !PT ;  /* 0x0000003800057812 */ /* 0x000fc400078ef81d */
[----:B------:R-:W-:Y:S02]  /*bc80*/  SHF.R.U32.HI R6, RZ, 0x3, R0 ;  /* 0x00000003ff067819 */ /* 0x000fe40000011600 */
[----:B------:R-:W-:Y:S02]  /*bc90*/  LOP3.LUT R3, R3, 0xfffffe00, RZ, 0xc0, !PT ;  /* 0xfffffe0003037812 */ /* 0x000fe400078ec0ff */
[----:B------:R-:W-:Y:S02]  /*bca0*/  LOP3.LUT R0, R0, 0x38, R7, 0xf8, !PT ;  /* 0x0000003800007812 */ /* 0x000fe400078ef807 */
[C-C-:B------:R-:W-:Y:S02]  /*bcb0*/  LOP3.LUT R5, R3.reuse, R5, R6.reuse, 0xf6, !PT ;  /* 0x0000000503057212 */ /* 0x140fe400078ef606 */
[----:B------:R-:W-:Y:S02]  /*bcc0*/  LOP3.LUT R0, R3, R0, R6, 0xf6, !PT ;  /* 0x0000000003007212 */ /* 0x000fe400078ef606 */
[----:B------:R-:W-:Y:S01]  /*bcd0*/  SHF.R.U64 R7, R32, 0x10, R33 ;  /* 0x0000001020077819 */ /* 0x000fe20000001221 */
[----:B------:R-:W-:Y:S01]  /*bce0*/  IMAD.SHL.U32 R41, R5, 0x2, RZ ;  /* 0x0000000205297824 */ /* 0x000fe200078e00ff */
[--C-:B------:R-:W-:Y:S01]  /*bcf0*/  SHF.R.U32.HI R3, RZ, 0x10, R37.reuse ;  /* 0x00000010ff037819 */ /* 0x100fe20000011625 */
[----:B------:R-:W-:Y:S01]  /*bd00*/  IMAD.SHL.U32 R40, R0, 0x2, RZ ;  /* 0x0000000200287824 */ /* 0x000fe200078e00ff */
[----:B------:R-:W-:-:S02]  /*bd10*/  SHF.R.U64 R0, R36, 0x10, R37 ;  /* 0x0000001024007819 */ /* 0x000fc40000001225 */
[----:B-1----:R-:W1:Y:S01]  /*bd20*/  LDS.128 R12, [R41+0x6100] ;  /* 0x00610000290c7984 */ /* 0x002e620000000c00 */
[----:B------:R-:W-:Y:S02]  /*bd30*/  SHF.R.U64 R17, R34, 0x10, R35 ;  /* 0x0000001022117819 */ /* 0x000fe40000001223 */
[----:B------:R-:W-:Y:S01]  /*bd40*/  PRMT R18, R68, 0x5432, R0 ;  /* 0x0000543244127816 */ /* 0x000fe20000000000 */
[----:B------:R-:W2:Y:S01]  /*bd50*/  LDS.128 R8, [R40+0x6100] ;  /* 0x0061000028087984 */ /* 0x000ea20000000c00 */
[----:B------:R-:W-:Y:S02]  /*bd60*/  PRMT R0, R59, 0x5432, R7 ;  /* 0x000054323b007816 */ /* 0x000fe40000000007 */
[----:B------:R-:W-:Y:S02]  /*bd70*/  SHF.R.U64 R5, R38, 0x10, R39 ;  /* 0x0000001026057819 */ /* 0x000fe40000001227 */
[----:B------:R-:W-:Y:S02]  /*bd80*/  SHF.R.U32.HI R19, RZ, 0x10, R35 ;  /* 0x00000010ff137819 */ /* 0x000fe40000011623 */
[----:B------:R-:W-:-:S02]  /*bd90*/  PRMT R22, R68, 0x5410, R3 ;  /* 0x0000541044167816 */ /* 0x000fc40000000003 */
[----:B------:R-:W-:Y:S02]  /*bda0*/  SHF.L.U32 R32, R0, 0x10, RZ ;  /* 0x0000001000207819 */ /* 0x000fe400000006ff */
[----:B------:R-:W-:Y:S02]  /*bdb0*/  SHF.R.U32.HI R6, RZ, 0x10, R39 ;  /* 0x00000010ff067819 */ /* 0x000fe40000011627 */
[----:B------:R-:W-:Y:S02]  /*bdc0*/  PRMT R20, R59, 0x5410, R16 ;  /* 0x000054103b147816 */ /* 0x000fe40000000010 */
[C---:B------:R-:W-:Y:S02]  /*bdd0*/  PRMT R26, R69.reuse, 0x5432, R17 ;  /* 0x00005432451a7816 */ /* 0x040fe40000000011 */
[----:B------:R-:W-:Y:S02]  /*bde0*/  PRMT R27, R70, 0x5432, R5 ;  /* 0x00005432461b7816 */ /* 0x000fe40000000005 */
[----:B------:R-:W-:-:S02]  /*bdf0*/  PRMT R25, R69, 0x5410, R19 ;  /* 0x0000541045197816 */ /* 0x000fc40000000013 */
[----:B------:R-:W-:Y:S02]  /*be00*/  LOP3.LUT R34, R0, 0xffff0000, RZ, 0xc0, !PT ;  /* 0xffff000000227812 */ /* 0x000fe400078ec0ff */
[----:B------:R-:W-:Y:S01]  /*be10*/  PRMT R28, R70, 0x5410, R6 ;  /* 0x00005410461c7816 */ /* 0x000fe20000000006 */
[C---:B-1----:R-:W-:Y:S01]  /*be20*/  IMAD.U32 R24, R14.reuse, 0x10000, RZ ;  /* 0x000100000e187824 */ /* 0x042fe200078e00ff */
[----:B------:R-:W-:Y:S01]  /*be30*/  LOP3.LUT R31, R14, 0xffff0000, RZ, 0xc0, !PT ;  /* 0xffff00000e1f7812 */ /* 0x000fe200078ec0ff */
[----:B------:R-:W-:Y:S01]  /*be40*/  IMAD.U32 R14, R18, 0x10000, RZ ;  /* 0x00010000120e7824 */ /* 0x000fe200078e00ff */
[C---:B------:R-:W-:Y:S01]  /*be50*/  LOP3.LUT R21, R13.reuse, 0xffff0000, RZ, 0xc0, !PT ;  /* 0xffff00000d157812 */ /* 0x040fe200078ec0ff */
[C---:B--2---:R-:W-:Y:S01]  /*be60*/  IMAD.U32 R3, R8.reuse, 0x10000, RZ ;  /* 0x0001000008037824 */ /* 0x044fe200078e00ff */
[----:B------:R-:W-:Y:S01]  /*be70*/  LOP3.LUT R5, R8, 0xffff0000, RZ, 0xc0, !PT ;  /* 0xffff000008057812 */ /* 0x000fe200078ec0ff */
[----:B------:R-:W-:Y:S01]  /*be80*/  IMAD.U32 R17, R13, 0x10000, RZ ;  /* 0x000100000d117824 */ /* 0x000fe200078e00ff */
[C---:B------:R-:W-:Y:S01]  /*be90*/  LOP3.LUT R23, R10.reuse, 0xffff0000, RZ, 0xc0, !PT ;  /* 0xffff00000a177812 */ /* 0x040fe200078ec0ff */
[----:B------:R-:W-:Y:S01]  /*bea0*/  IMAD.U32 R13, R10, 0x10000, RZ ;  /* 0x000100000a0d7824 */ /* 0x000fe200078e00ff */
[C---:B------:R-:W-:Y:S01]  /*beb0*/  LOP3.LUT R30, R15.reuse, 0xffff0000, RZ, 0xc0, !PT ;  /* 0xffff00000f1e7812 */ /* 0x040fe200078ec0ff */
[----:B------:R-:W-:Y:S01]  /*bec0*/  IMAD.U32 R16, R12, 0x10000, RZ ;  /* 0x000100000c107824 */ /* 0x000fe200078e00ff */
[----:B------:R-:W-:Y:S01]  /*bed0*/  LOP3.LUT R10, R18, 0xffff0000, RZ, 0xc0, !PT ;  /* 0xffff0000120a7812 */ /* 0x000fe200078ec0ff */
[----:B------:R-:W-:Y:S01]  /*bee0*/  IMAD.U32 R19, R15, 0x10000, RZ ;  /* 0x000100000f137824 */ /* 0x000fe200078e00ff */
[----:B------:R-:W-:Y:S01]  /*bef0*/  LOP3.LUT R15, R11, 0xffff0000, RZ, 0xc0, !PT ;  /* 0xffff00000b0f7812 */ /* 0x000fe200078ec0ff */
[----:B------:R-:W-:Y:S01]  /*bf00*/  FMUL.FTZ R8, R3, R32 ;  /* 0x0000002003087220 */ /* 0x000fe20000410000 */
[----:B------:R-:W-:Y:S01]  /*bf10*/  LOP3.LUT R12, R12, 0xffff0000, RZ, 0xc0, !PT ;  /* 0xffff00000c0c7812 */ /* 0x000fe200078ec0ff */
[----:B------:R-:W-:-:S02]  /*bf20*/  IMAD.U32 R6, R11, 0x10000, RZ ;  /* 0x000100000b067824 */ /* 0x000fc400078e00ff */
[-C--:B------:R-:W-:Y:S02]  /*bf30*/  FMUL.FTZ R3, R3, R14.reuse ;  /* 0x0000000e03037220 */ /* 0x080fe40000410000 */
[C---:B------:R-:W-:Y:S01]  /*bf40*/  IMAD.U32 R7, R9.reuse, 0x10000, RZ ;  /* 0x0001000009077824 */ /* 0x040fe200078e00ff */
[----:B------:R-:W-:Y:S01]  /*bf50*/  LOP3.LUT R9, R9, 0xffff0000, RZ, 0xc0, !PT ;  /* 0xffff000009097812 */ /* 0x000fe200078ec0ff */
[----:B------:R-:W-:Y:S02]  /*bf60*/  IMAD.U32 R11, R20, 0x10000, RZ ;  /* 0x00010000140b7824 */ /* 0x000fe400078e00ff */
[C---:B------:R-:W-:Y:S01]  /*bf70*/  FFMA.FTZ R36, R16.reuse, R14, -R8 ;  /* 0x0000000e10247223 */ /* 0x040fe20000010808 */
[----:B------:R-:W-:Y:S01]  /*bf80*/  SHF.L.U32 R14, R25, 0x10, RZ ;  /* 0x00000010190e7819 */ /* 0x000fe200000006ff */
[----:B------:R-:W-:Y:S02]  /*bf90*/  FMUL.FTZ R0, R5, R34 ;  /* 0x0000002205007220 */ /* 0x000fe40000410000 */
[----:B------:R-:W-:-:S02]  /*bfa0*/  FFMA.FTZ R35, R16, R32, R3 ;  /* 0x0000002010237223 */ /* 0x000fc40000010003 */
[----:B------:R-:W-:Y:S02]  /*bfb0*/  IMAD.U32 R8, R22, 0x10000, RZ ;  /* 0x0001000016087824 */ /* 0x000fe400078e00ff */
[-C--:B------:R-:W-:Y:S02]  /*bfc0*/  FMUL.FTZ R5, R5, R10.reuse ;  /* 0x0000000a05057220 */ /* 0x080fe40000410000 */
[C---:B------:R-:W-:Y:S02]  /*bfd0*/  FMUL.FTZ R3, R7.reuse, R11 ;  /* 0x0000000b07037220 */ /* 0x040fe40000410000 */
[----:B------:R-:W-:Y:S01]  /*bfe0*/  FFMA.FTZ R33, R12, R10, -R0 ;  /* 0x0000000a0c217223 */ /* 0x000fe20000010800 */
[----:B------:R-:W-:Y:S01]  /*bff0*/  LOP3.LUT R10, R22, 0xffff0000, RZ, 0xc0, !PT ;  /* 0xffff0000160a7812 */ /* 0x000fe200078ec0ff */
[----:B------:R-:W-:Y:S02]  /*c000*/  FMUL.FTZ R0, R7, R8 ;  /* 0x0000000807007220 */ /* 0x000fe40000410000 */
[----:B------:R-:W-:Y:S01]  /*c010*/  FFMA.FTZ R32, R12, R34, R5 ;  /* 0x000000220c207223 */ /* 0x000fe20000010005 */
[----:B------:R-:W-:Y:S01]  /*c020*/  LOP3.LUT R12, R25, 0xffff0000, RZ, 0xc0, !PT ;  /* 0xffff0000190c7812 */ /* 0x000fe200078ec0ff */
[----:B------:R-:W-:Y:S01]  /*c030*/  FFMA.FTZ R18, R17, R8, -R3 ;  /* 0x0000000811127223 */ /* 0x000fe20000010803 */
[----:B------:R-:W-:Y:S01]  /*c040*/  LOP3.LUT R8, R20, 0xffff0000, RZ, 0xc0, !PT ;  /* 0xffff000014087812 */ /* 0x000fe200078ec0ff */
[----:B------:R-:W-:-:S02]  /*c050*/  IMAD.U32 R5, R28, 0x10000, RZ ;  /* 0x000100001c057824 */ /* 0x000fc400078e00ff */
[----:B------:R-:W-:Y:S02]  /*c060*/  FMUL.FTZ R3, R6, R14 ;  /* 0x0000000e06037220 */ /* 0x000fe40000410000 */
[----:B------:R-:W-:Y:S02]  /*c070*/  IMAD.U32 R20, R26, 0x10000, RZ ;  /* 0x000100001a147824 */ /* 0x000fe400078e00ff */
[----:B------:R-:W-:Y:S02]  /*c080*/  FFMA.FTZ R17, R17, R11, R0 ;  /* 0x0000000b11117223 */ /* 0x000fe40000010000 */
[-C--:B------:R-:W-:Y:S02]  /*c090*/  FMUL.FTZ R0, R6, R5.reuse ;  /* 0x0000000506007220 */ /* 0x080fe40000410000 */
[----:B------:R-:W-:Y:S02]  /*c0a0*/  FFMA.FTZ R16, R19, R5, -R3 ;  /* 0x0000000513107223 */ /* 0x000fe40000010803 */
[----:B------:R-:W-:-:S02]  /*c0b0*/  IMAD.U32 R7, R27, 0x10000, RZ ;  /* 0x000100001b077824 */ /* 0x000fc400078e00ff */
[----:B------:R-:W-:Y:S02]  /*c0c0*/  FMUL.FTZ R5, R9, R10 ;  /* 0x0000000a09057220 */ /* 0x000fe40000410000 */
[----:B------:R-:W-:Y:S02]  /*c0d0*/  FMUL.FTZ R3, R13, R20 ;  /* 0x000000140d037220 */ /* 0x000fe40000410000 */
[----:B------:R-:W-:Y:S02]  /*c0e0*/  FFMA.FTZ R19, R19, R14, R0 ;  /* 0x0000000e13137223 */ /* 0x000fe40000010000 */
[-C--:B------:R-:W-:Y:S02]  /*c0f0*/  FMUL.FTZ R6, R9, R8.reuse ;  /* 0x0000000809067220 */ /* 0x080fe40000410000 */
[-C--:B------:R-:W-:Y:S01]  /*c100*/  FMUL.FTZ R0, R13, R7.reuse ;  /* 0x000000070d007220 */ /* 0x080fe20000410000 */
[----:B------:R-:W-:Y:S01]  /*c110*/  LOP3.LUT R13, R26, 0xffff0000, RZ, 0xc0, !PT ;  /* 0xffff00001a0d7812 */ /* 0x000fe200078ec0ff */
[----:B------:R-:W-:Y:S01]  /*c120*/  FFMA.FTZ R9, R21, R8, R5 ;  /* 0x0000000815097223 */ /* 0x000fe20000010005 */
[----:B------:R-:W-:Y:S01]  /*c130*/  LOP3.LUT R8, R28, 0xffff0000, RZ, 0xc0, !PT ;  /* 0xffff00001c087812 */ /* 0x000fe200078ec0ff */
[C---:B------:R-:W-:Y:S01]  /*c140*/  FFMA.FTZ R11, R24.reuse, R7, -R3 ;  /* 0x00000007180b7223 */ /* 0x040fe20000010803 */
[----:B------:R-:W-:Y:S01]  /*c150*/  LOP3.LUT R7, R27, 0xffff0000, RZ, 0xc0, !PT ;  /* 0xffff00001b077812 */ /* 0x000fe200078ec0ff */
[----:B------:R-:W-:Y:S01]  /*c160*/  FFMA.FTZ R14, R21, R10, -R6 ;  /* 0x0000000a150e7223 */ /* 0x000fe20000010806 */
[----:B------:R-:W-:Y:S01]  /*c170*/  F2FP.BF16.PACK_AB R9, R9, R17 ;  /* 0x000000110909723e */ /* 0x000fe200000010ff */
[----:B------:R-:W-:-:S02]  /*c180*/  FFMA.FTZ R10, R24, R20, R0 ;  /* 0x00000014180a7223 */ /* 0x000fc40000010000 */
[----:B------:R-:W-:Y:S02]  /*c190*/  FMUL.FTZ R6, R23, R13 ;  /* 0x0000000d17067220 */ /* 0x000fe40000410000 */
[----:B------:R-:W-:Y:S02]  /*c1a0*/  FMUL.FTZ R3, R15, R12 ;  /* 0x0000000c0f037220 */ /* 0x000fe40000410000 */
[-C--:B------:R-:W-:Y:S02]  /*c1b0*/  FMUL.FTZ R5, R23, R7.reuse ;  /* 0x0000000717057220 */ /* 0x080fe40000410000 */
[-C--:B------:R-:W-:Y:S02]  /*c1c0*/  FMUL.FTZ R0, R15, R8.reuse ;  /* 0x000000080f007220 */ /* 0x080fe40000410000 */
[C---:B------:R-:W-:Y:S02]  /*c1d0*/  FFMA.FTZ R6, R31.reuse, R7, -R6 ;  /* 0x000000071f067223 */ /* 0x040fe40000010806 */
        /* <DEDUP_REMOVED lines=8> */
[----:B------:R-:W-:Y:S02]  /*c260*/  F2FP.BF16.PACK_AB R10, R5, R10 ;  /* 0x0000000a050a723e */ /* 0x000fe400000010ff */
[----:B------:R-:W-:Y:S01]  /*c270*/  F2FP.BF16.PACK_AB R11, R0, R19 ;  /* 0x00000013000b723e */ /* 0x000fe200000010ff */
[----:B------:R1:W-:Y:S04]  /*c280*/  STS.128 [R41+0x6100], R12 ;  /* 0x0061000c29007388 */ /* 0x0003e80000000c00 */
[----:B------:R1:W-:Y:S02]  /*c290*/  STS.128 [R40+0x6100], R8 ;  /* 0x0061000828007388 */ /* 0x0003e40000000c00 */
.L_x_415:
[----:B------:R-:W-:Y:S05]  /*c2a0*/  BSYNC B0 ;  /* 0x0000000000007941 */ /* 0x000fea0003800000 */
.L_x_414:
        /* <DEDUP_REMOVED lines=24> */
[C---:B------:R-:W-:Y:S01]  /*c430*/  PRMT R18, R73.reuse, 0x5432, R0 ;  /* 0x0000543249127816 */ /* 0x040fe20000000000 */
        /* <DEDUP_REMOVED lines=85> */
.L_x_417:
[----:B------:R-:W-:Y:S05]  /*c990*/  BSYNC B0 ;  /* 0x0000000000007941 */ /* 0x000fea0003800000 */
.L_x_416:
[----:B------:R-:W-:-:S04]  /*c9a0*/  IADD3 R0, R58, 0x60, RZ ;  /* 0x000000603a007810 */ /* 0x000fc80007ffe0ff */
        /* <DEDUP_REMOVED lines=16> */
[----:B-1----:R-:W-:Y:S01]  /*cab0*/  IMAD.SHL.U32 R35, R5, 0x2, RZ ;  /* 0x0000000205237824 */ /* 0x002fe200078e00ff */
[--C-:B------:R-:W-:Y:S01]  /*cac0*/  SHF.R.U32.HI R3, RZ, 0x10, R65.reuse ;  /* 0x00000010ff037819 */ /* 0x100fe20000011641 */
[----:B------:R-:W-:Y:S01]  /*cad0*/  IMAD.SHL.U32 R33, R0, 0x2, RZ ;  /* 0x0000000200217824 */ /* 0x000fe200078e00ff */
[----:B------:R-:W-:-:S02]  /*cae0*/  SHF.R.U64 R0, R64, 0x10, R65 ;  /* 0x0000001040007819 */ /* 0x000fc40000001241 */
[----:B------:R-:W1:Y:S01]  /*caf0*/  LDS.128 R12, [R35+0x6100] ;  /* 0x00610000230c7984 */ /* 0x000e620000000c00 */
[----:B------:R-:W-:Y:S02]  /*cb00*/  SHF.R.U32.HI R6, RZ, 0x10, R67 ;  /* 0x00000010ff067819 */ /* 0x000fe40000011643 */
[C---:B------:R-:W-:Y:S01]  /*cb10*/  PRMT R18, R79.reuse, 0x5432, R0 ;  /* 0x000054324f127816 */ /* 0x040fe20000000000 */
[----:B------:R-:W2:Y:S01]  /*cb20*/  LDS.128 R8, [R33+0x6100] ;  /* 0x0061000021087984 */ /* 0x000ea20000000c00 */
[----:B------:R-:W-:Y:S02]  /*cb30*/  PRMT R0, R78, 0x5432, R7 ;  /* 0x000054324e007816 */ /* 0x000fe40000000007 */
[----:B------:R-:W-:Y:S02]  /*cb40*/  SHF.R.U64 R5, R66, 0x10, R67 ;  /* 0x0000001042057819 */ /* 0x000fe40000001243 */
[----:B------:R-:W-:Y:S02]  /*cb50*/  SHF.R.U32.HI R16, RZ, 0x10, R61 ;  /* 0x00000010ff107819 */ /* 0x000fe4000001163d */
[----:B------:R-:W-:-:S02]  /*cb60*/  PRMT R22, R79, 0x5410, R3 ;  /* 0x000054104f167816 */ /* 0x000fc40000000003 */
[----:B------:R-:W-:Y:S02]  /*cb70*/  SHF.L.U32 R31, R0, 0x10, RZ ;  /* 0x00000010001f7819 */ /* 0x000fe400000006ff */
[----:B------:R-:W-:Y:S02]  /*cb80*/  PRMT R26, R80, 0x5410, R19 ;  /* 0x00005410501a7816 */ /* 0x000fe40000000013 */
[----:B------:R-:W-:Y:S02]  /*cb90*/  SHF.R.U64 R17, R62, 0x10, R63 ;  /* 0x000000103e117819 */ /* 0x000fe4000000123f */
[C---:B------:R-:W-:Y:S02]  /*cba0*/  PRMT R28, R81.reuse, 0x5410, R6 ;  /* 0x00005410511c7816 */ /* 0x040fe40000000006 */
[----:B------:R-:W-:Y:S02]  /*cbb0*/  PRMT R27, R81, 0x5432, R5 ;  /* 0x00005432511b7816 */ /* 0x000fe40000000005 */
[----:B------:R-:W-:-:S02]  /*cbc0*/  PRMT R20, R78, 0x5410, R16 ;  /* 0x000054104e147816 */ /* 0x000fc40000000010 */
[----:B------:R-:W-:Y:S01]  /*cbd0*/  PRMT R24, R80, 0x5432, R17 ;  /* 0x0000543250187816 */ /* 0x000fe20000000011 */
[C---:B-1----:R-:W-:Y:S01]  /*cbe0*/  IMAD.U32 R19, R15.reuse, 0x10000, RZ ;  /* 0x000100000f137824 */ /* 0x042fe200078e00ff */
[----:B------:R-:W-:Y:S01]  /*cbf0*/  LOP3.LUT R29, R15, 0xffff0000, RZ, 0xc0, !PT ;  /* 0xffff00000f1d7812 */ /* 0x000fe200078ec0ff */
[C---:B------:R-:W-:Y:S01]  /*cc00*/  IMAD.U32 R25, R14.reuse, 0x10000, RZ ;  /* 0x000100000e197824 */ /* 0x040fe200078e00ff */
[----:B------:R-:W-:Y:S01]  /*cc10*/  LOP3.LUT R30, R14, 0xffff0000, RZ, 0xc0, !PT ;  /* 0xffff00000e1e7812 */ /* 0x000fe200078ec0ff */
[C---:B--2---:R-:W-:Y:S01]  /*cc20*/  IMAD.U32 R3, R8.reuse, 0x10000, RZ ;  /* 0x0001000008037824 */ /* 0x044fe200078e00ff */
[C---:B------:R-:W-:Y:S01]  /*cc30*/  LOP3.LUT R15, R11.reuse, 0xffff0000, RZ, 0xc0, !PT ;  /* 0xffff00000b0f7812 */ /* 0x040fe200078ec0ff */
[----:B------:R-:W-:Y:S01]  /*cc40*/  IMAD.U32 R6, R11, 0x10000, RZ ;  /* 0x000100000b067824 */ /* 0x000fe200078e00ff */
[----:B------:R-:W-:Y:S01]  /*cc50*/  LOP3.LUT R5, R8, 0xffff0000, RZ, 0xc0, !PT ;  /* 0xffff000008057812 */ /* 0x000fe200078ec0ff */
[----:B------:R-:W-:Y:S01]  /*cc60*/  IMAD.U32 R14, R18, 0x10000, RZ ;  /* 0x00010000120e7824 */ /* 0x000fe200078e00ff */
[----:B------:R-:W-:Y:S01]  /*cc70*/  LOP3.LUT R11, R0, 0xffff0000, RZ, 0xc0, !PT ;  /* 0xffff0000000b7812 */ /* 0x000fe200078ec0ff */
[C---:B------:R-:W-:Y:S01]  /*cc80*/  IMAD.U32 R16, R12.reuse, 0x10000, RZ ;  /* 0x000100000c107824 */ /* 0x040fe200078e00ff */
[----:B------:R-:W-:Y:S01]  /*cc90*/  LOP3.LUT R21, R13, 0xffff0000, RZ, 0xc0, !PT ;  /* 0xffff00000d157812 */ /* 0x000fe200078ec0ff */
[----:B------:R-:W-:Y:S01]  /*cca0*/  FMUL.FTZ R8, R3, R31 ;  /* 0x0000001f03087220 */ /* 0x000fe20000410000 */
[----:B------:R-:W-:Y:S01]  /*ccb0*/  LOP3.LUT R12, R12, 0xffff0000, RZ, 0xc0, !PT ;  /* 0xffff00000c0c7812 */ /* 0x000fe200078ec0ff */
[----:B------:R-:W-:Y:S01]  /*ccc0*/  IMAD.U32 R17, R13, 0x10000, RZ ;  /* 0x000100000d117824 */ /* 0x000fe200078e00ff */
[C---:B------:R-:W-:Y:S01]  /*ccd0*/  LOP3.LUT R23, R10.reuse, 0xffff0000, RZ, 0xc0, !PT ;  /* 0xffff00000a177812 */ /* 0x040fe200078ec0ff */
[----:B------:R-:W-:Y:S01]  /*cce0*/  IMAD.U32 R13, R10, 0x10000, RZ ;  /* 0x000100000a0d7824 */ /* 0x000fe200078e00ff */
[----:B------:R-:W-:Y:S01]  /*ccf0*/  LOP3.LUT R18, R18, 0xffff0000, RZ, 0xc0, !PT ;  /* 0xffff000012127812 */ /* 0x000fe200078ec0ff */
[----:B------:R-:W-:-:S02]  /*cd00*/  FMUL.FTZ R3, R3, R14 ;  /* 0x0000000e03037220 */ /* 0x000fc40000410000 */
[C---:B------:R-:W-:Y:S01]  /*cd10*/  IMAD.U32 R7, R9.reuse, 0x10000, RZ ;  /* 0x0001000009077824 */ /* 0x040fe200078e00ff */
[----:B------:R-:W-:Y:S01]  /*cd20*/  LOP3.LUT R9, R9, 0xffff0000, RZ, 0xc0, !PT ;  /* 0xffff000009097812 */ /* 0x000fe200078ec0ff */
[----:B------:R-:W-:Y:S01]  /*cd30*/  FFMA.FTZ R36, R16, R14, -R8 ;  /* 0x0000000e10247223 */ /* 0x000fe20000010808 */
[----:B------:R-:W-:Y:S01]  /*cd40*/  SHF.L.U32 R14, R26, 0x10, RZ ;  /* 0x000000101a0e7819 */ /* 0x000fe200000006ff */
[C---:B------:R-:W-:Y:S01]  /*cd50*/  IMAD.U32 R10, R20.reuse, 0x10000, RZ ;  /* 0x00010000140a7824 */ /* 0x040fe200078e00ff */
[----:B------:R-:W-:Y:S01]  /*cd60*/  LOP3.LUT R20, R20, 0xffff0000, RZ, 0xc0, !PT ;  /* 0xffff000014147812 */ /* 0x000fe200078ec0ff */
[----:B------:R-:W-:Y:S01]  /*cd70*/  FMUL.FTZ R0, R5, R11 ;  /* 0x0000000b05007220 */ /* 0x000fe20000410000 */
[----:B------:R-:W-:Y:S01]  /*cd80*/  LOP3.LUT R26, R26, 0xffff0000, RZ, 0xc0, !PT ;  /* 0xffff00001a1a7812 */ /* 0x000fe200078ec0ff */
[----:B------:R-:W-:Y:S02]  /*cd90*/  IMAD.U32 R8, R22, 0x10000, RZ ;  /* 0x0001000016087824 */ /* 0x000fe400078e00ff */
[----:B------:R-:W-:-:S02]  /*cda0*/  FFMA.FTZ R34, R16, R31, R3 ;  /* 0x0000001f10227223 */ /* 0x000fc40000010003 */
[-C--:B------:R-:W-:Y:S02]  /*cdb0*/  FMUL.FTZ R5, R5, R18.reuse ;  /* 0x0000001205057220 */ /* 0x080fe40000410000 */
[C---:B------:R-:W-:Y:S02]  /*cdc0*/  FFMA.FTZ R32, R12.reuse, R18, -R0 ;  /* 0x000000120c207223 */ /* 0x040fe40000010800 */
[C---:B------:R-:W-:Y:S02]  /*cdd0*/  FMUL.FTZ R3, R7.reuse, R10 ;  /* 0x0000000a07037220 */ /* 0x040fe40000410000 */
[-C--:B------:R-:W-:Y:S02]  /*cde0*/  FMUL.FTZ R0, R7, R8.reuse ;  /* 0x0000000807007220 */ /* 0x080fe40000410000 */
[----:B------:R-:W-:Y:S01]  /*cdf0*/  FFMA.FTZ R31, R12, R11, R5 ;  /* 0x0000000b0c1f7223 */ /* 0x000fe20000010005 */
[----:B------:R-:W-:Y:S01]  /*ce00*/  LOP3.LUT R11, R22, 0xffff0000, RZ, 0xc0, !PT ;  /* 0xffff0000160b7812 */ /* 0x000fe200078ec0ff */
[C---:B------:R-:W-:Y:S01]  /*ce10*/  FFMA.FTZ R18, R17.reuse, R8, -R3 ;  /* 0x0000000811127223 */ /* 0x040fe20000010803 */
[----:B------:R-:W-:Y:S01]  /*ce20*/  LOP3.LUT R8, R24, 0xffff0000, RZ, 0xc0, !PT ;  /* 0xffff000018087812 */ /* 0x000fe200078ec0ff */
[C---:B------:R-:W-:Y:S01]  /*ce30*/  IMAD.U32 R5, R28.reuse, 0x10000, RZ ;  /* 0x000100001c057824 */ /* 0x040fe200078e00ff */
[----:B------:R-:W-:Y:S01]  /*ce40*/  LOP3.LUT R12, R28, 0xffff0000, RZ, 0xc0, !PT ;  /* 0xffff00001c0c7812 */ /* 0x000fe200078ec0ff */
[----:B------:R-:W-:-:S02]  /*ce50*/  FFMA.FTZ R17, R17, R10, R0 ;  /* 0x0000000a11117223 */ /* 0x000fc40000010000 */
[----:B------:R-:W-:Y:S02]  /*ce60*/  FMUL.FTZ R3, R6, R14 ;  /* 0x0000000e06037220 */ /* 0x000fe40000410000 */
[----:B------:R-:W-:Y:S02]  /*ce70*/  IMAD.U32 R10, R24, 0x10000, RZ ;  /* 0x00010000180a7824 */ /* 0x000fe400078e00ff */
[-C--:B------:R-:W-:Y:S02]  /*ce80*/  FMUL.FTZ R0, R6, R5.reuse ;  /* 0x0000000506007220 */ /* 0x080fe40000410000 */
[----:B------:R-:W-:Y:S02]  /*ce90*/  FFMA.FTZ R16, R19, R5, -R3 ;  /* 0x0000000513107223 */ /* 0x000fe40000010803 */
[----:B------:R-:W-:Y:S02]  /*cea0*/  IMAD.U32 R7, R27, 0x10000, RZ ;  /* 0x000100001b077824 */ /* 0x000fe400078e00ff */
[----:B------:R-:W-:-:S02]  /*ceb0*/  FMUL.FTZ R3, R13, R10 ;  /* 0x0000000a0d037220 */ /* 0x000fc40000410000 */
[----:B------:R-:W-:Y:S02]  /*cec0*/  FFMA.FTZ R19, R19, R14, R0 ;  /* 0x0000000e13137223 */ /* 0x000fe40000010000 */
[----:B------:R-:W-:Y:S02]  /*ced0*/  FMUL.FTZ R6, R9, R20 ;  /* 0x0000001409067220 */ /* 0x000fe40000410000 */
[-C--:B------:R-:W-:Y:S02]  /*cee0*/  FMUL.FTZ R0, R13, R7.reuse ;  /* 0x000000070d007220 */ /* 0x080fe40000410000 */
[----:B------:R-:W-:Y:S01]  /*cef0*/  FFMA.FTZ R14, R25, R7, -R3 ;  /* 0x00000007190e7223 */ /* 0x000fe20000010803 */
[----:B------:R-:W-:Y:S01]  /*cf00*/  LOP3.LUT R7, R27, 0xffff0000, RZ, 0xc0, !PT ;  /* 0xffff00001b077812 */ /* 0x000fe200078ec0ff */
[-C--:B------:R-:W-:Y:S02]  /*cf10*/  FMUL.FTZ R5, R9, R11.reuse ;  /* 0x0000000b09057220 */ /* 0x080fe40000410000 */
[----:B------:R-:W-:-:S02]  /*cf20*/  FFMA.FTZ R11, R21, R11, -R6 ;  /* 0x0000000b150b7223 */ /* 0x000fc40000010806 */
[----:B------:R-:W-:Y:S02]  /*cf30*/  FFMA.FTZ R9, R21, R20, R5 ;  /* 0x0000001415097223 */ /* 0x000fe40000010005 */
[----:B------:R-:W-:Y:S01]  /*cf40*/  FFMA.FTZ R10, R25, R10, R0 ;  /* 0x0000000a190a7223 */ /* 0x000fe20000010000 */
[----:B------:R-:W-:Y:S01]  /*cf50*/  F2FP.BF16.PACK_AB R13, R11, R18 ;  /* 0x000000120b0d723e */ /* 0x000fe200000010ff */
[----:B------:R-:W-:Y:S01]  /*cf60*/  FMUL.FTZ R6, R23, R8 ;  /* 0x0000000817067220 */ /* 0x000fe20000410000 */
[----:B------:R-:W-:Y:S01]  /*cf70*/  F2FP.BF16.PACK_AB R9, R9, R17 ;  /* 0x000000110909723e */ /* 0x000fe200000010ff */
[----:B------:R-:W-:Y:S02]  /*cf80*/  FMUL.FTZ R3, R15, R26 ;  /* 0x0000001a0f037220 */ /* 0x000fe40000410000 */
[----:B------:R-:W-:Y:S02]  /*cf90*/  FMUL.FTZ R5, R23, R7 ;  /* 0x0000000717057220 */ /* 0x000fe40000410000 */
[----:B------:R-:W-:-:S02]  /*cfa0*/  FMUL.FTZ R0, R15, R12 ;  /* 0x0000000c0f007220 */ /* 0x000fc40000410000 */
[----:B------:R-:W-:Y:S02]  /*cfb0*/  FFMA.FTZ R6, R30, R7, -R6 ;  /* 0x000000071e067223 */ /* 0x000fe40000010806 */
[C---:B------:R-:W-:Y:S01]  /*cfc0*/  FFMA.FTZ R3, R29.reuse, R12, -R3 ;  /* 0x0000000c1d037223 */ /* 0x040fe20000010803 */
[----:B------:R-:W-:Y:S01]  /*cfd0*/  F2FP.BF16.PACK_AB R12, R32, R36 ;  /* 0x00000024200c723e */ /* 0x000fe200000010ff */
[----:B------:R-:W-:Y:S01]  /*cfe0*/  FFMA.FTZ R5, R30, R8, R5 ;  /* 0x000000081e057223 */ /* 0x000fe20000010005 */
[----:B------:R-:W-:Y:S01]  /*cff0*/  F2FP.BF16.PACK_AB R14, R6, R14 ;  /* 0x0000000e060e723e */ /* 0x000fe200000010ff */
[----:B------:R-:W-:Y:S01]  /*d000*/  FFMA.FTZ R0, R29, R26, R0 ;  /* 0x0000001a1d007223 */ /* 0x000fe20000010000 */
[----:B------:R-:W-:Y:S02]  /*d010*/  F2FP.BF16.PACK_AB R15, R3, R16 ;  /* 0x00000010030f723e */ /* 0x000fe400000010ff */
[----:B------:R-:W-:Y:S02]  /*d020*/  F2FP.BF16.PACK_AB R8, R31, R34 ;  /* 0x000000221f08723e */ /* 0x000fe400000010ff */
[----:B------:R-:W-:Y:S01]  /*d030*/  F2FP.BF16.PACK_AB R10, R5, R10 ;  /* 0x0000000a050a723e */ /* 0x000fe200000010ff */
[----:B------:R1:W-:Y:S01]  /*d040*/  STS.128 [R35+0x6100], R12 ;  /* 0x0061000c23007388 */ /* 0x0003e20000000c00 */
[----:B------:R-:W-:-:S05]  /*d050*/  F2FP.BF16.PACK_AB R11, R0, R19 ;  /* 0x00000013000b723e */ /* 0x000fca00000010ff */
[----:B------:R1:W-:Y:S02]  /*d060*/  STS.128 [R33+0x6100], R8 ;  /* 0x0061000821007388 */ /* 0x0003e40000000c00 */
.L_x_405:
[----:B------:R-:W-:Y:S05]  /*d070*/  BSYNC B2 ;  /* 0x0000000000027941 */ /* 0x000fea0003800000 */
.L_x_383:
[----:B------:R-:W-:Y:S01]  /*d080*/  SHF.R.S32.HI R6, RZ, 0x4, R85 ;  /* 0x00000004ff067819 */ /* 0x000fe20000011455 */
[----:B------:R-:W-:Y:S01]  /*d090*/  IMAD.SHL.U32 R7, R86, 0x40, RZ ;  /* 0x0000004056077824 */ /* 0x000fe200078e00ff */
[----:B------:R-:W-:-:S04]  /*d0a0*/  DEPBAR.LE SB0, 0x0 ;  /* 0x000080000000791a */ /* 0x000fc80000000000 */
[----:B---3--:R-:W-:Y:S01]  /*d0b0*/  LEA.HI R0, R85, R6, RZ, 0x1 ;  /* 0x0000000655007211 */ /* 0x008fe200078f08ff */
[----:B------:R-:W-:Y:S01]  /*d0c0*/  IMAD.SHL.U32 R3, R82, 0x40, RZ ;  /* 0x0000004052037824 */ /* 0x000fe200078e00ff */
[----:B------:R-:W-:Y:S01]  /*d0d0*/  LOP3.LUT P0, RZ, R86, 0x2, RZ, 0xc0, !PT ;  /* 0x0000000256ff7812 */ /* 0x000fe2000780c0ff */
[----:B------:R-:W-:Y:S01]  /*d0e0*/  IMAD.SHL.U32 R5, R83, 0x40, RZ ;  /* 0x0000004053057824 */ /* 0x000fe200078e00ff */
[----:B------:R-:W-:Y:S01]  /*d0f0*/  LOP3.LUT R0, R0, 0xfffffffe, RZ, 0xc0, !PT ;  /* 0xfffffffe00007812 */ /* 0x000fe200078ec0ff */
[----:B-1----:R-:W-:Y:S01]  /*d100*/  IMAD.SHL.U32 R8, R71, 0x8, RZ ;  /* 0x0000000847087824 */ /* 0x002fe200078e00ff */
[----:B------:R-:W-:Y:S01]  /*d110*/  LOP3.LUT R3, R3, 0x1c0, RZ, 0xc0, !PT ;  /* 0x000001c003037812 */ /* 0x000fe200078ec0ff */
[----:B------:R-:W-:Y:S01]  /*d120*/  IMAD.MOV.U32 R40, RZ, RZ, R92 ;  /* 0x000000ffff287224 */ /* 0x000fe200078e005c */
[----:B------:R-:W-:Y:S01]  /*d130*/  LOP3.LUT R85, R5, 0xfffffe00, RZ, 0xc0, !PT ;  /* 0xfffffe0005557812 */ /* 0x000fe200078ec0ff */
[----:B------:R-:W-:Y:S01]  /*d140*/  IMAD.IADD R6, R6, 0x1, -R0 ;  /* 0x0000000106067824 */ /* 0x000fe200078e0a00 */
[----:B------:R-:W-:Y:S01]  /*d150*/  LOP3.LUT R0, R7, 0x1c0, RZ, 0xc0, !PT ;  /* 0x000001c007007812 */ /* 0x000fe200078ec0ff */
[----:B------:R-:W-:Y:S01]  /*d160*/  IMAD.MOV.U32 R41, RZ, RZ, R93 ;  /* 0x000000ffff297224 */ /* 0x000fe200078e005d */
[----:B------:R-:W-:Y:S01]  /*d170*/  BAR.SYNC.DEFER_BLOCKING 0x0 ;  /* 0x0000000000007b1d */ /* 0x000fe20000010000 */
[----:B------:R-:W-:Y:S01]  /*d180*/  IMAD.SHL.U32 R7, R6, 0x8, RZ ;  /* 0x0000000806077824 */ /* 0x000fe200078e00ff */
[----:B------:R-:W-:Y:S01]  /*d190*/  LOP3.LUT R5, R0, 0x8, R8, 0xf8, !PT ;  /* 0x0000000800057812 */ /* 0x000fe200078ef808 */
[----:B------:R-:W-:Y:S01]  /*d1a0*/  IMAD.MOV.U32 R40, RZ, RZ, R90 ;  /* 0x000000ffff287224 */ /* 0x000fe200078e005a */
[----:B------:R-:W-:Y:S01]  /*d1b0*/  SHF.R.U32.HI R0, RZ, 0x3, R0 ;  /* 0x00000003ff007819 */ /* 0x000fe20000011600 */
[----:B------:R-:W-:Y:S01]  /*d1c0*/  IMAD.MOV.U32 R210, RZ, RZ, 0x5 ;  /* 0x00000005ffd27424 */ /* 0x000fe200078e00ff */
[----:B------:R-:W-:Y:S01]  /*d1d0*/  LOP3.LUT R8, R3, 0x8, R7, 0xf8, !PT ;  /* 0x0000000803087812 */ /* 0x000fe200078ef807 */
[----:B------:R-:W-:Y:S01]  /*d1e0*/  IMAD.SHL.U32 R227, R76, 0x2, RZ ;  /* 0x000000024ce37824 */ /* 0x000fe200078e00ff */
[----:B------:R-:W-:Y:S01]  /*d1f0*/  SHF.R.U32.HI R7, RZ, 0x3, R3 ;  /* 0x00000003ff077819 */ /* 0x000fe20000011603 */
[----:B------:R-:W-:Y:S01]  /*d200*/  IMAD R3, R211, 0x400, R85 ;  /* 0x00000400d3037824 */ /* 0x000fe200078e0255 */
[----:B------:R-:W-:Y:S01]  /*d210*/  LOP3.LUT R0, R5, R0, RZ, 0x3c, !PT ;  /* 0x0000000005007212 */ /* 0x000fe200078e3cff */
[----:B------:R-:W-:Y:S01]  /*d220*/  STL.64 [R1+0x50], R40 ;  /* 0x0000502801007387 */ /* 0x000fe20000100a00 */
[----:B------:R-:W-:-:S02]  /*d230*/  LOP3.LUT R5, R8, R7, RZ, 0x3c, !PT ;  /* 0x0000000708057212 */ /* 0x000fc400078e3cff */
[----:B------:R-:W-:Y:S01]  /*d240*/  ISETP.GE.AND P1, PT, R56, c[0x0][0x1d4], PT ;  /* 0x0000750038007a0c */ /* 0x000fe20003f26270 */
[----:B------:R-:W-:Y:S02]  /*d250*/  IMAD R0, R6, 0x200, R0 ;  /* 0x0000020006007824 */ /* 0x000fe400078e0200 */
[----:B------:R-:W-:Y:S01]  /*d260*/  IMAD.IADD R3, R5, 0x1, R3 ;  /* 0x0000000105037824 */ /* 0x000fe200078e0203 */
[C---:B------:R-:W-:Y:S01]  /*d270*/  ISETP.LT.OR P3, PT, R77.reuse, 0x1, P1 ;  /* 0x000000014d00780c */ /* 0x040fe20000f61670 */
[----:B------:R-:W-:Y:S01]  /*d280*/  IMAD.SHL.U32 R208, R0, 0x2, RZ ;  /* 0x0000000200d07824 */ /* 0x000fe200078e00ff */
[----:B------:R-:W-:Y:S01]  /*d290*/  ISETP.LT.OR P4, PT, R77, 0x11, P1 ;  /* 0x000000114d00780c */ /* 0x000fe20000f81670 */
[----:B------:R-:W-:Y:S01]  /*d2a0*/  IMAD.SHL.U32 R215, R3, 0x2, RZ ;  /* 0x0000000203d77824 */ /* 0x000fe200078e00ff */
[----:B------:R-:W-:Y:S01]  /*d2b0*/  ISETP.LT.OR P2, PT, R77, 0x21, P1 ;  /* 0x000000214d00780c */ /* 0x000fe20000f41670 */
[----:B------:R-:W-:Y:S01]  /*d2c0*/  IMAD.WIDE.U32 R6, R87, c[0x0][0x208], RZ ;  /* 0x0000820057067a25 */ /* 0x000fe200078e00ff */
[----:B------:R-:W-:Y:S01]  /*d2d0*/  LDSM.16.M88.4 R20, [R208+0x3900] ;  /* 0x00390000d014783b */ /* 0x000fe20000000200 */
[----:B------:R-:W-:-:S02]  /*d2e0*/  IADD3 R0, R208, 0x3100, RZ ;  /* 0x00003100d0007810 */ /* 0x000fc40007ffe0ff */
[----:B------:R-:W-:Y:S01]  /*d2f0*/  IADD3 R219, R208, 0x3120, RZ ;  /* 0x00003120d0db7810 */ /* 0x000fe20007ffe0ff */
[----:B------:R-:W1:Y:S01]  /*d300*/  LDSM.16.M88.4 R8, [R215+0x8100] ;  /* 0x00810000d708783b */ /* 0x000e620000000200 */
[----:B------:R-:W-:Y:S01]  /*d310*/  @P0 IADD3 R219, R0, -0x20, RZ ;  /* 0xffffffe000db0810 */ /* 0x000fe20007ffe0ff */
[----:B------:R-:W-:Y:S02]  /*d320*/  IMAD R0, R88, c[0x0][0x208], RZ ;  /* 0x0000820058007a24 */ /* 0x000fe400078e02ff */
[----:B------:R-:W2:Y:S01]  /*d330*/  LDSM.16.M88.4 R16, [R208+0x4100] ;  /* 0x00410000d010783b */ /* 0x000ea20000000200 */
[----:B------:R-:W-:Y:S02]  /*d340*/  IMAD R218, R2, 0x2, R215 ;  /* 0x0000000202da7824 */ /* 0x000fe400078e02d7 */
[----:B------:R-:W-:Y:S01]  /*d350*/  IMAD R0, R87, c[0x0][0x20c], R0 ;  /* 0x0000830057007a24 */ /* 0x000fe200078e0200 */
[----:B------:R-:W3:Y:S01]  /*d360*/  LDSM.16.M88.4 R12, [R215+0x6100] ;  /* 0x00610000d70c783b */ /* 0x000ee20000000200 */
[----:B------:R-:W-:-:S02]  /*d370*/  IMAD.MOV.U32 R3, RZ, RZ, c[0x0][0x208] ;  /* 0x00008200ff037624 */ /* 0x000fc400078e00ff */
[----:B------:R-:W-:Y:S01]  /*d380*/  IMAD.IADD R0, R7, 0x1, R0 ;  /* 0x0000000107007824 */ /* 0x000fe200078e0200 */
[----:B------:R-:W4:Y:S01]  /*d390*/  LDSM.16.M88.4 R24, [R208+0x3100] ;  /* 0x00310000d018783b */ /* 0x000f220000000200 */
[----:B------:R-:W-:Y:S01]  /*d3a0*/  IMAD.WIDE.U32 R6, R6, 0x60, R40 ;  /* 0x0000006006067825 */ /* 0x000fe200078e0028 */
[C---:B------:R-:W-:Y:S02]  /*d3b0*/  SHF.L.U64.HI R58, R3.reuse, R210, c[0x0][0x20c] ;  /* 0x00008300033a7619 */ /* 0x040fe400000102d2 */
[----:B------:R-:W3:Y:S01]  /*d3c0*/  LDSM.16.M88.4 R28, [R208+0x4900] ;  /* 0x00490000d01c783b */ /* 0x000ee20000000200 */
[----:B------:R-:W-:Y:S02]  /*d3d0*/  IMAD R0, R0, 0x60, RZ ;  /* 0x0000006000007824 */ /* 0x000fe400078e02ff */
[----:B------:R-:W-:Y:S01]  /*d3e0*/  IMAD.SHL.U32 R59, R3, 0x20, RZ ;  /* 0x00000020033b7824 */ /* 0x000fe200078e00ff */
[----:B------:R-:W3:Y:S01]  /*d3f0*/  LDSM.16.M88.4 R32, [R208+0x5100] ;  /* 0x00510000d020783b */ /* 0x000ee20000000200 */
[----:B------:R-:W-:-:S02]  /*d400*/  IMAD.IADD R0, R7, 0x1, R0 ;  /* 0x0000000107007824 */ /* 0x000fc400078e0200 */
[----:B------:R-:W-:Y:S01]  /*d410*/  IMAD R216, R4, 0x2, R215 ;  /* 0x0000000204d87824 */ /* 0x000fe200078e02d7 */
[----:B------:R-:W3:Y:S03]  /*d420*/  LDSM.16.M88.4 R36, [R208+0x5900] ;  /* 0x00590000d024783b */ /* 0x000ee60000000200 */
[----:B------:R-:W-:Y:S01]  /*d430*/  IMAD R217, R2, 0x2, R216 ;  /* 0x0000000202d97824 */ /* 0x000fe200078e02d8 */
[----:B------:R-:W-:Y:S04]  /*d440*/  LDSM.16.M88.4 R48, [R219] ;  /* 0x00000000db30783b */ /* 0x000fe80000000200 */
[----:B------:R-:W-:Y:S04]  /*d450*/  LDSM.16.M88.4 R44, [R219+0x800] ;  /* 0x00080000db2c783b */ /* 0x000fe80000000200 */
[----:B------:R-:W-:Y:S01]  /*d460*/  LDSM.16.M88.4 R40, [R219+0x1000] ;  /* 0x00100000db28783b */ /* 0x000fe20000000200 */
[C---:B-1----:R-:W-:Y:S08]  /*d470*/  HMMA.16816.F32.BF16 R168, R8.reuse, R22, RZ ;  /* 0x0000001608a8723c */ /* 0x042ff000000418ff */
[C---:B--2---:R-:W-:Y:S08]  /*d480*/  HMMA.16816.F32.BF16 R68, R8.reuse, R16, RZ ;  /* 0x000000100844723c */ /* 0x044ff000000418ff */
[----:B------:R-:W-:Y:S08]  /*d490*/  HMMA.16816.F32.BF16 R172, R8, R18, RZ ;  /* 0x0000001208ac723c */ /* 0x000ff000000418ff */
[C---:B---3--:R-:W-:Y:S07]  /*d4a0*/  HMMA.16816.F32.BF16 R136, R12.reuse, R22, RZ ;  /* 0x000000160c88723c */ /* 0x048fee00000418ff */
[C---:B------:R-:W-:Y:S01]  /*d4b0*/  LEA R22, P0, R6.reuse, c[0x0][0x1f8], 0x1 ;  /* 0x00007e0006167a11 */ /* 0x040fe200078008ff */
[----:B------:R-:W-:Y:S03]  /*d4c0*/  HMMA.16816.F32.BF16 R120, R12, R16, RZ ;  /* 0x000000100c78723c */ /* 0x000fe600000418ff */
[----:B------:R-:W-:Y:S01]  /*d4d0*/  LEA.HI.X R23, R6, c[0x0][0x1fc], R0, 0x1, P0 ;  /* 0x00007f0006177a11 */ /* 0x000fe200000f0c00 */
[----:B------:R-:W-:-:S04]  /*d4e0*/  IMAD.MOV.U32 R0, RZ, RZ, 0x40 ;  /* 0x00000040ff007424 */ /* 0x000fc800078e00ff */
[----:B-----5:R-:W-:Y:S01]  /*d4f0*/  HMMA.16816.F32.BF16 R144, R12, R18, RZ ;  /* 0x000000120c90723c */ /* 0x020fe200000418ff */
[----:B------:R-:W1:Y:S07]  /*d500*/  LDSM.16.M88.4 R16, [R218+0x8100] ;  /* 0x00810000da10783b */ /* 0x000e6e0000000200 */
[C---:B----4-:R-:W-:Y:S08]  /*d510*/  HMMA.16816.F32.BF16 R52, R8.reuse, R24, RZ ;  /* 0x000000180834723c */ /* 0x050ff000000418ff */
[----:B------:R-:W-:Y:S08]  /*d520*/  HMMA.16816.F32.BF16 R96, R8, R26, RZ ;  /* 0x0000001a0860723c */ /* 0x000ff000000418ff */
[C---:B------:R-:W-:Y:S08]  /*d530*/  HMMA.16816.F32.BF16 R140, R12.reuse, R24, RZ ;  /* 0x000000180c8c723c */ /* 0x040ff000000418ff */
[----:B------:R-:W-:Y:S01]  /*d540*/  HMMA.16816.F32.BF16 R132, R12, R26, RZ ;  /* 0x0000001a0c84723c */ /* 0x000fe200000418ff */
[----:B------:R-:W2:Y:S07]  /*d550*/  LDSM.16.M88.4 R24, [R219+0x2800] ;  /* 0x00280000db18783b */ /* 0x000eae0000000200 */
[-C--:B------:R-:W-:Y:S08]  /*d560*/  HMMA.16816.F32.BF16 R72, R8, R20.reuse, RZ ;  /* 0x000000140848723c */ /* 0x080ff000000418ff */
[C---:B------:R-:W-:Y:S07]  /*d570*/  HMMA.16816.F32.BF16 R124, R12.reuse, R20, RZ ;  /* 0x000000140c7c723c */ /* 0x040fee00000418ff */
[----:B------:R-:W-:Y:S01]  /*d580*/  IADD3 R20, P0, R59, R22, RZ ;  /* 0x000000163b147210 */ /* 0x000fe20007f1e0ff */
[----:B------:R-:W-:Y:S04]  /*d590*/  HMMA.16816.F32.BF16 R116, R12, R28, RZ ;  /* 0x0000001c0c74723c */ /* 0x000fe800000418ff */
[----:B------:R-:W-:-:S04]  /*d5a0*/  IMAD.X R21, R58, 0x1, R23, P0 ;  /* 0x000000013a157824 */ /* 0x000fc800000e0617 */
[C---:B------:R-:W-:Y:S08]  /*d5b0*/  HMMA.16816.F32.BF16 R128, R12.reuse, R30, RZ ;  /* 0x0000001e0c80723c */ /* 0x040ff000000418ff */
[C---:B------:R-:W-:Y:S08]  /*d5c0*/  HMMA.16816.F32.BF16 R108, R12.reuse, R32, RZ ;  /* 0x000000200c6c723c */ /* 0x040ff000000418ff */
[C---:B------:R-:W-:Y:S08]  /*d5d0*/  HMMA.16816.F32.BF16 R112, R12.reuse, R34, RZ ;  /* 0x000000220c70723c */ /* 0x040ff000000418ff */
[C---:B------:R-:W-:Y:S08]  /*d5e0*/  HMMA.16816.F32.BF16 R104, R12.reuse, R36, RZ ;  /* 0x000000240c68723c */ /* 0x040ff000000418ff */
[----:B------:R-:W-:Y:S07]  /*d5f0*/  HMMA.16816.F32.BF16 R100, R12, R38, RZ ;  /* 0x000000260c64723c */ /* 0x000fee00000418ff */
[-C--:B------:R-:W-:Y:S01]  /*d600*/  IADD3 R12, P0, R20, R59.reuse, RZ ;  /* 0x0000003b140c7210 */ /* 0x080fe20007f1e0ff */
[----:B------:R-:W-:Y:S04]  /*d610*/  HMMA.16816.F32.BF16 R60, R8, R28, RZ ;  /* 0x0000001c083c723c */ /* 0x000fe800000418ff */
[----:B------:R-:W-:Y:S01]  /*d620*/  IMAD.X R13, R21, 0x1, R58, P0 ;  /* 0x00000001150d7824 */ /* 0x000fe200000e063a */
[----:B------:R-:W-:-:S03]  /*d630*/  IADD3 R6, P0, R12, R59, RZ ;  /* 0x0000003b0c067210 */ /* 0x000fc60007f1e0ff */
[----:B------:R-:W-:Y:S02]  /*d640*/  HMMA.16816.F32.BF16 R64, R8, R32, RZ ;  /* 0x000000200840723c */ /* 0x000fe400000418ff */
[----:B------:R-:W-:Y:S01]  /*d650*/  IMAD.X R7, R13, 0x1, R58, P0 ;  /* 0x000000010d077824 */ /* 0x000fe200000e063a */
[----:B------:R-:W-:-:S05]  /*d660*/  IADD3 R14, P0, R6, R59, RZ ;  /* 0x0000003b060e7210 */ /* 0x000fca0007f1e0ff */
[----:B------:R-:W-:Y:S01]  /*d670*/  HMMA.16816.F32.BF16 R80, R8, R36, RZ ;  /* 0x000000240850723c */ /* 0x000fe200000418ff */
[----:B------:R-:W-:-:S07]  /*d680*/  IMAD.X R15, R7, 0x1, R58, P0 ;  /* 0x00000001070f7824 */ /* 0x000fce00000e063a */
[C---:B------:R-:W-:Y:S01]  /*d690*/  HMMA.16816.F32.BF16 R156, R8.reuse, R30, RZ ;  /* 0x0000001e089c723c */ /* 0x040fe200000418ff */
[----:B------:R-:W-:Y:S07]  /*d6a0*/  LDSM.16.M88.4 R28, [R219+0x2000] ;  /* 0x00200000db1c783b */ /* 0x000fee0000000200 */
[C---:B------:R-:W-:Y:S01]  /*d6b0*/  HMMA.16816.F32.BF16 R152, R8.reuse, R34, RZ ;  /* 0x000000220898723c */ /* 0x040fe200000418ff */
[----:B------:R-:W3:Y:S07]  /*d6c0*/  LDSM.16.M88.4 R32, [R219+0x1800] ;  /* 0x00180000db20783b */ /* 0x000eee0000000200 */
[----:B------:R-:W-:Y:S01]  /*d6d0*/  HMMA.16816.F32.BF16 R148, R8, R38, RZ ;  /* 0x000000260894723c */ /* 0x000fe200000418ff */
[----:B------:R-:W4:Y:S04]  /*d6e0*/  LDSM.16.M88.4 R8, [R218+0x6100] ;  /* 0x00610000da08783b */ /* 0x000f280000000200 */
[----:B------:R-:W-:Y:S01]  /*d6f0*/  @!PT LDS RZ, [RZ] ;  /* 0x00000000fffff984 */ /* 0x000fe20000000800 */
[----:B------:R-:W-:Y:S01]  /*d700*/  @!PT LDS RZ, [RZ] ;  /* 0x00000000fffff984 */ /* 0x000fe20000000800 */
[----:B------:R-:W-:Y:S01]  /*d710*/  @!PT LDS RZ, [RZ] ;  /* 0x00000000fffff984 */ /* 0x000fe20000000800 */
[----:B------:R3:W-:Y:S01]  /*d720*/  LDGSTS.E.BYPASS.LTC128B.128 [R227+0x100], [R22.64], !P3 ;  /* 0x0010000016e37fae */ /* 0x0007e2000d901d48 */
[----:B------:R-:W-:-:S02]  /*d730*/  ISETP.LT.OR P3, PT, R77, 0x41, P1 ;  /* 0x000000414d00780c */ /* 0x000fc40000f61670 */
[C---:B-1----:R-:W-:Y:S01]  /*d740*/  HMMA.16816.F32.BF16 R92, R16.reuse, R48, R52 ;  /* 0x00000030105c723c */ /* 0x042fe20000041834 */
[----:B------:R1:W-:Y:S01]  /*d750*/  LDGSTS.E.BYPASS.LTC128B.128 [R227+0x900], [R20.64], !P4 ;  /* 0x0090000014e37fae */ /* 0x0003e2000e101d48 */
[C---:B------:R-:W-:Y:S02]  /*d760*/  ISETP.LT.OR P4, PT, R77.reuse, 0x31, P1 ;  /* 0x000000314d00780c */ /* 0x040fe40000f81670 */
[----:B------:R-:W-:Y:S01]  /*d770*/  ISETP.LT.OR P1, PT, R77, 0x51, P1 ;  /* 0x000000514d00780c */ /* 0x000fe20000f21670 */
[----:B------:R1:W-:Y:S01]  /*d780*/  LDGSTS.E.BYPASS.LTC128B.128 [R227+0x1100], [R12.64], !P2 ;  /* 0x011000000ce37fae */ /* 0x0003e2000d101d48 */
[----:B------:R-:W-:Y:S02]  /*d790*/  LOP3.LUT P2, RZ, R86, 0x4, RZ, 0xc0, !PT ;  /* 0x0000000456ff7812 */ /* 0x000fe4000784c0ff */
[----:B--2---:R-:W-:Y:S02]  /*d7a0*/  HMMA.16816.F32.BF16 R76, R16, R24, R80 ;  /* 0x00000018104c723c */ /* 0x004fe40000041850 */
[----:B------:R-:W-:-:S05]  /*d7b0*/  SEL R0, R0, 0xffffffc0, !P2 ;  /* 0xffffffc000007807 */ /* 0x000fca0005000000 */
[----:B------:R2:W-:Y:S01]  /*d7c0*/  LDGSTS.E.BYPASS.LTC128B.128 [R227+0x1900], [R6.64], !P4 ;  /* 0x0190000006e37fae */ /* 0x0005e2000e101d48 */
[----:B------:R-:W-:Y:S01]  /*d7d0*/  IMAD.IADD R214, R208, 0x1, R0 ;  /* 0x00000001d0d67824 */ /* 0x000fe200078e0200 */
[----:B------:R-:W-:Y:S01]  /*d7e0*/  HMMA.16816.F32.BF16 R72, R16, R44, R72 ;  /* 0x0000002c1048723c */ /* 0x000fe20000041848 */
[----:B------:R-:W-:Y:S01]  /*d7f0*/  IMAD.IADD R213, R0, 0x1, R219 ;  /* 0x0000000100d57824 */ /* 0x000fe200078e02db */
[----:B------:R1:W-:Y:S01]  /*d800*/  LDGSTS.E.BYPASS.LTC128B.128 [R227+0x2100], [R14.64], !P3 ;  /* 0x021000000ee37fae */ /* 0x0003e2000d901d48 */
[----:B------:R-:W-:-:S05]  /*d810*/  LOP3.LUT R0, R5, R85, RZ, 0xfc, !PT ;  /* 0x0000005505007212 */ /* 0x000fca00078efcff */
[C---:B---3--:R-:W-:Y:S08]  /*d820*/  HMMA.16816.F32.BF16 R36, R16.reuse, R32, R60 ;  /* 0x000000201024723c */ /* 0x048ff0000004183c */
[C---:B------:R-:W-:Y:S08]  /*d830*/  HMMA.16816.F32.BF16 R68, R16.reuse, R40, R68 ;  /* 0x000000281044723c */ /* 0x040ff00000041844 */
[----:B------:R-:W-:Y:S01]  /*d840*/  HMMA.16816.F32.BF16 R96, R16, R50, R96 ;  /* 0x000000321060723c */ /* 0x000fe20000041860 */
[----:B--2---:R-:W-:-:S05]  /*d850*/  IADD3 R6, P0, R14, R59, RZ ;  /* 0x0000003b0e067210 */ /* 0x004fca0007f1e0ff */
[----:B------:R-:W-:Y:S01]  /*d860*/  IMAD.X R7, R15, 0x1, R58, P0 ;  /* 0x000000010f077824 */ /* 0x000fe200000e063a */
[----:B------:R-:W-:Y:S01]  /*d870*/  ISETP.GT.AND P0, PT, R87, R224, PT ;  /* 0x000000e05700720c */ /* 0x000fe20003f04270 */
[C---:B-1----:R-:W-:Y:S01]  /*d880*/  HMMA.16816.F32.BF16 R12, R16.reuse, R28, R64 ;  /* 0x0000001c100c723c */ /* 0x042fe20000041840 */
[----:B------:R-:W-:Y:S02]  /*d890*/  IADD3 R224, R219, 0x800, RZ ;  /* 0x00000800dbe07810 */ /* 0x000fe40007ffe0ff */
[----:B------:R1:W-:Y:S04]  /*d8a0*/  LDGSTS.E.BYPASS.LTC128B.128 [R227+0x2900], [R6.64], !P1 ;  /* 0x0290000006e37fae */ /* 0x0003e8000c901d48 */
[----:B------:R-:W-:Y:S01]  /*d8b0*/  LDSM.16.M88.4 R20, [R216+0x8100] ;  /* 0x00810000d814783b */ /* 0x000fe20000000200 */
[C---:B------:R-:W-:Y:S03]  /*d8c0*/  HMMA.16816.F32.BF16 R168, R16.reuse, R46, R168 ;  /* 0x0000002e10a8723c */ /* 0x040fe600000418a8 */
[----:B------:R-:W2:Y:S04]  /*d8d0*/  LDSM.16.M88.4 R52, [R214+0x4900] ;  /* 0x00490000d634783b */ /* 0x000ea80000000200 */
[----:B------:R-:W3:Y:S01]  /*d8e0*/  LDSM.16.M88.4 R80, [R214+0x5100] ;  /* 0x00510000d650783b */ /* 0x000ee20000000200 */
[C---:B------:R-:W-:Y:S03]  /*d8f0*/  HMMA.16816.F32.BF16 R172, R16.reuse, R42, R172 ;  /* 0x0000002a10ac723c */ /* 0x040fe600000418ac */
[----:B------:R-:W1:Y:S04]  /*d900*/  LDSM.16.M88.4 R64, [R214+0x3100] ;  /* 0x00310000d640783b */ /* 0x000e680000000200 */
[----:B------:R-:W1:Y:S01]  /*d910*/  LDSM.16.M88.4 R56, [R214+0x4100] ;  /* 0x00410000d638783b */ /* 0x000e620000000200 */
[C---:B------:R-:W-:Y:S03]  /*d920*/  HMMA.16816.F32.BF16 R184, R16.reuse, R34, R156 ;  /* 0x0000002210b8723c */ /* 0x040fe6000004189c */
[----:B------:R-:W1:Y:S04]  /*d930*/  LDSM.16.M88.4 R60, [R214+0x3900] ;  /* 0x00390000d63c783b */ /* 0x000e680000000200 */
[----:B------:R-:W1:Y:S01]  /*d940*/  LDSM.16.M88.4 R88, [R214+0x5900] ;  /* 0x00590000d658783b */ /* 0x000e620000000200 */
[C---:B------:R-:W-:Y:S03]  /*d950*/  HMMA.16816.F32.BF16 R196, R16.reuse, R30, R152 ;  /* 0x0000001e10c4723c */ /* 0x040fe60000041898 */
[----:B------:R-:W0:Y:S05]  /*d960*/  LDGDEPBAR ;  /* 0x00000000000079af */ /* 0x000e2a0000000000 */
[----:B------:R-:W-:Y:S01]  /*d970*/  HMMA.16816.F32.BF16 R180, R16, R26, R148 ;  /* 0x0000001a10b4723c */ /* 0x000fe20000041894 */
[----:B------:R-:W1:Y:S07]  /*d980*/  LDSM.16.M88.4 R16, [R216+0x6100] ;  /* 0x00610000d810783b */ /* 0x000e6e0000000200 */
[C---:B----4-:R-:W-:Y:S08]  /*d990*/  HMMA.16816.F32.BF16 R176, R8.reuse, R48, R140 ;  /* 0x0000003008b0723c */ /* 0x050ff0000004188c */
        /* <DEDUP_REMOVED lines=17> */
[C---:B--2---:R-:W-:Y:S01]  /*dab0*/  HMMA.16816.F32.BF16 R132, R20.reuse, R52, R36 ;  /* 0x000000341484723c */ /* 0x044fe20000041824 */
[----:B------:R-:W2:Y:S07]  /*dac0*/  LDSM.16.M88.4 R36, [R213+0x1000] ;  /* 0x00100000d524783b */ /* 0x000eae0000000200 */
[----:B---3--:R-:W-:Y:S01]  /*dad0*/  HMMA.16816.F32.BF16 R128, R20, R80, R12 ;  /* 0x000000501480723c */ /* 0x008fe2000004180c */
[----:B------:R-:W3:Y:S01]  /*dae0*/  LDSM.16.M88.4 R12, [R217+0x6100] ;  /* 0x00610000d90c783b */ /* 0x000ee20000000200 */
[----:B------:R-:W-:-:S06]  /*daf0*/  DEPBAR.LE SB0, 0x0 ;  /* 0x000080000000791a */ /* 0x000fcc0000000000 */
        /* <DEDUP_REMOVED lines=8> */
[----:B------:R-:W-:Y:S08]  /*db80*/  HMMA.16816.F32.BF16 R92, R16, R66, R48 ;  /* 0x00000042105c723c */ /* 0x000ff00000041830 */
[----:B------:R-:W-:Y:S08]  /*db90*/  HMMA.16816.F32.BF16 R116, R20, R62, R168 ;  /* 0x0000003e1474723c */ /* 0x000ff000000418a8 */
[C---:B------:R-:W-:Y:S08]  /*dba0*/  HMMA.16816.F32.BF16 R76, R16.reuse, R60, R188 ;  /* 0x0000003c104c723c */ /* 0x040ff000000418bc */
[C---:B------:R-:W-:Y:S08]  /*dbb0*/  HMMA.16816.F32.BF16 R72, R16.reuse, R62, R136 ;  /* 0x0000003e1048723c */ /* 0x040ff00000041888 */
[C---:B------:R-:W-:Y:S08]  /*dbc0*/  HMMA.16816.F32.BF16 R68, R16.reuse, R56, R192 ;  /* 0x000000381044723c */ /* 0x040ff000000418c0 */
[----:B------:R-:W-:Y:S08]  /*dbd0*/  HMMA.16816.F32.BF16 R64, R16, R58, R144 ;  /* 0x0000003a1040723c */ /* 0x000ff00000041890 */
[C---:B------:R-:W-:Y:S08]  /*dbe0*/  HMMA.16816.F32.BF16 R108, R20.reuse, R54, R184 ;  /* 0x00000036146c723c */ /* 0x040ff000000418b8 */
[----:B------:R-:W-:Y:S08]  /*dbf0*/  HMMA.16816.F32.BF16 R100, R20, R90, R180 ;  /* 0x0000005a1464723c */ /* 0x000ff000000418b4 */
[C---:B------:R-:W-:Y:S08]  /*dc00*/  HMMA.16816.F32.BF16 R60, R16.reuse, R52, R200 ;  /* 0x00000034103c723c */ /* 0x040ff000000418c8 */
[C---:B------:R-:W-:Y:S08]  /*dc10*/  HMMA.16816.F32.BF16 R56, R16.reuse, R54, R160 ;  /* 0x000000361038723c */ /* 0x040ff000000418a0 */
[C---:B------:R-:W-:Y:S08]  /*dc20*/  HMMA.16816.F32.BF16 R52, R16.reuse, R80, R204 ;  /* 0x000000501034723c */ /* 0x040ff000000418cc */
[C---:B------:R-:W-:Y:S08]  /*dc30*/  HMMA.16816.F32.BF16 R48, R16.reuse, R82, R164 ;  /* 0x000000521030723c */ /* 0x040ff000000418a4 */
[C---:B------:R-:W-:Y:S07]  /*dc40*/  HMMA.16816.F32.BF16 R20, R16.reuse, R88, R220 ;  /* 0x000000581014723c */ /* 0x040fee00000418dc */
[C---:B------:R-:W-:Y:S01]  /*dc50*/  IADD3 R223, R219.reuse, 0x1000, RZ ;  /* 0x00001000dbdf7810 */ /* 0x040fe20007ffe0ff */
[----:B------:R-:W-:Y:S01]  /*dc60*/  HMMA.16816.F32.BF16 R16, R16, R90, R156 ;  /* 0x0000005a1010723c */ /* 0x000fe2000004189c */
[----:B------:R-:W-:-:S02]  /*dc70*/  IADD3 R222, R219, 0x1800, RZ ;  /* 0x00001800dbde7810 */ /* 0x000fc40007ffe0ff */
[C---:B------:R-:W-:Y:S02]  /*dc80*/  IADD3 R221, R219.reuse, 0x2000, RZ ;  /* 0x00002000dbdd7810 */ /* 0x040fe40007ffe0ff */
[----:B------:R-:W-:-:S03]  /*dc90*/  IADD3 R220, R219, 0x2800, RZ ;  /* 0x00002800dbdc7810 */ /* 0x000fc60007ffe0ff */
[C---:B--2---:R-:W-:Y:S08]  /*dca0*/  HMMA.16816.F32.BF16 R160, R8.reuse, R38, R112 ;  /* 0x0000002608a0723c */ /* 0x044ff00000041870 */
[C---:B------:R-:W-:Y:S08]  /*dcb0*/  HMMA.16816.F32.BF16 R192, R8.reuse, R40, R148 ;  /* 0x0000002808c0723c */ /* 0x040ff00000041894 */
[C---:B------:R-:W-:Y:S08]  /*dcc0*/  HMMA.16816.F32.BF16 R112, R8.reuse, R30, R104 ;  /* 0x0000001e0870723c */ /* 0x040ff00000041868 */
[----:B------:R-:W-:Y:S08]  /*dcd0*/  HMMA.16816.F32.BF16 R148, R8, R28, R128 ;  /* 0x0000001c0894723c */ /* 0x000ff00000041880 */
[----:B---3--:R-:W-:Y:S08]  /*dce0*/  HMMA.16816.F32.BF16 R104, R12, R44, R96 ;  /* 0x0000002c0c68723c */ /* 0x008ff00000041860 */
[----:B------:R-:W-:Y:S08]  /*dcf0*/  HMMA.16816.F32.BF16 R128, R8, R26, R100 ;  /* 0x0000001a0880723c */ /* 0x000ff00000041864 */
[----:B------:R-:W-:Y:S08]  /*dd00*/  HMMA.16816.F32.BF16 R96, R12, R38, R64 ;  /* 0x000000260c60723c */ /* 0x000ff00000041840 */
        /* <DEDUP_REMOVED lines=19> */
[----:B------:R-:W-:Y:S01]  /*de40*/  IADD3 R3, R246, -0x2, RZ ;  /* 0xfffffffef6037810 */ /* 0x000fe20007ffe0ff */
        /* <DEDUP_REMOVED lines=25> */
[----:B-1----:R-:W-:-:S05]  /*dfe0*/  IADD3 R14, P0, R16, R6, RZ ;  /* 0x00000006100e7210 */ /* 0x002fca0007f1e0ff */
[----:B------:R-:W-:-:S05]  /*dff0*/  IMAD.X R15, R5, 0x1, R7, P0 ;  /* 0x00000001050f7824 */ /* 0x000fca00000e0607 */
[----:B------:R2:W-:Y:S03]  /*e000*/  LDGSTS.E.BYPASS.LTC128B.128 [R227+0x5900], [R14.64], !P5 ;  /* 0x059000000ee37fae */ /* 0x0005e6000e901d48 */
.L_x_418:
[----:B------:R-:W-:Y:S01]  /*e010*/  FMUL.FTZ R3, R65, c[0x0][0x320] ;  /* 0x0000c80041037a20 */ /* 0x000fe20000410000 */
[----:B--2---:R-:W-:Y:S01]  /*e020*/  SHF.R.S32.HI R6, RZ, 0x1f, R211 ;  /* 0x0000001fff067819 */ /* 0x004fe200000114d3 */
[----:B------:R-:W-:Y:S01]  /*e030*/  FMUL.FTZ R5, R57, c[0x0][0x320] ;  /* 0x0000c80039057a20 */ /* 0x000fe20000410000 */
[----:B------:R-:W-:Y:S01]  /*e040*/  LEA.HI R7, R228, R212, RZ, 0x2 ;  /* 0x000000d4e4077211 */ /* 0x000fe200078f10ff */
[----:B------:R1:W2:Y:S01]  /*e050*/  MUFU.TANH R31, R3 ;  /* 0x00000003001f7308 */ /* 0x0002a20000002400 */
[-C--:B------:R-:W-:Y:S01]  /*e060*/  LEA.HI R6, R6, R211.reuse, RZ, 0x2 ;  /* 0x000000d306067211 */ /* 0x080fe200078f10ff */
[----:B------:R-:W-:Y:S01]  /*e070*/  FMUL.FTZ R9, R61, c[0x0][0x320] ;  /* 0x0000c8003d097a20 */ /* 0x000fe20000410000 */
[----:B------:R-:W-:Y:S01]  /*e080*/  ISETP.NE.AND P0, PT, R231, 0x1, PT ;  /* 0x00000001e700780c */ /* 0x000fe20003f05270 */
[----:B------:R-:W-:Y:S01]  /*e090*/  ULDC UR7, c[0x0][0x324] ;  /* 0x0000c90000077ab9 */ /* 0x000fe20000000800 */
[----:B------:R-:W-:Y:S01]  /*e0a0*/  LOP3.LUT R8, R6, 0xffffffc, RZ, 0xc0, !PT ;  /* 0x0ffffffc06087812 */ /* 0x000fe200078ec0ff */
[----:B------:R-:W-:Y:S01]  /*e0b0*/  FMUL.FTZ R6, R60, c[0x0][0x320] ;  /* 0x0000c8003c067a20 */ /* 0x000fe20000410000 */
[----:B------:R-:W-:Y:S01]  /*e0c0*/  ULOP3.LUT UR7, URZ, UR7, URZ, 0x33, !UPT ;  /* 0x000000073f077292 */ /* 0x000fe2000f8e333f */
[----:B------:R3:W4:Y:S01]  /*e0d0*/  MUFU.TANH R16, R5 ;  /* 0x0000000500107308 */ /* 0x0007220000002400 */
[----:B------:R-:W-:Y:S01]  /*e0e0*/  IADD3 R11, -R8, R211, RZ ;  /* 0x000000d3080b7210 */ /* 0x000fe20007ffe1ff */
[----:B------:R-:W0:Y:S01]  /*e0f0*/  LDGDEPBAR ;  /* 0x00000000000079af */ /* 0x000e220000000000 */
[----:B-1----:R-:W-:-:S05]  /*e100*/  FMUL.FTZ R3, R104, c[0x0][0x320] ;  /* 0x0000c80068037a20 */ /* 0x002fca0000410000 */
[----:B------:R1:W1:Y:S01]  /*e110*/  MUFU.TANH R15, R6 ;  /* 0x00000006000f7308 */ /* 0x0002620000002400 */
[----:B---3--:R-:W-:-:S07]  /*e120*/  LOP3.LUT R5, R7, 0xfffffffc, RZ, 0xc0, !PT ;  /* 0xfffffffc07057812 */ /* 0x008fce00078ec0ff */
[----:B------:R3:W2:Y:S01]  /*e130*/  MUFU.TANH R32, R3 ;  /* 0x0000000300207308 */ /* 0x0006a20000002400 */
[----:B------:R-:W-:-:S07]  /*e140*/  IMAD.IADD R5, R212, 0x1, -R5 ;  /* 0x00000001d4057824 */ /* 0x000fce00078e0a05 */
[----:B------:R5:W2:Y:S01]  /*e150*/  MUFU.TANH R14, R9 ;  /* 0x00000009000e7308 */ /* 0x000aa20000002400 */
[----:B-1----:R-:W-:-:S05]  /*e160*/  LEA.HI R6, R5, R5, RZ, 0x1 ;  /* 0x0000000505067211 */ /* 0x002fca00078f08ff */
[C---:B------:R-:W-:Y:S01]  /*e170*/  IMAD.SHL.U32 R10, R6.reuse, 0x20, RZ ;  /* 0x00000020060a7824 */ /* 0x040fe200078e00ff */
[----:B------:R-:W-:Y:S01]  /*e180*/  LOP3.LUT R6, R6, 0x1ffffffe, RZ, 0xc0, !PT ;  /* 0x1ffffffe06067812 */ /* 0x000fe200078ec0ff */
[----:B---3--:R-:W-:-:S04]  /*e190*/  FMUL.FTZ R3, R105, c[0x0][0x320] ;  /* 0x0000c80069037a20 */ /* 0x008fc80000410000 */
[----:B------:R1:W3:Y:S01]  /*e1a0*/  MUFU.TANH R30, R3 ;  /* 0x00000003001e7308 */ /* 0x0002e20000002400 */
[----:B-----5:R-:W-:Y:S01]  /*e1b0*/  LOP3.LUT R9, R10, 0xffffffc0, RZ, 0xc0, !PT ;  /* 0xffffffc00a097812 */ /* 0x020fe200078ec0ff */
        /* <DEDUP_REMOVED lines=24> */
[----:B-1----:R-:W-:-:S04]  /*e340*/  LOP3.LUT R3, R209, 0xffffffe0, RZ, 0xc0, !PT ;  /* 0xffffffe0d1037812 */ /* 0x002fc800078ec0ff */
[----:B------:R-:W-:-:S04]  /*e350*/  IADD3 R3, -R3, R212, RZ ;  /* 0x000000d403037210 */ /* 0x000fc80007ffe1ff */
[----:B------:R-:W-:-:S04]  /*e360*/  SHF.R.S32.HI R7, RZ, 0x1f, R3 ;  /* 0x0000001fff077819 */ /* 0x000fc80000011403 */
[----:B------:R-:W-:-:S04]  /*e370*/  LEA.HI R7, R7, R3, RZ, 0x2 ;  /* 0x0000000307077211 */ /* 0x000fc800078f10ff */
[C---:B------:R-:W-:Y:S02]  /*e380*/  LEA.HI.SX32 R8, R7.reuse, R226, 0x1e ;  /* 0x000000e207087211 */ /* 0x040fe400078ff2ff */
[----:B------:R-:W-:Y:S02]  /*e390*/  LOP3.LUT R7, R7, 0x7ffffffc, RZ, 0xc0, !PT ;  /* 0x7ffffffc07077812 */ /* 0x000fe400078ec0ff */
[----:B------:R-:W-:Y:S01]  /*e3a0*/  LEA R11, R11, R8, 0x4 ;  /* 0x000000080b0b7211 */ /* 0x000fe200078e20ff */
[----:B------:R-:W-:Y:S01]  /*e3b0*/  IMAD.IADD R8, R5, 0x1, -R6 ;  /* 0x0000000105087824 */ /* 0x000fe200078e0a06 */
[----:B------:R-:W-:Y:S01]  /*e3c0*/  IADD3 R3, R3, -R7, RZ ;  /* 0x8000000703037210 */ /* 0x000fe20007ffe0ff */
[----:B------:R-:W-:Y:S01]  /*e3d0*/  FMUL.FTZ R5, R72, c[0x0][0x320] ;  /* 0x0000c80048057a20 */ /* 0x000fe20000410000 */
[----:B------:R-:W-:Y:S02]  /*e3e0*/  IADD3 R6, R9, R11, RZ ;  /* 0x0000000b09067210 */ /* 0x000fe40007ffe0ff */
[----:B------:R-:W-:Y:S01]  /*e3f0*/  IADD3 R7, R235, 0x1, R84 ;  /* 0x00000001eb077810 */ /* 0x000fe20007ffe054 */
[----:B------:R1:W1:Y:S01]  /*e400*/  MUFU.TANH R13, R5 ;  /* 0x00000005000d7308 */ /* 0x0002620000002400 */
[----:B------:R-:W-:-:S02]  /*e410*/  LEA R8, R8, R6, 0x3 ;  /* 0x0000000608087211 */ /* 0x000fc400078e18ff */
[----:B------:R-:W-:-:S03]  /*e420*/  SHF.L.U32 R36, R3, 0x1, RZ ;  /* 0x0000000103247819 */ /* 0x000fc600000006ff */
[----:B------:R-:W-:Y:S01]  /*e430*/  @P0 IMAD.HI.U32 R6, R8, c[0x0][0x2c8], RZ ;  /* 0x0000b20008060a27 */ /* 0x000fe200078e00ff */
[----:B------:R-:W-:Y:S01]  /*e440*/  IADD3 R3, -R234, R7, -R36 ;  /* 0x00000007ea037210 */ /* 0x000fe20007ffe924 */
[----:B------:R-:W-:Y:S01]  /*e450*/  STL [R1+0x60], R8 ;  /* 0x0000600801007387 */ /* 0x000fe20000100800 */
[----:B------:R-:W-:Y:S01]  /*e460*/  IADD3 R34, -R36, R235, R84 ;  /* 0x000000eb24227210 */ /* 0x000fe20007ffe154 */
[----:B------:R-:W-:Y:S01]  /*e470*/  IMAD.MOV.U32 R23, RZ, RZ, R8 ;  /* 0x000000ffff177224 */ /* 0x000fe200078e0008 */
[----:B------:R-:W-:Y:S01]  /*e480*/  @P0 SHF.R.U32.HI R23, RZ, c[0x0][0x2cc], R6 ;  /* 0x0000b300ff170a19 */ /* 0x000fe20000011606 */
[----:B------:R5:W-:Y:S01]  /*e490*/  STL [R1+0x34], R36 ;  /* 0x0000342401007387 */ /* 0x000be20000100800 */
[C---:B------:R-:W-:Y:S02]  /*e4a0*/  IADD3 R33, R3.reuse, c[0x0][0x328], RZ ;  /* 0x0000ca0003217a10 */ /* 0x040fe40007ffe0ff */
[----:B------:R-:W-:Y:S01]  /*e4b0*/  IADD3 R35, R3, UR7, RZ ;  /* 0x0000000703237c10 */ /* 0x000fe2000fffe0ff */
[----:B-1----:R-:W-:Y:S01]  /*e4c0*/  FMUL.FTZ R5, R73, c[0x0][0x320] ;  /* 0x0000c80049057a20 */ /* 0x002fe20000410000 */
[----:B------:R-:W1:Y:S03]  /*e4d0*/  SHFL.IDX PT, R6, R23, RZ, 0x1c1f ;  /* 0x001c1fff17067589 */ /* 0x000e6600000e0000 */
[----:B------:R2:W1:Y:S02]  /*e4e0*/  MUFU.TANH R12, R5 ;  /* 0x00000005000c7308 */ /* 0x0004640000002400 */
[----:B--2---:R-:W-:Y:S01]  /*e4f0*/  FMUL.FTZ R5, R76, c[0x0][0x320] ;  /* 0x0000c8004c057a20 */ /* 0x004fe20000410000 */
[----:B-----5:R-:W-:-:S05]  /*e500*/  IADD3 R36, R84, -R36, RZ ;  /* 0x8000002454247210 */ /* 0x020fca0007ffe0ff */
[----:B------:R2:W2:Y:S01]  /*e510*/  MUFU.TANH R11, R5 ;  /* 0x00000005000b7308 */ /* 0x0004a20000002400 */
[----:B-1----:R-:W-:Y:S01]  /*e520*/  IADD3 R3, R35, R6, RZ ;  /* 0x0000000623037210 */ /* 0x002fe20007ffe0ff */
[----:B--2---:R-:W-:-:S06]  /*e530*/  FMUL.FTZ R5, R77, c[0x0][0x320] ;  /* 0x0000c8004d057a20 */ /* 0x004fcc0000410000 */
[----:B------:R1:W2:Y:S02]  /*e540*/  MUFU.TANH R10, R5 ;  /* 0x00000005000a7308 */ /* 0x0002a40000002400 */
[----:B-1----:R-:W-:-:S06]  /*e550*/  FMUL.FTZ R5, R68, c[0x0][0x320] ;  /* 0x0000c80044057a20 */ /* 0x002fcc0000410000 */
[----:B------:R1:W1:Y:S02]  /*e560*/  MUFU.TANH R9, R5 ;  /* 0x0000000500097308 */ /* 0x0002640000002400 */
[----:B-1----:R-:W-:-:S06]  /*e570*/  FMUL.FTZ R5, R69, c[0x0][0x320] ;  /* 0x0000c80045057a20 */ /* 0x002fcc0000410000 */
[----:B------:R1:W1:Y:S02]  /*e580*/  MUFU.TANH R8, R5 ;  /* 0x0000000500087308 */ /* 0x0002640000002400 */
[----:B-1----:R-:W-:-:S05]  /*e590*/  IMAD.IADD R5, R33, 0x1, R6 ;  /* 0x0000000121057824 */ /* 0x002fca00078e0206 */
[----:B------:R-:W-:Y:S01]  /*e5a0*/  IMNMX R5, R5, R34, PT ;  /* 0x0000002205057217 */ /* 0x000fe20003800200 */
[----:B------:R-:W-:Y:S05]  /*e5b0*/  @!P6 BRA `(.L_x_419) ;  /* 0x000001400000e947 */ /* 0x000fea0003800000 */
[----:B--234-:R-:W-:Y:S01]  /*e5c0*/  IADD3 R6, -R234, R235, R6 ;  /* 0x000000ebea067210 */ /* 0x01cfe20007ffe106 */
[----:B------:R-:W-:Y:S03]  /*e5d0*/  BSSY B0, `(.L_x_420) ;  /* 0x000000e000007945 */ /* 0x000fe60003800000 */
        /* <DEDUP_REMOVED lines=9> */
.L_x_421:
[----:B------:R-:W-:-:S04]  /*e670*/  MOV R7, c[0x0][0x32c] ;  /* 0x0000cb0000077a02 */ /* 0x000fc80000000f00 */
[----:B------:R-:W-:-:S13]  /*e680*/  ISETP.NE.AND P0, PT, R7, 0x1, PT ;  /* 0x000000010700780c */ /* 0x000fda0003f05270 */
[----:B------:R-:W-:-:S05]  /*e690*/  @P0 IMAD.HI.U32 R7, R6, c[0x0][0x330], RZ ;  /* 0x0000cc0006070a27 */ /* 0x000fca00078e00ff */
[----:B------:R-:W-:Y:S02]  /*e6a0*/  @P0 SHF.R.U32.HI R6, RZ, c[0x0][0x334], R7 ;  /* 0x0000cd00ff060a19 */ /* 0x000fe40000011607 */
.L_x_422:
[----:B------:R-:W-:Y:S05]  /*e6b0*/  BSYNC B0 ;  /* 0x0000000000007941 */ /* 0x000fea0003800000 */
.L_x_420:
[----:B------:R-:W-:-:S05]  /*e6c0*/  IMAD R6, R6, c[0x0][0x32c], R36 ;  /* 0x0000cb0006067a24 */ /* 0x000fca00078e0224 */
[----:B------:R-:W-:Y:S02]  /*e6d0*/  IADD3 R7, R6, c[0x0][0x32c], RZ ;  /* 0x0000cb0006077a10 */ /* 0x000fe40007ffe0ff */
[----:B------:R-:W-:Y:S02]  /*e6e0*/  IMNMX R3, R3, R6, !PT ;  /* 0x0000000603037217 */ /* 0x000fe40007800200 */
[----:B------:R-:W-:Y:S02]  /*e6f0*/  IMNMX R5, R5, R7, PT ;  /* 0x0000000705057217 */ /* 0x000fe40003800200 */
.L_x_419:
[C---:B--234-:R-:W-:Y:S01]  /*e700*/  ISETP.GE.AND P0, PT, R84.reuse, 0x9, PT ;  /* 0x000000095400780c */ /* 0x05cfe20003f06270 */
        /* <DEDUP_REMOVED lines=11> */
[----:B------:R-:W-:Y:S02]  /*e7c0*/  FSEL R69, R30, -INF , !P1 ;  /* 0xff8000001e457808 */ /* 0x000fe40004800000 */
        /* <DEDUP_REMOVED lines=10> */
[----:B------:R-:W-:Y:S02]  /*e870*/  ISETP.LT.OR P0, PT, R5, 0x12, P0 ;  /* 0x000000120500780c */ /* 0x000fe40000701670 */
[----:B------:R-:W-:Y:S02]  /*e880*/  ISETP.GE.AND P1, PT, R84, 0x19, PT ;  /* 0x000000195400780c */ /* 0x000fe40003f26270 */
[----:B------:R-:W-:Y:S02]  /*e890*/  FSEL R81, R26, -INF , !P0 ;  /* 0xff8000001a517808 */ /* 0x000fe40004000000 */
[----:B------:R-:W-:Y:S02]  /*e8a0*/  ISETP.GT.AND P0, PT, R3, 0x18, !P1 ;  /* 0x000000180300780c */ /* 0x000fe40004f04270 */
[----:B------:R-:W-:Y:S02]  /*e8b0*/  P2R R47, PR, RZ, 0x2 ;  /* 0x00000002ff2f7803 */ /* 0x000fe40000000000 */
[----:B------:R-:W-:-:S02]  /*e8c0*/  ISETP.LT.OR P0, PT, R5, 0x19, P0 ;  /* 0x000000190500780c */ /* 0x000fc40000701670 */
[C---:B------:R-:W-:Y:S02]  /*e8d0*/  ISETP.GE.AND P1, PT, R84.reuse, 0x1a, PT ;  /* 0x0000001a5400780c */ /* 0x040fe40003f26270 */
        /* <DEDUP_REMOVED lines=42> */
[C---:B------:R-:W-:Y:S02]  /*eb80*/  ISETP.GE.AND P6, PT, R84.reuse, 0x41, PT ;  /* 0x000000415400780c */ /* 0x040fe40003fc6270 */
[----:B------:R-:W-:Y:S02]  /*eb90*/  ISETP.LT.OR P0, PT, R5, 0x3a, P0 ;  /* 0x0000003a0500780c */ /* 0x000fe40000701670 */
[----:B------:R-:W-:Y:S02]  /*eba0*/  ISETP.GE.AND P4, PT, R84, 0x42, PT ;  /* 0x000000425400780c */ /* 0x000fe40003f86270 */
[----:B------:R-:W-:Y:S02]  /*ebb0*/  FSEL R187, R16, -INF , !P0 ;  /* 0xff80000010bb7808 */ /* 0x000fe40004000000 */
[----:B------:R-:W-:-:S02]  /*ebc0*/  ISETP.GT.AND P0, PT, R3, 0x40, !P6 ;  /* 0x000000400300780c */ /* 0x000fc40007704270 */
[C---:B------:R-:W-:Y:S02]  /*ebd0*/  ISETP.GE.AND P3, PT, R84.reuse, 0x49, PT ;  /* 0x000000495400780c */ /* 0x040fe40003f66270 */
[----:B------:R-:W-:Y:S02]  /*ebe0*/  ISETP.LT.OR P0, PT, R5, 0x41, P0 ;  /* 0x000000410500780c */ /* 0x000fe40000701670 */
[----:B------:R-:W-:Y:S02]  /*ebf0*/  P2R R50, PR, RZ, 0x4 ;  /* 0x00000004ff327803 */ /* 0x000fe40000000000 */
[----:B------:R-:W-:Y:S02]  /*ec00*/  FSEL R196, R15, -INF , !P0 ;  /* 0xff8000000fc47808 */ /* 0x000fe40004000000 */
[----:B------:R-:W-:Y:S02]  /*ec10*/  ISETP.GT.AND P0, PT, R3, 0x41, !P4 ;  /* 0x000000410300780c */ /* 0x000fe40006704270 */
[----:B------:R-:W-:-:S02]  /*ec20*/  ISETP.GE.AND P2, PT, R84, 0x4a, PT ;  /* 0x0000004a5400780c */ /* 0x000fc40003f46270 */
[----:B------:R-:W-:Y:S02]  /*ec30*/  ISETP.LT.OR P0, PT, R5, 0x42, P0 ;  /* 0x000000420500780c */ /* 0x000fe40000701670 */
[----:B------:R-:W-:Y:S02]  /*ec40*/  P2R R38, PR, RZ, 0x2 ;  /* 0x00000002ff267803 */ /* 0x000fe40000000000 */
[----:B------:R-:W-:Y:S02]  /*ec50*/  FSEL R197, R14, -INF , !P0 ;  /* 0xff8000000ec57808 */ /* 0x000fe40004000000 */
[----:B------:R-:W-:Y:S02]  /*ec60*/  ISETP.GT.AND P0, PT, R3, 0x48, !P3 ;  /* 0x000000480300780c */ /* 0x000fe40005f04270 */
[----:B------:R-:W-:Y:S02]  /*ec70*/  ISETP.GE.AND P1, PT, R84, 0x51, PT ;  /* 0x000000515400780c */ /* 0x000fe40003f26270 */
[----:B------:R-:W-:-:S02]  /*ec80*/  ISETP.LT.OR P0, PT, R5, 0x49, P0 ;  /* 0x000000490500780c */ /* 0x000fc40000701670 */
[----:B------:R-:W-:Y:S02]  /*ec90*/  P2R R37, PR, RZ, 0x2 ;  /* 0x00000002ff257803 */ /* 0x000fe40000000000 */
[----:B------:R-:W-:Y:S02]  /*eca0*/  FSEL R198, R13, -INF , !P0 ;  /* 0xff8000000dc67808 */ /* 0x000fe40004000000 */
[----:B------:R-:W-:-:S04]  /*ecb0*/  ISETP.GT.AND P0, PT, R3, 0x49, !P2 ;  /* 0x000000490300780c */ /* 0x000fc80005704270 */
[----:B------:R-:W-:-:S04]  /*ecc0*/  ISETP.LT.OR P0, PT, R5, 0x4a, P0 ;  /* 0x0000004a0500780c */ /* 0x000fc80000701670 */
[----:B------:R-:W-:Y:S02]  /*ecd0*/  FSEL R199, R12, -INF , !P0 ;  /* 0xff8000000cc77808 */ /* 0x000fe40004000000 */
[----:B------:R-:W-:Y:S02]  /*ece0*/  ISETP.GT.AND P0, PT, R3, 0x50, !P1 ;  /* 0x000000500300780c */ /* 0x000fe40004f04270 */
[----:B------:R-:W-:Y:S02]  /*ecf0*/  ISETP.GE.AND P1, PT, R84, 0x52, PT ;  /* 0x000000525400780c */ /* 0x000fe40003f26270 */
[----:B------:R-:W-:Y:S02]  /*ed00*/  ISETP.LT.OR P0, PT, R5, 0x51, P0 ;  /* 0x000000510500780c */ /* 0x000fe40000701670 */
[----:B------:R-:W-:Y:S02]  /*ed10*/  P2R R55, PR, RZ, 0x2 ;  /* 0x00000002ff377803 */ /* 0x000fe40000000000 */
        /* <DEDUP_REMOVED lines=19> */
[----:B-1----:R-:W-:Y:S02]  /*ee50*/  IMAD.IADD R5, R33, 0x1, R6 ;  /* 0x0000000121057824 */ /* 0x002fe400078e0206 */
[----:B------:R-:W-:Y:S02]  /*ee60*/  FSEL R230, R8, -INF , !P0 ;  /* 0xff80000008e67808 */ /* 0x000fe40004000000 */
[----:B------:R-:W-:Y:S02]  /*ee70*/  ISETP.GE.AND P0, PT, R236, 0x1, PT ;  /* 0x00000001ec00780c */ /* 0x000fe40003f06270 */
        /* <DEDUP_REMOVED lines=60> */
.L_x_425:
[----:B------:R-:W-:-:S04]  /*f240*/  MOV R7, c[0x0][0x32c] ;  /* 0x0000cb0000077a02 */ /* 0x000fc80000000f00 */
[----:B------:R-:W-:-:S13]  /*f250*/  ISETP.NE.AND P0, PT, R7, 0x1, PT ;  /* 0x000000010700780c */ /* 0x000fda0003f05270 */
[----:B------:R-:W-:-:S05]  /*f260*/  @P0 IMAD.HI.U32 R7, R6, c[0x0][0x330], RZ ;  /* 0x0000cc0006070a27 */ /* 0x000fca00078e00ff */
[----:B------:R-:W-:Y:S02]  /*f270*/  @P0 SHF.R.U32.HI R6, RZ, c[0x0][0x334], R7 ;  /* 0x0000cd00ff060a19 */ /* 0x000fe40000011607 */
.L_x_426:
[----:B------:R-:W-:Y:S05]  /*f280*/  BSYNC B0 ;  /* 0x0000000000007941 */ /* 0x000fea0003800000 */
.L_x_424:
[----:B------:R-:W-:-:S05]  /*f290*/  IMAD R6, R6, c[0x0][0x32c], R36 ;  /* 0x0000cb0006067a24 */ /* 0x000fca00078e0224 */
[----:B------:R-:W-:Y:S02]  /*f2a0*/  IADD3 R7, R6, c[0x0][0x32c], RZ ;  /* 0x0000cb0006077a10 */ /* 0x000fe40007ffe0ff */
[----:B------:R-:W-:Y:S02]  /*f2b0*/  IMNMX R3, R3, R6, !PT ;  /* 0x0000000603037217 */ /* 0x000fe40007800200 */
[----:B------:R-:W-:Y:S02]  /*f2c0*/  IMNMX R5, R5, R7, PT ;  /* 0x0000000705057217 */ /* 0x000fe40003800200 */
.L_x_423:
        /* <DEDUP_REMOVED lines=156> */
.L_x_429:
[----:B------:R-:W-:-:S04]  /*fc90*/  MOV R7, c[0x0][0x32c] ;  /* 0x0000cb0000077a02 */ /* 0x000fc80000000f00 */
[----:B------:R-:W-:-:S13]  /*fca0*/  ISETP.NE.AND P0, PT, R7, 0x1, PT ;  /* 0x000000010700780c */ /* 0x000fda0003f05270 */
[----:B------:R-:W-:-:S05]  /*fcb0*/  @P0 IMAD.HI.U32 R7, R6, c[0x0][0x330], RZ ;  /* 0x0000cc0006070a27 */ /* 0x000fca00078e00ff */
[----:B------:R-:W-:Y:S02]  /*fcc0*/  @P0 SHF.R.U32.HI R6, RZ, c[0x0][0x334], R7 ;  /* 0x0000cd00ff060a19 */ /* 0x000fe40000011607 */
.L_x_430:
[----:B------:R-:W-:Y:S05]  /*fcd0*/  BSYNC B0 ;  /* 0x0000000000007941 */ /* 0x000fea0003800000 */
.L_x_428:
[----:B------:R-:W-:-:S05]  /*fce0*/  IMAD R6, R6, c[0x0][0x32c], R36 ;  /* 0x0000cb0006067a24 */ /* 0x000fca00078e0224 */
[----:B------:R-:W-:Y:S02]  /*fcf0*/  IADD3 R7, R6, c[0x0][0x32c], RZ ;  /* 0x0000cb0006077a10 */ /* 0x000fe40007ffe0ff */
[----:B------:R-:W-:Y:S02]  /*fd00*/  IMNMX R3, R3, R6, !PT ;  /* 0x0000000603037217 */ /* 0x000fe40007800200 */
[----:B------:R-:W-:Y:S02]  /*fd10*/  IMNMX R5, R5, R7, PT ;  /* 0x0000000705057217 */ /* 0x000fe40003800200 */
.L_x_427:
        /* <DEDUP_REMOVED lines=156> */
.L_x_433:
[----:B------:R-:W-:-:S04]  /*106e0*/  MOV R7, c[0x0][0x32c] ;  /* 0x0000cb0000077a02 */ /* 0x000fc80000000f00 */
[----:B------:R-:W-:-:S13]  /*106f0*/  ISETP.NE.AND P0, PT, R7, 0x1, PT ;  /* 0x000000010700780c */ /* 0x000fda0003f05270 */
[----:B------:R-:W-:-:S05]  /*10700*/  @P0 IMAD.HI.U32 R7, R6, c[0x0][0x330], RZ ;  /* 0x0000cc0006070a27 */ /* 0x000fca00078e00ff */
[----:B------:R-:W-:Y:S02]  /*10710*/  @P0 SHF.R.U32.HI R6, RZ, c[0x0][0x334], R7 ;  /* 0x0000cd00ff060a19 */ /* 0x000fe40000011607 */
.L_x_434:
[----:B------:R-:W-:Y:S05]  /*10720*/  BSYNC B0 ;  /* 0x0000000000007941 */ /* 0x000fea0003800000 */
.L_x_432:
[----:B------:R-:W-:-:S05]  /*10730*/  IMAD R6, R6, c[0x0][0x32c], R36 ;  /* 0x0000cb0006067a24 */ /* 0x000fca00078e0224 */
[----:B------:R-:W-:Y:S02]  /*10740*/  IADD3 R7, R6, c[0x0][0x32c], RZ ;  /* 0x0000cb0006077a10 */ /* 0x000fe40007ffe0ff */
[----:B------:R-:W-:Y:S02]  /*10750*/  IMNMX R3, R3, R6, !PT ;  /* 0x0000000603037217 */ /* 0x000fe40007800200 */
[----:B------:R-:W-:Y:S02]  /*10760*/  IMNMX R5, R5, R7, PT ;  /* 0x0000000705057217 */ /* 0x000fe40003800200 */
.L_x_431:
[----:B--234-:R-:W-:Y:S01]  /*10770*/  ISETP.NE.AND P0, PT, R52, RZ, PT ;  /* 0x000000ff3400720c */ /* 0x01cfe20003f05270 */
[----:B------:R-:W-:Y:S01]  /*10780*/  STL [R1+0x88], R220 ;  /* 0x000088dc01007387 */ /* 0x000fe20000100800 */
[----:B------:R-:W-:Y:S01]  /*10790*/  FMNMX.FTZ R72, R64, R69, !PT ;  /* 0x0000004540487209 */ /* 0x000fe20007810000 */
[----:B------:R-:W-:Y:S01]  /*107a0*/  IMAD.SHL.U32 R209, R0, 0x2, RZ ;  /* 0x0000000200d17824 */ /* 0x000fe200078e00ff */
[----:B------:R-:W-:Y:S01]  /*107b0*/  ISETP.GT.AND P0, PT, R3, 0x1, !P0 ;  /* 0x000000010300780c */ /* 0x000fe20004704270 */
[----:B------:R-:W-:Y:S01]  /*107c0*/  STL [R1+0x84], R219 ;  /* 0x000084db01007387 */ /* 0x000fe20000100800 */
[----:B------:R-:W-:Y:S01]  /*107d0*/  FMNMX.FTZ R72, R73, R72, !PT ;  /* 0x0000004849487209 */ /* 0x000fe20007810000 */
[--C-:B------:R-:W-:Y:S01]  /*107e0*/  IMAD R210, R4, 0x2, R209.reuse ;  /* 0x0000000204d27824 */ /* 0x100fe200078e02d1 */
[----:B------:R-:W-:Y:S01]  /*107f0*/  ISETP.LT.OR P0, PT, R5, 0x2, P0 ;  /* 0x000000020500780c */ /* 0x000fe20000701670 */
[----:B------:R-:W-:Y:S01]  /*10800*/  STL [R1+0x80], R218 ;  /* 0x000080da01007387 */ /* 0x000fe20000100800 */
[----:B------:R-:W-:Y:S01]  /*10810*/  FMNMX.FTZ R72, R76, R72, !PT ;  /* 0x000000484c487209 */ /* 0x000fe20007810000 */
[----:B------:R-:W-:Y:S01]  /*10820*/  IMAD R212, R2, 0x2, R209 ;  /* 0x0000000202d47824 */ /* 0x000fe200078e02d1 */
[----:B------:R-:W-:Y:S01]  /*10830*/  FSEL R74, R9, -INF , !P0 ;  /* 0xff800000094a7808 */ /* 0x000fe20004000000 */
[----:B------:R-:W-:Y:S01]  /*10840*/  STL [R1+0x7c], R217 ;  /* 0x00007cd901007387 */ /* 0x000fe20000100800 */
[----:B------:R-:W-:-:S02]  /*10850*/  ISETP.NE.AND P0, PT, R51, RZ, PT ;  /* 0x000000ff3300720c */ /* 0x000fc40003f05270 */
[----:B------:R-:W-:Y:S01]  /*10860*/  FMNMX.FTZ R72, R77, R72, !PT ;  /* 0x000000484d487209 */ /* 0x000fe20007810000 */
[----:B------:R-:W-:Y:S01]  /*10870*/  STL [R1+0x78], R216 ;  /* 0x000078d801007387 */ /* 0x000fe20000100800 */
[----:B------:R-:W-:Y:S02]  /*10880*/  ISETP.GT.AND P0, PT, R3, 0x8, !P0 ;  /* 0x000000080300780c */ /* 0x000fe40004704270 */
[----:B------:R-:W-:Y:S01]  /*10890*/  FMNMX.FTZ R72, R81, R72, !PT ;  /* 0x0000004851487209 */ /* 0x000fe20007810000 */
[----:B------:R-:W-:Y:S01]  /*108a0*/  STL [R1+0x74], R215 ;  /* 0x000074d701007387 */ /* 0x000fe20000100800 */
        /* <DEDUP_REMOVED lines=10> */
[----:B------:R-:W-:Y:S01]  /*10950*/  ISETP.LT.OR P0, PT, R5, 0xa, P0 ;  /* 0x0000000a0500780c */ /* 0x000fe20000701670 */
[----:B------:R-:W-:Y:S01]  /*10960*/  STL [R1+0x68], R208 ;  /* 0x000068d001007387 */ /* 0x000fe20000100800 */
[----:B------:R-:W-:-:S02]  /*10970*/  FMNMX.FTZ R72, R109, R72, !PT ;  /* 0x000000486d487209 */ /* 0x000fc40007810000 */
[----:B------:R-:W-:Y:S01]  /*10980*/  FSEL R75, R15, -INF , !P0 ;  /* 0xff8000000f4b7808 */ /* 0x000fe20004000000 */
[----:B------:R-:W-:Y:S01]  /*10990*/  LDSM.16.MT88.4 R104, [R210+0x900] ;  /* 0x00090000d268783b */ /* 0x000fe20000004200 */
[----:B------:R-:W-:Y:S02]  /*109a0*/  ISETP.NE.AND P0, PT, R49, RZ, PT ;  /* 0x000000ff3100720c */ /* 0x000fe40003f05270 */
[----:B------:R-:W-:Y:S01]  /*109b0*/  FMNMX.FTZ R72, R121, R72, !PT ;  /* 0x0000004879487209 */ /* 0x000fe20007810000 */
[----:B------:R-:W-:Y:S01]  /*109c0*/  LDSM.16.MT88.4 R96, [R212+0x900] ;  /* 0x00090000d460783b */ /* 0x000fe20000004200 */
[----:B------:R-:W-:Y:S02]  /*109d0*/  ISETP.GT.AND P0, PT, R3, 0x10, !P0 ;  /* 0x000000100300780c */ /* 0x000fe40004704270 */
        /* <DEDUP_REMOVED lines=11> */
[----:B------:R-:W-:Y:S02]  /*10a90*/  ISETP.NE.AND P0, PT, R47, RZ, PT ;  /* 0x000000ff2f00720c */ /* 0x000fe40003f05270 */
[----:B------:R-:W-:Y:S02]  /*10aa0*/  FMNMX.FTZ R72, R187, R72, !PT ;  /* 0x00000048bb487209 */ /* 0x000fe40007810000 */
[----:B------:R-:W-:-:S02]  /*10ab0*/  ISETP.GT.AND P0, PT, R3, 0x18, !P0 ;  /* 0x000000180300780c */ /* 0x000fc40004704270 */
[----:B------:R-:W-:Y:S02]  /*10ac0*/  FMNMX.FTZ R71, R60, R71, !PT ;  /* 0x000000473c477209 */ /* 0x000fe40007810000 */
[----:B------:R-:W-:Y:S02]  /*10ad0*/  ISETP.LT.OR P0, PT, R5, 0x19, P0 ;  /* 0x000000190500780c */ /* 0x000fe40000701670 */
[----:B------:R-:W-:Y:S02]  /*10ae0*/  FMNMX.FTZ R72, R196, R72, !PT ;  /* 0x00000048c4487209 */ /* 0x000fe40007810000 */
[----:B------:R-:W-:Y:S02]  /*10af0*/  FSEL R115, R17, -INF , !P0 ;  /* 0xff80000011737808 */ /* 0x000fe40004000000 */
        /* <DEDUP_REMOVED lines=15> */
[----:B------:R-:W-:Y:S02]  /*10bf0*/  FMNMX.FTZ R71, R70, R71, !PT ;  /* 0x0000004746477209 */ /* 0x000fe40007810000 */
[----:B------:R-:W-:Y:S02]  /*10c00*/  ISETP.GT.AND P0, PT, R3, 0x21, !P0 ;  /* 0x000000210300780c */ /* 0x000fe40004704270 */
        /* <DEDUP_REMOVED lines=16> */
[----:B------:R-:W-:Y:S01]  /*10d10*/  FMNMX.FTZ R71, R84, R71, !PT ;  /* 0x0000004754477209 */ /* 0x000fe20007810000 */
[----:B------:R-:W1:Y:S01]  /*10d20*/  SHFL.BFLY PT, R6, R72, 0x2, 0x1f ;  /* 0x0c401f0048067f89 */ /* 0x000e6200000e0000 */
        /* <DEDUP_REMOVED lines=16> */
[----:B-1----:R-:W-:Y:S02]  /*10e30*/  FMNMX.FTZ R72, R72, R6, !PT ;  /* 0x0000000648487209 */ /* 0x002fe40007810000 */
[----:B------:R-:W-:Y:S02]  /*10e40*/  ISETP.GT.AND P0, PT, R3, 0x38, !P0 ;  /* 0x000000380300780c */ /* 0x000fe40004704270 */
[----:B------:R-:W-:Y:S01]  /*10e50*/  FMNMX.FTZ R71, R182, R71, !PT ;  /* 0x00000047b6477209 */ /* 0x000fe20007810000 */
[----:B------:R-:W1:Y:S01]  /*10e60*/  SHFL.BFLY PT, R6, R72, 0x1, 0x1f ;  /* 0x0c201f0048067f89 */ /* 0x000e6200000e0000 */
        /* <DEDUP_REMOVED lines=10> */
[----:B------:R-:W-:Y:S02]  /*10f10*/  ISETP.GT.AND P0, PT, R3, 0x40, !P6 ;  /* 0x000000400300780c */ /* 0x000fe40007704270 */
[----:B------:R-:W-:Y:S02]  /*10f20*/  FMNMX.FTZ R71, R204, R71, !PT ;  /* 0x00000047cc477209 */ /* 0x000fe40007810000 */
[----:B------:R-:W-:Y:S02]  /*10f30*/  ISETP.LT.OR P0, PT, R5, 0x41, P0 ;  /* 0x000000410500780c */ /* 0x000fe40000701670 */
[----:B------:R-:W-:Y:S02]  /*10f40*/  FMNMX.FTZ R71, R207, R71, !PT ;  /* 0x00000047cf477209 */ /* 0x000fe40007810000 */
[----:B------:R-:W-:-:S02]  /*10f50*/  FSEL R178, R11, -INF , !P0 ;  /* 0xff8000000bb27808 */ /* 0x000fc40004000000 */
[----:B------:R-:W-:Y:S02]  /*10f60*/  ISETP.GT.AND P0, PT, R3, 0x41, !P4 ;  /* 0x000000410300780c */ /* 0x000fe40006704270 */
[----:B-1----:R-:W-:Y:S02]  /*10f70*/  FMNMX.FTZ R72, R72, R6, !PT ;  /* 0x0000000648487209 */ /* 0x002fe40007810000 */
[----:B------:R-:W-:Y:S01]  /*10f80*/  ISETP.LT.OR P0, PT, R5, 0x42, P0 ;  /* 0x000000420500780c */ /* 0x000fe20000701670 */
[----:B------:R-:W1:Y:S01]  /*10f90*/  SHFL.BFLY PT, R6, R71, 0x2, 0x1f ;  /* 0x0c401f0047067f89 */ /* 0x000e6200000e0000 */
[----:B------:R-:W-:Y:S01]  /*10fa0*/  FMNMX.FTZ R9, R67, R88, !PT ;  /* 0x0000005843097209 */ /* 0x000fe20007810000 */
[----:B------:R-:W-:Y:S01]  /*10fb0*/  FMUL.FTZ R7, R72, c[0x0][0x2d0] ;  /* 0x0000b40048077a20 */ /* 0x000fe20000410000 */
[----:B------:R-:W-:Y:S02]  /*10fc0*/  FSEL R179, R10, -INF , !P0 ;  /* 0xff8000000ab37808 */ /* 0x000fe40004000000 */
[----:B------:R-:W-:-:S02]  /*10fd0*/  ISETP.GT.AND P0, PT, R3, 0x48, !P3 ;  /* 0x000000480300780c */ /* 0x000fc40005f04270 */
[----:B------:R-:W-:Y:S02]  /*10fe0*/  LEA R211, R2, R210, 0x1 ;  /* 0x000000d202d37211 */ /* 0x000fe400078e08ff */
[----:B------:R-:W-:Y:S02]  /*10ff0*/  ISETP.LT.OR P0, PT, R5, 0x49, P0 ;  /* 0x000000490500780c */ /* 0x000fe40000701670 */
[----:B------:R-:W-:Y:S01]  /*11000*/  ISETP.NE.AND P6, PT, R37, RZ, PT ;  /* 0x000000ff2500720c */ /* 0x000fe20003fc5270 */
[----:B------:R-:W-:Y:S01]  /*11010*/  LDSM.16.MT88.4 R100, [R211+0x100] ;  /* 0x00010000d364783b */ /* 0x000fe20000004200 */
[----:B------:R-:W-:Y:S02]  /*11020*/  FSEL R180, R24, -INF , !P0 ;  /* 0xff80000018b47808 */ /* 0x000fe40004000000 */
[C---:B------:R-:W-:Y:S02]  /*11030*/  ISETP.GT.AND P0, PT, R3.reuse, 0x49, !P2 ;  /* 0x000000490300780c */ /* 0x040fe40005704270 */
[----:B------:R-:W-:-:S02]  /*11040*/  ISETP.GT.AND P2, PT, R3, 0x50, !P6 ;  /* 0x000000500300780c */ /* 0x000fc40007744270 */
[----:B------:R-:W-:Y:S02]  /*11050*/  ISETP.LT.OR P0, PT, R5, 0x4a, P0 ;  /* 0x0000004a0500780c */ /* 0x000fe40000701670 */
[----:B------:R-:W-:Y:S02]  /*11060*/  ISETP.NE.AND P3, PT, R55, RZ, PT ;  /* 0x000000ff3700720c */ /* 0x000fe40003f65270 */
[----:B------:R-:W-:Y:S02]  /*11070*/  FSEL R181, R22, -INF , !P0 ;  /* 0xff80000016b57808 */ /* 0x000fe40004000000 */
[----:B------:R-:W-:Y:S02]  /*11080*/  ISETP.GT.AND P0, PT, R3, RZ, !P1 ;  /* 0x000000ff0300720c */ /* 0x000fe40004f04270 */
[----:B-1----:R-:W-:Y:S02]  /*11090*/  FMNMX.FTZ R71, R71, R6, !PT ;  /* 0x0000000647477209 */ /* 0x002fe40007810000 */
[----:B------:R-:W-:-:S02]  /*110a0*/  ISETP.LT.OR P0, PT, R5, 0x1, P0 ;  /* 0x000000010500780c */ /* 0x000fc40000701670 */
[----:B------:R-:W-:Y:S01]  /*110b0*/  ISETP.NE.AND P4, PT, R54, RZ, PT ;  /* 0x000000ff3600720c */ /* 0x000fe20003f85270 */
[----:B------:R-:W1:Y:S01]  /*110c0*/  SHFL.BFLY PT, R6, R71, 0x1, 0x1f ;  /* 0x0c201f0047067f89 */ /* 0x000e6200000e0000 */
[----:B------:R-:W-:Y:S02]  /*110d0*/  FSEL R68, R18, -INF , !P0 ;  /* 0xff80000012447808 */ /* 0x000fe40004000000 */
[----:B------:R-:W-:Y:S02]  /*110e0*/  FSETP.NEU.FTZ.AND P0, PT, R72, -INF , PT ;  /* 0xff8000004800780b */ /* 0x000fe40003f1d000 */
[----:B------:R-:W-:Y:S02]  /*110f0*/  ISETP.NE.AND P6, PT, R53, RZ, PT ;  /* 0x000000ff3500720c */ /* 0x000fe40003fc5270 */
[----:B------:R-:W-:Y:S02]  /*11100*/  FSEL R7, R7, RZ, P0 ;  /* 0x000000ff07077208 */ /* 0x000fe40000000000 */
[----:B------:R-:W-:-:S02]  /*11110*/  ISETP.GT.AND P1, PT, R3, 0x51, !P3 ;  /* 0x000000510300780c */ /* 0x000fc40005f24270 */
[----:B------:R-:W-:Y:S01]  /*11120*/  ISETP.GT.AND P3, PT, R3, 0x59, !P6 ;  /* 0x000000590300780c */ /* 0x000fe20007764270 */
[----:B------:R-:W-:-:S04]  /*11130*/  FFMA.FTZ R8, R64, c[0x0][0x2d0], -R7 ;  /* 0x0000b40040087a23 */ /* 0x000fc80000010807 */
[----:B------:R2:W-:Y:S01]  /*11140*/  MUFU.EX2 R248, R8 ;  /* 0x0000000800f87308 */ /* 0x0005e20000000800 */
[----:B-1----:R-:W-:-:S04]  /*11150*/  FMNMX.FTZ R71, R71, R6, !PT ;  /* 0x0000000647477209 */ /* 0x002fc80007810000 */
[C---:B------:R-:W-:Y:S01]  /*11160*/  FSETP.NEU.FTZ.AND P0, PT, R71.reuse, -INF , PT ;  /* 0xff8000004700780b */ /* 0x040fe20003f1d000 */
[----:B------:R-:W-:Y:S02]  /*11170*/  FMUL.FTZ R6, R71, c[0x0][0x2d0] ;  /* 0x0000b40047067a20 */ /* 0x000fe40000410000 */
[----:B--2---:R-:W-:-:S03]  /*11180*/  FFMA.FTZ R8, R69, c[0x0][0x2d0], -R7 ;  /* 0x0000b40045087a23 */ /* 0x004fc60000010807 */
[----:B------:R-:W-:Y:S01]  /*11190*/  FSEL R6, R6, RZ, P0 ;  /* 0x000000ff06067208 */ /* 0x000fe20000000000 */
[----:B------:R1:W2:Y:S01]  /*111a0*/  MUFU.EX2 R241, R8 ;  /* 0x0000000800f17308 */ /* 0x0002a20000000800 */
[----:B------:R-:W-:Y:S01]  /*111b0*/  ISETP.GT.AND P0, PT, R3, 0x58, !P4 ;  /* 0x000000580300780c */ /* 0x000fe20006704270 */
[----:B------:R-:W-:Y:S01]  /*111c0*/  FFMA.FTZ R3, R87, c[0x0][0x2d0], -R7 ;  /* 0x0000b40057037a23 */ /* 0x000fe20000010807 */
[C---:B------:R-:W-:Y:S02]  /*111d0*/  ISETP.LT.OR P4, PT, R5.reuse, 0x51, P2 ;  /* 0x000000510500780c */ /* 0x040fe40001781670 */
[C---:B------:R-:W-:Y:S02]  /*111e0*/  ISETP.LT.OR P2, PT, R5.reuse, 0x52, P1 ;  /* 0x000000520500780c */ /* 0x040fe40000f41670 */
[----:B------:R-:W-:Y:S01]  /*111f0*/  FSEL R170, R32, -INF , !P4 ;  /* 0xff80000020aa7808 */ /* 0x000fe20006000000 */
[----:B------:R3:W-:Y:S01]  /*11200*/  MUFU.EX2 R235, R3 ;  /* 0x0000000300eb7308 */ /* 0x0007e20000000800 */
[----:B------:R-:W-:-:S02]  /*11210*/  ISETP.LT.OR P1, PT, R5, 0x59, P0 ;  /* 0x000000590500780c */ /* 0x000fc40000721670 */
[----:B------:R-:W-:Y:S02]  /*11220*/  FSEL R169, R91, -INF , !P2 ;  /* 0xff8000005ba97808 */ /* 0x000fe40005000000 */
[----:B------:R-:W-:Y:S02]  /*11230*/  ISETP.LT.OR P0, PT, R5, 0x5a, P3 ;  /* 0x0000005a0500780c */ /* 0x000fe40001f01670 */
[----:B------:R-:W-:Y:S01]  /*11240*/  FSEL R168, R89, -INF , !P1 ;  /* 0xff80000059a87808 */ /* 0x000fe20004800000 */
[----:B-1----:R-:W-:Y:S01]  /*11250*/  FFMA.FTZ R8, R73, c[0x0][0x2d0], -R7 ;  /* 0x0000b40049087a23 */ /* 0x002fe20000010807 */
[----:B------:R-:W-:Y:S02]  /*11260*/  FSEL R73, R108, -INF , !P0 ;  /* 0xff8000006c497808 */ /* 0x000fe40004000000 */
[----:B--2---:R-:W-:Y:S01]  /*11270*/  F2FP.BF16.PACK_AB R12, R241, R248 ;  /* 0x000000f8f10c723e */ /* 0x004fe200000010ff */
[----:B------:R1:W-:Y:S01]  /*11280*/  MUFU.EX2 R214, R8 ;  /* 0x0000000800d67308 */ /* 0x0003e20000000800 */
[----:B---3--:R-:W-:-:S07]  /*11290*/  FFMA.FTZ R3, R65, c[0x0][0x2d0], -R6 ;  /* 0x0000b40041037a23 */ /* 0x008fce0000010806 */
[----:B------:R-:W-:Y:S01]  /*112a0*/  MUFU.EX2 R244, R3 ;  /* 0x0000000300f47308 */ /* 0x000fe20000000800 */
[----:B-1----:R-:W-:Y:S01]  /*112b0*/  FMNMX.FTZ R8, R117, R9, !PT ;  /* 0x0000000975087209 */ /* 0x002fe20007810000 */
[----:B------:R-:W-:-:S03]  /*112c0*/  FFMA.FTZ R9, R76, c[0x0][0x2d0], -R7 ;  /* 0x0000b4004c097a23 */ /* 0x000fc60000010807 */
[----:B------:R-:W-:-:S03]  /*112d0*/  FMNMX.FTZ R8, R118, R8, !PT ;  /* 0x0000000876087209 */ /* 0x000fc60007810000 */
[----:B------:R1:W2:Y:S01]  /*112e0*/  MUFU.EX2 R220, R9 ;  /* 0x0000000900dc7308 */ /* 0x0002a20000000800 */
[----:B------:R-:W-:-:S04]  /*112f0*/  FMNMX.FTZ R8, R119, R8, !PT ;  /* 0x0000000877087209 */ /* 0x000fc80007810000 */
[----:B------:R-:W-:Y:S01]  /*11300*/  FMNMX.FTZ R8, R120, R8, !PT ;  /* 0x0000000878087209 */ /* 0x000fe20007810000 */
[----:B-1----:R-:W-:Y:S01]  /*11310*/  FFMA.FTZ R9, R77, c[0x0][0x2d0], -R7 ;  /* 0x0000b4004d097a23 */ /* 0x002fe20000010807 */
[----:B--2---:R-:W-:Y:S01]  /*11320*/  F2FP.BF16.PACK_AB R14, R220, R214 ;  /* 0x000000d6dc0e723e */ /* 0x004fe200000010ff */
[----:B------:R-:W-:Y:S02]  /*11330*/  LDSM.16.MT88.4 R76, [R212+0x100] ;  /* 0x00010000d44c783b */ /* 0x000fe40000004200 */
[----:B------:R1:W-:Y:S02]  /*11340*/  MUFU.EX2 R194, R9 ;  /* 0x0000000900c27308 */ /* 0x0003e40000000800 */
[----:B-1----:R-:W-:Y:S01]  /*11350*/  FMNMX.FTZ R9, R128, R8, !PT ;  /* 0x0000000880097209 */ /* 0x002fe20007810000 */
[----:B------:R-:W-:-:S03]  /*11360*/  FFMA.FTZ R8, R56, c[0x0][0x2d0], -R6 ;  /* 0x0000b40038087a23 */ /* 0x000fc60000010806 */
[----:B------:R-:W-:Y:S02]  /*11370*/  FMNMX.FTZ R9, R134, R9, !PT ;  /* 0x0000000986097209 */ /* 0x000fe40007810000 */
[----:B------:R1:W-:Y:S02]  /*11380*/  MUFU.EX2 R239, R8 ;  /* 0x0000000800ef7308 */ /* 0x0003e40000000800 */
[----:B------:R-:W-:Y:S01]  /*11390*/  FMNMX.FTZ R0, R160, R9, !PT ;  /* 0x00000009a0007209 */ /* 0x000fe20007810000 */
[----:B------:R-:W-:Y:S02]  /*113a0*/  FFMA.FTZ R9, R57, c[0x0][0x2d0], -R6 ;  /* 0x0000b40039097a23 */ /* 0x000fe40000010806 */
[----:B------:R-:W2:Y:S01]  /*113b0*/  LDSM.16.MT88.4 R56, [R209+0x100] ;  /* 0x00010000d138783b */ /* 0x000ea20000004200 */
[----:B------:R-:W-:Y:S02]  /*113c0*/  FMNMX.FTZ R0, R143, R0, !PT ;  /* 0x000000008f007209 */ /* 0x000fe40007810000 */
[----:B------:R3:W4:Y:S02]  /*113d0*/  MUFU.EX2 R238, R9 ;  /* 0x0000000900ee7308 */ /* 0x0007240000000800 */
[----:B------:R-:W-:-:S04]  /*113e0*/  FMNMX.FTZ R0, R142, R0, !PT ;  /* 0x000000008e007209 */ /* 0x000fc80007810000 */
[----:B------:R-:W-:Y:S02]  /*113f0*/  FMNMX.FTZ R0, R141, R0, !PT ;  /* 0x000000008d007209 */ /* 0x000fe40007810000 */
[----:B-1----:R-:W-:Y:S02]  /*11400*/  FMNMX.FTZ R8, R68, R74, !PT ;  /* 0x0000004a44087209 */ /* 0x002fe40007810000 */
[----:B------:R-:W-:Y:S02]  /*11410*/  FMNMX.FTZ R0, R166, R0, !PT ;  /* 0x00000000a6007209 */ /* 0x000fe40007810000 */
[----:B------:R-:W-:Y:S02]  /*11420*/  FMNMX.FTZ R8, R112, R8, !PT ;  /* 0x0000000870087209 */ /* 0x000fe40007810000 */
[----:B------:R-:W-:Y:S01]  /*11430*/  FMNMX.FTZ R0, R167, R0, !PT ;  /* 0x00000000a7007209 */ /* 0x000fe20007810000 */
[----:B---3--:R-:W-:Y:S01]  /*11440*/  FFMA.FTZ R9, R60, c[0x0][0x2d0], -R6 ;  /* 0x0000b4003c097a23 */ /* 0x008fe20000010806 */
[----:B------:R-:W-:-:S02]  /*11450*/  FMNMX.FTZ R8, R75, R8, !PT ;  /* 0x000000084b087209 */ /* 0x000fc40007810000 */
[----:B------:R-:W-:Y:S01]  /*11460*/  FMNMX.FTZ R0, R173, R0, !PT ;  /* 0x00000000ad007209 */ /* 0x000fe20007810000 */
[----:B------:R-:W-:Y:S01]  /*11470*/  MUFU.EX2 R213, R9 ;  /* 0x0000000900d57308 */ /* 0x000fe20000000800 */
[----:B------:R-:W-:Y:S01]  /*11480*/  FMNMX.FTZ R4, R113, R8, !PT ;  /* 0x0000000871047209 */ /* 0x000fe20007810000 */
[----:B------:R-:W-:Y:S01]  /*11490*/  FFMA.FTZ R8, R61, c[0x0][0x2d0], -R6 ;  /* 0x0000b4003d087a23 */ /* 0x000fe20000010806 */
[----:B------:R-:W-:Y:S01]  /*114a0*/  FMNMX.FTZ R0, R174, R0, !PT ;  /* 0x00000000ae007209 */ /* 0x000fe20007810000 */
[----:B------:R-:W1:Y:S01]  /*114b0*/  LDSM.16.MT88.4 R60, [R210+0x100] ;  /* 0x00010000d23c783b */ /* 0x000e620000004200 */
[----:B------:R-:W-:Y:S02]  /*114c0*/  FMNMX.FTZ R4, R114, R4, !PT ;  /* 0x0000000472047209 */ /* 0x000fe40007810000 */
[----:B----4-:R-:W-:Y:S01]  /*114d0*/  F2FP.BF16.PACK_AB R13, R238, R239 ;  /* 0x000000efee0d723e */ /* 0x010fe200000010ff */
[----:B------:R-:W3:Y:S01]  /*114e0*/  MUFU.EX2 R236, R8 ;  /* 0x0000000800ec7308 */ /* 0x000ee20000000800 */
[----:B------:R-:W-:Y:S01]  /*114f0*/  FMNMX.FTZ R2, R115, R4, !PT ;  /* 0x0000000473027209 */ /* 0x000fe20007810000 */
[----:B------:R-:W-:-:S03]  /*11500*/  FFMA.FTZ R4, R81, c[0x0][0x2d0], -R7 ;  /* 0x0000b40051047a23 */ /* 0x000fc60000010807 */
[----:B------:R-:W-:-:S03]  /*11510*/  FMNMX.FTZ R2, R116, R2, !PT ;  /* 0x0000000274027209 */ /* 0x000fc60007810000 */
[----:B------:R4:W1:Y:S01]  /*11520*/  MUFU.EX2 R247, R4 ;  /* 0x0000000400f77308 */ /* 0x0008620000000800 */
[----:B------:R-:W-:Y:S02]  /*11530*/  FMNMX.FTZ R2, R132, R2, !PT ;  /* 0x0000000284027209 */ /* 0x000fe40007810000 */
[----:B---3--:R-:W-:-:S07]  /*11540*/  F2FP.BF16.PACK_AB R15, R236, R213 ;  /* 0x000000d5ec0f723e */ /* 0x008fce00000010ff */
[C---:B--2---:R-:W-:Y:S01]  /*11550*/  HMMA.16816.F32.BF16 R28, R12.reuse, R56, RZ ;  /* 0x000000380c1c723c */ /* 0x044fe200000418ff */
[----:B----4-:R-:W-:Y:S02]  /*11560*/  FMNMX.FTZ R4, R133, R2, !PT ;  /* 0x0000000285047209 */ /* 0x010fe40007810000 */
[----:B------:R-:W-:Y:S01]  /*11570*/  FMNMX.FTZ R2, R188, R0, !PT ;  /* 0x00000000bc027209 */ /* 0x000fe20007810000 */
[----:B------:R-:W-:Y:S01]  /*11580*/  FFMA.FTZ R0, R85, c[0x0][0x2d0], -R7 ;  /* 0x0000b40055007a23 */ /* 0x000fe20000010807 */
[----:B------:R-:W-:Y:S02]  /*11590*/  FMNMX.FTZ R8, R135, R4, !PT ;  /* 0x0000000487087209 */ /* 0x000fe40007810000 */
[----:B------:R-:W-:Y:S01]  /*115a0*/  FMNMX.FTZ R2, R189, R2, !PT ;  /* 0x00000002bd027209 */ /* 0x000fe20007810000 */
[----:B------:R2:W-:Y:S01]  /*115b0*/  MUFU.EX2 R240, R0 ;  /* 0x0000000000f07308 */ /* 0x0005e20000000800 */
[----:B------:R-:W-:Y:S02]  /*115c0*/  HMMA.16816.F32.BF16 R36, R12, R58, RZ ;  /* 0x0000003a0c24723c */ /* 0x000fe400000418ff */
[----:B------:R-:W-:-:S02]  /*115d0*/  FMNMX.FTZ R4, R193, R2, !PT ;  /* 0x00000002c1047209 */ /* 0x000fc40007810000 */
[----:B------:R-:W-:Y:S02]  /*115e0*/  FMNMX.FTZ R2, R140, R8, !PT ;  /* 0x000000088c027209 */ /* 0x000fe40007810000 */
[----:B-1----:R-:W-:Y:S02]  /*115f0*/  F2FP.BF16.PACK_AB R8, R247, R194 ;  /* 0x000000c2f708723e */ /* 0x002fe400000010ff */
[----:B------:R-:W-:Y:S01]  /*11600*/  FMNMX.FTZ R2, R161, R2, !PT ;  /* 0x00000002a1027209 */ /* 0x000fe20007810000 */
[----:B------:R-:W-:Y:S03]  /*11610*/  HMMA.16816.F32.BF16 R16, R12, R60, RZ ;  /* 0x0000003c0c10723c */ /* 0x000fe600000418ff */
[----:B------:R-:W-:Y:S01]  /*11620*/  FMNMX.FTZ R2, R162, R2, !PT ;  /* 0x00000002a2027209 */ /* 0x000fe20007810000 */
[----:B--2---:R-:W-:-:S03]  /*11630*/  FFMA.FTZ R0, R86, c[0x0][0x2d0], -R7 ;  /* 0x0000b40056007a23 */ /* 0x004fc60000010807 */
[----:B------:R-:W-:Y:S01]  /*11640*/  FMNMX.FTZ R2, R163, R2, !PT ;  /* 0x00000002a3027209 */ /* 0x000fe20007810000 */
[----:B------:R-:W-:Y:S01]  /*11650*/  HMMA.16816.F32.BF16 R20, R12, R100, RZ ;  /* 0x000000640c14723c */ /* 0x000fe200000418ff */
[----:B------:R1:W2:Y:S02]  /*11660*/  MUFU.EX2 R203, R0 ;  /* 0x0000000000cb7308 */ /* 0x0002a40000000800 */
[----:B------:R-:W-:Y:S01]  /*11670*/  FMNMX.FTZ R3, R164, R2, !PT ;  /* 0x00000002a4037209 */ /* 0x000fe20007810000 */
[----:B------:R-:W-:-:S03]  /*11680*/  FFMA.FTZ R2, R66, c[0x0][0x2d0], -R6 ;  /* 0x0000b40042027a23 */ /* 0x000fc60000010806 */
[----:B------:R-:W-:Y:S01]  /*11690*/  FMNMX.FTZ R3, R178, R3, !PT ;  /* 0x00000003b2037209 */ /* 0x000fe20007810000 */
[----:B------:R-:W-:Y:S01]  /*116a0*/  HMMA.16816.F32.BF16 R40, R12, R62, RZ ;  /* 0x0000003e0c28723c */ /* 0x000fe200000418ff */
[----:B------:R3:W4:Y:S02]  /*116b0*/  MUFU.EX2 R123, R2 ;  /* 0x00000002007b7308 */ /* 0x0007240000000800 */
[----:B------:R-:W-:-:S04]  /*116c0*/  FMNMX.FTZ R3, R179, R3, !PT ;  /* 0x00000003b3037209 */ /* 0x000fc80007810000 */
[----:B------:R-:W-:Y:S01]  /*116d0*/  FMNMX.FTZ R3, R180, R3, !PT ;  /* 0x00000003b4037209 */ /* 0x000fe20007810000 */
[----:B------:R-:W-:Y:S01]  /*116e0*/  HMMA.16816.F32.BF16 R24, R12, R76, RZ ;  /* 0x0000004c0c18723c */ /* 0x000fe200000418ff */
[----:B-1----:R-:W-:Y:S02]  /*116f0*/  FMNMX.FTZ R0, R192, R4, !PT ;  /* 0x00000004c0007209 */ /* 0x002fe40007810000 */
[----:B--2---:R-:W-:Y:S02]  /*11700*/  F2FP.BF16.PACK_AB R10, R203, R240 ;  /* 0x000000f0cb0a723e */ /* 0x004fe400000010ff */
[----:B------:R-:W-:-:S03]  /*11710*/  FMNMX.FTZ R0, R201, R0, !PT ;  /* 0x00000000c9007209 */ /* 0x000fc60007810000 */
[C---:B------:R-:W-:Y:S01]  /*11720*/  HMMA.16816.F32.BF16 R44, R12.reuse, R78, RZ ;  /* 0x0000004e0c2c723c */ /* 0x040fe200000418ff */
[----:B------:R-:W-:Y:S01]  /*11730*/  FMNMX.FTZ R0, R228, R0, !PT ;  /* 0x00000000e4007209 */ /* 0x000fe20007810000 */
[----:B---3--:R-:W-:Y:S01]  /*11740*/  FFMA.FTZ R2, R70, c[0x0][0x2d0], -R6 ;  /* 0x0000b40046027a23 */ /* 0x008fe20000010806 */
[----:B----4-:R-:W-:Y:S02]  /*11750*/  F2FP.BF16.PACK_AB R9, R123, R244 ;  /* 0x000000f47b09723e */ /* 0x010fe400000010ff */
[----:B------:R-:W-:Y:S01]  /*11760*/  FMNMX.FTZ R0, R229, R0, !PT ;  /* 0x00000000e5007209 */ /* 0x000fe20007810000 */
[----:B------:R1:W-:Y:S02]  /*11770*/  MUFU.EX2 R217, R2 ;  /* 0x0000000200d97308 */ /* 0x0003e40000000800 */
[----:B------:R-:W-:Y:S01]  /*11780*/  HMMA.16816.F32.BF16 R12, R12, R102, RZ ;  /* 0x000000660c0c723c */ /* 0x000fe200000418ff */
[----:B------:R-:W-:-:S05]  /*11790*/  FMNMX.FTZ R0, R200, R0, !PT ;  /* 0x00000000c8007209 */ /* 0x000fca0007810000 */
[----:B------:R-:W2:Y:S01]  /*117a0*/  SHFL.BFLY PT, R4, R0, 0x2, 0x1f ;  /* 0x0c401f0000047f89 */ /* 0x000ea200000e0000 */
[----:B-1----:R-:W-:Y:S01]  /*117b0*/  FMNMX.FTZ R2, R181, R3, !PT ;  /* 0x00000003b5027209 */ /* 0x002fe20007810000 */
[----:B------:R-:W-:-:S03]  /*117c0*/  FFMA.FTZ R3, R80, c[0x0][0x2d0], -R6 ;  /* 0x0000b40050037a23 */ /* 0x000fc60000010806 */
[----:B------:R-:W-:Y:S01]  /*117d0*/  FMNMX.FTZ R2, R170, R2, !PT ;  /* 0x00000002aa027209 */ /* 0x000fe20007810000 */
[----:B------:R1:W3:Y:S03]  /*117e0*/  MUFU.EX2 R234, R3 ;  /* 0x0000000300ea7308 */ /* 0x0002e60000000800 */
[----:B------:R-:W-:-:S04]  /*117f0*/  FMNMX.FTZ R2, R169, R2, !PT ;  /* 0x00000002a9027209 */ /* 0x000fc80007810000 */
[----:B------:R-:W-:Y:S02]  /*11800*/  FMNMX.FTZ R2, R168, R2, !PT ;  /* 0x00000002a8027209 */ /* 0x000fe40007810000 */
[----:B--2---:R-:W-:Y:S01]  /*11810*/  FMNMX.FTZ R0, R0, R4, !PT ;  /* 0x0000000400007209 */ /* 0x004fe20007810000 */
[----:B-1----:R-:W-:-:S04]  /*11820*/  FFMA.FTZ R3, R109, c[0x0][0x2d0], -R7 ;  /* 0x0000b4006d037a23 */ /* 0x002fc80000010807 */
[----:B------:R-:W1:Y:S01]  /*11830*/  SHFL.BFLY PT, R4, R0, 0x1, 0x1f ;  /* 0x0c201f0000047f89 */ /* 0x000e6200000e0000 */
[----:B---3--:R-:W-:Y:S01]  /*11840*/  F2FP.BF16.PACK_AB R11, R234, R217 ;  /* 0x000000d9ea0b723e */ /* 0x008fe200000010ff */
[----:B------:R2:W3:Y:S02]  /*11850*/  MUFU.EX2 R195, R3 ;  /* 0x0000000300c37308 */ /* 0x0004e40000000800 */
[----:B------:R-:W4:Y:S04]  /*11860*/  LDSM.16.MT88.4 R108, [R211+0x900] ;  /* 0x00090000d36c783b */ /* 0x000f280000004200 */
[C---:B------:R-:W-:Y:S08]  /*11870*/  HMMA.16816.F32.BF16 R52, R8.reuse, R92, R28 ;  /* 0x0000005c0834723c */ /* 0x040ff0000004181c */
[----:B------:R-:W-:Y:S01]  /*11880*/  HMMA.16816.F32.BF16 R28, R8, R94, R36 ;  /* 0x0000005e081c723c */ /* 0x000fe20000041824 */
[----:B--2---:R-:W-:Y:S01]  /*11890*/  FMNMX.FTZ R3, R73, R2, !PT ;  /* 0x0000000249037209 */ /* 0x004fe20007810000 */
[----:B------:R-:W-:-:S04]  /*118a0*/  FFMA.FTZ R2, R121, c[0x0][0x2d0], -R7 ;  /* 0x0000b40079027a23 */ /* 0x000fc80000010807 */
[----:B------:R-:W2:Y:S01]  /*118b0*/  SHFL.BFLY PT, R5, R3, 0x2, 0x1f ;  /* 0x0c401f0003057f89 */ /* 0x000ea200000e0000 */
[----:B------:R3:W-:Y:S01]  /*118c0*/  MUFU.EX2 R243, R2 ;  /* 0x0000000200f37308 */ /* 0x0007e20000000800 */
[----:B-1----:R-:W-:Y:S01]  /*118d0*/  FMNMX.FTZ R70, R0, R4, !PT ;  /* 0x0000000400467209 */ /* 0x002fe20007810000 */
[----:B------:R-:W-:Y:S01]  /*118e0*/  FFMA.FTZ R0, R84, c[0x0][0x2d0], -R6 ;  /* 0x0000b40054007a23 */ /* 0x000fe20000010806 */
[----:B------:R-:W-:Y:S01]  /*118f0*/  HMMA.16816.F32.BF16 R32, R8, R104, R16 ;  /* 0x000000680820723c */ /* 0x000fe20000041810 */
[----:B------:R-:W-:Y:S01]  /*11900*/  LDSM.16.MT88.4 R84, [R209+0x1100] ;  /* 0x00110000d154783b */ /* 0x000fe20000004200 */
[----:B------:R-:W-:-:S03]  /*11910*/  FSETP.NEU.FTZ.AND P0, PT, R70, -INF , PT ;  /* 0xff8000004600780b */ /* 0x000fc60003f1d000 */
[----:B------:R1:W-:Y:S03]  /*11920*/  MUFU.EX2 R190, R0 ;  /* 0x0000000000be7308 */ /* 0x0003e60000000800 */
[----:B------:R-:W-:Y:S01]  /*11930*/  HMMA.16816.F32.BF16 R48, R8, R96, R24 ;  /* 0x000000600830723c */ /* 0x000fe20000041818 */
[----:B---3--:R-:W-:-:S07]  /*11940*/  FFMA.FTZ R2, R122, c[0x0][0x2d0], -R7 ;  /* 0x0000b4007a027a23 */ /* 0x008fce0000010807 */
[----:B----4-:R-:W-:Y:S01]  /*11950*/  HMMA.16816.F32.BF16 R16, R8, R108, R20 ;  /* 0x0000006c0810723c */ /* 0x010fe20000041814 */
[----:B------:R3:W4:Y:S01]  /*11960*/  MUFU.EX2 R242, R2 ;  /* 0x0000000200f27308 */ /* 0x0007220000000800 */
[----:B--2---:R-:W-:Y:S01]  /*11970*/  FMNMX.FTZ R3, R3, R5, !PT ;  /* 0x0000000503037209 */ /* 0x004fe20007810000 */
[----:B-1----:R-:W-:Y:S02]  /*11980*/  FFMA.FTZ R0, R90, c[0x0][0x2d0], -R6 ;  /* 0x0000b4005a007a23 */ /* 0x002fe40000010806 */
[----:B------:R-:W-:-:S03]  /*11990*/  IMAD.MOV.U32 R5, RZ, RZ, R123 ;  /* 0x000000ffff057224 */ /* 0x000fc600078e007b */
[C---:B------:R-:W-:Y:S01]  /*119a0*/  HMMA.16816.F32.BF16 R20, R8.reuse, R106, R40 ;  /* 0x0000006a0814723c */ /* 0x040fe20000041828 */
[----:B------:R-:W1:Y:S01]  /*119b0*/  SHFL.BFLY PT, R4, R3, 0x1, 0x1f ;  /* 0x0c201f0003047f89 */ /* 0x000e6200000e0000 */
[----:B------:R-:W2:Y:S06]  /*119c0*/  MUFU.EX2 R245, R0 ;  /* 0x0000000000f57308 */ /* 0x000eac0000000800 */
[----:B------:R-:W-:Y:S01]  /*119d0*/  HMMA.16816.F32.BF16 R24, R8, R98, R44 ;  /* 0x000000620818723c */ /* 0x000fe2000004182c */
[----:B---3--:R-:W-:-:S04]  /*119e0*/  FFMA.FTZ R2, R82, c[0x0][0x2d0], -R6 ;  /* 0x0000b40052027a23 */ /* 0x008fc80000010806 */
[----:B------:R3:W-:Y:S03]  /*119f0*/  MUFU.EX2 R237, R2 ;  /* 0x0000000200ed7308 */ /* 0x0007e60000000800 */
[----:B------:R-:W-:Y:S07]  /*11a00*/  HMMA.16816.F32.BF16 R12, R8, R110, R12 ;  /* 0x0000006e080c723c */ /* 0x000fee000004180c */
[----:B------:R-:W-:-:S02]  /*11a10*/  F2FP.BF16.PACK_AB R8, R195, R235 ;  /* 0x000000ebc308723e */ /* 0x000fc400000010ff */
[----:B-1----:R-:W-:Y:S02]  /*11a20*/  FMNMX.FTZ R3, R3, R4, !PT ;  /* 0x0000000403037209 */ /* 0x002fe40007810000 */
[----:B----4-:R-:W-:Y:S01]  /*11a30*/  F2FP.BF16.PACK_AB R10, R242, R243 ;  /* 0x000000f3f20a723e */ /* 0x010fe200000010ff */
[----:B---3--:R-:W-:Y:S01]  /*11a40*/  FFMA.FTZ R2, R83, c[0x0][0x2d0], -R6 ;  /* 0x0000b40053027a23 */ /* 0x008fe20000010806 */
[----:B--2---:R-:W-:Y:S01]  /*11a50*/  F2FP.BF16.PACK_AB R11, R245, R190 ;  /* 0x000000bef50b723e */ /* 0x004fe200000010ff */
[----:B------:R-:W1:Y:S02]  /*11a60*/  LDSM.16.MT88.4 R80, [R210+0x1100] ;  /* 0x00110000d250783b */ /* 0x000e640000004200 */
[----:B------:R2:W3:Y:S02]  /*11a70*/  MUFU.EX2 R191, R2 ;  /* 0x0000000200bf7308 */ /* 0x0004e40000000800 */
[----:B--2---:R-:W-:Y:S01]  /*11a80*/  FMUL.FTZ R2, R70, c[0x0][0x2d0] ;  /* 0x0000b40046027a20 */ /* 0x004fe20000410000 */
[----:B---3--:R-:W-:-:S04]  /*11a90*/  F2FP.BF16.PACK_AB R9, R191, R237 ;  /* 0x000000edbf09723e */ /* 0x008fc800000010ff */
[----:B------:R-:W-:Y:S02]  /*11aa0*/  FSEL R2, R2, RZ, P0 ;  /* 0x000000ff02027208 */ /* 0x000fe40000000000 */
[----:B------:R-:W-:Y:S01]  /*11ab0*/  FSETP.NEU.FTZ.AND P0, PT, R3, -INF , PT ;  /* 0xff8000000300780b */ /* 0x000fe20003f1d000 */
[C---:B------:R-:W-:Y:S02]  /*11ac0*/  HMMA.16816.F32.BF16 R144, R8.reuse, R84, R52 ;  /* 0x000000540890723c */ /* 0x040fe40000041834 */
[--C-:B------:R-:W-:Y:S02]  /*11ad0*/  FFMA.FTZ R0, R67, c[0x0][0x2d0], -R2.reuse ;  /* 0x0000b40043007a23 */ /* 0x100fe40000010802 */
[--C-:B------:R-:W-:Y:S01]  /*11ae0*/  FFMA.FTZ R4, R120, c[0x0][0x2d0], -R2.reuse ;  /* 0x0000b40078047a23 */ /* 0x100fe20000010802 */
[----:B------:R-:W2:Y:S01]  /*11af0*/  LDSM.16.MT88.4 R64, [R212+0x1100] ;  /* 0x00110000d440783b */ /* 0x000ea20000004200 */
[----:B------:R3:W-:Y:S02]  /*11b00*/  MUFU.EX2 R215, R0 ;  /* 0x0000000000d77308 */ /* 0x0007e40000000800 */
[C---:B------:R-:W-:Y:S06]  /*11b10*/  HMMA.16816.F32.BF16 R120, R8.reuse, R86, R28 ;  /* 0x000000560878723c */ /* 0x040fec000004181c */
[----:B------:R-:W-:Y:S02]  /*11b20*/  MUFU.EX2 R218, R4 ;  /* 0x0000000400da7308 */ /* 0x000fe40000000800 */
[----:B-1----:R-:W-:Y:S01]  /*11b30*/  HMMA.16816.F32.BF16 R152, R8, R80, R32 ;  /* 0x000000500898723c */ /* 0x002fe20000041820 */
[----:B---3--:R-:W-:-:S02]  /*11b40*/  FFMA.FTZ R0, R88, c[0x0][0x2d0], -R2 ;  /* 0x0000b40058007a23 */ /* 0x008fc40000010802 */
[----:B------:R-:W1:Y:S03]  /*11b50*/  LDSM.16.MT88.4 R88, [R211+0x1100] ;  /* 0x00110000d358783b */ /* 0x000e660000004200 */
[----:B------:R3:W-:Y:S02]  /*11b60*/  MUFU.EX2 R216, R0 ;  /* 0x0000000000d87308 */ /* 0x0007e40000000800 */
[--C-:B---3--:R-:W-:Y:S01]  /*11b70*/  FFMA.FTZ R0, R117, c[0x0][0x2d0], -R2.reuse ;  /* 0x0000b40075007a23 */ /* 0x108fe20000010802 */
[----:B------:R-:W-:Y:S01]  /*11b80*/  MOV R117, R244 ;  /* 0x000000f400757202 */ /* 0x000fe20000000f00 */
[C---:B--2---:R-:W-:Y:S04]  /*11b90*/  HMMA.16816.F32.BF16 R148, R8.reuse, R64, R48 ;  /* 0x000000400894723c */ /* 0x044fe80000041830 */
[----:B------:R2:W-:Y:S04]  /*11ba0*/  MUFU.EX2 R208, R0 ;  /* 0x0000000000d07308 */ /* 0x0005e80000000800 */
[----:B------:R-:W-:Y:S01]  /*11bb0*/  HMMA.16816.F32.BF16 R124, R8, R66, R24 ;  /* 0x00000042087c723c */ /* 0x000fe20000041818 */
[----:B--2---:R-:W-:-:S07]  /*11bc0*/  FFMA.FTZ R0, R118, c[0x0][0x2d0], -R2 ;  /* 0x0000b40076007a23 */ /* 0x004fce0000010802 */
[C---:B-1----:R-:W-:Y:S01]  /*11bd0*/  HMMA.16816.F32.BF16 R156, R8.reuse, R88, R16 ;  /* 0x00000058089c723c */ /* 0x042fe20000041810 */
[----:B------:R1:W2:Y:S07]  /*11be0*/  MUFU.EX2 R69, R0 ;  /* 0x0000000000457308 */ /* 0x0002ae0000000800 */
[----:B------:R-:W-:Y:S01]  /*11bf0*/  HMMA.16816.F32.BF16 R136, R8, R90, R12 ;  /* 0x0000005a0888723c */ /* 0x000fe2000004180c */
[----:B-1----:R-:W-:Y:S02]  /*11c00*/  FFMA.FTZ R0, R119, c[0x0][0x2d0], -R2 ;  /* 0x0000b40077007a23 */ /* 0x002fe40000010802 */
[----:B--2---:R-:W-:-:S02]  /*11c10*/  IMAD.MOV.U32 R119, RZ, RZ, R69 ;  /* 0x000000ffff777224 */ /* 0x004fc400078e0045 */
[----:B------:R1:W2:Y:S02]  /*11c20*/  MUFU.EX2 R36, R0 ;  /* 0x0000000000247308 */ /* 0x0002a40000000800 */
[----:B-1----:R-:W-:-:S05]  /*11c30*/  FMUL.FTZ R0, R3, c[0x0][0x2d0] ;  /* 0x0000b40003007a20 */ /* 0x002fca0000410000 */
[----:B------:R-:W-:-:S05]  /*11c40*/  FSEL R0, R0, RZ, P0 ;  /* 0x000000ff00007208 */ /* 0x000fca0000000000 */
[----:B------:R-:W-:Y:S02]  /*11c50*/  FFMA.FTZ R4, R68, c[0x0][0x2d0], -R0 ;  /* 0x0000b40044047a23 */ /* 0x000fe40000010800 */
[----:B--2---:R-:W-:Y:S02]  /*11c60*/  IMAD.MOV.U32 R68, RZ, RZ, R36 ;  /* 0x000000ffff447224 */ /* 0x004fe400078e0024 */
[----:B------:R1:W-:Y:S02]  /*11c70*/  MUFU.EX2 R69, R4 ;  /* 0x0000000400457308 */ /* 0x0003e40000000800 */
[----:B-1----:R-:W-:Y:S01]  /*11c80*/  FFMA.FTZ R4, R74, c[0x0][0x2d0], -R0 ;  /* 0x0000b4004a047a23 */ /* 0x002fe20000010800 */
[----:B------:R-:W-:-:S05]  /*11c90*/  MOV R74, R248 ;  /* 0x000000f8004a7202 */ /* 0x000fca0000000f00 */
[----:B------:R1:W2:Y:S02]  /*11ca0*/  MUFU.EX2 R202, R4 ;  /* 0x0000000400ca7308 */ /* 0x0002a40000000800 */
[----:B-1----:R-:W-:-:S06]  /*11cb0*/  FFMA.FTZ R4, R112, c[0x0][0x2d0], -R0 ;  /* 0x0000b40070047a23 */ /* 0x002fcc0000010800 */
[----:B------:R1:W-:Y:S02]  /*11cc0*/  MUFU.EX2 R118, R4 ;  /* 0x0000000400767308 */ /* 0x0003e40000000800 */
[----:B-1----:R-:W-:-:S06]  /*11cd0*/  FFMA.FTZ R4, R75, c[0x0][0x2d0], -R0 ;  /* 0x0000b4004b047a23 */ /* 0x002fcc0000010800 */
[----:B------:R1:W3:Y:S02]  /*11ce0*/  MUFU.EX2 R219, R4 ;  /* 0x0000000400db7308 */ /* 0x0002e40000000800 */
[----:B-1----:R-:W-:Y:S02]  /*11cf0*/  FFMA.FTZ R4, R128, c[0x0][0x2d0], -R2 ;  /* 0x0000b40080047a23 */ /* 0x002fe40000010802 */
[----:B------:R-:W-:Y:S04]  /*11d00*/  HMMA.16816.F32.BF16 R128, R8, R82, R20 ;  /* 0x000000520880723c */ /* 0x000fe80000041814 */
[----:B------:R1:W4:Y:S03]  /*11d10*/  MUFU.EX2 R36, R4 ;  /* 0x0000000400247308 */ /* 0x0003260000000800 */
[----:B------:R-:W-:-:S02]  /*11d20*/  F2FP.BF16.PACK_AB R8, R216, R215 ;  /* 0x000000d7d808723e */ /* 0x000fc400000010ff */
[----:B------:R-:W-:Y:S02]  /*11d30*/  F2FP.BF16.PACK_AB R10, R119, R208 ;  /* 0x000000d0770a723e */ /* 0x000fe400000010ff */
[----:B--2---:R-:W-:Y:S02]  /*11d40*/  F2FP.BF16.PACK_AB R9, R202, R69 ;  /* 0x00000045ca09723e */ /* 0x004fe400000010ff */
[----:B---3--:R-:W-:Y:S01]  /*11d50*/  F2FP.BF16.PACK_AB R11, R219, R118 ;  /* 0x00000076db0b723e */ /* 0x008fe200000010ff */
[----:B-1----:R-:W-:Y:S01]  /*11d60*/  FFMA.FTZ R4, R134, c[0x0][0x2d0], -R2 ;  /* 0x0000b40086047a23 */ /* 0x002fe20000010802 */
[----:B------:R-:W-:-:S05]  /*11d70*/  MOV R134, R241 ;  /* 0x000000f100867202 */ /* 0x000fca0000000f00 */
[C---:B------:R-:W-:Y:S01]  /*11d80*/  HMMA.16816.F32.BF16 R16, R8.reuse, R76, RZ ;  /* 0x0000004c0810723c */ /* 0x040fe200000418ff */
[----:B------:R1:W2:Y:S06]  /*11d90*/  MUFU.EX2 R38, R4 ;  /* 0x0000000400267308 */ /* 0x0002ac0000000800 */
[----:B------:R-:W-:Y:S01]  /*11da0*/  IMAD.MOV.U32 R77, RZ, RZ, R236 ;  /* 0x000000ffff4d7224 */ /* 0x000fe200078e00ec */
[----:B------:R-:W-:Y:S01]  /*11db0*/  HMMA.16816.F32.BF16 R12, R8, R60, RZ ;  /* 0x0000003c080c723c */ /* 0x000fe200000418ff */
[----:B------:R-:W-:-:S06]  /*11dc0*/  IMAD.MOV.U32 R76, RZ, RZ, R235 ;  /* 0x000000ffff4c7224 */ /* 0x000fcc00078e00eb */
[----:B------:R-:W-:Y:S01]  /*11dd0*/  IMAD.MOV.U32 R60, RZ, RZ, R234 ;  /* 0x000000ffff3c7224 */ /* 0x000fe200078e00ea */
[----:B------:R-:W-:Y:S01]  /*11de0*/  HMMA.16816.F32.BF16 R32, R8, R78, RZ ;  /* 0x0000004e0820723c */ /* 0x000fe200000418ff */
[----:B-1----:R-:W-:-:S04]  /*11df0*/  FFMA.FTZ R4, R113, c[0x0][0x2d0], -R0 ;  /* 0x0000b40071047a23 */ /* 0x002fc80000010800 */
[----:B------:R1:W-:Y:S02]  /*11e00*/  MUFU.EX2 R252, R4 ;  /* 0x0000000400fc7308 */ /* 0x0003e40000000800 */
[----:B----4-:R-:W-:Y:S01]  /*11e10*/  IMAD.MOV.U32 R78, RZ, RZ, R36 ;  /* 0x000000ffff4e7224 */ /* 0x010fe200078e0024 */
[----:B------:R-:W-:Y:S01]  /*11e20*/  HMMA.16816.F32.BF16 R20, R8, R56, RZ ;  /* 0x000000380814723c */ /* 0x000fe200000418ff */
[----:B------:R-:W-:-:S06]  /*11e30*/  MOV R79, R203 ;  /* 0x000000cb004f7202 */ /* 0x000fcc0000000f00 */
[----:B------:R-:W-:Y:S01]  /*11e40*/  IMAD.MOV.U32 R57, RZ, RZ, R202 ;  /* 0x000000ffff397224 */ /* 0x000fe200078e00ca */
[----:B------:R-:W-:Y:S01]  /*11e50*/  HMMA.16816.F32.BF16 R28, R8, R58, RZ ;  /* 0x0000003a081c723c */ /* 0x000fe200000418ff */
[----:B-1----:R-:W-:-:S07]  /*11e60*/  FFMA.FTZ R4, R114, c[0x0][0x2d0], -R0 ;  /* 0x0000b40072047a23 */ /* 0x002fce0000010800 */
[----:B------:R-:W-:Y:S01]  /*11e70*/  HMMA.16816.F32.BF16 R24, R8, R100, RZ ;  /* 0x000000640818723c */ /* 0x000fe200000418ff */
[----:B------:R1:W-:Y:S02]  /*11e80*/  MUFU.EX2 R40, R4 ;  /* 0x0000000400287308 */ /* 0x0003e40000000800 */
[----:B-1----:R-:W-:-:S06]  /*11e90*/  FFMA.FTZ R4, R115, c[0x0][0x2d0], -R0 ;  /* 0x0000b40073047a23 */ /* 0x002fcc0000010800 */
[----:B------:R1:W3:Y:S02]  /*11ea0*/  MUFU.EX2 R37, R4 ;  /* 0x0000000400257308 */ /* 0x0002e40000000800 */
[----:B-1----:R-:W-:Y:S01]  /*11eb0*/  FFMA.FTZ R4, R116, c[0x0][0x2d0], -R0 ;  /* 0x0000b40074047a23 */ /* 0x002fe20000010800 */
[----:B--2---:R-:W-:Y:S01]  /*11ec0*/  MOV R116, R38 ;  /* 0x0000002600747202 */ /* 0x004fe20000000f00 */
[----:B---3--:R-:W-:-:S04]  /*11ed0*/  IMAD.MOV.U32 R61, RZ, RZ, R37 ;  /* 0x000000ffff3d7224 */ /* 0x008fc800078e0025 */
[----:B------:R1:W2:Y:S01]  /*11ee0*/  MUFU.EX2 R75, R4 ;  /* 0x00000004004b7308 */ /* 0x0002a20000000800 */
[C---:B------:R-:W-:Y:S07]  /*11ef0*/  HMMA.16816.F32.BF16 R36, R8.reuse, R62, RZ ;  /* 0x0000003e0824723c */ /* 0x040fee00000418ff */
[----:B------:R-:W-:Y:S02]  /*11f00*/  IMAD.MOV.U32 R63, RZ, RZ, R40 ;  /* 0x000000ffff3f7224 */ /* 0x000fe400078e0028 */
[----:B------:R-:W-:Y:S01]  /*11f10*/  HMMA.16816.F32.BF16 R40, R8, R102, RZ ;  /* 0x000000660828723c */ /* 0x000fe200000418ff */
[----:B-1----:R-:W-:-:S06]  /*11f20*/  FFMA.FTZ R4, R176, c[0x0][0x2d0], -R7 ;  /* 0x0000b400b0047a23 */ /* 0x002fcc0000010807 */
[----:B------:R-:W-:Y:S02]  /*11f30*/  F2FP.BF16.PACK_AB R8, R218, R68 ;  /* 0x00000044da08723e */ /* 0x000fe400000010ff */
[----:B------:R-:W-:Y:S01]  /*11f40*/  F2FP.BF16.PACK_AB R10, R116, R78 ;  /* 0x0000004e740a723e */ /* 0x000fe200000010ff */
[----:B------:R1:W-:Y:S01]  /*11f50*/  MUFU.EX2 R251, R4 ;  /* 0x0000000400fb7308 */ /* 0x0003e20000000800 */
[----:B------:R-:W-:Y:S02]  /*11f60*/  F2FP.BF16.PACK_AB R9, R63, R252 ;  /* 0x000000fc3f09723e */ /* 0x000fe400000010ff */
[----:B--2---:R-:W-:-:S07]  /*11f70*/  F2FP.BF16.PACK_AB R11, R75, R61 ;  /* 0x0000003d4b0b723e */ /* 0x004fce00000010ff */
[----:B------:R-:W-:Y:S01]  /*11f80*/  HMMA.16816.F32.BF16 R16, R8, R96, R16 ;  /* 0x000000600810723c */ /* 0x000fe20000041810 */
[----:B-1----:R-:W-:Y:S02]  /*11f90*/  FFMA.FTZ R4, R160, c[0x0][0x2d0], -R2 ;  /* 0x0000b400a0047a23 */ /* 0x002fe40000010802 */
[----:B------:R-:W-:-:S05]  /*11fa0*/  IMAD.MOV.U32 R160, RZ, RZ, R247 ;  /* 0x000000ffffa07224 */ /* 0x000fca00078e00f7 */
[C---:B------:R-:W-:Y:S01]  /*11fb0*/  HMMA.16816.F32.BF16 R48, R8.reuse, R92, R20 ;  /* 0x0000005c0830723c */ /* 0x040fe20000041814 */
[----:B------:R1:W-:Y:S07]  /*11fc0*/  MUFU.EX2 R247, R4 ;  /* 0x0000000400f77308 */ /* 0x0003ee0000000800 */
[C---:B------:R-:W-:Y:S08]  /*11fd0*/  HMMA.16816.F32.BF16 R52, R8.reuse, R104, R12 ;  /* 0x000000680834723c */ /* 0x040ff0000004180c */
[----:B------:R-:W-:Y:S01]  /*11fe0*/  HMMA.16816.F32.BF16 R12, R8, R94, R28 ;  /* 0x0000005e080c723c */ /* 0x000fe2000004181c */
[----:B-1----:R-:W-:-:S02]  /*11ff0*/  FFMA.FTZ R4, R143, c[0x0][0x2d0], -R2 ;  /* 0x0000b4008f047a23 */ /* 0x002fc40000010802 */
[----:B------:R-:W-:Y:S02]  /*12000*/  IMAD.MOV.U32 R143, RZ, RZ, R243 ;  /* 0x000000ffff8f7224 */ /* 0x000fe400078e00f3 */
[----:B------:R1:W2:Y:S03]  /*12010*/  MUFU.EX2 R248, R4 ;  /* 0x0000000400f87308 */ /* 0x0002a60000000800 */
[C---:B------:R-:W-:Y:S08]  /*12020*/  HMMA.16816.F32.BF16 R20, R8.reuse, R98, R32 ;  /* 0x000000620814723c */ /* 0x040ff00000041820 */
[----:B------:R-:W-:Y:S01]  /*12030*/  HMMA.16816.F32.BF16 R44, R8, R108, R24 ;  /* 0x0000006c082c723c */ /* 0x000fe20000041818 */
[----:B------:R-:W-:Y:S01]  /*12040*/  LDSM.16.MT88.4 R24, [R212+0x1900] ;  /* 0x00190000d418783b */ /* 0x000fe20000004200 */
[----:B-1----:R-:W-:-:S02]  /*12050*/  FFMA.FTZ R4, R142, c[0x0][0x2d0], -R2 ;  /* 0x0000b4008e047a23 */ /* 0x002fc40000010802 */
[----:B------:R-:W-:-:S04]  /*12060*/  IMAD.MOV.U32 R142, RZ, RZ, R246 ;  /* 0x000000ffff8e7224 */ /* 0x000fc800078e00f6 */
[C---:B------:R-:W-:Y:S01]  /*12070*/  HMMA.16816.F32.BF16 R28, R8.reuse, R106, R36 ;  /* 0x0000006a081c723c */ /* 0x040fe20000041824 */
[----:B------:R1:W-:Y:S07]  /*12080*/  MUFU.EX2 R249, R4 ;  /* 0x0000000400f97308 */ /* 0x0003ee0000000800 */
[----:B------:R-:W-:Y:S07]  /*12090*/  HMMA.16816.F32.BF16 R32, R8, R110, R40 ;  /* 0x0000006e0820723c */ /* 0x000fee0000041828 */
[----:B--2---:R-:W-:Y:S01]  /*120a0*/  F2FP.BF16.PACK_AB R8, R248, R247 ;  /* 0x000000f7f808723e */ /* 0x004fe200000010ff */
[----:B-1----:R-:W-:-:S02]  /*120b0*/  FFMA.FTZ R4, R141, c[0x0][0x2d0], -R2 ;  /* 0x0000b4008d047a23 */ /* 0x002fc40000010802 */
[----:B------:R-:W-:Y:S02]  /*120c0*/  IMAD.MOV.U32 R141, RZ, RZ, R245 ;  /* 0x000000ffff8d7224 */ /* 0x000fe400078e00f5 */
        /* <DEDUP_REMOVED lines=17> */
[----:B------:R1:W2:Y:S02]  /*121e0*/  MUFU.EX2 R242, R4 ;  /* 0x0000000400f27308 */ /* 0x0002a40000000800 */
[C---:B------:R-:W-:Y:S01]  /*121f0*/  HMMA.16816.F32.BF16 R112, R8.reuse, R64, R16 ;  /* 0x000000400870723c */ /* 0x040fe20000041810 */
[----:B------:R-:W3:Y:S07]  /*12200*/  LDSM.16.MT88.4 R16, [R209+0x1900] ;  /* 0x00190000d110783b */ /* 0x000eee0000004200 */
[----:B------:R-:W-:Y:S01]  /*12210*/  HMMA.16816.F32.BF16 R100, R8, R66, R20 ;  /* 0x000000420864723c */ /* 0x000fe20000041814 */
[----:B------:R-:W-:Y:S01]  /*12220*/  LDSM.16.MT88.4 R20, [R211+0x1900] ;  /* 0x00190000d314783b */ /* 0x000fe20000004200 */
[----:B-1----:R-:W-:-:S03]  /*12230*/  FFMA.FTZ R4, R185, c[0x0][0x2d0], -R7 ;  /* 0x0000b400b9047a23 */ /* 0x002fc60000010807 */
[----:B------:R-:W-:Y:S01]  /*12240*/  LDSM.16.MT88.4 R64, [R212+0x2100] ;  /* 0x00210000d440783b */ /* 0x000fe20000004200 */
[----:B------:R-:W-:Y:S01]  /*12250*/  IMAD.MOV.U32 R185, RZ, RZ, R74 ;  /* 0x000000ffffb97224 */ /* 0x000fe200078e004a */
[----:B------:R-:W-:Y:S01]  /*12260*/  MOV R74, R237 ;  /* 0x000000ed004a7202 */ /* 0x000fe20000000f00 */
[----:B------:R1:W-:Y:S01]  /*12270*/  MUFU.EX2 R240, R4 ;  /* 0x0000000400f07308 */ /* 0x0003e20000000800 */
[----:B------:R-:W-:Y:S01]  /*12280*/  HMMA.16816.F32.BF16 R92, R8, R82, R28 ;  /* 0x00000052085c723c */ /* 0x000fe2000004181c */
[----:B------:R-:W4:Y:S01]  /*12290*/  LDSM.16.MT88.4 R28, [R210+0x1900] ;  /* 0x00190000d21c783b */ /* 0x000f220000004200 */
[----:B------:R-:W-:Y:S01]  /*122a0*/  MOV R176, R74 ;  /* 0x0000004a00b07202 */ /* 0x000fe20000000f00 */
[----:B------:R-:W-:-:S05]  /*122b0*/  IMAD.MOV.U32 R74, RZ, RZ, R194 ;  /* 0x000000ffff4a7224 */ /* 0x000fca00078e00c2 */
[----:B------:R-:W-:Y:S01]  /*122c0*/  HMMA.16816.F32.BF16 R108, R8, R84, R48 ;  /* 0x00000054086c723c */ /* 0x000fe20000041830 */
[----:B-1----:R-:W-:-:S07]  /*122d0*/  FFMA.FTZ R4, R187, c[0x0][0x2d0], -R7 ;  /* 0x0000b400bb047a23 */ /* 0x002fce0000010807 */
[C---:B------:R-:W-:Y:S01]  /*122e0*/  HMMA.16816.F32.BF16 R104, R8.reuse, R86, R12 ;  /* 0x000000560868723c */ /* 0x040fe2000004180c */
[----:B------:R1:W1:Y:S07]  /*122f0*/  MUFU.EX2 R241, R4 ;  /* 0x0000000400f17308 */ /* 0x00026e0000000800 */
[C---:B------:R-:W-:Y:S08]  /*12300*/  HMMA.16816.F32.BF16 R84, R8.reuse, R88, R44 ;  /* 0x000000580854723c */ /* 0x040ff0000004182c */
[----:B------:R-:W-:Y:S01]  /*12310*/  HMMA.16816.F32.BF16 R96, R8, R80, R52 ;  /* 0x000000500860723c */ /* 0x000fe20000041834 */
[----:B------:R-:W-:Y:S01]  /*12320*/  LDSM.16.MT88.4 R80, [R211+0x2100] ;  /* 0x00210000d350783b */ /* 0x000fe20000004200 */
[----:B-1----:R-:W-:-:S04]  /*12330*/  FFMA.FTZ R4, R196, c[0x0][0x2d0], -R7 ;  /* 0x0000b400c4047a23 */ /* 0x002fc80000010807 */
[----:B------:R1:W-:Y:S02]  /*12340*/  MUFU.EX2 R239, R4 ;  /* 0x0000000400ef7308 */ /* 0x0003e40000000800 */
[----:B------:R-:W-:Y:S07]  /*12350*/  HMMA.16816.F32.BF16 R88, R8, R90, R32 ;  /* 0x0000005a0858723c */ /* 0x000fee0000041820 */
[----:B--2---:R-:W-:Y:S02]  /*12360*/  F2FP.BF16.PACK_AB R8, R242, R251 ;  /* 0x000000fbf208723e */ /* 0x004fe400000010ff */
[----:B------:R-:W-:Y:S01]  /*12370*/  F2FP.BF16.PACK_AB R10, R241, R240 ;  /* 0x000000f0f10a723e */ /* 0x000fe200000010ff */
[----:B-1----:R-:W-:-:S04]  /*12380*/  FFMA.FTZ R4, R197, c[0x0][0x2d0], -R7 ;  /* 0x0000b400c5047a23 */ /* 0x002fc80000010807 */
[----:B------:R1:W-:Y:S02]  /*12390*/  MUFU.EX2 R238, R4 ;  /* 0x0000000400ee7308 */ /* 0x0003e40000000800 */
[----:B-1----:R-:W-:Y:S02]  /*123a0*/  FFMA.FTZ R4, R165, c[0x0][0x2d0], -R6 ;  /* 0x0000b400a5047a23 */ /* 0x002fe40000010806 */
[----:B------:R-:W-:-:S04]  /*123b0*/  IMAD.MOV.U32 R165, RZ, RZ, R75 ;  /* 0x000000ffffa57224 */ /* 0x000fc800078e004b */
[----:B------:R1:W-:Y:S01]  /*123c0*/  MUFU.EX2 R237, R4 ;  /* 0x0000000400ed7308 */ /* 0x0003e20000000800 */
[----:B------:R-:W-:Y:S02]  /*123d0*/  IMAD.MOV.U32 R75, RZ, RZ, R195 ;  /* 0x000000ffff4b7224 */ /* 0x000fe400078e00c3 */
[----:B-1----:R-:W-:Y:S02]  /*123e0*/  FFMA.FTZ R4, R172, c[0x0][0x2d0], -R6 ;  /* 0x0000b400ac047a23 */ /* 0x002fe40000010806 */
        /* <DEDUP_REMOVED lines=8> */
[----:B------:R-:W-:Y:S01]  /*12470*/  IMAD.MOV.U32 R116, RZ, RZ, R119 ;  /* 0x000000ffff747224 */ /* 0x000fe200078e0077 */
[----:B------:R-:W-:-:S03]  /*12480*/  MOV R119, R191 ;  /* 0x000000bf00777202 */ /* 0x000fc60000000f00 */
[----:B------:R1:W2:Y:S02]  /*12490*/  MUFU.EX2 R203, R4 ;  /* 0x0000000400cb7308 */ /* 0x0002a40000000800 */
[----:B-1----:R-:W-:Y:S01]  /*124a0*/  FFMA.FTZ R4, R198, c[0x0][0x2d0], -R7 ;  /* 0x0000b400c6047a23 */ /* 0x002fe20000010807 */
[----:B--2---:R-:W-:-:S05]  /*124b0*/  F2FP.BF16.PACK_AB R11, R203, R235 ;  /* 0x000000ebcb0b723e */ /* 0x004fca00000010ff */
[----:B------:R1:W-:Y:S02]  /*124c0*/  MUFU.EX2 R234, R4 ;  /* 0x0000000400ea7308 */ /* 0x0003e40000000800 */
[C---:B---3--:R-:W-:Y:S07]  /*124d0*/  HMMA.16816.F32.BF16 R52, R8.reuse, R18, R120 ;  /* 0x000000120834723c */ /* 0x048fee0000041878 */
[----:B------:R-:W-:Y:S01]  /*124e0*/  IMAD.MOV.U32 R123, RZ, RZ, R190 ;  /* 0x000000ffff7b7224 */ /* 0x000fe200078e00be */
[----:B------:R-:W-:Y:S01]  /*124f0*/  HMMA.16816.F32.BF16 R48, R8, R24, R148 ;  /* 0x000000180830723c */ /* 0x000fe20000041894 */
[----:B------:R-:W-:-:S02]  /*12500*/  IMAD.MOV.U32 R121, RZ, RZ, R185 ;  /* 0x000000ffff797224 */ /* 0x000fc400078e00b9 */
[----:B------:R-:W-:Y:S02]  /*12510*/  IMAD.MOV.U32 R120, RZ, RZ, R140 ;  /* 0x000000ffff787224 */ /* 0x000fe400078e008c */
[----:B-1----:R-:W-:Y:S02]  /*12520*/  FFMA.FTZ R4, R199, c[0x0][0x2d0], -R7 ;  /* 0x0000b400c7047a23 */ /* 0x002fe40000010807 */
[----:B------:R-:W-:Y:S01]  /*12530*/  IMAD.MOV.U32 R149, RZ, RZ, R68 ;  /* 0x000000ffff957224 */ /* 0x000fe200078e0044 */
[----:B------:R-:W-:Y:S01]  /*12540*/  HMMA.16816.F32.BF16 R44, R8, R26, R124 ;  /* 0x0000001a082c723c */ /* 0x000fe2000004187c */
[----:B------:R1:W2:Y:S01]  /*12550*/  MUFU.EX2 R202, R4 ;  /* 0x0000000400ca7308 */ /* 0x0002a20000000800 */
[----:B------:R-:W-:Y:S01]  /*12560*/  IMAD.MOV.U32 R150, RZ, RZ, R141 ;  /* 0x000000ffff967224 */ /* 0x000fe200078e008d */
[----:B------:R-:W-:Y:S01]  /*12570*/  MOV R151, R142 ;  /* 0x0000008e00977202 */ /* 0x000fe20000000f00 */
[----:B------:R-:W-:-:S04]  /*12580*/  IMAD.MOV.U32 R148, RZ, RZ, R121 ;  /* 0x000000ffff947224 */ /* 0x000fc800078e0079 */
[C---:B----4-:R-:W-:Y:S07]  /*12590*/  HMMA.16816.F32.BF16 R40, R8.reuse, R28, R152 ;  /* 0x0000001c0828723c */ /* 0x050fee0000041898 */
[----:B------:R-:W-:Y:S01]  /*125a0*/  IMAD.MOV.U32 R153, RZ, RZ, R175 ;  /* 0x000000ffff997224 */ /* 0x000fe200078e00af */
[C---:B------:R-:W-:Y:S01]  /*125b0*/  HMMA.16816.F32.BF16 R36, R8.reuse, R30, R128 ;  /* 0x0000001e0824723c */ /* 0x040fe20000041880 */
[----:B-1----:R-:W-:Y:S01]  /*125c0*/  FFMA.FTZ R4, R177, c[0x0][0x2d0], -R6 ;  /* 0x0000b400b1047a23 */ /* 0x002fe20000010806 */
[----:B------:R-:W-:Y:S01]  /*125d0*/  LDSM.16.MT88.4 R128, [R212+0x2900] ;  /* 0x00290000d480783b */ /* 0x000fe20000004200 */
[----:B------:R-:W-:Y:S01]  /*125e0*/  IMAD.MOV.U32 R177, RZ, RZ, R57 ;  /* 0x000000ffffb17224 */ /* 0x000fe200078e0039 */
[----:B------:R-:W-:Y:S01]  /*125f0*/  MOV R152, R171 ;  /* 0x000000ab00987202 */ /* 0x000fe20000000f00 */
[----:B------:R1:W-:Y:S03]  /*12600*/  MUFU.EX2 R199, R4 ;  /* 0x0000000400c77308 */ /* 0x0003e60000000800 */
[----:B------:R-:W-:Y:S01]  /*12610*/  HMMA.16816.F32.BF16 R56, R8, R16, R144 ;  /* 0x000000100838723c */ /* 0x000fe20000041890 */
[----:B------:R-:W-:-:S05]  /*12620*/  MOV R122, R177 ;  /* 0x000000b1007a7202 */ /* 0x000fca0000000f00 */
[----:B------:R-:W-:Y:S01]  /*12630*/  IMAD.MOV.U32 R155, RZ, RZ, R122 ;  /* 0x000000ffff9b7224 */ /* 0x000fe200078e007a */
[----:B------:R-:W-:Y:S01]  /*12640*/  MOV R144, R78 ;  /* 0x0000004e00907202 */ /* 0x000fe20000000f00 */
[----:B------:R-:W-:Y:S01]  /*12650*/  IMAD.MOV.U32 R145, RZ, RZ, R79 ;  /* 0x000000ffff917224 */ /* 0x000fe200078e004f */
[C---:B------:R-:W-:Y:S01]  /*12660*/  HMMA.16816.F32.BF16 R32, R8.reuse, R20, R156 ;  /* 0x000000140820723c */ /* 0x040fe2000004189c */
[----:B------:R-:W-:Y:S01]  /*12670*/  IMAD.MOV.U32 R146, RZ, RZ, R60 ;  /* 0x000000ffff927224 */ /* 0x000fe200078e003c */
[----:B------:R-:W-:Y:S01]  /*12680*/  LDSM.16.MT88.4 R76, [R210+0x2100] ;  /* 0x00210000d24c783b */ /* 0x000fe20000004200 */
[----:B------:R-:W-:Y:S01]  /*12690*/  IMAD.MOV.U32 R147, RZ, RZ, R61 ;  /* 0x000000ffff937224 */ /* 0x000fe200078e003d */
[----:B------:R-:W-:Y:S01]  /*126a0*/  MOV R121, R145 ;  /* 0x0000009100797202 */ /* 0x000fe20000000f00 */
[----:B-1----:R-:W-:Y:S02]  /*126b0*/  FFMA.FTZ R4, R182, c[0x0][0x2d0], -R6 ;  /* 0x0000b400b6047a23 */ /* 0x002fe40000010806 */
[----:B------:R-:W-:Y:S01]  /*126c0*/  IMAD.MOV.U32 R182, RZ, RZ, R63 ;  /* 0x000000ffffb67224 */ /* 0x000fe200078e003f */
[----:B------:R-:W-:Y:S01]  /*126d0*/  HMMA.16816.F32.BF16 R12, R8, R22, R136 ;  /* 0x00000016080c723c */ /* 0x000fe20000041888 */
[----:B------:R-:W1:Y:S01]  /*126e0*/  MUFU.EX2 R198, R4 ;  /* 0x0000000400c67308 */ /* 0x000e620000000800 */
[----:B------:R-:W3:Y:S01]  /*126f0*/  LDSM.16.MT88.4 R60, [R209+0x2100] ;  /* 0x00210000d13c783b */ /* 0x000ee20000004200 */
[----:B------:R-:W-:Y:S01]  /*12700*/  IMAD.MOV.U32 R157, RZ, RZ, R176 ;  /* 0x000000ffff9d7224 */ /* 0x000fe200078e00b0 */
[----:B------:R-:W-:Y:S01]  /*12710*/  MOV R156, R116 ;  /* 0x00000074009c7202 */ /* 0x000fe20000000f00 */
[----:B------:R-:W-:-:S02]  /*12720*/  IMAD.MOV.U32 R159, RZ, RZ, R172 ;  /* 0x000000ffff9f7224 */ /* 0x000fc400078e00ac */
[----:B------:R-:W-:Y:S01]  /*12730*/  F2FP.BF16.PACK_AB R8, R238, R239 ;  /* 0x000000efee08723e */ /* 0x000fe200000010ff */
[----:B------:R-:W-:Y:S01]  /*12740*/  IMAD.MOV.U32 R139, RZ, RZ, R74 ;  /* 0x000000ffff8b7224 */ /* 0x000fe200078e004a */
[----:B--2---:R-:W-:Y:S01]  /*12750*/  F2FP.BF16.PACK_AB R10, R202, R234 ;  /* 0x000000eaca0a723e */ /* 0x004fe200000010ff */
[----:B------:R-:W-:Y:S01]  /*12760*/  IMAD.MOV.U32 R122, RZ, RZ, R144 ;  /* 0x000000ffff7a7224 */ /* 0x000fe200078e0090 */
[----:B------:R-:W-:Y:S01]  /*12770*/  MOV R138, R119 ;  /* 0x00000077008a7202 */ /* 0x000fe20000000f00 */
[----:B------:R-:W-:Y:S02]  /*12780*/  IMAD.MOV.U32 R154, RZ, RZ, R147 ;  /* 0x000000ffff9a7224 */ /* 0x000fe400078e0093 */
[----:B------:R-:W-:Y:S02]  /*12790*/  IMAD.MOV.U32 R158, RZ, RZ, R165 ;  /* 0x000000ffff9e7224 */ /* 0x000fe400078e00a5 */
[----:B------:R-:W-:Y:S01]  /*127a0*/  IMAD.MOV.U32 R137, RZ, RZ, R118 ;  /* 0x000000ffff897224 */ /* 0x000fe200078e0076 */
[----:B-1----:R-:W-:Y:S01]  /*127b0*/  F2FP.BF16.PACK_AB R9, R198, R199 ;  /* 0x000000c7c609723e */ /* 0x002fe200000010ff */
[----:B------:R-:W-:-:S04]  /*127c0*/  FFMA.FTZ R4, R183, c[0x0][0x2d0], -R6 ;  /* 0x0000b400b7047a23 */ /* 0x000fc80000010806 */
[----:B------:R1:W-:Y:S02]  /*127d0*/  MUFU.EX2 R197, R4 ;  /* 0x0000000400c57308 */ /* 0x0003e40000000800 */
[----:B-1----:R-:W-:-:S06]  /*127e0*/  FFMA.FTZ R4, R184, c[0x0][0x2d0], -R6 ;  /* 0x0000b400b8047a23 */ /* 0x002fcc0000010806 */
[----:B------:R1:W2:Y:S02]  /*127f0*/  MUFU.EX2 R196, R4 ;  /* 0x0000000400c47308 */ /* 0x0002a40000000800 */
[----:B-1----:R-:W-:Y:S01]  /*12800*/  FFMA.FTZ R4, R166, c[0x0][0x2d0], -R2 ;  /* 0x0000b400a6047a23 */ /* 0x002fe20000010802 */
[----:B--2---:R-:W-:-:S05]  /*12810*/  F2FP.BF16.PACK_AB R11, R196, R197 ;  /* 0x000000c5c40b723e */ /* 0x004fca00000010ff */
[----:B------:R1:W-:Y:S02]  /*12820*/  MUFU.EX2 R195, R4 ;  /* 0x0000000400c37308 */ /* 0x0003e40000000800 */
[C---:B---3--:R-:W-:Y:S08]  /*12830*/  HMMA.16816.F32.BF16 R56, R8.reuse, R60, R56 ;  /* 0x0000003c0838723c */ /* 0x048ff00000041838 */
        /* <DEDUP_REMOVED lines=8> */
[C---:B------:R-:W-:Y:S08]  /*128c0*/  HMMA.16816.F32.BF16 R36, R8.reuse, R78, R36 ;  /* 0x0000004e0824723c */ /* 0x040ff00000041824 */
[----:B------:R-:W-:Y:S01]  /*128d0*/  HMMA.16816.F32.BF16 R32, R8, R80, R32 ;  /* 0x000000500820723c */ /* 0x000fe20000041820 */
[----:B-1----:R-:W-:-:S04]  /*128e0*/  FFMA.FTZ R4, R174, c[0x0][0x2d0], -R2 ;  /* 0x0000b400ae047a23 */ /* 0x002fc80000010802 */
[----:B------:R1:W3:Y:S03]  /*128f0*/  MUFU.EX2 R190, R4 ;  /* 0x0000000400be7308 */ /* 0x0002e60000000800 */
[----:B------:R-:W-:Y:S07]  /*12900*/  HMMA.16816.F32.BF16 R12, R8, R82, R12 ;  /* 0x00000052080c723c */ /* 0x000fee000004180c */
[----:B--2---:R-:W-:Y:S01]  /*12910*/  F2FP.BF16.PACK_AB R8, R194, R195 ;  /* 0x000000c3c208723e */ /* 0x004fe200000010ff */
[----:B-1----:R-:W-:Y:S01]  /*12920*/  FFMA.FTZ R4, R161, c[0x0][0x2d0], -R0 ;  /* 0x0000b400a1047a23 */ /* 0x002fe20000010800 */
[----:B---3--:R-:W-:Y:S01]  /*12930*/  F2FP.BF16.PACK_AB R10, R190, R191 ;  /* 0x000000bfbe0a723e */ /* 0x008fe200000010ff */
[----:B------:R-:W-:-:S02]  /*12940*/  IMAD.MOV.U32 R161, RZ, RZ, R75 ;  /* 0x000000ffffa17224 */ /* 0x000fc400078e004b */
[----:B------:R1:W-:Y:S02]  /*12950*/  MUFU.EX2 R186, R4 ;  /* 0x0000000400ba7308 */ /* 0x0003e40000000800 */
[----:B-1----:R-:W-:-:S06]  /*12960*/  FFMA.FTZ R4, R162, c[0x0][0x2d0], -R0 ;  /* 0x0000b400a2047a23 */ /* 0x002fcc0000010800 */
[----:B------:R1:W2:Y:S02]  /*12970*/  MUFU.EX2 R187, R4 ;  /* 0x0000000400bb7308 */ /* 0x0002a40000000800 */
[----:B-1----:R-:W-:Y:S01]  /*12980*/  FFMA.FTZ R4, R163, c[0x0][0x2d0], -R0 ;  /* 0x0000b400a3047a23 */ /* 0x002fe20000010800 */
[----:B--2---:R-:W-:Y:S01]  /*12990*/  F2FP.BF16.PACK_AB R9, R187, R186 ;  /* 0x000000babb09723e */ /* 0x004fe200000010ff */
[----:B------:R-:W-:-:S04]  /*129a0*/  IMAD.MOV.U32 R163, RZ, RZ, R123 ;  /* 0x000000ffffa37224 */ /* 0x000fc800078e007b */
[----:B------:R1:W-:Y:S01]  /*129b0*/  MUFU.EX2 R185, R4 ;  /* 0x0000000400b97308 */ /* 0x0003e20000000800 */
[----:B------:R-:W-:Y:S02]  /*129c0*/  IMAD.MOV.U32 R123, RZ, RZ, R182 ;  /* 0x000000ffff7b7224 */ /* 0x000fe400078e00b6 */
[----:B-1----:R-:W-:-:S05]  /*129d0*/  FFMA.FTZ R4, R164, c[0x0][0x2d0], -R0 ;  /* 0x0000b400a4047a23 */ /* 0x002fca0000010800 */
[----:B------:R1:W2:Y:S02]  /*129e0*/  MUFU.EX2 R68, R4 ;  /* 0x0000000400447308 */ /* 0x0002a40000000800 */
[----:B-1----:R-:W-:Y:S01]  /*129f0*/  FFMA.FTZ R4, R233, c[0x0][0x2d0], -R7 ;  /* 0x0000b400e9047a23 */ /* 0x002fe20000010807 */
[----:B--2---:R-:W-:Y:S01]  /*12a00*/  F2FP.BF16.PACK_AB R11, R68, R185 ;  /* 0x000000b9440b723e */ /* 0x004fe200000010ff */
[----:B------:R-:W-:-:S04]  /*12a10*/  IMAD.MOV.U32 R233, RZ, RZ, R151 ;  /* 0x000000ffffe97224 */ /* 0x000fc800078e0097 */
[----:B------:R1:W-:Y:S02]  /*12a20*/  MUFU.EX2 R182, R4 ;  /* 0x0000000400b67308 */ /* 0x0003e40000000800 */
        /* <DEDUP_REMOVED lines=8> */
[----:B-1----:R-:W-:-:S07]  /*12ab0*/  FFMA.FTZ R4, R231, c[0x0][0x2d0], -R7 ;  /* 0x0000b400e7047a23 */ /* 0x002fce0000010807 */
[----:B------:R-:W-:Y:S01]  /*12ac0*/  HMMA.16816.F32.BF16 R92, R8, R30, R92 ;  /* 0x0000001e085c723c */ /* 0x000fe2000004185c */
[----:B------:R-:W-:Y:S01]  /*12ad0*/  FFMA.FTZ R7, R230, c[0x0][0x2d0], -R7 ;  /* 0x0000b400e6077a23 */ /* 0x000fe20000010807 */
[----:B--2---:R-:W-:Y:S01]  /*12ae0*/  F2FP.BF16.PACK_AB R164, R183, R182 ;  /* 0x000000b6b7a4723e */ /* 0x004fe200000010ff */
[----:B------:R1:W-:Y:S01]  /*12af0*/  MUFU.EX2 R184, R4 ;  /* 0x0000000400b87308 */ /* 0x0003e20000000800 */
[----:B------:R-:W-:-:S04]  /*12b00*/  IMAD.MOV.U32 R230, RZ, RZ, R143 ;  /* 0x000000ffffe67224 */ /* 0x000fc800078e008f */
[C---:B------:R-:W-:Y:S01]  /*12b10*/  HMMA.16816.F32.BF16 R140, R8.reuse, R24, R112 ;  /* 0x00000018088c723c */ /* 0x040fe20000041870 */
[----:B------:R-:W2:Y:S02]  /*12b20*/  LDSM.16.MT88.4 R112, [R209+0x2900] ;  /* 0x00290000d170783b */ /* 0x000ea40000004200 */
[----:B------:R-:W3:Y:S05]  /*12b30*/  MUFU.EX2 R177, R7 ;  /* 0x0000000700b17308 */ /* 0x000eea0000000800 */
[----:B------:R-:W-:Y:S01]  /*12b40*/  HMMA.16816.F32.BF16 R84, R8, R20, R84 ;  /* 0x000000140854723c */ /* 0x000fe20000041854 */
[----:B-1----:R-:W-:Y:S02]  /*12b50*/  FFMA.FTZ R4, R206, c[0x0][0x2d0], -R6 ;  /* 0x0000b400ce047a23 */ /* 0x002fe40000010806 */
[----:B------:R-:W-:Y:S01]  /*12b60*/  IMAD.MOV.U32 R206, RZ, RZ, R149 ;  /* 0x000000ffffce7224 */ /* 0x000fe200078e0095 */
[----:B------:R-:W-:Y:S01]  /*12b70*/  MOV R149, R120 ;  /* 0x0000007800957202 */ /* 0x000fe20000000f00 */
[----:B------:R1:W-:Y:S01]  /*12b80*/  MUFU.EX2 R174, R4 ;  /* 0x0000000400ae7308 */ /* 0x0003e20000000800 */
[----:B------:R-:W-:-:S02]  /*12b90*/  IMAD.MOV.U32 R120, RZ, RZ, R146 ;  /* 0x000000ffff787224 */ /* 0x000fc400078e0092 */
[----:B------:R-:W-:Y:S01]  /*12ba0*/  HMMA.16816.F32.BF16 R88, R8, R22, R88 ;  /* 0x000000160858723c */ /* 0x000fe20000041858 */
[----:B------:R-:W4:Y:S01]  /*12bb0*/  LDSM.16.MT88.4 R144, [R210+0x2900] ;  /* 0x00290000d290783b */ /* 0x000f220000004200 */
[----:B---3--:R-:W-:Y:S02]  /*12bc0*/  F2FP.BF16.PACK_AB R166, R177, R184 ;  /* 0x000000b8b1a6723e */ /* 0x008fe400000010ff */
[----:B------:R-:W-:-:S03]  /*12bd0*/  MOV R231, R149 ;  /* 0x0000009500e77202 */ /* 0x000fc60000000f00 */
[----:B------:R-:W-:-:S04]  /*12be0*/  FFMA.FTZ R8, R201, c[0x0][0x2d0], -R2 ;  /* 0x0000b400c9087a23 */ /* 0x000fc80000010802 */
[----:B------:R3:W-:Y:S01]  /*12bf0*/  MUFU.EX2 R28, R8 ;  /* 0x00000008001c7308 */ /* 0x0007e20000000800 */
[----:B-1----:R-:W-:Y:S02]  /*12c00*/  FFMA.FTZ R4, R205, c[0x0][0x2d0], -R6 ;  /* 0x0000b400cd047a23 */ /* 0x002fe40000010806 */
[----:B------:R-:W-:-:S05]  /*12c10*/  IMAD.MOV.U32 R205, RZ, RZ, R138 ;  /* 0x000000ffffcd7224 */ /* 0x000fca00078e008a */
[----:B------:R1:W1:Y:S01]  /*12c20*/  MUFU.EX2 R175, R4 ;  /* 0x0000000400af7308 */ /* 0x0002620000000800 */
[----:B---3--:R-:W-:-:S07]  /*12c30*/  FFMA.FTZ R8, R228, c[0x0][0x2d0], -R2 ;  /* 0x0000b400e4087a23 */ /* 0x008fce0000010802 */
[----:B------:R3:W-:Y:S01]  /*12c40*/  MUFU.EX2 R30, R8 ;  /* 0x00000008001e7308 */ /* 0x0007e20000000800 */
[--C-:B-1----:R-:W-:Y:S01]  /*12c50*/  FFMA.FTZ R4, R204, c[0x0][0x2d0], -R6.reuse ;  /* 0x0000b400cc047a23 */ /* 0x102fe20000010806 */
[----:B------:R-:W-:Y:S01]  /*12c60*/  F2FP.BF16.PACK_AB R165, R175, R174 ;  /* 0x000000aeafa5723e */ /* 0x000fe200000010ff */
[----:B------:R-:W-:Y:S01]  /*12c70*/  FFMA.FTZ R6, R207, c[0x0][0x2d0], -R6 ;  /* 0x0000b400cf067a23 */ /* 0x000fe20000010806 */
[----:B------:R-:W-:-:S04]  /*12c80*/  MOV R204, R161 ;  /* 0x000000a100cc7202 */ /* 0x000fc80000000f00 */
[----:B------:R1:W-:Y:S01]  /*12c90*/  MUFU.EX2 R176, R4 ;  /* 0x0000000400b07308 */ /* 0x0003e20000000800 */
[----:B------:R-:W-:-:S07]  /*12ca0*/  IMAD.MOV.U32 R207, RZ, RZ, R157 ;  /* 0x000000ffffcf7224 */ /* 0x000fce00078e009d */
[----:B------:R-:W2:Y:S01]  /*12cb0*/  MUFU.EX2 R173, R6 ;  /* 0x0000000600ad7308 */ /* 0x000ea20000000800 */
[--C-:B---3--:R-:W-:Y:S02]  /*12cc0*/  FFMA.FTZ R8, R229, c[0x0][0x2d0], -R2.reuse ;  /* 0x0000b400e5087a23 */ /* 0x108fe40000010802 */
[----:B-1----:R-:W-:-:S05]  /*12cd0*/  FFMA.FTZ R4, R188, c[0x0][0x2d0], -R2 ;  /* 0x0000b400bc047a23 */ /* 0x002fca0000010802 */
[----:B------:R-:W-:Y:S01]  /*12ce0*/  MUFU.EX2 R31, R8 ;  /* 0x00000008001f7308 */ /* 0x000fe20000000800 */
[----:B------:R-:W-:Y:S02]  /*12cf0*/  MOV R188, R158 ;  /* 0x0000009e00bc7202 */ /* 0x000fe40000000f00 */
[----:B--2---:R-:W-:-:S05]  /*12d00*/  F2FP.BF16.PACK_AB R167, R173, R176 ;  /* 0x000000b0ada7723e */ /* 0x004fca00000010ff */
[----:B------:R1:W-:Y:S02]  /*12d10*/  MUFU.EX2 R172, R4 ;  /* 0x0000000400ac7308 */ /* 0x0003e40000000800 */
[----:B------:R-:W-:Y:S07]  /*12d20*/  HMMA.16816.F32.BF16 R104, R164, R112, R56 ;  /* 0x00000070a468723c */ /* 0x000fee0000041838 */
[----:B------:R-:W-:Y:S01]  /*12d30*/  IMAD.MOV.U32 R59, RZ, RZ, R123 ;  /* 0x000000ffff3b7224 */ /* 0x000fe200078e007b */
[----:B------:R-:W-:Y:S01]  /*12d40*/  MOV R57, R132 ;  /* 0x0000008400397202 */ /* 0x000fe20000000f00 */
[----:B------:R-:W-:Y:S01]  /*12d50*/  IMAD.MOV.U32 R58, RZ, RZ, R5 ;  /* 0x000000ffff3a7224 */ /* 0x000fe200078e0005 */
[----:B------:R-:W-:Y:S01]  /*12d60*/  MOV R56, R160 ;  /* 0x000000a000387202 */ /* 0x000fe20000000f00 */
[----:B-1----:R-:W-:Y:S01]  /*12d70*/  FFMA.FTZ R4, R189, c[0x0][0x2d0], -R2 ;  /* 0x0000b400bd047a23 */ /* 0x002fe20000010802 */
[----:B------:R-:W-:Y:S01]  /*12d80*/  F2FP.BF16.PACK_AB R160, R30, R28 ;  /* 0x0000001c1ea0723e */ /* 0x000fe200000010ff */
[----:B------:R-:W-:-:S02]  /*12d90*/  IMAD.MOV.U32 R189, RZ, RZ, R152 ;  /* 0x000000ffffbd7224 */ /* 0x000fc400078e0098 */
[----:B------:R1:W-:Y:S02]  /*12da0*/  MUFU.EX2 R171, R4 ;  /* 0x0000000400ab7308 */ /* 0x0003e40000000800 */
[----:B-1----:R-:W-:Y:S01]  /*12db0*/  FFMA.FTZ R4, R193, c[0x0][0x2d0], -R2 ;  /* 0x0000b400c1047a23 */ /* 0x002fe20000010802 */
[----:B------:R-:W-:-:S05]  /*12dc0*/  MOV R193, R153 ;  /* 0x0000009900c17202 */ /* 0x000fca0000000f00 */
[----:B------:R1:W-:Y:S02]  /*12dd0*/  MUFU.EX2 R75, R4 ;  /* 0x00000004004b7308 */ /* 0x0003e40000000800 */
[--C-:B-1----:R-:W-:Y:S02]  /*12de0*/  FFMA.FTZ R4, R192, c[0x0][0x2d0], -R2.reuse ;  /* 0x0000b400c0047a23 */ /* 0x102fe40000010802 */
[----:B------:R-:W-:-:S04]  /*12df0*/  FFMA.FTZ R2, R200, c[0x0][0x2d0], -R2 ;  /* 0x0000b400c8027a23 */ /* 0x000fc80000010802 */
[----:B------:R1:W2:Y:S01]  /*12e00*/  MUFU.EX2 R74, R4 ;  /* 0x00000004004a7308 */ /* 0x0002a20000000800 */
[----:B------:R-:W-:-:S07]  /*12e10*/  IMAD.MOV.U32 R192, RZ, RZ, R154 ;  /* 0x000000ffffc07224 */ /* 0x000fce00078e009a */
[----:B------:R3:W3:Y:S01]  /*12e20*/  MUFU.EX2 R29, R2 ;  /* 0x00000002001d7308 */ /* 0x0006e20000000800 */
[----:B-1----:R-:W-:Y:S01]  /*12e30*/  FFMA.FTZ R4, R178, c[0x0][0x2d0], -R0 ;  /* 0x0000b400b2047a23 */ /* 0x002fe20000010800 */
[----:B--2---:R-:W-:Y:S01]  /*12e40*/  F2FP.BF16.PACK_AB R6, R74, R75 ;  /* 0x0000004b4a06723e */ /* 0x004fe200000010ff */
[----:B------:R-:W-:-:S05]  /*12e50*/  IMAD.MOV.U32 R178, RZ, RZ, R120 ;  /* 0x000000ffffb27224 */ /* 0x000fca00078e0078 */
[----:B------:R1:W-:Y:S01]  /*12e60*/  MUFU.EX2 R24, R4 ;  /* 0x0000000400187308 */ /* 0x0003e20000000800 */
[----:B---3--:R-:W-:Y:S01]  /*12e70*/  FFMA.FTZ R2, R170, c[0x0][0x2d0], -R0 ;  /* 0x0000b400aa027a23 */ /* 0x008fe20000010800 */
[----:B------:R-:W-:-:S06]  /*12e80*/  F2FP.BF16.PACK_AB R162, R29, R31 ;  /* 0x0000001f1da2723e */ /* 0x000fcc00000010ff */
[----:B------:R2:W-:Y:S01]  /*12e90*/  MUFU.EX2 R20, R2 ;  /* 0x0000000200147308 */ /* 0x0005e20000000800 */
[----:B-1----:R-:W-:Y:S01]  /*12ea0*/  FFMA.FTZ R4, R179, c[0x0][0x2d0], -R0 ;  /* 0x0000b400b3047a23 */ /* 0x002fe20000010800 */
[----:B------:R-:W-:-:S06]  /*12eb0*/  MOV R179, R121 ;  /* 0x0000007900b37202 */ /* 0x000fcc0000000f00 */
[----:B------:R1:W3:Y:S01]  /*12ec0*/  MUFU.EX2 R27, R4 ;  /* 0x00000004001b7308 */ /* 0x0002e20000000800 */
[----:B--2---:R-:W-:-:S07]  /*12ed0*/  FFMA.FTZ R2, R169, c[0x0][0x2d0], -R0 ;  /* 0x0000b400a9027a23 */ /* 0x004fce0000010800 */
[----:B------:R2:W2:Y:S01]  /*12ee0*/  MUFU.EX2 R21, R2 ;  /* 0x0000000200157308 */ /* 0x0004a20000000800 */
[----:B-1----:R-:W-:Y:S01]  /*12ef0*/  FFMA.FTZ R4, R180, c[0x0][0x2d0], -R0 ;  /* 0x0000b400b4047a23 */ /* 0x002fe20000010800 */
[----:B---3--:R-:W-:Y:S01]  /*12f00*/  F2FP.BF16.PACK_AB R5, R27, R24 ;  /* 0x000000181b05723e */ /* 0x008fe200000010ff */
[----:B------:R-:W-:-:S05]  /*12f10*/  IMAD.MOV.U32 R180, RZ, RZ, R122 ;  /* 0x000000ffffb47224 */ /* 0x000fca00078e007a */
[----:B------:R1:W-:Y:S01]  /*12f20*/  MUFU.EX2 R26, R4 ;  /* 0x00000004001a7308 */ /* 0x0003e20000000800 */
[----:B------:R-:W-:Y:S01]  /*12f30*/  HMMA.16816.F32.BF16 R120, R164, R128, R48 ;  /* 0x00000080a478723c */ /* 0x000fe20000041830 */
[----:B--2---:R-:W-:Y:S01]  /*12f40*/  FFMA.FTZ R2, R168, c[0x0][0x2d0], -R0 ;  /* 0x0000b400a8027a23 */ /* 0x004fe20000010800 */
[----:B------:R-:W-:-:S05]  /*12f50*/  F2FP.BF16.PACK_AB R161, R21, R20 ;  /* 0x0000001415a1723e */ /* 0x000fca00000010ff */
[----:B------:R-:W-:Y:S01]  /*12f60*/  IMAD.MOV.U32 R50, RZ, RZ, R135 ;  /* 0x000000ffff327224 */ /* 0x000fe200078e0087 */
[----:B------:R-:W-:Y:S01]  /*12f70*/  MOV R51, R155 ;  /* 0x0000009b00337202 */ /* 0x000fe20000000f00 */
[----:B------:R-:W-:Y:S01]  /*12f80*/  IMAD.MOV.U32 R49, RZ, RZ, R133 ;  /* 0x000000ffff317224 */ /* 0x000fe200078e0085 */
[----:B------:R-:W-:Y:S01]  /*12f90*/  MUFU.EX2 R23, R2 ;  /* 0x0000000200177308 */ /* 0x000fe20000000800 */
[----:B------:R-:W-:Y:S01]  /*12fa0*/  IMAD.MOV.U32 R48, RZ, RZ, R134 ;  /* 0x000000ffff307224 */ /* 0x000fe200078e0086 */
[----:B------:R-:W-:Y:S01]  /*12fb0*/  HMMA.16816.F32.BF16 R152, R164, R16, R32 ;  /* 0x00000010a498723c */ /* 0x000fe20000041820 */
[----:B-1----:R-:W-:Y:S02]  /*12fc0*/  FFMA.FTZ R4, R181, c[0x0][0x2d0], -R0 ;  /* 0x0000b400b5047a23 */ /* 0x002fe40000010800 */
[----:B------:R-:W-:-:S03]  /*12fd0*/  IMAD.MOV.U32 R181, RZ, RZ, R117 ;  /* 0x000000ffffb57224 */ /* 0x000fc600078e0075 */
[----:B------:R1:W2:Y:S02]  /*12fe0*/  MUFU.EX2 R25, R4 ;  /* 0x0000000400197308 */ /* 0x0002a40000000800 */
[----:B------:R-:W-:Y:S01]  /*12ff0*/  HMMA.16816.F32.BF16 R132, R164, R130, R44 ;  /* 0x00000082a484723c */ /* 0x000fe2000004182c */
[----:B------:R-:W-:-:S06]  /*13000*/  FFMA.FTZ R0, R73, c[0x0][0x2d0], -R0 ;  /* 0x0000b40049007a23 */ /* 0x000fcc0000010800 */
[----:B------:R-:W-:Y:S01]  /*13010*/  IMAD.MOV.U32 R47, RZ, RZ, R148 ;  /* 0x000000ffff2f7224 */ /* 0x000fe200078e0094 */
[C---:B------:R-:W-:Y:S01]  /*13020*/  HMMA.16816.F32.BF16 R116, R164.reuse, R114, R52 ;  /* 0x00000072a474723c */ /* 0x040fe20000041834 */
[----:B------:R-:W-:Y:S01]  /*13030*/  IMAD.MOV.U32 R46, RZ, RZ, c[0x0][0x2c4] ;  /* 0x0000b100ff2e7624 */ /* 0x000fe200078e00ff */
[----:B------:R3:W3:Y:S01]  /*13040*/  MUFU.EX2 R22, R0 ;  /* 0x0000000000167308 */ /* 0x0006e20000000800 */
[----:B------:R-:W-:Y:S01]  /*13050*/  IMAD.MOV.U32 R44, RZ, RZ, R48 ;  /* 0x000000ffff2c7224 */ /* 0x000fe200078e0030 */
[----:B------:R-:W-:Y:S01]  /*13060*/  MOV R45, R47 ;  /* 0x0000002f002d7202 */ /* 0x000fe20000000f00 */
[----:B------:R-:W-:Y:S01]  /*13070*/  IMAD.MOV.U32 R48, RZ, RZ, R51 ;  /* 0x000000ffff307224 */ /* 0x000fe200078e0033 */
[----:B------:R-:W-:Y:S01]  /*13080*/  ISETP.NE.AND P6, PT, R46, 0x1, PT ;  /* 0x000000012e00780c */ /* 0x000fe20003fc5270 */
[----:B------:R-:W-:Y:S01]  /*13090*/  IMAD.MOV.U32 R53, RZ, RZ, R156 ;  /* 0x000000ffff357224 */ /* 0x000fe200078e009c */
[----:B------:R-:W-:Y:S01]  /*130a0*/  MOV R55, R137 ;  /* 0x0000008900377202 */ /* 0x000fe20000000f00 */
[----:B------:R-:W-:Y:S01]  /*130b0*/  IMAD.MOV.U32 R52, RZ, RZ, R159 ;  /* 0x000000ffff347224 */ /* 0x000fe200078e009f */
[----:B------:R-:W-:Y:S01]  /*130c0*/  MOV R47, R50 ;  /* 0x00000032002f7202 */ /* 0x000fe20000000f00 */
[----:B------:R-:W-:Y:S01]  /*130d0*/  IMAD.MOV.U32 R54, RZ, RZ, R139 ;  /* 0x000000ffff367224 */ /* 0x000fe200078e008b */
[----:B------:R-:W-:Y:S01]  /*130e0*/  MOV R50, R53 ;  /* 0x0000003500327202 */ /* 0x000fe20000000f00 */
[----:B------:R-:W-:Y:S01]  /*130f0*/  IMAD.MOV.U32 R46, RZ, RZ, R49 ;  /* 0x000000ffff2e7224 */ /* 0x000fe200078e0031 */
[----:B-1----:R-:W-:Y:S01]  /*13100*/  F2FP.BF16.PACK_AB R4, R171, R172 ;  /* 0x000000acab04723e */ /* 0x002fe200000010ff */
[----:B------:R-:W-:Y:S01]  /*13110*/  IMAD.MOV.U32 R49, RZ, RZ, R52 ;  /* 0x000000ffff317224 */ /* 0x000fe200078e0034 */
[----:B--2---:R-:W-:Y:S01]  /*13120*/  F2FP.BF16.PACK_AB R7, R25, R26 ;  /* 0x0000001a1907723e */ /* 0x004fe200000010ff */
[----:B------:R-:W-:Y:S01]  /*13130*/  FADD.FTZ R2, R45, R44 ;  /* 0x0000002c2d027221 */ /* 0x000fe20000010000 */
[----:B------:R-:W-:Y:S01]  /*13140*/  MOV R53, R181 ;  /* 0x000000b500357202 */ /* 0x000fe20000000f00 */
[----:B------:R-:W-:Y:S01]  /*13150*/  IMAD.MOV.U32 R51, RZ, RZ, R54 ;  /* 0x000000ffff337224 */ /* 0x000fe200078e0036 */
[----:B----4-:R-:W-:Y:S01]  /*13160*/  HMMA.16816.F32.BF16 R136, R164, R144, R40 ;  /* 0x00000090a488723c */ /* 0x010fe20000041828 */
[----:B------:R-:W-:-:S02]  /*13170*/  IMAD.MOV.U32 R52, RZ, RZ, R55 ;  /* 0x000000ffff347224 */ /* 0x000fc400078e0037 */
[----:B------:R-:W-:Y:S02]  /*13180*/  IMAD.MOV.U32 R44, RZ, RZ, R47 ;  /* 0x000000ffff2c7224 */ /* 0x000fe400078e002f */
        /* <DEDUP_REMOVED lines=11> */
[----:B------:R-:W-:Y:S01]  /*13240*/  IMAD.MOV.U32 R52, RZ, RZ, R53 ;  /* 0x000000ffff347224 */ /* 0x000fe200078e0035 */
[----:B------:R-:W-:Y:S01]  /*13250*/  MOV R46, R55 ;  /* 0x00000037002e7202 */ /* 0x000fe20000000f00 */
[----:B------:R-:W-:Y:S01]  /*13260*/  IMAD.MOV.U32 R53, RZ, RZ, R54 ;  /* 0x000000ffff357224 */ /* 0x000fe200078e0036 */
[----:B------:R-:W-:Y:S01]  /*13270*/  HMMA.16816.F32.BF16 R148, R164, R146, R36 ;  /* 0x00000092a494723c */ /* 0x000fe20000041824 */
[----:B---3--:R-:W-:Y:S01]  /*13280*/  @P6 IMAD.HI.U32 R0, R226, c[0x0][0x2c8], RZ ;  /* 0x0000b200e2006a27 */ /* 0x008fe200078e00ff */
[----:B------:R1:W5:Y:S03]  /*13290*/  LDL.LU R219, [R1+0x84] ;  /* 0x0000840001db7983 */ /* 0x0003660000300800 */
[----:B------:R-:W-:Y:S01]  /*132a0*/  IMAD.MOV.U32 R54, RZ, RZ, R181 ;  /* 0x000000ffff367224 */ /* 0x000fe200078e00b5 */
[----:B------:R-:W-:Y:S01]  /*132b0*/  MOV R181, R58 ;  /* 0x0000003a00b57202 */ /* 0x000fe20000000f00 */
[----:B------:R-:W-:Y:S01]  /*132c0*/  IMAD.MOV.U32 R55, RZ, RZ, R56 ;  /* 0x000000ffff377224 */ /* 0x000fe200078e0038 */
[----:B------:R-:W-:Y:S01]  /*132d0*/  HMMA.16816.F32.BF16 R124, R4, R64, R140 ;  /* 0x00000040047c723c */ /* 0x000fe2000004188c */
[----:B------:R-:W-:-:S02]  /*132e0*/  IMAD.MOV.U32 R56, RZ, RZ, R218 ;  /* 0x000000ffff387224 */ /* 0x000fc400078e00da */
[----:B------:R1:W5:Y:S01]  /*132f0*/  LDL.LU R218, [R1+0x80] ;  /* 0x0000800001da7983 */ /* 0x0003620000300800 */
[----:B------:R-:W-:-:S04]  /*13300*/  IMAD.MOV.U32 R58, RZ, RZ, R217 ;  /* 0x000000ffff3a7224 */ /* 0x000fc800078e00d9 */
[----:B------:R-:W-:Y:S01]  /*13310*/  HMMA.16816.F32.BF16 R156, R4, R80, R84 ;  /* 0x00000050049c723c */ /* 0x000fe20000041854 */
[----:B------:R1:W5:Y:S01]  /*13320*/  LDL.LU R217, [R1+0x7c] ;  /* 0x00007c0001d97983 */ /* 0x0003620000300800 */
[----:B------:R-:W-:Y:S01]  /*13330*/  @P6 SHF.R.U32.HI R226, RZ, c[0x0][0x2cc], R0 ;  /* 0x0000b300ffe26a19 */ /* 0x000fe20000011600 */
[----:B------:R-:W-:Y:S02]  /*13340*/  FADD.FTZ R2, R214, R2 ;  /* 0x00000002d6027221 */ /* 0x000fe40000010000 */
[----:B------:R-:W-:Y:S01]  /*13350*/  IMAD.MOV.U32 R206, RZ, RZ, R230 ;  /* 0x000000ffffce7224 */ /* 0x000fe200078e00e6 */
[----:B------:R-:W-:Y:S02]  /*13360*/  MOV R230, R163 ;  /* 0x000000a300e67202 */ /* 0x000fe40000000f00 */
[----:B------:R-:W-:Y:S01]  /*13370*/  HMMA.16816.F32.BF16 R164, R164, R18, R12 ;  /* 0x00000012a4a4723c */ /* 0x000fe2000004180c */
[----:B------:R-:W-:-:S07]  /*13380*/  FADD.FTZ R0, R45, R44 ;  /* 0x0000002c2d007221 */ /* 0x000fce0000010000 */
[C---:B------:R-:W-:Y:S08]  /*13390*/  HMMA.16816.F32.BF16 R140, R4.reuse, R76, R96 ;  /* 0x0000004c048c723c */ /* 0x040ff00000041860 */
[C---:B------:R-:W-:Y:S08]  /*133a0*/  HMMA.16816.F32.BF16 R108, R4.reuse, R60, R108 ;  /* 0x0000003c046c723c */ /* 0x040ff0000004186c */
[C---:B------:R-:W-:Y:S08]  /*133b0*/  HMMA.16816.F32.BF16 R12, R4.reuse, R66, R100 ;  /* 0x00000042040c723c */ /* 0x040ff00000041864 */
[C---:B------:R-:W-:Y:S08]  /*133c0*/  HMMA.16816.F32.BF16 R76, R4.reuse, R78, R92 ;  /* 0x0000004e044c723c */ /* 0x040ff0000004185c */
[----:B------:R-:W-:Y:S07]  /*133d0*/  HMMA.16816.F32.BF16 R80, R4, R82, R88 ;  /* 0x000000520450723c */ /* 0x000fee0000041858 */
[----:B------:R-:W-:-:S02]  /*133e0*/  FADD.FTZ R7, R215, R216 ;  /* 0x000000d8d7077221 */ /* 0x000fc40000010000 */
[----:B------:R1:W5:Y:S04]  /*133f0*/  LDL.LU R216, [R1+0x78] ;  /* 0x0000780001d87983 */ /* 0x0003680000300800 */
[----:B------:R1:W5:Y:S04]  /*13400*/  LDL.LU R215, [R1+0x74] ;  /* 0x0000740001d77983 */ /* 0x0003680000300800 */
[----:B------:R1:W5:Y:S04]  /*13410*/  LDL.LU R214, [R1+0x70] ;  /* 0x0000700001d67983 */ /* 0x0003680000300800 */
[----:B------:R-:W2:Y:S01]  /*13420*/  LDL.LU R45, [R1+0x14] ;  /* 0x00001400012d7983 */ /* 0x000ea20000300800 */
[----:B------:R-:W-:-:S02]  /*13430*/  FADD.FTZ R6, R213, R0 ;  /* 0x00000000d5067221 */ /* 0x000fc40000010000 */
[----:B------:R-:W-:Y:S01]  /*13440*/  FADD.FTZ R0, R69, R47 ;  /* 0x0000002f45007221 */ /* 0x000fe20000010000 */
[----:B------:R-:W-:Y:S01]  /*13450*/  F2FP.BF16.PACK_AB R163, R22, R23 ;  /* 0x0000001716a3723e */ /* 0x000fe200000010ff */
[----:B------:R-:W-:Y:S01]  /*13460*/  FADD.FTZ R7, R208, R7 ;  /* 0x00000007d0077221 */ /* 0x000fe20000010000 */
[----:B------:R1:W5:Y:S01]  /*13470*/  LDL.LU R213, [R1+0x6c] ;  /* 0x00006c0001d57983 */ /* 0x0003620000300800 */
[----:B------:R-:W-:Y:S02]  /*13480*/  FADD.FTZ R0, R51, R0 ;  /* 0x0000000033007221 */ /* 0x000fe40000010000 */
[----:B------:R-:W-:Y:S01]  /*13490*/  FADD.FTZ R2, R46, R2 ;  /* 0x000000022e027221 */ /* 0x000fe20000010000 */
[----:B------:R1:W5:Y:S01]  /*134a0*/  LDL.LU R208, [R1+0x68] ;  /* 0x0000680001d07983 */ /* 0x0003620000300800 */
[----:B------:R-:W-:Y:S02]  /*134b0*/  FADD.FTZ R6, R48, R6 ;  /* 0x0000000630067221 */ /* 0x000fe40000010000 */
[----:B------:R-:W-:-:S02]  /*134c0*/  FADD.FTZ R7, R49, R7 ;  /* 0x0000000731077221 */ /* 0x000fc40000010000 */
[----:B------:R-:W-:Y:S02]  /*134d0*/  FADD.FTZ R5, R54, R0 ;  /* 0x0000000036057221 */ /* 0x000fe40000010000 */
[----:B------:R-:W-:Y:S02]  /*134e0*/  FADD.FTZ R2, R50, R2 ;  /* 0x0000000232027221 */ /* 0x000fe40000010000 */
[----:B------:R-:W-:Y:S02]  /*134f0*/  FADD.FTZ R6, R52, R6 ;  /* 0x0000000634067221 */ /* 0x000fe40000010000 */
[----:B------:R-:W-:Y:S01]  /*13500*/  FADD.FTZ R7, R53, R7 ;  /* 0x0000000735077221 */ /* 0x000fe20000010000 */
[----:B------:R-:W-:Y:S01]  /*13510*/  HMMA.16816.F32.BF16 R108, R160, R112, R108 ;  /* 0x00000070a06c723c */ /* 0x000fe2000004186c */
[----:B------:R-:W-:Y:S02]  /*13520*/  FADD.FTZ R5, R252, R5 ;  /* 0x00000005fc057221 */ /* 0x000fe40000010000 */
[----:B------:R-:W-:-:S02]  /*13530*/  FADD.FTZ R2, R55, R2 ;  /* 0x0000000237027221 */ /* 0x000fc40000010000 */
[----:B------:R-:W-:-:S03]  /*13540*/  FADD.FTZ R0, R181, R6 ;  /* 0x00000006b5007221 */ /* 0x000fc60000010000 */
[----:B------:R-:W-:Y:S01]  /*13550*/  HMMA.16816.F32.BF16 R112, R160, R114, R8 ;  /* 0x00000072a070723c */ /* 0x000fe20000041808 */
[----:B------:R-:W-:Y:S02]  /*13560*/  FADD.FTZ R5, R59, R5 ;  /* 0x000000053b057221 */ /* 0x000fe40000010000 */
[----:B------:R-:W-:-:S04]  /*13570*/  FADD.FTZ R6, R58, R0 ;  /* 0x000000003a067221 */ /* 0x000fc80000010000 */
        /* <DEDUP_REMOVED lines=72> */
[----:B------:R-:W-:Y:S01]  /*13a00*/  STL [R1+0x1c], R6 ;  /* 0x00001c0601007387 */ /* 0x000fe20000100800 */
[----:B------:R-:W-:-:S03]  /*13a10*/  IMAD.MOV.U32 R232, RZ, RZ, c[0x0][0x32c] ;  /* 0x0000cb00ffe87624 */ /* 0x000fc600078e00ff */
[----:B------:R-:W-:Y:S04]  /*13a20*/  STL [R1+0x20], R5 ;  /* 0x0000200501007387 */ /* 0x000fe80000100800 */
[----:B------:R3:W-:Y:S04]  /*13a30*/  STL [R1+0x24], R2 ;  /* 0x0000240201007387 */ /* 0x0007e80000100800 */
[----:B------:R1:W-:Y:S01]  /*13a40*/  STL [R1+0x28], R0 ;  /* 0x0000280001007387 */ /* 0x0003e20000100800 */
[----:B------:R-:W-:Y:S01]  /*13a50*/  ISETP.GE.AND P3, PT, R232, 0x1, PT ;  /* 0x00000001e800780c */ /* 0x000fe20003f66270 */
[C---:B------:R-:W-:Y:S08]  /*13a60*/  HMMA.16816.F32.BF16 R124, R160.reuse, R128, R124 ;  /* 0x00000080a07c723c */ /* 0x040ff0000004187c */
[C---:B------:R-:W-:Y:S08]  /*13a70*/  HMMA.16816.F32.BF16 R140, R160.reuse, R144, R140 ;  /* 0x00000090a08c723c */ /* 0x040ff0000004188c */
[C---:B------:R-:W-:Y:S08]  /*13a80*/  HMMA.16816.F32.BF16 R128, R160.reuse, R130, R12 ;  /* 0x00000082a080723c */ /* 0x040ff0000004180c */
[C---:B------:R-:W-:Y:S08]  /*13a90*/  HMMA.16816.F32.BF16 R144, R160.reuse, R146, R76 ;  /* 0x00000092a090723c */ /* 0x040ff0000004184c */
[C---:B------:R-:W-:Y:S08]  /*13aa0*/  HMMA.16816.F32.BF16 R156, R160.reuse, R16, R156 ;  /* 0x00000010a09c723c */ /* 0x040ff0000004189c */
[----:B------:R-:W-:Y:S01]  /*13ab0*/  HMMA.16816.F32.BF16 R160, R160, R18, R80 ;  /* 0x00000012a0a0723c */ /* 0x000fe20000041850 */
[----:B--2---:R-:W-:-:S02]  /*13ac0*/  IADD3 R4, R45, R226, RZ ;  /* 0x000000e22d047210 */ /* 0x004fc40007ffe0ff */
[----:B------:R-:W-:Y:S02]  /*13ad0*/  IADD3 R226, R233, -0x2, RZ ;  /* 0xfffffffee9e27810 */ /* 0x000fe40007ffe0ff */
[----:B---3--:R-:W-:Y:S01]  /*13ae0*/  IADD3 R2, R4, c[0x0][0x328], RZ ;  /* 0x0000ca0004027a10 */ /* 0x008fe20007ffe0ff */
[----:B------:R-:W-:Y:S05]  /*13af0*/  @!P3 BRA `(.L_x_435) ;  /* 0x000000f00000b947 */ /* 0x000fea0003800000 */
[C---:B-1----:R-:W-:Y:S01]  /*13b00*/  ISETP.GT.AND P0, PT, R4.reuse, RZ, PT ;  /* 0x000000ff0400720c */ /* 0x042fe20003f04270 */
        /* <DEDUP_REMOVED lines=9> */
.L_x_436:
[----:B------:R-:W-:-:S13]  /*13ba0*/  ISETP.NE.AND P0, PT, R5, 0x1, PT ;  /* 0x000000010500780c */ /* 0x000fda0003f05270 */
[----:B------:R-:W-:-:S05]  /*13bb0*/  @P0 IMAD.HI.U32 R4, R0, c[0x0][0x330], RZ ;  /* 0x0000cc0000040a27 */ /* 0x000fca00078e00ff */
[----:B------:R-:W-:-:S05]  /*13bc0*/  @P0 SHF.R.U32.HI R0, RZ, c[0x0][0x334], R4 ;  /* 0x0000cd00ff000a19 */ /* 0x000fca0000011604 */
.L_x_437:
[----:B------:R-:W-:-:S05]  /*13bd0*/  IMAD R0, R0, R5, c[0x0][0x32c] ;  /* 0x0000cb0000007624 */ /* 0x000fca00078e0205 */
[----:B------:R-:W-:-:S04]  /*13be0*/  IMNMX R2, R2, R0, PT ;  /* 0x0000000002027217 */ /* 0x000fc80003800200 */
.L_x_435:
[----:B-1----:R-:W2:Y:S01]  /*13bf0*/  LDL R4, [R1+0x18] ;  /* 0x0000180001047983 */ /* 0x002ea20000100800 */
[----:B------:R-:W-:-:S05]  /*13c00*/  IMAD.HI R2, R2, 0x2aaaaaab, RZ ;  /* 0x2aaaaaab02027827 */ /* 0x000fca00078e02ff */
[----:B------:R-:W-:-:S04]  /*13c10*/  SHF.R.U32.HI R0, RZ, 0x1f, R2 ;  /* 0x0000001fff007819 */ /* 0x000fc80000011602 */
[----:B------:R-:W-:-:S04]  /*13c20*/  LEA.HI.SX32 R2, R2, R0, 0x1c ;  /* 0x0000000002027211 */ /* 0x000fc800078fe2ff */
[----:B--2---:R-:W-:-:S04]  /*13c30*/  IMNMX R4, R4, R2, !PT ;  /* 0x0000000204047217 */ /* 0x004fc80007800200 */
[----:B------:R-:W-:Y:S01]  /*13c40*/  ISETP.GE.AND P0, PT, R226, R4, PT ;  /* 0x00000004e200720c */ /* 0x000fe20003f06270 */
[----:B------:R1:W-:-:S12]  /*13c50*/  STL [R1+0xc], R4 ;  /* 0x00000c0401007387 */ /* 0x0003d80000100800 */
[----:B------:R-:W-:Y:S05]  /*13c60*/  @!P0 BRA `(.L_x_438) ;  /* 0x000068b000008947 */ /* 0x000fea0003800000 */
[----:B-1----:R-:W2:Y:S01]  /*13c70*/  LDL R4, [R1+0x60] ;  /* 0x0000600001047983 */ /* 0x002ea20000100800 */
[----:B------:R-:W-:Y:S01]  /*13c80*/  IMAD.MOV.U32 R101, RZ, RZ, R71 ;  /* 0x000000ffff657224 */ /* 0x000fe200078e0047 */
[----:B------:R-:W-:Y:S01]  /*13c90*/  MOV R103, R3 ;  /* 0x0000000300677202 */ /* 0x000fe20000000f00 */
[----:B------:R-:W-:Y:S01]  /*13ca0*/  IMAD.MOV.U32 R100, RZ, RZ, R72 ;  /* 0x000000ffff647224 */ /* 0x000fe200078e0048 */
[----:B------:R-:W-:Y:S01]  /*13cb0*/  MOV R102, R70 ;  /* 0x0000004600667202 */ /* 0x000fe20000000f00 */
[----:B--2---:R-:W-:-:S05]  /*13cc0*/  @P6 IMAD.HI.U32 R0, R4, c[0x0][0x2c8], RZ ;  /* 0x0000b20004006a27 */ /* 0x004fca00078e00ff */
[----:B------:R-:W-:-:S05]  /*13cd0*/  @P6 SHF.R.U32.HI R0, RZ, c[0x0][0x2cc], R0 ;  /* 0x0000b300ff006a19 */ /* 0x000fca0000011600 */
[----:B------:R1:W-:Y:S02]  /*13ce0*/  @P6 STL [R1+0x10], R0 ;  /* 0x0000100001006387 */ /* 0x0003e40000100800 */
.L_x_455:
[----:B------:R-:W-:Y:S04]  /*13cf0*/  DEPBAR.LE SB0, 0x0 ;  /* 0x000080000000791a */ /* 0x000fe80000000000 */
[----:B------:R-:W-:Y:S01]  /*13d00*/  BAR.SYNC.DEFER_BLOCKING 0x0 ;  /* 0x0000000000007b1d */ /* 0x000fe20000010000 */
[----:B------:R-:W-:Y:S04]  /*13d10*/  MOV R196, c[0x0][0x208] ;  /* 0x0000820000c47a02 */ /* 0x000fe80000000f00 */
[----:B------:R-:W-:Y:S03]  /*13d20*/  SHF.L.U32 R196, R196, 0x5, RZ ;  /* 0x00000005c4c47819 */ /* 0x000fe600000006ff */
[----:B-----5:R-:W-:Y:S08]  /*13d30*/  LDSM.16.M88.4 R96, [R215+0x6100] ;  /* 0x00610000d760783b */ /* 0x020ff00000000200 */
[----:B------:R-:W2:Y:S04]  /*13d40*/  LDL R228, [R1+0x18] ;  /* 0x0000180001e47983 */ /* 0x000ea80000100800 */
[----:B------:R-:W3:Y:S08]  /*13d50*/  LDSM.16.M88.4 R16, [R208+0x3100] ;  /* 0x00310000d010783b */ /* 0x000ef00000000200 */
[----:B------:R-:W4:Y:S08]  /*13d60*/  LDSM.16.M88.4 R92, [R215+0x8100] ;  /* 0x00810000d75c783b */ /* 0x000f300000000200 */
[----:B------:R-:W2:Y:S06]  /*13d70*/  LDL.64 R194, [R1+0x50] ;  /* 0x0000500001c27983 */ /* 0x000eac0000100a00 */
[----:B------:R-:W2:Y:S06]  /*13d80*/  LDL.64 R2, [R1+0x58] ;  /* 0x0000580001027983 */ /* 0x000eac0000100a00 */
        /* <DEDUP_REMOVED lines=9> */
[----:B------:R-:W2:Y:S06]  /*13e20*/  LDL.64 R232, [R1+0x40] ;  /* 0x0000400001e87983 */ /* 0x000eac0000100a00 */
[----:B------:R-:W1:Y:S08]  /*13e30*/  LDSM.16.M88.4 R188, [R223] ;  /* 0x00000000dfbc783b */ /* 0x000e700000000200 */
[----:B------:R-:W2:Y:S01]  /*13e40*/  LDL.64 R230, [R1+0x48] ;  /* 0x0000480001e67983 */ /* 0x000ea20000100a00 */
[-C--:B---3--:R-:W-:Y:S08]  /*13e50*/  HMMA.16816.F32.BF16 R4, R96, R16.reuse, RZ ;  /* 0x000000106004723c */ /* 0x088ff000000418ff */
[C---:B----4-:R-:W-:Y:S08]  /*13e60*/  HMMA.16816.F32.BF16 R8, R92.reuse, R16, RZ ;  /* 0x000000105c08723c */ /* 0x050ff000000418ff */
[-C--:B------:R-:W-:Y:S08]  /*13e70*/  HMMA.16816.F32.BF16 R12, R92, R18.reuse, RZ ;  /* 0x000000125c0c723c */ /* 0x080ff000000418ff */
[C---:B------:R-:W-:Y:S08]  /*13e80*/  HMMA.16816.F32.BF16 R16, R96.reuse, R18, RZ ;  /* 0x000000126010723c */ /* 0x040ff000000418ff */
[-C--:B-1----:R-:W-:Y:S08]  /*13e90*/  HMMA.16816.F32.BF16 R20, R96, R32.reuse, RZ ;  /* 0x000000206014723c */ /* 0x082ff000000418ff */
        /* <DEDUP_REMOVED lines=17> */
[-C--:B------:R-:W-:Y:S01]  /*13fb0*/  HMMA.16816.F32.BF16 R92, R92, R170.reuse, RZ ;  /* 0x000000aa5c5c723c */ /* 0x080fe200000418ff */
[----:B--2---:R-:W-:Y:S07]  /*13fc0*/  ISETP.GT.AND P0, PT, R228, R226, PT ;  /* 0x000000e2e400720c */ /* 0x004fee0003f04270 */
[----:B------:R-:W-:Y:S01]  /*13fd0*/  HMMA.16816.F32.BF16 R96, R96, R170, RZ ;  /* 0x000000aa6060723c */ /* 0x000fe200000418ff */
[----:B------:R-:W1:Y:S07]  /*13fe0*/  LDSM.16.M88.4 R168, [R222] ;  /* 0x00000000dea8783b */ /* 0x000e6e0000000200 */
[-C--:B------:R-:W-:Y:S05]  /*13ff0*/  HMMA.16816.F32.BF16 R4, R172, R176.reuse, R4 ;  /* 0x000000b0ac04723c */ /* 0x080fea0000041804 */
[----:B------:R-:W-:Y:S03]  /*14000*/  @!P0 SHF.R.S32.HI R0, RZ, 0x1f, R226 ;  /* 0x0000001fff008819 */ /* 0x000fe600000114e2 */
[C---:B------:R-:W-:Y:S01]  /*14010*/  HMMA.16816.F32.BF16 R8, R180.reuse, R176, R8 ;  /* 0x000000b0b408723c */ /* 0x040fe20000041808 */
[----:B------:R-:W-:Y:S03]  /*14020*/  MOV R194, c[0x0][0x208] ;  /* 0x0000820000c27a02 */ /* 0x000fe60000000f00 */
[----:B------:R-:W-:Y:S03]  /*14030*/  @!P0 IMAD R0, R0, c[0x0][0x208], RZ ;  /* 0x0000820000008a24 */ /* 0x000fe600078e02ff */
[C---:B------:R-:W-:Y:S01]  /*14040*/  @!P0 IMAD.WIDE.U32 R176, R226.reuse, c[0x0][0x208], RZ ;  /* 0x00008200e2b08a25 */ /* 0x040fe200078e00ff */
[-C--:B------:R-:W-:Y:S04]  /*14050*/  HMMA.16816.F32.BF16 R12, R180, R178.reuse, R12 ;  /* 0x000000b2b40c723c */ /* 0x080fe8000004180c */
[----:B------:R-:W-:Y:S01]  /*14060*/  @!P0 IMAD R0, R226, c[0x0][0x20c], R0 ;  /* 0x00008300e2008a24 */ /* 0x000fe200078e0200 */
[----:B------:R-:W-:Y:S02]  /*14070*/  @!P0 MOV R3, R195 ;  /* 0x000000c300038202 */ /* 0x000fe40000000f00 */
[----:B------:R-:W-:Y:S01]  /*14080*/  MOV R195, 0x5 ;  /* 0x0000000500c37802 */ /* 0x000fe20000000f00 */
[C---:B------:R-:W-:Y:S04]  /*14090*/  HMMA.16816.F32.BF16 R16, R172.reuse, R178, R16 ;  /* 0x000000b2ac10723c */ /* 0x040fe80000041810 */
[----:B------:R-:W-:Y:S01]  /*140a0*/  @!P0 IMAD.WIDE.U32 R2, R176, 0x60, R2 ;  /* 0x00000060b0028825 */ /* 0x000fe200078e0002 */
[----:B------:R-:W-:Y:S02]  /*140b0*/  @!P0 IADD3 R0, R177, R0, RZ ;  /* 0x00000000b1008210 */ /* 0x000fe40007ffe0ff */
[----:B------:R-:W2:Y:S01]  /*140c0*/  LDSM.16.M88.4 R176, [R221] ;  /* 0x00000000ddb0783b */ /* 0x000ea20000000200 */
[-C--:B------:R-:W-:Y:S04]  /*140d0*/  HMMA.16816.F32.BF16 R20, R172, R184.reuse, R20 ;  /* 0x000000b8ac14723c */ /* 0x080fe80000041814 */
[----:B------:R-:W-:Y:S01]  /*140e0*/  @!P0 LEA R192, P1, R2, c[0x0][0x1f8], 0x1 ;  /* 0x00007e0002c08a11 */ /* 0x000fe200078208ff */
[----:B------:R-:W-:Y:S01]  /*140f0*/  @!P0 IMAD R0, R0, 0x60, RZ ;  /* 0x0000006000008824 */ /* 0x000fe200078e02ff */
[----:B------:R-:W-:Y:S02]  /*14100*/  SHF.L.U64.HI R194, R194, R195, c[0x0][0x20c] ;  /* 0x00008300c2c27619 */ /* 0x000fe400000102c3 */
        /* <DEDUP_REMOVED lines=14> */
[----:B------:R-:W-:Y:S01]  /*141f0*/  @!P0 IADD3 R190, P2, R192, R196, RZ ;  /* 0x000000c4c0be8210 */ /* 0x000fe20007f5e0ff */
[-C--:B-1----:R-:W-:Y:S04]  /*14200*/  HMMA.16816.F32.BF16 R52, R172, R168.reuse, R52 ;  /* 0x000000a8ac34723c */ /* 0x082fe80000041834 */
[----:B------:R-:W-:Y:S02]  /*14210*/  @!P0 IADD3.X R191, R193, R194, RZ, P2, !PT ;  /* 0x000000c2c1bf8210 */ /* 0x000fe400017fe4ff */
[----:B------:R-:W-:Y:S02]  /*14220*/  @!P0 IADD3 R188, P1, R190, R196, RZ ;  /* 0x000000c4bebc8210 */ /* 0x000fe40007f3e0ff */
[C---:B------:R-:W-:Y:S01]  /*14230*/  HMMA.16816.F32.BF16 R56, R180.reuse, R168, R56 ;  /* 0x000000a8b438723c */ /* 0x040fe20000041838 */
[----:B------:R1:W-:Y:S03]  /*14240*/  @!P0 LDGSTS.E.BYPASS.LTC128B.128 [R227+0x900], [R190.64], !P5 ;  /* 0x00900000bee38fae */ /* 0x0003e6000e901d48 */
[----:B------:R-:W-:Y:S03]  /*14250*/  @!P0 IADD3.X R189, R191, R194, RZ, P1, !PT ;  /* 0x000000c2bfbd8210 */ /* 0x000fe60000ffe4ff */
[----:B------:R-:W-:Y:S01]  /*14260*/  @!P0 IADD3 R168, P3, R188, R196, RZ ;  /* 0x000000c4bca88210 */ /* 0x000fe20007f7e0ff */
[-C--:B------:R-:W-:Y:S01]  /*14270*/  HMMA.16816.F32.BF16 R60, R180, R170.reuse, R60 ;  /* 0x000000aab43c723c */ /* 0x080fe2000004183c */
[----:B------:R1:W-:Y:S03]  /*14280*/  @!P0 LDGSTS.E.BYPASS.LTC128B.128 [R227+0x1100], [R188.64], !P5 ;  /* 0x01100000bce38fae */ /* 0x0003e6000e901d48 */
[----:B------:R-:W-:Y:S02]  /*14290*/  @!P0 IADD3.X R169, R189, R194, RZ, P3, !PT ;  /* 0x000000c2bda98210 */ /* 0x000fe40001ffe4ff */
[----:B------:R-:W-:Y:S02]  /*142a0*/  @!P0 IADD3 R2, P2, R168, R196, RZ ;  /* 0x000000c4a8028210 */ /* 0x000fe40007f5e0ff */
[C---:B------:R-:W-:Y:S01]  /*142b0*/  HMMA.16816.F32.BF16 R64, R172.reuse, R170, R64 ;  /* 0x000000aaac40723c */ /* 0x040fe20000041840 */
[----:B------:R3:W-:Y:S03]  /*142c0*/  @!P0 LDGSTS.E.BYPASS.LTC128B.128 [R227+0x1900], [R168.64], !P5 ;  /* 0x01900000a8e38fae */ /* 0x0007e6000e901d48 */
[----:B------:R-:W-:Y:S02]  /*142d0*/  @!P0 IADD3.X R3, R169, R194, RZ, P2, !PT ;  /* 0x000000c2a9038210 */ /* 0x000fe400017fe4ff */
[----:B----4-:R-:W-:Y:S02]  /*142e0*/  @!P0 IADD3 R192, P1, R2, R196, RZ ;  /* 0x000000c402c08210 */ /* 0x010fe40007f3e0ff */
[-C--:B--2---:R-:W-:Y:S01]  /*142f0*/  HMMA.16816.F32.BF16 R68, R172, R176.reuse, R68 ;  /* 0x000000b0ac44723c */ /* 0x084fe20000041844 */
[----:B------:R2:W-:Y:S03]  /*14300*/  @!P0 LDGSTS.E.BYPASS.LTC128B.128 [R227+0x2100], [R2.64], !P5 ;  /* 0x0210000002e38fae */ /* 0x0005e6000e901d48 */
[----:B------:R-:W-:Y:S04]  /*14310*/  @!P0 IADD3.X R193, R3, R194, RZ, P1, !PT ;  /* 0x000000c203c18210 */ /* 0x000fe80000ffe4ff */
[C---:B------:R-:W-:Y:S01]  /*14320*/  HMMA.16816.F32.BF16 R72, R180.reuse, R176, R72 ;  /* 0x000000b0b448723c */ /* 0x040fe20000041848 */
[----:B------:R4:W-:Y:S03]  /*14330*/  @!P0 LDGSTS.E.BYPASS.LTC128B.128 [R227+0x2900], [R192.64], !P5 ;  /* 0x02900000c0e38fae */ /* 0x0009e6000e901d48 */
[C---:B------:R-:W-:Y:S02]  /*14340*/  ISETP.GT.AND P0, PT, R226.reuse, R228, PT ;  /* 0x000000e4e200720c */ /* 0x040fe40003f04270 */
[----:B------:R-:W-:Y:S02]  /*14350*/  MOV R228, c[0x0][0x1e0] ;  /* 0x0000780000e47a02 */ /* 0x000fe40000000f00 */
[-C--:B------:R-:W-:Y:S01]  /*14360*/  HMMA.16816.F32.BF16 R76, R180, R178.reuse, R76 ;  /* 0x000000b2b44c723c */ /* 0x080fe2000004184c */
[----:B-1----:R-:W-:Y:S07]  /*14370*/  LDSM.16.M88.4 R188, [R214+0x3100] ;  /* 0x00310000d6bc783b */ /* 0x002fee0000000200 */
[C---:B------:R-:W-:Y:S01]  /*14380*/  HMMA.16816.F32.BF16 R80, R172.reuse, R178, R80 ;  /* 0x000000b2ac50723c */ /* 0x040fe20000041850 */
[----:B------:R-:W0:Y:S03]  /*14390*/  LDGDEPBAR ;  /* 0x00000000000079af */ /* 0x000e260000000000 */
[----:B------:R-:W-:Y:S02]  /*143a0*/  @P0 IADD3 R0, R226, -0x1, RZ ;  /* 0xffffffffe2000810 */ /* 0x000fe40007ffe0ff */
[----:B--2---:R-:W-:Y:S02]  /*143b0*/  @P0 MOV R3, R233 ;  /* 0x000000e900030202 */ /* 0x004fe40000000f00 */
[-C--:B---3--:R-:W-:Y:S01]  /*143c0*/  HMMA.16816.F32.BF16 R84, R172, R184.reuse, R84 ;  /* 0x000000b8ac54723c */ /* 0x088fe20000041854 */
[----:B------:R-:W1:Y:S03]  /*143d0*/  LDSM.16.M88.4 R168, [R216+0x6100] ;  /* 0x00610000d8a8783b */ /* 0x000e660000000200 */
[----:B------:R-:W-:Y:S04]  /*143e0*/  @P0 SHF.R.S32.HI R2, RZ, 0x1f, R0 ;  /* 0x0000001fff020819 */ /* 0x000fe80000011400 */
        /* <DEDUP_REMOVED lines=63> */
[----:B---3--:R-:W4:Y:S09]  /*147e0*/  LDL R15, [R1+0x34] ;  /* 0x00003400010f7983 */ /* 0x008f320000100800 */
        /* <DEDUP_REMOVED lines=57> */
[----:B------:R-:W2:Y:S01]  /*14b80*/  MUFU.TANH R176, R20 ;  /* 0x0000001400b07308 */ /* 0x000ea20000002400 */
[----:B------:R-:W-:Y:S01]  /*14b90*/  BAR.SYNC.DEFER_BLOCKING 0x0 ;  /* 0x0000000000007b1d */ /* 0x000fe20000010000 */
[-C--:B-1----:R-:W-:Y:S05]  /*14ba0*/  HMMA.16816.F32.BF16 R68, R172, R8.reuse, R68 ;  /* 0x00000008ac44723c */ /* 0x082fea0000041844 */
[----:B------:R-:W-:Y:S02]  /*14bb0*/  FMUL.FTZ R62, R62, c[0x0][0x320] ;  /* 0x0000c8003e3e7a20 */ /* 0x000fe40000410000 */
[----:B------:R-:W-:Y:S01]  /*14bc0*/  FMUL.FTZ R49, R49, c[0x0][0x320] ;  /* 0x0000c80031317a20 */ /* 0x000fe20000410000 */
[----:B------:R1:W1:Y:S01]  /*14bd0*/  MUFU.TANH R38, R58 ;  /* 0x0000003a00267308 */ /* 0x0002620000002400 */
[C---:B------:R-:W-:Y:S04]  /*14be0*/  HMMA.16816.F32.BF16 R72, R188.reuse, R8, R72 ;  /* 0x00000008bc48723c */ /* 0x040fe80000041848 */
[----:B------:R-:W-:Y:S02]  /*14bf0*/  FMUL.FTZ R50, R50, c[0x0][0x320] ;  /* 0x0000c80032327a20 */ /* 0x000fe40000410000 */
[----:B------:R-:W-:Y:S01]  /*14c00*/  FMUL.FTZ R51, R51, c[0x0][0x320] ;  /* 0x0000c80033337a20 */ /* 0x000fe20000410000 */
[----:B------:R-:W-:Y:S01]  /*14c10*/  MOV R8, 0x5 ;  /* 0x0000000500087802 */ /* 0x000fe20000000f00 */
[-C--:B------:R-:W-:Y:S01]  /*14c20*/  HMMA.16816.F32.BF16 R76, R188, R10.reuse, R76 ;  /* 0x0000000abc4c723c */ /* 0x080fe2000004184c */
[----:B------:R4:W4:Y:S03]  /*14c30*/  MUFU.TANH R37, R62 ;  /* 0x0000003e00257308 */ /* 0x0009260000002400 */
[----:B------:R-:W-:Y:S02]  /*14c40*/  FMUL.FTZ R52, R52, c[0x0][0x320] ;  /* 0x0000c80034347a20 */ /* 0x000fe40000410000 */
[----:B------:R-:W-:Y:S02]  /*14c50*/  FMUL.FTZ R53, R53, c[0x0][0x320] ;  /* 0x0000c80035357a20 */ /* 0x000fe40000410000 */
[C---:B------:R-:W-:Y:S01]  /*14c60*/  HMMA.16816.F32.BF16 R80, R172.reuse, R10, R80 ;  /* 0x0000000aac50723c */ /* 0x040fe20000041850 */
[----:B------:R-:W3:Y:S02]  /*14c70*/  LDL R10, [R1+0x10] ;  /* 0x00001000010a7983 */ /* 0x000ee40000100800 */
[----:B------:R3:W3:Y:S01]  /*14c80*/  MUFU.TANH R180, R22 ;  /* 0x0000001600b47308 */ /* 0x0006e20000002400 */
[----:B------:R-:W-:Y:S02]  /*14c90*/  FMUL.FTZ R54, R54, c[0x0][0x320] ;  /* 0x0000c80036367a20 */ /* 0x000fe40000410000 */
[----:B------:R-:W-:Y:S01]  /*14ca0*/  FMUL.FTZ R55, R55, c[0x0][0x320] ;  /* 0x0000c80037377a20 */ /* 0x000fe20000410000 */
[----:B-1----:R-:W3:Y:S01]  /*14cb0*/  LDL R58, [R1+0x30] ;  /* 0x00003000013a7983 */ /* 0x002ee20000100800 */
[-C--:B--2---:R-:W-:Y:S01]  /*14cc0*/  HMMA.16816.F32.BF16 R84, R172, R4.reuse, R84 ;  /* 0x00000004ac54723c */ /* 0x084fe20000041854 */
[----:B------:R-:W-:Y:S03]  /*14cd0*/  MOV R11, c[0x0][0x2c4] ;  /* 0x0000b100000b7a02 */ /* 0x000fe60000000f00 */
[----:B------:R-:W-:Y:S01]  /*14ce0*/  FMUL.FTZ R56, R56, c[0x0][0x320] ;  /* 0x0000c80038387a20 */ /* 0x000fe20000410000 */
[----:B------:R1:W2:Y:S01]  /*14cf0*/  MUFU.TANH R185, R25 ;  /* 0x0000001900b97308 */ /* 0x0002a20000002400 */
[----:B------:R-:W-:Y:S01]  /*14d00*/  ISETP.NE.AND P4, PT, R11, 0x1, PT ;  /* 0x000000010b00780c */ /* 0x000fe20003f85270 */
[----:B------:R-:W-:Y:S01]  /*14d10*/  FMUL.FTZ R57, R57, c[0x0][0x320] ;  /* 0x0000c80039397a20 */ /* 0x000fe20000410000 */
[C---:B------:R-:W-:Y:S01]  /*14d20*/  HMMA.16816.F32.BF16 R88, R188.reuse, R4, R88 ;  /* 0x00000004bc58723c */ /* 0x040fe20000041858 */
[----:B----4-:R-:W3:Y:S03]  /*14d30*/  LDL R62, [R1+0x2c] ;  /* 0x00002c00013e7983 */ /* 0x010ee60000100800 */
[----:B------:R-:W-:Y:S02]  /*14d40*/  FMUL.FTZ R59, R59, c[0x0][0x320] ;  /* 0x0000c8003b3b7a20 */ /* 0x000fe40000410000 */
[----:B------:R-:W-:Y:S01]  /*14d50*/  FMUL.FTZ R60, R60, c[0x0][0x320] ;  /* 0x0000c8003c3c7a20 */ /* 0x000fe20000410000 */
[----:B------:R1:W4:Y:S01]  /*14d60*/  MUFU.TANH R202, R26 ;  /* 0x0000001a00ca7308 */ /* 0x0003220000002400 */
        /* <DEDUP_REMOVED lines=22> */
[----:B------:R-:W-:Y:S01]  /*14ed0*/  @P0 IADD3 R2, P1, R7, R4, RZ ;  /* 0x0000000407020210 */ /* 0x000fe20007f3e0ff */
[----:B------:R-:W-:Y:S01]  /*14ee0*/  FMUL.FTZ R69, R69, c[0x0][0x320] ;  /* 0x0000c80045457a20 */ /* 0x000fe20000410000 */
[----:B------:R-:W-:Y:S01]  /*14ef0*/  @P0 SHF.L.U64.HI R0, R228, R8, c[0x0][0x1e4] ;  /* 0x00007900e4000619 */ /* 0x000fe20000010208 */
[----:B------:R-:W-:Y:S01]  /*14f00*/  @!PT LDS RZ, [RZ] ;  /* 0x00000000fffff984 */ /* 0x000fe20000000800 */
[----:B------:R-:W-:Y:S01]  /*14f10*/  @!PT LDS RZ, [RZ] ;  /* 0x00000000fffff984 */ /* 0x000fe20000000800 */
[----:B------:R-:W-:Y:S01]  /*14f20*/  @!PT LDS RZ, [RZ] ;  /* 0x00000000fffff984 */ /* 0x000fe20000000800 */
[----:B------:R1:W-:Y:S01]  /*14f30*/  @P0 LDGSTS.E.BYPASS.LTC128B.128 [R227+0x3100], [R4.64], !P5 ;  /* 0x0310000004e30fae */ /* 0x0003e2000e901d48 */
[----:B------:R-:W-:Y:S01]  /*14f40*/  @P0 IADD3 R8, P2, R7, R2, RZ ;  /* 0x0000000207080210 */ /* 0x000fe20007f5e0ff */
[----:B------:R-:W-:Y:S01]  /*14f50*/  FMUL.FTZ R70, R70, c[0x0][0x320] ;  /* 0x0000c80046467a20 */ /* 0x000fe20000410000 */
[----:B------:R1:W1:Y:S01]  /*14f60*/  MUFU.TANH R28, R32 ;  /* 0x00000020001c7308 */ /* 0x0002620000002400 */
[----:B------:R-:W-:Y:S01]  /*14f70*/  @P0 IADD3.X R3, R0, R5, RZ, P1, !PT ;  /* 0x0000000500030210 */ /* 0x000fe20000ffe4ff */
[----:B------:R-:W-:Y:S02]  /*14f80*/  FMUL.FTZ R71, R71, c[0x0][0x320] ;  /* 0x0000c80047477a20 */ /* 0x000fe40000410000 */
[----:B------:R-:W-:Y:S01]  /*14f90*/  FMUL.FTZ R72, R72, c[0x0][0x320] ;  /* 0x0000c80048487a20 */ /* 0x000fe20000410000 */
[----:B------:R-:W-:Y:S01]  /*14fa0*/  @P0 IADD3.X R9, R0, R3, RZ, P2, !PT ;  /* 0x0000000300090210 */ /* 0x000fe200017fe4ff */
        /* <DEDUP_REMOVED lines=13> */
[----:B-1----:R-:W-:Y:S01]  /*15080*/  @P0 IADD3 R4, P1, R7, R8, RZ ;  /* 0x0000000807040210 */ /* 0x002fe20007f3e0ff */
[----:B------:R-:W-:Y:S01]  /*15090*/  FMUL.FTZ R82, R82, c[0x0][0x320] ;  /* 0x0000c80052527a20 */ /* 0x000fe20000410000 */
[----:B------:R-:W-:Y:S01]  /*150a0*/  MOV R81, c[0x0][0x32c] ;  /* 0x0000cb0000517a02 */ /* 0x000fe20000000f00 */
[----:B------:R-:W-:Y:S01]  /*150b0*/  FMUL.FTZ R83, R83, c[0x0][0x320] ;  /* 0x0000c80053537a20 */ /* 0x000fe20000410000 */
[----:B------:R-:W-:Y:S01]  /*150c0*/  @P0 IADD3.X R5, R0, R9, RZ, P1, !PT ;  /* 0x0000000900050210 */ /* 0x000fe20000ffe4ff */
[----:B------:R-:W-:Y:S01]  /*150d0*/  FMUL.FTZ R18, R84, c[0x0][0x320] ;  /* 0x0000c80054127a20 */ /* 0x000fe20000410000 */
[----:B------:R-:W1:Y:S01]  /*150e0*/  MUFU.TANH R39, R39 ;  /* 0x0000002700277308 */ /* 0x000e620000002400 */
[----:B------:R-:W-:Y:S02]  /*150f0*/  FMUL.FTZ R17, R85, c[0x0][0x320] ;  /* 0x0000c80055117a20 */ /* 0x000fe40000410000 */
[----:B------:R3:W-:Y:S01]  /*15100*/  @P0 LDGSTS.E.BYPASS.LTC128B.128 [R227+0x4900], [R4.64], !P5 ;  /* 0x0490000004e30fae */ /* 0x0007e2000e901d48 */
[----:B------:R-:W-:Y:S01]  /*15110*/  @P0 IADD3 R2, P2, R7, R4, RZ ;  /* 0x0000000407020210 */ /* 0x000fe20007f5e0ff */
[----:B------:R-:W-:Y:S02]  /*15120*/  FMUL.FTZ R86, R86, c[0x0][0x320] ;  /* 0x0000c80056567a20 */ /* 0x000fe40000410000 */
[----:B------:R-:W-:Y:S01]  /*15130*/  FMUL.FTZ R87, R87, c[0x0][0x320] ;  /* 0x0000c80057577a20 */ /* 0x000fe20000410000 */
[----:B------:R-:W-:Y:S01]  /*15140*/  @P0 IADD3.X R3, R0, R5, RZ, P2, !PT ;  /* 0x0000000500030210 */ /* 0x000fe200017fe4ff */
[----:B------:R-:W-:Y:S01]  /*15150*/  FMUL.FTZ R88, R88, c[0x0][0x320] ;  /* 0x0000c80058587a20 */ /* 0x000fe20000410000 */
[----:B------:R-:W1:Y:S01]  /*15160*/  MUFU.TANH R42, R42 ;  /* 0x0000002a002a7308 */ /* 0x000e620000002400 */
[----:B----4-:R-:W-:Y:S01]  /*15170*/  @P0 IADD3 R8, P1, R7, R2, RZ ;  /* 0x0000000207080210 */ /* 0x010fe20007f3e0ff */
[----:B------:R-:W-:Y:S01]  /*15180*/  FMUL.FTZ R89, R89, c[0x0][0x320] ;  /* 0x0000c80059597a20 */ /* 0x000fe20000410000 */
[----:B------:R4:W-:Y:S01]  /*15190*/  @P0 LDGSTS.E.BYPASS.LTC128B.128 [R227+0x5100], [R2.64], !P5 ;  /* 0x0510000002e30fae */ /* 0x0009e2000e901d48 */
[----:B------:R-:W-:Y:S01]  /*151a0*/  FMUL.FTZ R91, R91, c[0x0][0x320] ;  /* 0x0000c8005b5b7a20 */ /* 0x000fe20000410000 */
[----:B------:R-:W-:Y:S01]  /*151b0*/  @P0 IADD3.X R9, R0, R3, RZ, P1, !PT ;  /* 0x0000000300090210 */ /* 0x000fe20000ffe4ff */
[----:B------:R-:W-:Y:S02]  /*151c0*/  FMUL.FTZ R92, R92, c[0x0][0x320] ;  /* 0x0000c8005c5c7a20 */ /* 0x000fe40000410000 */
[----:B------:R-:W-:Y:S02]  /*151d0*/  FMUL.FTZ R23, R93, c[0x0][0x320] ;  /* 0x0000c8005d177a20 */ /* 0x000fe40000410000 */
[----:B------:R-:W1:Y:S01]  /*151e0*/  MUFU.TANH R43, R43 ;  /* 0x0000002b002b7308 */ /* 0x000e620000002400 */
[----:B------:R1:W-:Y:S01]  /*151f0*/  @P0 LDGSTS.E.BYPASS.LTC128B.128 [R227+0x5900], [R8.64], !P5 ;  /* 0x0590000008e30fae */ /* 0x0003e2000e901d48 */
[----:B------:R-:W-:Y:S02]  /*15200*/  FMUL.FTZ R95, R95, c[0x0][0x320] ;  /* 0x0000c8005f5f7a20 */ /* 0x000fe40000410000 */
[----:B------:R-:W-:Y:S02]  /*15210*/  FMUL.FTZ R13, R96, c[0x0][0x320] ;  /* 0x0000c800600d7a20 */ /* 0x000fe40000410000 */
[----:B------:R-:W-:Y:S02]  /*15220*/  FMUL.FTZ R12, R97, c[0x0][0x320] ;  /* 0x0000c800610c7a20 */ /* 0x000fe40000410000 */
[----:B------:R-:W-:Y:S01]  /*15230*/  FMUL.FTZ R14, R98, c[0x0][0x320] ;  /* 0x0000c800620e7a20 */ /* 0x000fe20000410000 */
[----:B------:R-:W0:Y:S01]  /*15240*/  LDGDEPBAR ;  /* 0x00000000000079af */ /* 0x000e220000000000 */
[----:B------:R-:W1:Y:S01]  /*15250*/  MUFU.TANH R45, R45 ;  /* 0x0000002d002d7308 */ /* 0x000e620000002400 */
[----:B------:R-:W-:Y:S02]  /*15260*/  FMUL.FTZ R11, R99, c[0x0][0x320] ;  /* 0x0000c800630b7a20 */ /* 0x000fe40000410000 */
[----:B------:R-:W-:Y:S02]  /*15270*/  FMUL.FTZ R27, R27, c[0x0][0x320] ;  /* 0x0000c8001b1b7a20 */ /* 0x000fe40000410000 */
[----:B------:R-:W-:Y:S02]  /*15280*/  FMUL.FTZ R30, R30, c[0x0][0x320] ;  /* 0x0000c8001e1e7a20 */ /* 0x000fe40000410000 */
[----:B------:R-:W-:Y:S02]  /*15290*/  FMUL.FTZ R33, R33, c[0x0][0x320] ;  /* 0x0000c80021217a20 */ /* 0x000fe40000410000 */
[----:B------:R-:W-:Y:S01]  /*152a0*/  FMUL.FTZ R34, R34, c[0x0][0x320] ;  /* 0x0000c80022227a20 */ /* 0x000fe20000410000 */
[----:B------:R2:W2:Y:S01]  /*152b0*/  MUFU.TANH R199, R27 ;  /* 0x0000001b00c77308 */ /* 0x0004a20000002400 */
[----:B------:R-:W-:Y:S02]  /*152c0*/  FMUL.FTZ R40, R40, c[0x0][0x320] ;  /* 0x0000c80028287a20 */ /* 0x000fe40000410000 */
[----:B------:R-:W-:Y:S02]  /*152d0*/  FMUL.FTZ R41, R41, c[0x0][0x320] ;  /* 0x0000c80029297a20 */ /* 0x000fe40000410000 */
[----:B------:R-:W-:Y:S02]  /*152e0*/  FMUL.FTZ R44, R44, c[0x0][0x320] ;  /* 0x0000c8002c2c7a20 */ /* 0x000fe40000410000 */
[----:B------:R-:W-:Y:S02]  /*152f0*/  FMUL.FTZ R90, R90, c[0x0][0x320] ;  /* 0x0000c8005a5a7a20 */ /* 0x000fe40000410000 */
[----:B------:R-:W-:Y:S01]  /*15300*/  FMUL.FTZ R94, R94, c[0x0][0x320] ;  /* 0x0000c8005e5e7a20 */ /* 0x000fe20000410000 */
[----:B------:R2:W2:Y:S01]  /*15310*/  MUFU.TANH R197, R30 ;  /* 0x0000001e00c57308 */ /* 0x0004a20000002400 */
[----:B----4-:R-:W-:Y:S05]  /*15320*/  IMAD R2, R226, -0x60, RZ ;  /* 0xffffffa0e2027824 */ /* 0x010fea00078e02ff */
[----:B-1----:R-:W-:Y:S04]  /*15330*/  IADD3 R8, -R15, 0x1, R2 ;  /* 0x000000010f087810 */ /* 0x002fe80007ffe102 */
[----:B------:R1:W4:Y:S10]  /*15340*/  MUFU.TANH R32, R33 ;  /* 0x0000002100207308 */ /* 0x0003340000002400 */
        /* <DEDUP_REMOVED lines=15> */
[----:B------:R-:W1:Y:S01]  /*15440*/  MUFU.TANH R57, R57 ;  /* 0x0000003900397308 */ /* 0x000e620000002400 */
[----:B---3--:R-:W-:Y:S04]  /*15450*/  IADD3 R4, -R58, R8, R62 ;  /* 0x000000083a047210 */ /* 0x008fe80007ffe13e */
[C---:B------:R-:W-:Y:S05]  /*15460*/  IADD3 R7, R4.reuse, c[0x0][0x328], RZ ;  /* 0x0000ca0004077a10 */ /* 0x040fea0007ffe0ff */
[----:B------:R-:W3:Y:S01]  /*15470*/  MUFU.TANH R59, R59 ;  /* 0x0000003b003b7308 */ /* 0x000ee20000002400 */
[----:B------:R-:W-:Y:S09]  /*15480*/  IADD3 R9, R4, UR7, RZ ;  /* 0x0000000704097c10 */ /* 0x000ff2000fffe0ff */
[----:B------:R-:W1:Y:S01]  /*15490*/  MUFU.TANH R60, R60 ;  /* 0x0000003c003c7308 */ /* 0x000e620000002400 */
[----:B--2---:R-:W-:Y:S02]  /*154a0*/  @P4 MOV R6, R10 ;  /* 0x0000000a00064202 */ /* 0x004fe40000000f00 */
[----:B------:R-:W-:Y:S03]  /*154b0*/  ISETP.GE.AND P4, PT, R81, 0x1, PT ;  /* 0x000000015100780c */ /* 0x000fe60003f86270 */
[----:B------:R-:W2:Y:S04]  /*154c0*/  SHFL.IDX PT, R5, R6, RZ, 0x1c1f ;  /* 0x001c1fff06057589 */ /* 0x000ea800000e0000 */
[----:B------:R-:W1:Y:S10]  /*154d0*/  MUFU.TANH R61, R61 ;  /* 0x0000003d003d7308 */ /* 0x000e740000002400 */
[----:B------:R-:W1:Y:S10]  /*154e0*/  MUFU.TANH R63, R63 ;  /* 0x0000003f003f7308 */ /* 0x000e740000002400 */
[----:B------:R-:W1:Y:S01]  /*154f0*/  MUFU.TANH R64, R64 ;  /* 0x0000004000407308 */ /* 0x000e620000002400 */
[----:B--2---:R-:W-:Y:S02]  /*15500*/  IADD3 R3, R7, R5, RZ ;  /* 0x0000000507037210 */ /* 0x004fe40007ffe0ff */
[----:B------:R-:W-:Y:S07]  /*15510*/  IADD3 R0, R5, R9, RZ ;  /* 0x0000000905007210 */ /* 0x000fee0007ffe0ff */
[----:B------:R-:W2:Y:S10]  /*15520*/  MUFU.TANH R65, R65 ;  /* 0x0000004100417308 */ /* 0x000eb40000002400 */
        /* <DEDUP_REMOVED lines=33> */
[----:B------:R-:W1:Y:S01]  /*15740*/  MUFU.TANH R11, R11 ;  /* 0x0000000b000b7308 */ /* 0x000e620000002400 */
[----:B------:R-:W-:-:S05]  /*15750*/  @!P4 BRA `(.L_x_439) ;  /* 0x000001800000c947 */ /* 0x000fca0003800000 */
[----:B--234-:R-:W-:Y:S01]  /*15760*/  IADD3 R5, -R58, R62, R5 ;  /* 0x0000003e3a057210 */ /* 0x01cfe20007ffe105 */
[----:B------:R-:W-:Y:S03]  /*15770*/  BSSY B0, `(.L_x_440) ;  /* 0x0000011000007945 */ /* 0x000fe60003800000 */
        /* <DEDUP_REMOVED lines=11> */
.L_x_441:
[----:B------:R-:W-:Y:S04]  /*15830*/  MOV R10, c[0x0][0x32c] ;  /* 0x0000cb00000a7a02 */ /* 0x000fe80000000f00 */
[----:B------:R-:W-:Y:S11]  /*15840*/  ISETP.NE.AND P0, PT, R10, 0x1, PT ;  /* 0x000000010a00780c */ /* 0x000ff60003f05270 */
[----:B------:R-:W-:Y:S02]  /*15850*/  @!UPT UIADD3 URZ, URZ, URZ, URZ ;  /* 0x0000003f3f3ff290 */ /* 0x000fe4000fffe03f */
[----:B------:R-:W-:Y:S05]  /*15860*/  @P0 IMAD.HI.U32 R10, R5, c[0x0][0x330], RZ ;  /* 0x0000cc00050a0a27 */ /* 0x000fea00078e00ff */
[----:B------:R-:W-:Y:S02]  /*15870*/  @P0 SHF.R.U32.HI R5, RZ, c[0x0][0x334], R10 ;  /* 0x0000cd00ff050a19 */ /* 0x000fe4000001160a */
.L_x_442:
[----:B------:R-:W-:Y:S05]  /*15880*/  BSYNC B0 ;  /* 0x0000000000007941 */ /* 0x000fea0003800000 */
.L_x_440:
[----:B------:R-:W-:Y:S04]  /*15890*/  IMAD.IADD R10, R2, 0x1, -R15 ;  /* 0x00000001020a7824 */ /* 0x000fe800078e0a0f */
[----:B------:R-:W-:Y:S05]  /*158a0*/  IMAD R5, R5, c[0x0][0x32c], R10 ;  /* 0x0000cb0005057a24 */ /* 0x000fea00078e020a */
[----:B------:R-:W-:Y:S02]  /*158b0*/  IADD3 R10, R5, c[0x0][0x32c], RZ ;  /* 0x0000cb00050a7a10 */ /* 0x000fe40007ffe0ff */
[----:B------:R-:W-:Y:S02]  /*158c0*/  IMNMX R0, R0, R5, !PT ;  /* 0x0000000500007217 */ /* 0x000fe40007800200 */
[----:B------:R-:W-:Y:S02]  /*158d0*/  IMNMX R3, R3, R10, PT ;  /* 0x0000000a03037217 */ /* 0x000fe40003800200 */
.L_x_439:
[C---:B--234-:R-:W-:Y:S02]  /*158e0*/  ISETP.GE.AND P1, PT, R2.reuse, 0x2, PT ;  /* 0x000000020200780c */ /* 0x05cfe40003f26270 */
[C---:B------:R-:W-:Y:S02]  /*158f0*/  ISETP.GE.AND P0, PT, R2.reuse, 0x9, PT ;  /* 0x000000090200780c */ /* 0x040fe40003f06270 */
[----:B------:R-:W-:Y:S02]  /*15900*/  LOP3.LUT R225, R225, 0xffffdfff, RZ, 0xc0, !PT ;  /* 0xffffdfffe1e17812 */ /* 0x000fe400078ec0ff */
[C---:B------:R-:W-:Y:S02]  /*15910*/  ISETP.GE.AND P2, PT, R2.reuse, 0xa, PT ;  /* 0x0000000a0200780c */ /* 0x040fe40003f46270 */
[C---:B------:R-:W-:Y:S02]  /*15920*/  ISETP.GE.AND P6, PT, R2.reuse, 0x42, PT ;  /* 0x000000420200780c */ /* 0x040fe40003fc6270 */
[C---:B------:R-:W-:Y:S02]  /*15930*/  ISETP.GE.AND P4, PT, R2.reuse, 0x49, PT ;  /* 0x000000490200780c */ /* 0x040fe40003f86270 */
[----:B------:R-:W-:Y:S02]  /*15940*/  ISETP.GE.AND P3, PT, R2, 0x4a, PT ;  /* 0x0000004a0200780c */ /* 0x000fe40003f66270 */
[----:B------:R-:W-:Y:S02]  /*15950*/  @P1 LOP3.LUT R225, R225, 0x2000, RZ, 0xfc, !PT ;  /* 0x00002000e1e11812 */ /* 0x000fe400078efcff */
[C---:B------:R-:W-:Y:S02]  /*15960*/  ISETP.GT.AND P1, PT, R0.reuse, 0x1, !P1 ;  /* 0x000000010000780c */ /* 0x040fe40004f24270 */
[----:B------:R-:W-:Y:S02]  /*15970*/  LOP3.LUT R225, R225, 0xfffdffff, RZ, 0xc0, !PT ;  /* 0xfffdffffe1e17812 */ /* 0x000fe400078ec0ff */
[----:B------:R-:W-:Y:S02]  /*15980*/  ISETP.LT.OR P1, PT, R3, 0x2, P1 ;  /* 0x000000020300780c */ /* 0x000fe40000f21670 */
[----:B------:R-:W-:Y:S02]  /*15990*/  @P0 LOP3.LUT R225, R225, 0x20000, RZ, 0xfc, !PT ;  /* 0x00020000e1e10812 */ /* 0x000fe400078efcff */
[----:B------:R-:W-:Y:S02]  /*159a0*/  ISETP.GT.AND P0, PT, R0, 0x8, !P0 ;  /* 0x000000080000780c */ /* 0x000fe40004704270 */
[----:B------:R-:W-:Y:S02]  /*159b0*/  FSEL R15, R178, -INF , !P1 ;  /* 0xff800000b20f7808 */ /* 0x000fe40004800000 */
[----:B------:R-:W-:Y:S02]  /*159c0*/  ISETP.GE.AND P1, PT, R2, 0x11, PT ;  /* 0x000000110200780c */ /* 0x000fe40003f26270 */
[----:B------:R-:W-:Y:S02]  /*159d0*/  ISETP.LT.OR P0, PT, R3, 0x9, P0 ;  /* 0x000000090300780c */ /* 0x000fe40000701670 */
[----:B------:R-:W-:Y:S02]  /*159e0*/  LOP3.LUT R225, R225, 0xffff7fff, RZ, 0xc0, !PT ;  /* 0xffff7fffe1e17812 */ /* 0x000fe400078ec0ff */
[----:B------:R-:W-:Y:S02]  /*159f0*/  FSEL R16, R16, -INF , !P0 ;  /* 0xff80000010107808 */ /* 0x000fe40004000000 */
[----:B------:R-:W-:Y:S02]  /*15a00*/  @P2 LOP3.LUT R225, R225, 0x8000, RZ, 0xfc, !PT ;  /* 0x00008000e1e12812 */ /* 0x000fe400078efcff */
[C---:B------:R-:W-:Y:S02]  /*15a10*/  ISETP.GT.AND P0, PT, R0.reuse, 0x9, !P2 ;  /* 0x000000090000780c */ /* 0x040fe40005704270 */
[----:B------:R-:W-:Y:S02]  /*15a20*/  LOP3.LUT R225, R225, 0xffffefff, RZ, 0xc0, !PT ;  /* 0xffffefffe1e17812 */ /* 0x000fe400078ec0ff */
[----:B------:R-:W-:Y:S02]  /*15a30*/  ISETP.LT.OR P0, PT, R3, 0xa, P0 ;  /* 0x0000000a0300780c */ /* 0x000fe40000701670 */
[----:B------:R-:W-:Y:S02]  /*15a40*/  @P1 LOP3.LUT R225, R225, 0x1000, RZ, 0xfc, !PT ;  /* 0x00001000e1e11812 */ /* 0x000fe400078efcff */
[----:B------:R-:W-:Y:S02]  /*15a50*/  FSEL R20, R177, -INF , !P0 ;  /* 0xff800000b1147808 */ /* 0x000fe40004000000 */
[----:B------:R-:W-:Y:S02]  /*15a60*/  ISETP.GT.AND P0, PT, R0, 0x10, !P1 ;  /* 0x000000100000780c */ /* 0x000fe40004f04270 */
[----:B------:R-:W-:Y:S02]  /*15a70*/  ISETP.GE.AND P1, PT, R2, 0x12, PT ;  /* 0x000000120200780c */ /* 0x000fe40003f26270 */
[----:B------:R-:W-:Y:S02]  /*15a80*/  ISETP.LT.OR P0, PT, R3, 0x11, P0 ;  /* 0x000000110300780c */ /* 0x000fe40000701670 */
[----:B------:R-:W-:Y:S02]  /*15a90*/  LOP3.LUT R225, R225, 0xfffff7ff, RZ, 0xc0, !PT ;  /* 0xfffff7ffe1e17812 */ /* 0x000fe400078ec0ff */
[----:B------:R-:W-:Y:S02]  /*15aa0*/  FSEL R25, R176, -INF , !P0 ;  /* 0xff800000b0197808 */ /* 0x000fe40004000000 */
[----:B------:R-:W-:Y:S02]  /*15ab0*/  ISETP.GT.AND P0, PT, R0, 0x11, !P1 ;  /* 0x000000110000780c */ /* 0x000fe40004f04270 */
[C---:B------:R-:W-:Y:S02]  /*15ac0*/  ISETP.GE.AND P2, PT, R2.reuse, 0x51, PT ;  /* 0x000000510200780c */ /* 0x040fe40003f46270 */
[----:B------:R-:W-:Y:S02]  /*15ad0*/  ISETP.LT.OR P0, PT, R3, 0x12, P0 ;  /* 0x000000120300780c */ /* 0x000fe40000701670 */
[----:B------:R-:W-:Y:S02]  /*15ae0*/  @P1 LOP3.LUT R225, R225, 0x800, RZ, 0xfc, !PT ;  /* 0x00000800e1e11812 */ /* 0x000fe400078efcff */
[----:B------:R-:W-:Y:S02]  /*15af0*/  ISETP.GE.AND P1, PT, R2, 0x19, PT ;  /* 0x000000190200780c */ /* 0x000fe40003f26270 */
[----:B------:R-:W-:Y:S02]  /*15b00*/  LOP3.LUT R225, R225, 0xfffffbff, RZ, 0xc0, !PT ;  /* 0xfffffbffe1e17812 */ /* 0x000fe400078ec0ff */
[----:B------:R-:W-:Y:S02]  /*15b10*/  FSEL R26, R171, -INF , !P0 ;  /* 0xff800000ab1a7808 */ /* 0x000fe40004000000 */
[----:B------:R-:W-:Y:S04]  /*15b20*/  ISETP.GT.AND P0, PT, R0, 0x18, !P1 ;  /* 0x000000180000780c */ /* 0x000fe80004f04270 */
[----:B------:R-:W-:Y:S03]  /*15b30*/  ISETP.LT.OR P0, PT, R3, 0x19, P0 ;  /* 0x000000190300780c */ /* 0x000fe60000701670 */
        /* <DEDUP_REMOVED lines=15> */
[----:B-1----:R-:W-:Y:S02]  /*15c30*/  FSEL R41, R22, -INF , !P0 ;  /* 0xff80000016297808 */ /* 0x002fe40004000000 */
        /* <DEDUP_REMOVED lines=34> */
[----:B------:R-:W-:Y:S02]  /*15e60*/  FSEL R189, R64, -INF , !P0 ;  /* 0xff80000040bd7808 */ /* 0x000fe40004000000 */
[----:B------:R-:W-:Y:S02]  /*15e70*/  LOP3.LUT R225, R225, 0xfffffffd, RZ, 0xc0, !PT ;  /* 0xfffffffde1e17812 */ /* 0x000fe400078ec0ff */
[----:B------:R-:W-:Y:S04]  /*15e80*/  ISETP.GT.AND P0, PT, R0, 0x39, !P1 ;  /* 0x000000390000780c */ /* 0x000fe80004f04270 */
[----:B------:R-:W-:Y:S03]  /*15e90*/  ISETP.LT.OR P0, PT, R3, 0x3a, P0 ;  /* 0x0000003a0300780c */ /* 0x000fe60000701670 */
[----:B------:R-:W-:Y:S02]  /*15ea0*/  @P1 LOP3.LUT R225, R225, 0x2, RZ, 0xfc, !PT ;  /* 0x00000002e1e11812 */ /* 0x000fe400078efcff */
[----:B------:R-:W-:Y:S02]  /*15eb0*/  ISETP.GE.AND P1, PT, R2, 0x41, PT ;  /* 0x000000410200780c */ /* 0x000fe40003f26270 */
[----:B------:R-:W-:Y:S02]  /*15ec0*/  FSEL R191, R65, -INF , !P0 ;  /* 0xff80000041bf7808 */ /* 0x000fe40004000000 */
[----:B------:R-:W-:Y:S02]  /*15ed0*/  ISETP.GT.AND P0, PT, R0, 0x40, !P1 ;  /* 0x000000400000780c */ /* 0x000fe40004f04270 */
[----:B------:R-:W-:Y:S02]  /*15ee0*/  LOP3.LUT R225, R225, 0xfffffffe, RZ, 0xc0, !PT ;  /* 0xfffffffee1e17812 */ /* 0x000fe400078ec0ff */
[----:B------:R-:W-:Y:S04]  /*15ef0*/  ISETP.LT.OR P0, PT, R3, 0x41, P0 ;  /* 0x000000410300780c */ /* 0x000fe80000701670 */
[----:B------:R-:W-:Y:S02]  /*15f00*/  FSEL R193, R68, -INF , !P0 ;  /* 0xff80000044c17808 */ /* 0x000fe40004000000 */
[----:B------:R-:W-:Y:S02]  /*15f10*/  ISETP.GT.AND P0, PT, R0, 0x41, !P6 ;  /* 0x000000410000780c */ /* 0x000fe40007704270 */
[----:B------:R-:W-:Y:S02]  /*15f20*/  @P1 LOP3.LUT R225, R225, 0x1, RZ, 0xfc, !PT ;  /* 0x00000001e1e11812 */ /* 0x000fe400078efcff */
[----:B------:R-:W-:Y:S02]  /*15f30*/  ISETP.LT.OR P0, PT, R3, 0x42, P0 ;  /* 0x000000420300780c */ /* 0x000fe40000701670 */
[----:B------:R-:W-:Y:S02]  /*15f40*/  ISETP.GE.AND P1, PT, R2, 0x52, PT ;  /* 0x000000520200780c */ /* 0x000fe40003f26270 */
[----:B------:R-:W-:Y:S02]  /*15f50*/  FSEL R195, R69, -INF , !P0 ;  /* 0xff80000045c37808 */ /* 0x000fe40004000000 */
[----:B------:R-:W-:Y:S02]  /*15f60*/  ISETP.GT.AND P0, PT, R0, 0x48, !P4 ;  /* 0x000000480000780c */ /* 0x000fe40006704270 */
[----:B------:R-:W-:Y:S02]  /*15f70*/  LOP3.LUT R225, R225, 0xffffbfff, RZ, 0xc0, !PT ;  /* 0xffffbfffe1e17812 */ /* 0x000fe400078ec0ff */
[----:B------:R-:W-:Y:S04]  /*15f80*/  ISETP.LT.OR P0, PT, R3, 0x49, P0 ;  /* 0x000000490300780c */ /* 0x000fe80000701670 */
[----:B------:R-:W-:Y:S02]  /*15f90*/  FSEL R230, R80, -INF , !P0 ;  /* 0xff80000050e67808 */ /* 0x000fe40004000000 */
[C---:B------:R-:W-:Y:S02]  /*15fa0*/  ISETP.GT.AND P0, PT, R0.reuse, 0x49, !P3 ;  /* 0x000000490000780c */ /* 0x040fe40005f04270 */
[----:B------:R-:W-:Y:S02]  /*15fb0*/  @P1 LOP3.LUT R225, R225, 0x4000, RZ, 0xfc, !PT ;  /* 0x00004000e1e11812 */ /* 0x000fe400078efcff */
[----:B------:R-:W-:Y:S02]  /*15fc0*/  ISETP.LT.OR P0, PT, R3, 0x4a, P0 ;  /* 0x0000004a0300780c */ /* 0x000fe40000701670 */
[----:B------:R-:W-:Y:S02]  /*15fd0*/  LOP3.LUT R225, R225, 0xfffeffff, RZ, 0xc0, !PT ;  /* 0xfffeffffe1e17812 */ /* 0x000fe400078ec0ff */
[----:B------:R-:W-:Y:S02]  /*15fe0*/  FSEL R231, R19, -INF , !P0 ;  /* 0xff80000013e77808 */ /* 0x000fe40004000000 */
[----:B------:R-:W-:Y:S04]  /*15ff0*/  ISETP.GT.AND P0, PT, R0, 0x50, !P2 ;  /* 0x000000500000780c */ /* 0x000fe80005704270 */
[C---:B------:R-:W-:Y:S04]  /*16000*/  ISETP.LT.OR P0, PT, R3.reuse, 0x51, P0 ;  /* 0x000000510300780c */ /* 0x040fe80000701670 */
[----:B------:R-:W-:Y:S02]  /*16010*/  FSEL R232, R18, -INF , !P0 ;  /* 0xff80000012e87808 */ /* 0x000fe40004000000 */
[----:B------:R-:W-:Y:S02]  /*16020*/  ISETP.GT.AND P0, PT, R0, 0x51, !P1 ;  /* 0x000000510000780c */ /* 0x000fe40004f04270 */
[----:B------:R-:W-:Y:S02]  /*16030*/  ISETP.GE.AND P1, PT, R2, 0x59, PT ;  /* 0x000000590200780c */ /* 0x000fe40003f26270 */
[----:B------:R-:W-:Y:S04]  /*16040*/  ISETP.LT.OR P0, PT, R3, 0x52, P0 ;  /* 0x000000520300780c */ /* 0x000fe80000701670 */
[----:B------:R-:W-:Y:S02]  /*16050*/  FSEL R233, R17, -INF , !P0 ;  /* 0xff80000011e97808 */ /* 0x000fe40004000000 */
[----:B------:R-:W-:Y:S04]  /*16060*/  ISETP.GT.AND P0, PT, R0, 0x58, !P1 ;  /* 0x000000580000780c */ /* 0x000fe80004f04270 */
[----:B------:R-:W-:Y:S02]  /*16070*/  ISETP.LT.OR P0, PT, R3, 0x59, P0 ;  /* 0x000000590300780c */ /* 0x000fe40000701670 */
[----:B------:R-:W-:Y:S02]  /*16080*/  @P1 LOP3.LUT R225, R225, 0x10000, RZ, 0xfc, !PT ;  /* 0x00010000e1e11812 */ /* 0x000fe400078efcff */
[----:B------:R-:W-:Y:S02]  /*16090*/  ISETP.GE.AND P1, PT, R2, 0x1, PT ;  /* 0x000000010200780c */ /* 0x000fe40003f26270 */
[----:B------:R-:W-:Y:S02]  /*160a0*/  FSEL R245, R13, -INF , !P0 ;  /* 0xff8000000df57808 */ /* 0x000fe40004000000 */
[----:B------:R-:W-:Y:S02]  /*160b0*/  ISETP.GT.AND P0, PT, R0, RZ, !P1 ;  /* 0x000000ff0000720c */ /* 0x000fe40004f04270 */
[----:B------:R-:W-:Y:S02]  /*160c0*/  LOP3.LUT R225, R225, 0xfffbffff, RZ, 0xc0, !PT ;  /* 0xfffbffffe1e17812 */ /* 0x000fe400078ec0ff */
[----:B------:R-:W-:Y:S04]  /*160d0*/  ISETP.LT.OR P0, PT, R3, 0x1, P0 ;  /* 0x000000010300780c */ /* 0x000fe80000701670 */
[----:B------:R-:W-:Y:S02]  /*160e0*/  FSEL R10, R192, -INF , !P0 ;  /* 0xff800000c00a7808 */ /* 0x000fe40004000000 */
[----:B------:R-:W-:Y:S11]  /*160f0*/  ISETP.GE.AND P0, PT, R2, 0x5a, PT ;  /* 0x0000005a0200780c */ /* 0x000ff60003f06270 */
[----:B------:R-:W-:Y:S02]  /*16100*/  @!UPT UIADD3 URZ, URZ, URZ, URZ ;  /* 0x0000003f3f3ff290 */ /* 0x000fe4000fffe03f */
[----:B------:R-:W-:Y:S02]  /*16110*/  @P0 LOP3.LUT R225, R225, 0x40000, RZ, 0xfc, !PT ;  /* 0x00040000e1e10812 */ /* 0x000fe400078efcff */
[----:B------:R-:W-:Y:S04]  /*16120*/  ISETP.GT.AND P0, PT, R0, 0x59, !P0 ;  /* 0x000000590000780c */ /* 0x000fe80004704270 */
[----:B------:R-:W-:Y:S02]  /*16130*/  ISETP.LT.OR P0, PT, R3, 0x5a, P0 ;  /* 0x0000005a0300780c */ /* 0x000fe40000701670 */
[----:B------:R-:W1:Y:S02]  /*16140*/  SHFL.IDX PT, R3, R6, 0x1, 0x1c1f ;  /* 0x003c1f0006037f89 */ /* 0x000e6400000e0000 */
[----:B------:R-:W-:Y:S02]  /*16150*/  FSEL R244, R12, -INF , !P0 ;  /* 0xff8000000cf47808 */ /* 0x000fe40004000000 */
[----:B------:R-:W-:Y:S01]  /*16160*/  ISETP.GE.AND P0, PT, R81, 0x1, PT ;  /* 0x000000015100780c */ /* 0x000fe20003f06270 */
[--C-:B-1----:R-:W-:Y:S02]  /*16170*/  IMAD.IADD R2, R7, 0x1, R3.reuse ;  /* 0x0000000107027824 */ /* 0x102fe400078e0203 */
[----:B------:R-:W-:Y:S10]  /*16180*/  IMAD.IADD R0, R9, 0x1, R3 ;  /* 0x0000000109007824 */ /* 0x000ff400078e0203 */
[----:B------:R-:W-:-:S05]  /*16190*/  @!P0 BRA `(.L_x_443) ;  /* 0x000001a000008947 */ /* 0x000fca0003800000 */
[----:B------:R-:W-:Y:S01]  /*161a0*/  IADD3 R0, -R58, R62, R3 ;  /* 0x0000003e3a007210 */ /* 0x000fe20007ffe103 */
        /* <DEDUP_REMOVED lines=12> */
.L_x_445:
[----:B------:R-:W-:Y:S04]  /*16270*/  MOV R2, c[0x0][0x32c] ;  /* 0x0000cb0000027a02 */ /* 0x000fe80000000f00 */
[----:B------:R-:W-:Y:S11]  /*16280*/  ISETP.NE.AND P0, PT, R2, 0x1, PT ;  /* 0x000000010200780c */ /* 0x000ff60003f05270 */
[----:B------:R-:W-:Y:S02]  /*16290*/  @!UPT UIADD3 URZ, URZ, URZ, URZ ;  /* 0x0000003f3f3ff290 */ /* 0x000fe4000fffe03f */
[----:B------:R-:W-:Y:S05]  /*162a0*/  @P0 IMAD.HI.U32 R2, R0, c[0x0][0x330], RZ ;  /* 0x0000cc0000020a27 */ /* 0x000fea00078e00ff */
[----:B------:R-:W-:Y:S02]  /*162b0*/  @P0 SHF.R.U32.HI R0, RZ, c[0x0][0x334], R2 ;  /* 0x0000cd00ff000a19 */ /* 0x000fe40000011602 */
.L_x_446:
[----:B------:R-:W-:Y:S05]  /*162c0*/  BSYNC B0 ;  /* 0x0000000000007941 */ /* 0x000fea0003800000 */
.L_x_444:
[----:B------:R-:W-:Y:S02]  /*162d0*/  IADD3 R2, R8, -0x1, RZ ;  /* 0xffffffff08027810 */ /* 0x000fe40007ffe0ff */
[C-C-:B------:R-:W-:Y:S02]  /*162e0*/  IADD3 R5, R3.reuse, UR7, R4.reuse ;  /* 0x0000000703057c10 */ /* 0x140fe4000fffe004 */
[----:B------:R-:W-:Y:S01]  /*162f0*/  IADD3 R3, R3, c[0x0][0x328], R4 ;  /* 0x0000ca0003037a10 */ /* 0x000fe20007ffe004 */
[----:B------:R-:W-:Y:S05]  /*16300*/  IMAD R0, R0, c[0x0][0x32c], R2 ;  /* 0x0000cb0000007a24 */ /* 0x000fea00078e0202 */
[----:B------:R-:W-:Y:S02]  /*16310*/  IADD3 R2, R0, c[0x0][0x32c], RZ ;  /* 0x0000cb0000027a10 */ /* 0x000fe40007ffe0ff */
[----:B------:R-:W-:Y:S02]  /*16320*/  IMNMX R0, R5, R0, !PT ;  /* 0x0000000005007217 */ /* 0x000fe40007800200 */
[----:B------:R-:W-:Y:S02]  /*16330*/  IMNMX R2, R3, R2, PT ;  /* 0x0000000203027217 */ /* 0x000fe40003800200 */
.L_x_443:
[C---:B------:R-:W-:Y:S01]  /*16340*/  LOP3.LUT P0, RZ, R225.reuse, 0x2000, RZ, 0xc0, !PT ;  /* 0x00002000e1ff7812 */ /* 0x040fe2000780c0ff */
[----:B------:R-:W1:Y:S03]  /*16350*/  SHFL.IDX PT, R3, R6, 0x2, 0x1c1f ;  /* 0x005c1f0006037f89 */ /* 0x000e6600000e0000 */
[----:B------:R-:W-:Y:S04]  /*16360*/  ISETP.GT.AND P0, PT, R0, 0x1, !P0 ;  /* 0x000000010000780c */ /* 0x000fe80004704270 */
[----:B------:R-:W-:Y:S04]  /*16370*/  ISETP.LT.OR P0, PT, R2, 0x2, P0 ;  /* 0x000000020200780c */ /* 0x000fe80000701670 */
[----:B------:R-:W-:Y:S02]  /*16380*/  FSEL R13, R194, -INF , !P0 ;  /* 0xff800000c20d7808 */ /* 0x000fe40004000000 */
[C---:B------:R-:W-:Y:S04]  /*16390*/  LOP3.LUT P0, RZ, R225.reuse, 0x20000, RZ, 0xc0, !PT ;  /* 0x00020000e1ff7812 */ /* 0x040fe8000780c0ff */
[----:B------:R-:W-:Y:S04]  /*163a0*/  ISETP.GT.AND P0, PT, R0, 0x8, !P0 ;  /* 0x000000080000780c */ /* 0x000fe80004704270 */
[----:B------:R-:W-:Y:S04]  /*163b0*/  ISETP.LT.OR P0, PT, R2, 0x9, P0 ;  /* 0x000000090200780c */ /* 0x000fe80000701670 */
[----:B------:R-:W-:Y:S02]  /*163c0*/  FSEL R19, R184, -INF , !P0 ;  /* 0xff800000b8137808 */ /* 0x000fe40004000000 */
[----:B------:R-:W-:Y:S04]  /*163d0*/  LOP3.LUT P0, RZ, R225, 0x8000, RZ, 0xc0, !PT ;  /* 0x00008000e1ff7812 */ /* 0x000fe8000780c0ff */
        /* <DEDUP_REMOVED lines=75> */
[----:B------:R-:W-:Y:S04]  /*16890*/  ISETP.GT.AND P0, PT, R0, RZ, !P1 ;  /* 0x000000ff0000720c */ /* 0x000fe80004f04270 */
[----:B------:R-:W-:Y:S04]  /*168a0*/  ISETP.LT.OR P0, PT, R2, 0x1, P0 ;  /* 0x000000010200780c */ /* 0x000fe80000701670 */
[----:B------:R-:W-:Y:S02]  /*168b0*/  FSEL R12, R201, -INF , !P0 ;  /* 0xff800000c90c7808 */ /* 0x000fe40004000000 */
[----:B------:R-:W-:Y:S04]  /*168c0*/  LOP3.LUT P0, RZ, R225, 0x40000, RZ, 0xc0, !PT ;  /* 0x00040000e1ff7812 */ /* 0x000fe8000780c0ff */
[----:B------:R-:W-:Y:S01]  /*168d0*/  ISETP.GT.AND P0, PT, R0, 0x59, !P0 ;  /* 0x000000590000780c */ /* 0x000fe20004704270 */
[--C-:B-1----:R-:W-:Y:S03]  /*168e0*/  IMAD.IADD R0, R9, 0x1, R3.reuse ;  /* 0x0000000109007824 */ /* 0x102fe600078e0203 */
[----:B------:R-:W-:Y:S01]  /*168f0*/  ISETP.LT.OR P0, PT, R2, 0x5a, P0 ;  /* 0x0000005a0200780c */ /* 0x000fe20000701670 */
[----:B------:R-:W-:Y:S03]  /*16900*/  IMAD.IADD R2, R7, 0x1, R3 ;  /* 0x0000000107027824 */ /* 0x000fe600078e0203 */
[----:B------:R-:W-:Y:S02]  /*16910*/  FSEL R243, R11, -INF , !P0 ;  /* 0xff8000000bf37808 */ /* 0x000fe40004000000 */
[----:B------:R-:W-:Y:S11]  /*16920*/  ISETP.GE.AND P0, PT, R81, 0x1, PT ;  /* 0x000000015100780c */ /* 0x000ff60003f06270 */
[----:B------:R-:W-:Y:S02]  /*16930*/  @!UPT UIADD3 URZ, URZ, URZ, URZ ;  /* 0x0000003f3f3ff290 */ /* 0x000fe4000fffe03f */
        /* <DEDUP_REMOVED lines=14> */
.L_x_449:
[----:B------:R-:W-:Y:S04]  /*16a20*/  MOV R2, c[0x0][0x32c] ;  /* 0x0000cb0000027a02 */ /* 0x000fe80000000f00 */
[----:B------:R-:W-:Y:S11]  /*16a30*/  ISETP.NE.AND P0, PT, R2, 0x1, PT ;  /* 0x000000010200780c */ /* 0x000ff60003f05270 */
[----:B------:R-:W-:Y:S02]  /*16a40*/  @!UPT UIADD3 URZ, URZ, URZ, URZ ;  /* 0x0000003f3f3ff290 */ /* 0x000fe4000fffe03f */
[----:B------:R-:W-:Y:S05]  /*16a50*/  @P0 IMAD.HI.U32 R2, R0, c[0x0][0x330], RZ ;  /* 0x0000cc0000020a27 */ /* 0x000fea00078e00ff */
[----:B------:R-:W-:Y:S02]  /*16a60*/  @P0 SHF.R.U32.HI R0, RZ, c[0x0][0x334], R2 ;  /* 0x0000cd00ff000a19 */ /* 0x000fe40000011602 */
.L_x_450:
[----:B------:R-:W-:Y:S05]  /*16a70*/  BSYNC B0 ;  /* 0x0000000000007941 */ /* 0x000fea0003800000 */
.L_x_448:
[----:B------:R-:W-:Y:S02]  /*16a80*/  IADD3 R2, R8, -0x1, RZ ;  /* 0xffffffff08027810 */ /* 0x000fe40007ffe0ff */
[C-C-:B------:R-:W-:Y:S02]  /*16a90*/  IADD3 R5, R3.reuse, UR7, R4.reuse ;  /* 0x0000000703057c10 */ /* 0x140fe4000fffe004 */
[----:B------:R-:W-:Y:S01]  /*16aa0*/  IADD3 R3, R3, c[0x0][0x328], R4 ;  /* 0x0000ca0003037a10 */ /* 0x000fe20007ffe004 */
[----:B------:R-:W-:Y:S05]  /*16ab0*/  IMAD R0, R0, c[0x0][0x32c], R2 ;  /* 0x0000cb0000007a24 */ /* 0x000fea00078e0202 */
[----:B------:R-:W-:Y:S02]  /*16ac0*/  IADD3 R2, R0, c[0x0][0x32c], RZ ;  /* 0x0000cb0000027a10 */ /* 0x000fe40007ffe0ff */
[----:B------:R-:W-:Y:S02]  /*16ad0*/  IMNMX R0, R5, R0, !PT ;  /* 0x0000000005007217 */ /* 0x000fe40007800200 */
[----:B------:R-:W-:Y:S02]  /*16ae0*/  IMNMX R2, R3, R2, PT ;  /* 0x0000000203027217 */ /* 0x000fe40003800200 */
.L_x_447:
[----:B------:R-:W-:Y:S01]  /*16af0*/  LOP3.LUT P0, RZ, R225, 0x2000, RZ, 0xc0, !PT ;  /* 0x00002000e1ff7812 */ /* 0x000fe2000780c0ff */
        /* <DEDUP_REMOVED lines=109> */
.L_x_453:
[----:B------:R-:W-:Y:S04]  /*171d0*/  MOV R2, c[0x0][0x32c] ;  /* 0x0000cb0000027a02 */ /* 0x000fe80000000f00 */
[----:B------:R-:W-:Y:S11]  /*171e0*/  ISETP.NE.AND P0, PT, R2, 0x1, PT ;  /* 0x000000010200780c */ /* 0x000ff60003f05270 */
[----:B------:R-:W-:Y:S02]  /*171f0*/  @!UPT UIADD3 URZ, URZ, URZ, URZ ;  /* 0x0000003f3f3ff290 */ /* 0x000fe4000fffe03f */
[----:B------:R-:W-:Y:S05]  /*17200*/  @P0 IMAD.HI.U32 R2, R0, c[0x0][0x330], RZ ;  /* 0x0000cc0000020a27 */ /* 0x000fea00078e00ff */
[----:B------:R-:W-:Y:S02]  /*17210*/  @P0 SHF.R.U32.HI R0, RZ, c[0x0][0x334], R2 ;  /* 0x0000cd00ff000a19 */ /* 0x000fe40000011602 */
.L_x_454:
[----:B------:R-:W-:Y:S05]  /*17220*/  BSYNC B0 ;  /* 0x0000000000007941 */ /* 0x000fea0003800000 */
.L_x_452:
[----:B------:R-:W-:Y:S02]  /*17230*/  IADD3 R8, R8, -0x1, RZ ;  /* 0xffffffff08087810 */ /* 0x000fe40007ffe0ff */
[C-C-:B------:R-:W-:Y:S02]  /*17240*/  IADD3 R5, R3.reuse, UR7, R4.reuse ;  /* 0x0000000703057c10 */ /* 0x140fe4000fffe004 */
[----:B------:R-:W-:Y:S01]  /*17250*/  IADD3 R3, R3, c[0x0][0x328], R4 ;  /* 0x0000ca0003037a10 */ /* 0x000fe20007ffe004 */
[----:B------:R-:W-:Y:S05]  /*17260*/  IMAD R0, R0, c[0x0][0x32c], R8 ;  /* 0x0000cb0000007a24 */ /* 0x000fea00078e0208 */
[----:B------:R-:W-:Y:S02]  /*17270*/  IADD3 R2, R0, c[0x0][0x32c], RZ ;  /* 0x0000cb0000027a10 */ /* 0x000fe40007ffe0ff */
[----:B------:R-:W-:Y:S02]  /*17280*/  IMNMX R0, R5, R0, !PT ;  /* 0x0000000005007217 */ /* 0x000fe40007800200 */
[----:B------:R-:W-:Y:S02]  /*17290*/  IMNMX R2, R3, R2, PT ;  /* 0x0000000203027217 */ /* 0x000fe40003800200 */
.L_x_451:
[----:B------:R-:W-:Y:S01]  /*172a0*/  ISETP.GT.AND P0, PT, R0, RZ, !P1 ;  /* 0x000000ff0000720c */ /* 0x000fe20004f04270 */
[----:B------:R-:W-:Y:S01]  /*172b0*/  LDSM.16.MT88.4 R52, [R210+0x100] ;  /* 0x00010000d234783b */ /* 0x000fe20000004200 */
[----:B------:R-:W-:Y:S02]  /*172c0*/  LOP3.LUT P1, RZ, R225, 0x800, RZ, 0xc0, !PT ;  /* 0x00000800e1ff7812 */ /* 0x000fe4000782c0ff */
[----:B------:R-:W-:Y:S02]  /*172d0*/  ISETP.LT.OR P0, PT, R2, 0x1, P0 ;  /* 0x000000010200780c */ /* 0x000fe40000701670 */
[----:B------:R-:W-:Y:S02]  /*172e0*/  FMNMX.FTZ R72, R10, R100, !PT ;  /* 0x000000640a487209 */ /* 0x000fe40007810000 */
[----:B------:R-:W-:Y:S01]  /*172f0*/  FSEL R7, R239, -INF , !P0 ;  /* 0xff800000ef077808 */ /* 0x000fe20004000000 */
[----:B------:R-:W-:Y:S01]  /*17300*/  LDSM.16.MT88.4 R84, [R209+0x900] ;  /* 0x00090000d154783b */ /* 0x000fe20000004200 */
[----:B------:R-:W-:Y:S02]  /*17310*/  LOP3.LUT P0, RZ, R225, 0x2000, RZ, 0xc0, !PT ;  /* 0x00002000e1ff7812 */ /* 0x000fe4000780c0ff */
[----:B------:R-:W-:Y:S02]  /*17320*/  FMNMX.FTZ R72, R15, R72, !PT ;  /* 0x000000480f487209 */ /* 0x000fe40007810000 */
[----:B------:R-:W-:Y:S02]  /*17330*/  ISETP.GT.AND P0, PT, R0, 0x1, !P0 ;  /* 0x000000010000780c */ /* 0x000fe40004704270 */
[----:B------:R-:W-:Y:S02]  /*17340*/  FMNMX.FTZ R72, R16, R72, !PT ;  /* 0x0000004810487209 */ /* 0x000fe40007810000 */
[----:B------:R-:W-:Y:S02]  /*17350*/  ISETP.LT.OR P0, PT, R2, 0x2, P0 ;  /* 0x000000020200780c */ /* 0x000fe40000701670 */
[----:B------:R-:W-:Y:S02]  /*17360*/  FMNMX.FTZ R72, R20, R72, !PT ;  /* 0x0000004814487209 */ /* 0x000fe40007810000 */
[----:B------:R-:W-:Y:S02]  /*17370*/  FSEL R8, R237, -INF , !P0 ;  /* 0xff800000ed087808 */ /* 0x000fe40004000000 */
        /* <DEDUP_REMOVED lines=74> */
[----:B------:R-:W-:Y:S02]  /*17820*/  FMNMX.FTZ R4, R18, R4, !PT ;  /* 0x0000000412047209 */ /* 0x000fe40007810000 */
[----:B------:R-:W-:Y:S02]  /*17830*/  FMNMX.FTZ R3, R171, R3, !PT ;  /* 0x00000003ab037209 */ /* 0x000fe40007810000 */
[----:B------:R-:W-:Y:S02]  /*17840*/  FSEL R183, R38, -INF , !P0 ;  /* 0xff80000026b77808 */ /* 0x000fe40004000000 */
[----:B------:R-:W-:Y:S02]  /*17850*/  LOP3.LUT P0, RZ, R225, 0x8, RZ, 0xc0, !PT ;  /* 0x00000008e1ff7812 */ /* 0x000fe4000780c0ff */
[----:B------:R-:W-:Y:S02]  /*17860*/  FMNMX.FTZ R72, R245, R72, !PT ;  /* 0x00000048f5487209 */ /* 0x000fe40007810000 */
[----:B------:R-:W-:Y:S02]  /*17870*/  FMNMX.FTZ R3, R176, R3, !PT ;  /* 0x00000003b0037209 */ /* 0x000fe40007810000 */
[----:B------:R-:W-:Y:S02]  /*17880*/  FMNMX.FTZ R4, R30, R4, !PT ;  /* 0x000000041e047209 */ /* 0x000fe40007810000 */
[----:B------:R-:W-:Y:S02]  /*17890*/  ISETP.GT.AND P0, PT, R0, 0x31, !P0 ;  /* 0x000000310000780c */ /* 0x000fe40004704270 */
[----:B------:R-:W-:Y:S02]  /*178a0*/  FMNMX.FTZ R72, R244, R72, !PT ;  /* 0x00000048f4487209 */ /* 0x000fe40007810000 */
[----:B------:R-:W-:Y:S02]  /*178b0*/  FMNMX.FTZ R4, R33, R4, !PT ;  /* 0x0000000421047209 */ /* 0x000fe40007810000 */
[----:B------:R-:W-:Y:S01]  /*178c0*/  FMNMX.FTZ R3, R179, R3, !PT ;  /* 0x00000003b3037209 */ /* 0x000fe20007810000 */
[----:B------:R-:W1:Y:S01]  /*178d0*/  SHFL.BFLY PT, R5, R72, 0x2, 0x1f ;  /* 0x0c401f0048057f89 */ /* 0x000e6200000e0000 */
[----:B------:R-:W-:Y:S02]  /*178e0*/  ISETP.LT.OR P0, PT, R2, 0x32, P0 ;  /* 0x000000320200780c */ /* 0x000fe40000701670 */
[----:B------:R-:W-:Y:S02]  /*178f0*/  FMNMX.FTZ R4, R34, R4, !PT ;  /* 0x0000000422047209 */ /* 0x000fe40007810000 */
[----:B------:R-:W-:Y:S02]  /*17900*/  FMNMX.FTZ R3, R184, R3, !PT ;  /* 0x00000003b8037209 */ /* 0x000fe40007810000 */
[----:B------:R-:W-:Y:S02]  /*17910*/  FSEL R186, R59, -INF , !P0 ;  /* 0xff8000003bba7808 */ /* 0x000fe40004000000 */
[----:B------:R-:W-:Y:S02]  /*17920*/  LOP3.LUT P0, RZ, R225, 0x4, RZ, 0xc0, !PT ;  /* 0x00000004e1ff7812 */ /* 0x000fe4000780c0ff */
        /* <DEDUP_REMOVED lines=16> */
[----:B------:R-:W-:Y:S02]  /*17a30*/  LOP3.LUT P1, RZ, R225, 0x1, RZ, 0xc0, !PT ;  /* 0x00000001e1ff7812 */ /* 0x000fe4000782c0ff */
[----:B------:R-:W-:Y:S02]  /*17a40*/  FMNMX.FTZ R4, R180, R4, !PT ;  /* 0x00000004b4047209 */ /* 0x000fe40007810000 */
[----:B-1----:R-:W-:Y:S02]  /*17a50*/  FMNMX.FTZ R72, R72, R5, !PT ;  /* 0x0000000548487209 */ /* 0x002fe40007810000 */
[----:B------:R-:W-:Y:S02]  /*17a60*/  FMNMX.FTZ R3, R234, R3, !PT ;  /* 0x00000003ea037209 */ /* 0x000fe40007810000 */
[----:B------:R-:W-:Y:S01]  /*17a70*/  FSEL R190, R63, -INF , !P0 ;  /* 0xff8000003fbe7808 */ /* 0x000fe20004000000 */
[----:B------:R-:W1:Y:S01]  /*17a80*/  SHFL.BFLY PT, R5, R72, 0x1, 0x1f ;  /* 0x0c201f0048057f89 */ /* 0x000e6200000e0000 */
[----:B------:R-:W-:Y:S02]  /*17a90*/  ISETP.GT.AND P0, PT, R0, 0x40, !P1 ;  /* 0x000000400000780c */ /* 0x000fe40004f04270 */
[----:B------:R-:W-:Y:S02]  /*17aa0*/  FMNMX.FTZ R4, R181, R4, !PT ;  /* 0x00000004b5047209 */ /* 0x000fe40007810000 */
[----:B------:R-:W-:Y:S02]  /*17ab0*/  FMNMX.FTZ R3, R235, R3, !PT ;  /* 0x00000003eb037209 */ /* 0x000fe40007810000 */
[----:B------:R-:W-:Y:S02]  /*17ac0*/  ISETP.LT.OR P0, PT, R2, 0x41, P0 ;  /* 0x000000410200780c */ /* 0x000fe40000701670 */
[----:B------:R-:W-:Y:S02]  /*17ad0*/  FMNMX.FTZ R71, R242, R3, !PT ;  /* 0x00000003f2477209 */ /* 0x000fe40007810000 */
[----:B------:R-:W-:Y:S02]  /*17ae0*/  FMNMX.FTZ R3, R182, R4, !PT ;  /* 0x00000004b6037209 */ /* 0x000fe40007810000 */
[----:B------:R-:W-:Y:S02]  /*17af0*/  FSEL R199, R74, -INF , !P0 ;  /* 0xff8000004ac77808 */ /* 0x000fe40004000000 */
        /* <DEDUP_REMOVED lines=9> */
[----:B------:R-:W-:Y:S02]  /*17b90*/  FMNMX.FTZ R4, R7, R103, !PT ;  /* 0x0000006707047209 */ /* 0x000fe40007810000 */
[----:B------:R-:W-:Y:S02]  /*17ba0*/  FSEL R203, R78, -INF , !P0 ;  /* 0xff8000004ecb7808 */ /* 0x000fe40004000000 */
[----:B------:R-:W-:Y:S02]  /*17bb0*/  ISETP.GT.AND P0, PT, R0, 0x49, !P3 ;  /* 0x000000490000780c */ /* 0x000fe40005f04270 */
[----:B------:R-:W-:Y:S02]  /*17bc0*/  FMNMX.FTZ R3, R204, R3, !PT ;  /* 0x00000003cc037209 */ /* 0x000fe40007810000 */
[----:B------:R-:W-:Y:S02]  /*17bd0*/  FMNMX.FTZ R4, R8, R4, !PT ;  /* 0x0000000408047209 */ /* 0x000fe40007810000 */
[----:B-1----:R-:W-:Y:S02]  /*17be0*/  FMNMX.FTZ R72, R72, R5, !PT ;  /* 0x0000000548487209 */ /* 0x002fe40007810000 */
[----:B------:R-:W-:Y:S02]  /*17bf0*/  ISETP.LT.OR P0, PT, R2, 0x4a, P0 ;  /* 0x0000004a0200780c */ /* 0x000fe40000701670 */
[----:B------:R-:W-:Y:S01]  /*17c00*/  FMNMX.FTZ R4, R9, R4, !PT ;  /* 0x0000000409047209 */ /* 0x000fe20007810000 */
[----:B------:R-:W-:Y:S01]  /*17c10*/  FMUL.FTZ R74, R72, c[0x0][0x2d0] ;  /* 0x0000b400484a7a20 */ /* 0x000fe20000410000 */
[----:B------:R-:W-:Y:S02]  /*17c20*/  FMNMX.FTZ R3, R236, R3, !PT ;  /* 0x00000003ec037209 */ /* 0x000fe40007810000 */
[----:B------:R-:W-:Y:S02]  /*17c30*/  FSEL R207, R79, -INF , !P0 ;  /* 0xff8000004fcf7808 */ /* 0x000fe40004000000 */
[----:B------:R-:W-:Y:S02]  /*17c40*/  ISETP.GT.AND P0, PT, R0, 0x50, !P2 ;  /* 0x000000500000780c */ /* 0x000fe40005704270 */
[----:B------:R-:W-:Y:S02]  /*17c50*/  FSETP.NEU.FTZ.AND P2, PT, R72, -INF , PT ;  /* 0xff8000004800780b */ /* 0x000fe40003f5d000 */
        /* <DEDUP_REMOVED lines=9> */
[----:B------:R-:W1:Y:S01]  /*17cf0*/  SHFL.BFLY PT, R6, R71, 0x2, 0x1f ;  /* 0x0c401f0047067f89 */ /* 0x000e6200000e0000 */
[----:B------:R-:W-:Y:S01]  /*17d00*/  FMNMX.FTZ R4, R62, R4, !PT ;  /* 0x000000043e047209 */ /* 0x000fe20007810000 */
[----:B------:R2:W-:Y:S01]  /*17d10*/  MUFU.EX2 R23, R3 ;  /* 0x0000000300177308 */ /* 0x0005e20000000800 */
[----:B------:R-:W-:Y:S02]  /*17d20*/  LOP3.LUT P1, RZ, R225, 0x4000, RZ, 0xc0, !PT ;  /* 0x00004000e1ff7812 */ /* 0x000fe4000782c0ff */
[----:B------:R-:W-:Y:S02]  /*17d30*/  FSEL R229, R35, -INF , !P0 ;  /* 0xff80000023e57808 */ /* 0x000fe40004000000 */
[----:B------:R-:W-:Y:S02]  /*17d40*/  ISETP.GT.AND P0, PT, R0, 0x51, !P1 ;  /* 0x000000510000780c */ /* 0x000fe40004f04270 */
[----:B------:R-:W-:Y:S02]  /*17d50*/  FMNMX.FTZ R70, R240, R70, !PT ;  /* 0x00000046f0467209 */ /* 0x000fe40007810000 */
[----:B------:R-:W-:Y:S02]  /*17d60*/  ISETP.LT.OR P0, PT, R2, 0x52, P0 ;  /* 0x000000520200780c */ /* 0x000fe40000701670 */
[----:B------:R-:W-:Y:S02]  /*17d70*/  FMNMX.FTZ R70, R241, R70, !PT ;  /* 0x00000046f1467209 */ /* 0x000fe40007810000 */
[C---:B------:R-:W-:Y:S02]  /*17d80*/  LOP3.LUT P4, RZ, R225.reuse, 0x10000, RZ, 0xc0, !PT ;  /* 0x00010000e1ff7812 */ /* 0x040fe4000788c0ff */
[----:B------:R-:W-:Y:S01]  /*17d90*/  LOP3.LUT P6, RZ, R225, 0x40000, RZ, 0xc0, !PT ;  /* 0x00040000e1ff7812 */ /* 0x000fe200078cc0ff */
[----:B------:R-:W3:Y:S01]  /*17da0*/  SHFL.BFLY PT, R5, R70, 0x2, 0x1f ;  /* 0x0c401f0046057f89 */ /* 0x000ee200000e0000 */
[----:B------:R-:W-:Y:S02]  /*17db0*/  FSEL R206, R91, -INF , !P0 ;  /* 0xff8000005bce7808 */ /* 0x000fe40004000000 */
[C---:B------:R-:W-:Y:S02]  /*17dc0*/  ISETP.GT.AND P3, PT, R0.reuse, 0x58, !P4 ;  /* 0x000000580000780c */ /* 0x040fe40006764270 */
[----:B------:R-:W-:Y:S02]  /*17dd0*/  ISETP.GT.AND P0, PT, R0, 0x59, !P6 ;  /* 0x000000590000780c */ /* 0x000fe40007704270 */
[----:B-1----:R-:W-:Y:S02]  /*17de0*/  FMNMX.FTZ R71, R71, R6, !PT ;  /* 0x0000000647477209 */ /* 0x002fe40007810000 */
[----:B--2---:R-:W-:Y:S01]  /*17df0*/  FMNMX.FTZ R3, R88, R4, !PT ;  /* 0x0000000458037209 */ /* 0x004fe20007810000 */
[--C-:B------:R-:W-:Y:S01]  /*17e00*/  FFMA.FTZ R4, R15, c[0x0][0x2d0], -R74.reuse ;  /* 0x0000b4000f047a23 */ /* 0x100fe2000001084a */
[C---:B------:R-:W-:Y:S01]  /*17e10*/  ISETP.LT.OR P4, PT, R2.reuse, 0x59, P3 ;  /* 0x000000590200780c */ /* 0x040fe20001f81670 */
[----:B------:R-:W1:Y:S01]  /*17e20*/  SHFL.BFLY PT, R6, R71, 0x1, 0x1f ;  /* 0x0c201f0047067f89 */ /* 0x000e6200000e0000 */
[----:B------:R-:W-:Y:S01]  /*17e30*/  ISETP.LT.OR P3, PT, R2, 0x5a, P0 ;  /* 0x0000005a0200780c */ /* 0x000fe20000761670 */
[----:B------:R2:W-:Y:S01]  /*17e40*/  MUFU.EX2 R246, R4 ;  /* 0x0000000400f67308 */ /* 0x0005e20000000800 */
[----:B------:R-:W-:Y:S02]  /*17e50*/  FMNMX.FTZ R3, R169, R3, !PT ;  /* 0x00000003a9037209 */ /* 0x000fe40007810000 */
[----:B------:R-:W-:Y:S02]  /*17e60*/  FSEL R197, R36, -INF , !P4 ;  /* 0xff80000024c57808 */ /* 0x000fe40006000000 */
[----:B------:R-:W-:Y:S01]  /*17e70*/  FMNMX.FTZ R3, R172, R3, !PT ;  /* 0x00000003ac037209 */ /* 0x000fe20007810000 */
[----:B------:R-:W-:Y:S01]  /*17e80*/  LDSM.16.MT88.4 R36, [R212+0x100] ;  /* 0x00010000d424783b */ /* 0x000fe20000004200 */
[----:B------:R-:W-:Y:S02]  /*17e90*/  FSEL R73, R95, -INF , !P3 ;  /* 0xff8000005f497808 */ /* 0x000fe40005800000 */
[----:B------:R-:W-:Y:S02]  /*17ea0*/  FMNMX.FTZ R3, R173, R3, !PT ;  /* 0x00000003ad037209 */ /* 0x000fe40007810000 */
[----:B---3--:R-:W-:Y:S02]  /*17eb0*/  FMNMX.FTZ R70, R70, R5, !PT ;  /* 0x0000000546467209 */ /* 0x008fe40007810000 */
[----:B------:R-:W-:Y:S03]  /*17ec0*/  FMNMX.FTZ R3, R174, R3, !PT ;  /* 0x00000003ae037209 */ /* 0x000fe60007810000 */
[----:B------:R-:W3:Y:S01]  /*17ed0*/  SHFL.BFLY PT, R5, R70, 0x1, 0x1f ;  /* 0x0c201f0046057f89 */ /* 0x000ee200000e0000 */
[----:B-1----:R-:W-:Y:S01]  /*17ee0*/  FMNMX.FTZ R71, R71, R6, !PT ;  /* 0x0000000647477209 */ /* 0x002fe20007810000 */
[--C-:B--2---:R-:W-:Y:S03]  /*17ef0*/  FFMA.FTZ R4, R16, c[0x0][0x2d0], -R74.reuse ;  /* 0x0000b40010047a23 */ /* 0x104fe6000001084a */
[C---:B------:R-:W-:Y:S01]  /*17f00*/  FSETP.NEU.FTZ.AND P1, PT, R71.reuse, -INF , PT ;  /* 0xff8000004700780b */ /* 0x040fe20003f3d000 */
[----:B------:R-:W-:Y:S01]  /*17f10*/  FMUL.FTZ R75, R71, c[0x0][0x2d0] ;  /* 0x0000b400474b7a20 */ /* 0x000fe20000410000 */
[----:B------:R1:W-:Y:S04]  /*17f20*/  MUFU.EX2 R60, R4 ;  /* 0x00000004003c7308 */ /* 0x0003e80000000800 */
[----:B------:R-:W-:Y:S05]  /*17f30*/  FSEL R75, R75, RZ, P1 ;  /* 0x000000ff4b4b7208 */ /* 0x000fea0000800000 */
[--C-:B------:R-:W-:Y:S02]  /*17f40*/  FFMA.FTZ R2, R21, c[0x0][0x2d0], -R75.reuse ;  /* 0x0000b40015027a23 */ /* 0x100fe4000001084b */
[--C-:B------:R-:W-:Y:S01]  /*17f50*/  FFMA.FTZ R16, R29, c[0x0][0x2d0], -R75.reuse ;  /* 0x0000b4001d107a23 */ /* 0x100fe2000001084b */
[----:B---3--:R-:W-:Y:S01]  /*17f60*/  FMNMX.FTZ R70, R70, R5, !PT ;  /* 0x0000000546467209 */ /* 0x008fe20007810000 */
[----:B------:R2:W-:Y:S01]  /*17f70*/  MUFU.EX2 R50, R2 ;  /* 0x0000000200327308 */ /* 0x0005e20000000800 */
[--C-:B------:R-:W-:Y:S02]  /*17f80*/  FFMA.FTZ R48, R48, c[0x0][0x2d0], -R75.reuse ;  /* 0x0000b40030307a23 */ /* 0x100fe4000001084b */
[C---:B------:R-:W-:Y:S01]  /*17f90*/  FSETP.NEU.FTZ.AND P0, PT, R70.reuse, -INF , PT ;  /* 0xff8000004600780b */ /* 0x040fe20003f1d000 */
[----:B------:R-:W-:Y:S05]  /*17fa0*/  FMUL.FTZ R96, R70, c[0x0][0x2d0] ;  /* 0x0000b40046607a20 */ /* 0x000fea0000410000 */
[----:B------:R-:W-:Y:S01]  /*17fb0*/  FSEL R96, R96, RZ, P0 ;  /* 0x000000ff60607208 */ /* 0x000fe20000000000 */
[----:B------:R-:W-:Y:S01]  /*17fc0*/  MUFU.EX2 R63, R16 ;  /* 0x00000010003f7308 */ /* 0x000fe20000000800 */
[----:B-1----:R-:W-:Y:S01]  /*17fd0*/  FMNMX.FTZ R4, R183, R3, !PT ;  /* 0x00000003b7047209 */ /* 0x002fe20007810000 */
[----:B------:R-:W-:Y:S03]  /*17fe0*/  FFMA.FTZ R3, R20, c[0x0][0x2d0], -R74 ;  /* 0x0000b40014037a23 */ /* 0x000fe6000001084a */
[----:B------:R-:W-:Y:S04]  /*17ff0*/  FMNMX.FTZ R4, R186, R4, !PT ;  /* 0x00000004ba047209 */ /* 0x000fe80007810000 */
[----:B------:R-:W-:Y:S01]  /*18000*/  FMNMX.FTZ R4, R188, R4, !PT ;  /* 0x00000004bc047209 */ /* 0x000fe20007810000 */
[----:B------:R1:W3:Y:S03]  /*18010*/  MUFU.EX2 R51, R3 ;  /* 0x0000000300337308 */ /* 0x0002e60000000800 */
[----:B------:R-:W-:Y:S01]  /*18020*/  FMNMX.FTZ R4, R190, R4, !PT ;  /* 0x00000004be047209 */ /* 0x000fe20007810000 */
[----:B--2---:R-:W-:Y:S03]  /*18030*/  FFMA.FTZ R2, R11, c[0x0][0x2d0], -R96 ;  /* 0x0000b4000b027a23 */ /* 0x004fe60000010860 */
[----:B------:R-:W-:Y:S03]  /*18040*/  FMNMX.FTZ R4, R199, R4, !PT ;  /* 0x00000004c7047209 */ /* 0x000fe60007810000 */
[----:B------:R-:W-:Y:S01]  /*18050*/  MUFU.EX2 R92, R2 ;  /* 0x00000002005c7308 */ /* 0x000fe20000000800 */
[----:B------:R-:W-:Y:S01]  /*18060*/  FMNMX.FTZ R4, R202, R4, !PT ;  /* 0x00000004ca047209 */ /* 0x000fe20007810000 */
[--C-:B-1----:R-:W-:Y:S01]  /*18070*/  FFMA.FTZ R3, R12, c[0x0][0x2d0], -R75.reuse ;  /* 0x0000b4000c037a23 */ /* 0x102fe2000001084b */
[----:B---3--:R-:W-:Y:S01]  /*18080*/  F2FP.BF16.PACK_AB R78, R51, R60 ;  /* 0x0000003c334e723e */ /* 0x008fe200000010ff */
[----:B------:R-:W-:Y:S06]  /*18090*/  FFMA.FTZ R12, R32, c[0x0][0x2d0], -R74 ;  /* 0x0000b400200c7a23 */ /* 0x000fec000001084a */
[----:B------:R1:W-:Y:S01]  /*180a0*/  MUFU.EX2 R89, R3 ;  /* 0x0000000300597308 */ /* 0x0003e20000000800 */
[----:B------:R-:W-:Y:S02]  /*180b0*/  FFMA.FTZ R32, R34, c[0x0][0x2d0], -R96 ;  /* 0x0000b40022207a23 */ /* 0x000fe40000010860 */
[--C-:B-1----:R-:W-:Y:S07]  /*180c0*/  FFMA.FTZ R3, R13, c[0x0][0x2d0], -R75.reuse ;  /* 0x0000b4000d037a23 */ /* 0x102fee000001084b */
[----:B------:R1:W2:Y:S02]  /*180d0*/  MUFU.EX2 R247, R3 ;  /* 0x0000000300f77308 */ /* 0x0002a40000000800 */
[----:B-1----:R-:W-:Y:S01]  /*180e0*/  FMNMX.FTZ R3, R203, R4, !PT ;  /* 0x00000004cb037209 */ /* 0x002fe20007810000 */
[----:B------:R-:W-:Y:S01]  /*180f0*/  FFMA.FTZ R4, R26, c[0x0][0x2d0], -R74 ;  /* 0x0000b4001a047a23 */ /* 0x000fe2000001084a */
[----:B--2---:R-:W-:Y:S02]  /*18100*/  F2FP.BF16.PACK_AB R77, R247, R89 ;  /* 0x00000059f74d723e */ /* 0x004fe400000010ff */
[----:B------:R-:W-:Y:S04]  /*18110*/  FMNMX.FTZ R0, R207, R3, !PT ;  /* 0x00000003cf007209 */ /* 0x000fe80007810000 */
[----:B------:R-:W-:Y:S01]  /*18120*/  MUFU.EX2 R80, R4 ;  /* 0x0000000400507308 */ /* 0x000fe20000000800 */
[--C-:B------:R-:W-:Y:S01]  /*18130*/  FFMA.FTZ R3, R19, c[0x0][0x2d0], -R75.reuse ;  /* 0x0000b40013037a23 */ /* 0x100fe2000001084b */
[----:B------:R-:W-:Y:S04]  /*18140*/  FMNMX.FTZ R0, R229, R0, !PT ;  /* 0x00000000e5007209 */ /* 0x000fe80007810000 */
[----:B------:R-:W-:Y:S04]  /*18150*/  FMNMX.FTZ R0, R206, R0, !PT ;  /* 0x00000000ce007209 */ /* 0x000fe80007810000 */
[----:B------:R1:W2:Y:S01]  /*18160*/  MUFU.EX2 R45, R3 ;  /* 0x00000003002d7308 */ /* 0x0002a20000000800 */
[----:B------:R-:W-:Y:S04]  /*18170*/  FMNMX.FTZ R0, R197, R0, !PT ;  /* 0x00000000c5007209 */ /* 0x000fe80007810000 */
[----:B------:R-:W-:Y:S05]  /*18180*/  FMNMX.FTZ R0, R73, R0, !PT ;  /* 0x0000000049007209 */ /* 0x000fea0007810000 */
[----:B------:R-:W3:Y:S01]  /*18190*/  SHFL.BFLY PT, R2, R0, 0x2, 0x1f ;  /* 0x0c401f0000027f89 */ /* 0x000ee200000e0000 */
[--C-:B-1----:R-:W-:Y:S01]  /*181a0*/  FFMA.FTZ R3, R14, c[0x0][0x2d0], -R96.reuse ;  /* 0x0000b4000e037a23 */ /* 0x102fe20000010860 */
[----:B--2---:R-:W-:Y:S03]  /*181b0*/  F2FP.BF16.PACK_AB R79, R50, R45 ;  /* 0x0000002d324f723e */ /* 0x004fe600000010ff */
[----:B------:R1:W2:Y:S02]  /*181c0*/  MUFU.EX2 R61, R3 ;  /* 0x00000003003d7308 */ /* 0x0002a40000000800 */
[--C-:B-1----:R-:W-:Y:S01]  /*181d0*/  FFMA.FTZ R3, R17, c[0x0][0x2d0], -R96.reuse ;  /* 0x0000b40011037a23 */ /* 0x102fe20000010860 */
[----:B--2---:R-:W-:Y:S07]  /*181e0*/  F2FP.BF16.PACK_AB R64, R61, R92 ;  /* 0x0000005c3d40723e */ /* 0x004fee00000010ff */
[----:B------:R1:W-:Y:S02]  /*181f0*/  MUFU.EX2 R57, R3 ;  /* 0x0000000300397308 */ /* 0x0003e40000000800 */
[----:B-1----:R-:W-:Y:S08]  /*18200*/  FFMA.FTZ R3, R18, c[0x0][0x2d0], -R96 ;  /* 0x0000b40012037a23 */ /* 0x002ff00000010860 */
[----:B------:R1:W2:Y:S02]  /*18210*/  MUFU.EX2 R49, R3 ;  /* 0x0000000300317308 */ /* 0x0002a40000000800 */
[----:B-1----:R-:W-:Y:S01]  /*18220*/  FFMA.FTZ R3, R25, c[0x0][0x2d0], -R74 ;  /* 0x0000b40019037a23 */ /* 0x002fe2000001084a */
[----:B--2---:R-:W-:Y:S07]  /*18230*/  F2FP.BF16.PACK_AB R66, R49, R57 ;  /* 0x000000393142723e */ /* 0x004fee00000010ff */
[----:B------:R3:W-:Y:S02]  /*18240*/  MUFU.EX2 R81, R3 ;  /* 0x0000000300517308 */ /* 0x0007e40000000800 */
[----:B---3--:R-:W-:Y:S01]  /*18250*/  FMNMX.FTZ R3, R0, R2, !PT ;  /* 0x0000000200037209 */ /* 0x008fe20007810000 */
[----:B------:R-:W-:Y:S01]  /*18260*/  FFMA.FTZ R2, R22, c[0x0][0x2d0], -R75 ;  /* 0x0000b40016027a23 */ /* 0x000fe2000001084b */
[----:B------:R-:W-:Y:S06]  /*18270*/  FSEL R0, R72, RZ, P2 ;  /* 0x000000ff48007208 */ /* 0x000fec0001000000 */
[----:B------:R1:W-:Y:S01]  /*18280*/  MUFU.EX2 R82, R2 ;  /* 0x0000000200527308 */ /* 0x0003e20000000800 */
[----:B------:R-:W2:Y:S01]  /*18290*/  SHFL.BFLY PT, R4, R3, 0x1, 0x1f ;  /* 0x0c201f0003047f89 */ /* 0x000ea200000e0000 */
[----:B------:R-:W-:Y:S01]  /*182a0*/  FADD.FTZ R0, -R0, R100 ;  /* 0x0000006400007221 */ /* 0x000fe20000010100 */
[----:B------:R-:W-:Y:S03]  /*182b0*/  MOV R100, R23 ;  /* 0x0000001700647202 */ /* 0x000fe60000000f00 */
[----:B------:R-:W-:Y:S01]  /*182c0*/  FMUL.FTZ R0, R0, c[0x0][0x2d0] ;  /* 0x0000b40000007a20 */ /* 0x000fe20000410000 */
[----:B------:R-:W-:Y:S02]  /*182d0*/  F2FP.BF16.PACK_AB R76, R246, R100 ;  /* 0x00000064f64c723e */ /* 0x000fe400000010ff */
[----:B------:R-:W3:Y:S01]  /*182e0*/  LDSM.16.MT88.4 R20, [R209+0x100] ;  /* 0x00010000d114783b */ /* 0x000ee20000004200 */
[----:B------:R4:W5:Y:S01]  /*182f0*/  MUFU.EX2 R69, R0 ;  /* 0x0000000000457308 */ /* 0x0009620000000800 */
[----:B-1----:R-:W-:Y:S02]  /*18300*/  FSEL R2, R71, RZ, P1 ;  /* 0x000000ff47027208 */ /* 0x002fe40000800000 */
[----:B--2---:R-:W-:Y:S03]  /*18310*/  FMNMX.FTZ R3, R3, R4, !PT ;  /* 0x0000000403037209 */ /* 0x004fe60007810000 */
[----:B------:R-:W-:Y:S02]  /*18320*/  FADD.FTZ R2, -R2, R101 ;  /* 0x0000006502027221 */ /* 0x000fe40000010100 */
[----:B------:R-:W-:Y:S02]  /*18330*/  FMUL.FTZ R97, R3, c[0x0][0x2d0] ;  /* 0x0000b40003617a20 */ /* 0x000fe40000410000 */
[----:B------:R-:W-:Y:S01]  /*18340*/  FMUL.FTZ R2, R2, c[0x0][0x2d0] ;  /* 0x0000b40002027a20 */ /* 0x000fe20000410000 */
[----:B----4-:R-:W-:Y:S01]  /*18350*/  FSEL R0, R70, RZ, P0 ;  /* 0x000000ff46007208 */ /* 0x010fe20000000000 */
[----:B-----5:R-:W-:Y:S01]  /*18360*/  FMUL.FTZ R16, R69, R116 ;  /* 0x0000007445107220 */ /* 0x020fe20000410000 */
[----:B------:R-:W-:Y:S01]  /*18370*/  FSETP.NEU.FTZ.AND P0, PT, R3, -INF , PT ;  /* 0xff8000000300780b */ /* 0x000fe20003f1d000 */
[----:B------:R-:W1:Y:S01]  /*18380*/  MUFU.EX2 R68, R2 ;  /* 0x0000000200447308 */ /* 0x000e620000000800 */
[----:B------:R-:W-:Y:S02]  /*18390*/  FMUL.FTZ R5, R69, R105 ;  /* 0x0000006945057220 */ /* 0x000fe40000410000 */
[----:B------:R-:W-:Y:S01]  /*183a0*/  FADD.FTZ R0, -R0, R102 ;  /* 0x0000006600007221 */ /* 0x000fe20000010100 */
[----:B------:R-:W-:Y:S01]  /*183b0*/  FSEL R97, R97, RZ, P0 ;  /* 0x000000ff61617208 */ /* 0x000fe20000000000 */
[----:B------:R-:W-:Y:S02]  /*183c0*/  FMUL.FTZ R17, R69, R117 ;  /* 0x0000007545117220 */ /* 0x000fe40000410000 */
[----:B------:R-:W-:Y:S02]  /*183d0*/  FMUL.FTZ R0, R0, c[0x0][0x2d0] ;  /* 0x0000b40000007a20 */ /* 0x000fe40000410000 */
[--C-:B------:R-:W-:Y:S02]  /*183e0*/  FFMA.FTZ R58, R58, c[0x0][0x2d0], -R97.reuse ;  /* 0x0000b4003a3a7a23 */ /* 0x100fe40000010861 */
[----:B------:R2:W4:Y:S01]  /*183f0*/  MUFU.EX2 R2, R0 ;  /* 0x0000000000027308 */ /* 0x0005220000000800 */
[--C-:B------:R-:W-:Y:S02]  /*18400*/  FFMA.FTZ R4, R9, c[0x0][0x2d0], -R97.reuse ;  /* 0x0000b40009047a23 */ /* 0x100fe40000010861 */
[--C-:B------:R-:W-:Y:S07]  /*18410*/  FFMA.FTZ R62, R62, c[0x0][0x2d0], -R97.reuse ;  /* 0x0000b4003e3e7a23 */ /* 0x100fee0000010861 */
[----:B------:R5:W3:Y:S01]  /*18420*/  MUFU.EX2 R42, R4 ;  /* 0x00000004002a7308 */ /* 0x000ae20000000800 */
[C---:B-1----:R-:W-:Y:S02]  /*18430*/  FMUL.FTZ R6, R68.reuse, R106 ;  /* 0x0000006a44067220 */ /* 0x042fe40000410000 */
[C---:B------:R-:W-:Y:S02]  /*18440*/  FMUL.FTZ R18, R68.reuse, R118 ;  /* 0x0000007644127220 */ /* 0x040fe40000410000 */
[C---:B------:R-:W-:Y:S02]  /*18450*/  FMUL.FTZ R19, R68.reuse, R119 ;  /* 0x0000007744137220 */ /* 0x040fe40000410000 */
[----:B------:R-:W-:Y:S03]  /*18460*/  LDSM.16.MT88.4 R116, [R209+0x2900] ;  /* 0x00290000d174783b */ /* 0x000fe60000004200 */
[----:B------:R1:W-:Y:S01]  /*18470*/  MUFU.EX2 R106, R12 ;  /* 0x0000000c006a7308 */ /* 0x0003e20000000800 */
[----:B------:R-:W-:Y:S02]  /*18480*/  FMUL.FTZ R34, R68, R134 ;  /* 0x0000008644227220 */ /* 0x000fe40000410000 */
[--C-:B--2---:R-:W-:Y:S02]  /*18490*/  FFMA.FTZ R0, R7, c[0x0][0x2d0], -R97.reuse ;  /* 0x0000b40007007a23 */ /* 0x104fe40000010861 */
[----:B----4-:R-:W-:Y:S01]  /*184a0*/  FMUL.FTZ R25, R2, R125 ;  /* 0x0000007d02197220 */ /* 0x010fe20000410000 */
[----:B------:R-:W-:Y:S01]  /*184b0*/  MOV R125, R82 ;  /* 0x00000052007d7202 */ /* 0x000fe20000000f00 */
[----:B------:R-:W-:Y:S03]  /*184c0*/  FMUL.FTZ R7, R68, R107 ;  /* 0x0000006b44077220 */ /* 0x000fe60000410000 */
[----:B------:R2:W-:Y:S01]  /*184d0*/  MUFU.EX2 R196, R0 ;  /* 0x0000000000c47308 */ /* 0x0005e20000000800 */
[C---:B------:R-:W-:Y:S02]  /*184e0*/  FMUL.FTZ R9, R2.reuse, R109 ;  /* 0x0000006d02097220 */ /* 0x040fe40000410000 */
[----:B------:R-:W-:Y:S02]  /*184f0*/  FMUL.FTZ R13, R2, R113 ;  /* 0x00000071020d7220 */ /* 0x000fe40000410000 */
[--C-:B-----5:R-:W-:Y:S02]  /*18500*/  FFMA.FTZ R4, R24, c[0x0][0x2d0], -R97.reuse ;  /* 0x0000b40018047a23 */ /* 0x120fe40000010861 */
[----:B------:R-:W-:Y:S02]  /*18510*/  FMUL.FTZ R29, R2, R129 ;  /* 0x00000081021d7220 */ /* 0x000fe40000410000 */
[----:B------:R-:W-:Y:S01]  /*18520*/  FFMA.FTZ R24, R30, c[0x0][0x2d0], -R96 ;  /* 0x0000b4001e187a23 */ /* 0x000fe20000010860 */
[----:B------:R4:W-:Y:S01]  /*18530*/  MUFU.EX2 R10, R4 ;  /* 0x00000004000a7308 */ /* 0x0009e20000000800 */
[----:B-1----:R-:W-:Y:S01]  /*18540*/  FMUL.FTZ R12, R2, R112 ;  /* 0x00000070020c7220 */ /* 0x002fe20000410000 */
[----:B---3--:R-:W-:Y:S08]  /*18550*/  MOV R112, R42 ;  /* 0x0000002a00707202 */ /* 0x008ff00000000f00 */
[----:B------:R1:W3:Y:S01]  /*18560*/  MUFU.EX2 R46, R24 ;  /* 0x00000018002e7308 */ /* 0x0002e20000000800 */
[----:B--2---:R-:W-:Y:S02]  /*18570*/  FFMA.FTZ R0, R8, c[0x0][0x2d0], -R97 ;  /* 0x0000b40008007a23 */ /* 0x004fe40000010861 */
[----:B------:R-:W-:Y:S02]  /*18580*/  FFMA.FTZ R8, R28, c[0x0][0x2d0], -R74 ;  /* 0x0000b4001c087a23 */ /* 0x000fe4000001084a */
[----:B------:R-:W-:Y:S05]  /*18590*/  FFMA.FTZ R28, R33, c[0x0][0x2d0], -R96 ;  /* 0x0000b400211c7a23 */ /* 0x000fea0000010860 */
[----:B------:R2:W5:Y:S01]  /*185a0*/  MUFU.EX2 R35, R0 ;  /* 0x0000000000237308 */ /* 0x0005620000000800 */
[----:B------:R-:W-:Y:S02]  /*185b0*/  FMUL.FTZ R33, R69, R133 ;  /* 0x0000008545217220 */ /* 0x000fe40000410000 */
[----:B----4-:R-:W-:Y:S07]  /*185c0*/  FFMA.FTZ R4, R27, c[0x0][0x2d0], -R75 ;  /* 0x0000b4001b047a23 */ /* 0x010fee000001084b */
[----:B------:R4:W-:Y:S01]  /*185d0*/  MUFU.EX2 R43, R4 ;  /* 0x00000004002b7308 */ /* 0x0009e20000000800 */
[----:B-1----:R-:W-:Y:S02]  /*185e0*/  FMUL.FTZ R24, R2, R124 ;  /* 0x0000007c02187220 */ /* 0x002fe40000410000 */
[----:B---3--:R-:W-:Y:S07]  /*185f0*/  IMAD.MOV.U32 R124, RZ, RZ, R46 ;  /* 0x000000ffff7c7224 */ /* 0x008fee00078e002e */
[----:B------:R1:W3:Y:S01]  /*18600*/  MUFU.EX2 R59, R8 ;  /* 0x00000008003b7308 */ /* 0x0002e20000000800 */
[----:B--2---:R-:W-:Y:S02]  /*18610*/  FSEL R0, R3, RZ, P0 ;  /* 0x000000ff03007208 */ /* 0x004fe40000000000 */
[----:B-----5:R-:W-:Y:S03]  /*18620*/  F2FP.BF16.PACK_AB R65, R35, R196 ;  /* 0x000000c42341723e */ /* 0x020fe600000010ff */
[----:B------:R-:W-:Y:S04]  /*18630*/  FADD.FTZ R0, -R0, R103 ;  /* 0x0000006700007221 */ /* 0x000fe80000010100 */
[----:B------:R2:W-:Y:S01]  /*18640*/  MUFU.EX2 R47, R28 ;  /* 0x0000001c002f7308 */ /* 0x0005e20000000800 */
[----:B------:R-:W-:Y:S02]  /*18650*/  FMUL.FTZ R0, R0, c[0x0][0x2d0] ;  /* 0x0000b40000007a20 */ /* 0x000fe40000410000 */
[C---:B----4-:R-:W-:Y:S07]  /*18660*/  FMUL.FTZ R4, R69.reuse, R104 ;  /* 0x0000006845047220 */ /* 0x050fee0000410000 */
[----:B------:R-:W4:Y:S01]  /*18670*/  MUFU.EX2 R0, R0 ;  /* 0x0000000000007308 */ /* 0x000f220000000800 */
[-C--:B------:R-:W-:Y:S05]  /*18680*/  HMMA.16816.F32.BF16 R4, R76, R20.reuse, R4 ;  /* 0x000000144c04723c */ /* 0x080fea0000041804 */
[----:B-1----:R-:W-:Y:S02]  /*18690*/  FMUL.FTZ R8, R2, R108 ;  /* 0x0000006c02087220 */ /* 0x002fe40000410000 */
[----:B------:R-:W-:Y:S02]  /*186a0*/  IMAD.MOV.U32 R108, RZ, RZ, R10 ;  /* 0x000000ffff6c7224 */ /* 0x000fe400078e000a */
[----:B------:R1:W-:Y:S03]  /*186b0*/  MUFU.EX2 R104, R32 ;  /* 0x0000002000687308 */ /* 0x0003e60000000800 */
[----:B---3--:R-:W-:Y:S01]  /*186c0*/  IMAD.MOV.U32 R129, RZ, RZ, R59 ;  /* 0x000000ffff817224 */ /* 0x008fe200078e003b */
[----:B------:R-:W-:Y:S01]  /*186d0*/  F2FP.BF16.PACK_AB R67, R108, R42 ;  /* 0x0000002a6c43723e */ /* 0x000fe200000010ff */
[----:B--2---:R-:W-:Y:S01]  /*186e0*/  FMUL.FTZ R28, R2, R128 ;  /* 0x00000080021c7220 */ /* 0x004fe20000410000 */
[----:B------:R-:W-:Y:S04]  /*186f0*/  MOV R128, R63 ;  /* 0x0000003f00807202 */ /* 0x000fe80000000f00 */
[----:B------:R-:W-:Y:S01]  /*18700*/  MUFU.EX2 R103, R58 ;  /* 0x0000003a00677308 */ /* 0x000fe20000000800 */
[C---:B----4-:R-:W-:Y:S02]  /*18710*/  FMUL.FTZ R11, R0.reuse, R111 ;  /* 0x0000006f000b7220 */ /* 0x050fe40000410000 */
[C---:B------:R-:W-:Y:S01]  /*18720*/  FMUL.FTZ R10, R0.reuse, R110 ;  /* 0x0000006e000a7220 */ /* 0x040fe20000410000 */
[----:B------:R-:W-:Y:S01]  /*18730*/  MOV R110, R43 ;  /* 0x0000002b006e7202 */ /* 0x000fe20000000f00 */
[C---:B------:R-:W-:Y:S02]  /*18740*/  FMUL.FTZ R15, R0.reuse, R115 ;  /* 0x00000073000f7220 */ /* 0x040fe40000410000 */
[----:B------:R-:W2:Y:S01]  /*18750*/  LDL.LU R115, [R1+0x28] ;  /* 0x0000280001737983 */ /* 0x000ea20000300800 */
[----:B------:R-:W-:Y:S02]  /*18760*/  IMAD.MOV.U32 R111, RZ, RZ, R80 ;  /* 0x000000ffff6f7224 */ /* 0x000fe400078e0050 */
[C---:B------:R-:W-:Y:S04]  /*18770*/  HMMA.16816.F32.BF16 R8, R64.reuse, R20, R8 ;  /* 0x000000144008723c */ /* 0x040fe80000041808 */
[C---:B------:R-:W-:Y:S02]  /*18780*/  FMUL.FTZ R14, R0.reuse, R114 ;  /* 0x00000072000e7220 */ /* 0x040fe40000410000 */
[----:B-1----:R-:W-:Y:S01]  /*18790*/  FMUL.FTZ R32, R69, R132 ;  /* 0x0000008445207220 */ /* 0x002fe20000410000 */
[----:B------:R-:W-:Y:S01]  /*187a0*/  MUFU.EX2 R114, R48 ;  /* 0x0000003000727308 */ /* 0x000fe20000000800 */
[----:B------:R-:W-:Y:S03]  /*187b0*/  FFMA.FTZ R20, R31, c[0x0][0x2d0], -R75 ;  /* 0x0000b4001f147a23 */ /* 0x000fe6000001084b */
[-C--:B------:R-:W-:Y:S03]  /*187c0*/  HMMA.16816.F32.BF16 R12, R64, R22.reuse, R12 ;  /* 0x00000016400c723c */ /* 0x080fe6000004180c */
[C---:B------:R-:W-:Y:S02]  /*187d0*/  FMUL.FTZ R63, R0.reuse, R163 ;  /* 0x000000a3003f7220 */ /* 0x040fe40000410000 */
[----:B------:R-:W3:Y:S01]  /*187e0*/  LDL.LU R163, [R1+0x24] ;  /* 0x0000240001a37983 */ /* 0x000ee20000300800 */
[----:B------:R1:W-:Y:S01]  /*187f0*/  MUFU.EX2 R107, R20 ;  /* 0x00000014006b7308 */ /* 0x0003e20000000800 */
[C---:B------:R-:W-:Y:S01]  /*18800*/  FMUL.FTZ R26, R0.reuse, R126 ;  /* 0x0000007e001a7220 */ /* 0x040fe20000410000 */
[C---:B------:R-:W-:Y:S04]  /*18810*/  HMMA.16816.F32.BF16 R16, R76.reuse, R22, R16 ;  /* 0x000000164c10723c */ /* 0x040fe80000041810 */
[C---:B------:R-:W-:Y:S02]  /*18820*/  FMUL.FTZ R21, R69.reuse, R121 ;  /* 0x0000007945157220 */ /* 0x040fe40000410000 */
[----:B------:R-:W-:Y:S01]  /*18830*/  FMUL.FTZ R27, R0, R127 ;  /* 0x0000007f001b7220 */ /* 0x000fe20000410000 */
[----:B------:R-:W-:Y:S01]  /*18840*/  MOV R127, R35 ;  /* 0x00000023007f7202 */ /* 0x000fe20000000f00 */
[C---:B------:R-:W-:Y:S01]  /*18850*/  FMUL.FTZ R22, R68.reuse, R122 ;  /* 0x0000007a44167220 */ /* 0x040fe20000410000 */
[----:B------:R-:W-:Y:S01]  /*18860*/  MOV R122, R57 ;  /* 0x00000039007a7202 */ /* 0x000fe20000000f00 */
[----:B------:R-:W-:Y:S02]  /*18870*/  MUFU.EX2 R121, R62 ;  /* 0x0000003e00797308 */ /* 0x000fe40000000800 */
[----:B------:R-:W-:Y:S02]  /*18880*/  FMUL.FTZ R23, R68, R123 ;  /* 0x0000007b44177220 */ /* 0x000fe40000410000 */
[C---:B------:R-:W-:Y:S02]  /*18890*/  FMUL.FTZ R30, R0.reuse, R130 ;  /* 0x00000082001e7220 */ /* 0x040fe40000410000 */
[----:B------:R-:W-:Y:S01]  /*188a0*/  FMUL.FTZ R31, R0, R131 ;  /* 0x00000083001f7220 */ /* 0x000fe20000410000 */
[----:B------:R-:W-:Y:S01]  /*188b0*/  MOV R131, R47 ;  /* 0x0000002f00837202 */ /* 0x000fe20000000f00 */
[----:B------:R-:W-:Y:S02]  /*188c0*/  FMUL.FTZ R35, R68, R135 ;  /* 0x0000008744237220 */ /* 0x000fe40000410000 */
[----:B------:R-:W-:Y:S01]  /*188d0*/  FMUL.FTZ R42, R0, R142 ;  /* 0x0000008e002a7220 */ /* 0x000fe20000410000 */
[----:B------:R-:W-:Y:S01]  /*188e0*/  LDSM.16.MT88.4 R132, [R212+0x2900] ;  /* 0x00290000d484783b */ /* 0x000fe20000004200 */
[C---:B-1----:R-:W-:Y:S02]  /*188f0*/  FMUL.FTZ R20, R69.reuse, R120 ;  /* 0x0000007845147220 */ /* 0x042fe40000410000 */
[----:B------:R-:W-:Y:S01]  /*18900*/  IMAD.MOV.U32 R126, RZ, RZ, R81 ;  /* 0x000000ffff7e7224 */ /* 0x000fe200078e0051 */
[----:B------:R1:W-:Y:S01]  /*18910*/  MUFU.EX2 R120, R44 ;  /* 0x0000002c00787308 */ /* 0x0003e20000000800 */
[C---:B------:R-:W-:Y:S02]  /*18920*/  FMUL.FTZ R48, R69.reuse, R148 ;  /* 0x0000009445307220 */ /* 0x040fe40000410000 */
[----:B------:R-:W-:Y:S01]  /*18930*/  IMAD.MOV.U32 R148, RZ, RZ, R49 ;  /* 0x000000ffff947224 */ /* 0x000fe200078e0031 */
[-C--:B------:R-:W-:Y:S01]  /*18940*/  HMMA.16816.F32.BF16 R20, R76, R36.reuse, R20 ;  /* 0x000000244c14723c */ /* 0x080fe20000041814 */
[----:B------:R-:W4:Y:S02]  /*18950*/  LDSM.16.MT88.4 R80, [R211+0x100] ;  /* 0x00010000d350783b */ /* 0x000f240000004200 */
[----:B------:R-:W-:Y:S01]  /*18960*/  FMUL.FTZ R49, R69, R149 ;  /* 0x0000009545317220 */ /* 0x000fe20000410000 */
[----:B------:R-:W-:Y:S01]  /*18970*/  MOV R149, R50 ;  /* 0x0000003200957202 */ /* 0x000fe20000000f00 */
[C---:B------:R-:W-:Y:S02]  /*18980*/  FMUL.FTZ R50, R68.reuse, R150 ;  /* 0x0000009644327220 */ /* 0x040fe40000410000 */
[----:B------:R-:W-:Y:S01]  /*18990*/  IMAD.MOV.U32 R150, RZ, RZ, R51 ;  /* 0x000000ffff967224 */ /* 0x000fe200078e0033 */
[C---:B------:R-:W-:Y:S04]  /*189a0*/  HMMA.16816.F32.BF16 R24, R64.reuse, R36, R24 ;  /* 0x000000244018723c */ /* 0x040fe80000041818 */
[----:B------:R-:W-:Y:S01]  /*189b0*/  FMUL.FTZ R51, R68, R151 ;  /* 0x0000009744337220 */ /* 0x000fe20000410000 */
[----:B------:R-:W-:Y:S01]  /*189c0*/  MOV R151, R60 ;  /* 0x0000003c00977202 */ /* 0x000fe20000000f00 */
[----:B------:R-:W-:Y:S02]  /*189d0*/  FMUL.FTZ R43, R0, R143 ;  /* 0x0000008f002b7220 */ /* 0x000fe40000410000 */
[-C--:B------:R-:W-:Y:S04]  /*189e0*/  HMMA.16816.F32.BF16 R28, R64, R38.reuse, R28 ;  /* 0x00000026401c723c */ /* 0x080fe8000004181c */
[----:B------:R-:W-:Y:S02]  /*189f0*/  FFMA.FTZ R36, R40, c[0x0][0x2d0], -R96 ;  /* 0x0000b40028247a23 */ /* 0x000fe40000010860 */
[----:B------:R-:W-:Y:S02]  /*18a00*/  FFMA.FTZ R40, R41, c[0x0][0x2d0], -R74 ;  /* 0x0000b40029287a23 */ /* 0x000fe4000001084a */
[C---:B------:R-:W-:Y:S01]  /*18a10*/  HMMA.16816.F32.BF16 R32, R76.reuse, R38, R32 ;  /* 0x000000264c20723c */ /* 0x040fe20000041820 */
[----:B------:R5:W-:Y:S03]  /*18a20*/  MUFU.EX2 R109, R36 ;  /* 0x00000024006d7308 */ /* 0x000be60000000800 */
[C---:B------:R-:W-:Y:S02]  /*18a30*/  FMUL.FTZ R37, R69.reuse, R137 ;  /* 0x0000008945257220 */ /* 0x040fe40000410000 */
[----:B------:R-:W-:Y:S02]  /*18a40*/  FMUL.FTZ R41, R2, R141 ;  /* 0x0000008d02297220 */ /* 0x000fe40000410000 */
[C---:B------:R-:W-:Y:S03]  /*18a50*/  FMUL.FTZ R38, R68.reuse, R138 ;  /* 0x0000008a44267220 */ /* 0x040fe60000410000 */
[----:B------:R4:W-:Y:S01]  /*18a60*/  MUFU.EX2 R113, R40 ;  /* 0x0000002800717308 */ /* 0x0009e20000000800 */
[----:B------:R-:W-:Y:S02]  /*18a70*/  FMUL.FTZ R39, R68, R139 ;  /* 0x0000008b44277220 */ /* 0x000fe40000410000 */
[----:B-1----:R-:W-:Y:S02]  /*18a80*/  FMUL.FTZ R44, R2, R144 ;  /* 0x00000090022c7220 */ /* 0x002fe40000410000 */
[C---:B------:R-:W-:Y:S02]  /*18a90*/  FMUL.FTZ R46, R0.reuse, R146 ;  /* 0x00000092002e7220 */ /* 0x040fe40000410000 */
[----:B------:R-:W-:Y:S02]  /*18aa0*/  FMUL.FTZ R47, R0, R147 ;  /* 0x00000093002f7220 */ /* 0x000fe40000410000 */
[----:B------:R-:W-:Y:S02]  /*18ab0*/  IMAD.MOV.U32 R123, RZ, RZ, R45 ;  /* 0x000000ffff7b7224 */ /* 0x000fe400078e002d */
[C---:B------:R-:W-:Y:S02]  /*18ac0*/  FMUL.FTZ R45, R2.reuse, R145 ;  /* 0x00000091022d7220 */ /* 0x040fe40000410000 */
[----:B------:R-:W-:Y:S02]  /*18ad0*/  FMUL.FTZ R57, R2, R157 ;  /* 0x0000009d02397220 */ /* 0x000fe40000410000 */
[C---:B-----5:R-:W-:Y:S02]  /*18ae0*/  FMUL.FTZ R36, R69.reuse, R136 ;  /* 0x0000008845247220 */ /* 0x060fe40000410000 */
[C---:B------:R-:W-:Y:S02]  /*18af0*/  FMUL.FTZ R58, R0.reuse, R158 ;  /* 0x0000009e003a7220 */ /* 0x040fe40000410000 */
[----:B------:R-:W-:Y:S02]  /*18b00*/  FMUL.FTZ R59, R0, R159 ;  /* 0x0000009f003b7220 */ /* 0x000fe40000410000 */
[C---:B------:R-:W-:Y:S01]  /*18b10*/  FMUL.FTZ R60, R2.reuse, R160 ;  /* 0x000000a0023c7220 */ /* 0x040fe20000410000 */
[-C--:B------:R-:W-:Y:S03]  /*18b20*/  HMMA.16816.F32.BF16 R36, R76, R52.reuse, R36 ;  /* 0x000000344c24723c */ /* 0x080fe60000041824 */
[C---:B----4-:R-:W-:Y:S02]  /*18b30*/  FMUL.FTZ R40, R2.reuse, R140 ;  /* 0x0000008c02287220 */ /* 0x050fe40000410000 */
[----:B------:R-:W-:Y:S02]  /*18b40*/  IMAD.MOV.U32 R160, RZ, RZ, R61 ;  /* 0x000000ffffa07224 */ /* 0x000fe400078e003d */
[----:B------:R-:W-:Y:S01]  /*18b50*/  FMUL.FTZ R61, R2, R161 ;  /* 0x000000a1023d7220 */ /* 0x000fe20000410000 */
[----:B------:R-:W-:Y:S01]  /*18b60*/  MOV R161, R247 ;  /* 0x000000f700a17202 */ /* 0x000fe20000000f00 */
[----:B------:R-:W-:Y:S01]  /*18b70*/  FMUL.FTZ R62, R0, R162 ;  /* 0x000000a2003e7220 */ /* 0x000fe20000410000 */
[C---:B------:R-:W-:Y:S04]  /*18b80*/  HMMA.16816.F32.BF16 R40, R64.reuse, R52, R40 ;  /* 0x000000344028723c */ /* 0x040fe80000041828 */
[----:B------:R-:W-:Y:S03]  /*18b90*/  MOV R162, R246 ;  /* 0x000000f600a27202 */ /* 0x000fe60000000f00 */
[--C-:B------:R-:W-:Y:S01]  /*18ba0*/  FFMA.FTZ R52, R56, c[0x0][0x2d0], -R97.reuse ;  /* 0x0000b40038347a23 */ /* 0x100fe20000010861 */
[-C--:B------:R-:W-:Y:S03]  /*18bb0*/  HMMA.16816.F32.BF16 R44, R64, R54.reuse, R44 ;  /* 0x00000036402c723c */ /* 0x080fe6000004182c */
[----:B------:R1:W4:Y:S01]  /*18bc0*/  MUFU.EX2 R105, R52 ;  /* 0x0000003400697308 */ /* 0x0003220000000800 */
[C---:B------:R-:W-:Y:S02]  /*18bd0*/  FMUL.FTZ R53, R69.reuse, R153 ;  /* 0x0000009945357220 */ /* 0x040fe40000410000 */
[----:B------:R-:W-:Y:S02]  /*18be0*/  FMUL.FTZ R56, R2, R156 ;  /* 0x0000009c02387220 */ /* 0x000fe40000410000 */
[C---:B------:R-:W-:Y:S07]  /*18bf0*/  HMMA.16816.F32.BF16 R48, R76.reuse, R54, R48 ;  /* 0x000000364c30723c */ /* 0x040fee0000041830 */
[C---:B------:R-:W-:Y:S02]  /*18c00*/  FMUL.FTZ R55, R68.reuse, R155 ;  /* 0x0000009b44377220 */ /* 0x040fe40000410000 */
[----:B------:R-:W-:Y:S03]  /*18c10*/  FMUL.FTZ R54, R68, R154 ;  /* 0x0000009a44367220 */ /* 0x000fe60000410000 */
[----:B-1----:R-:W-:Y:S07]  /*18c20*/  FMUL.FTZ R52, R69, R152 ;  /* 0x0000009845347220 */ /* 0x002fee0000410000 */
[-C--:B------:R-:W-:Y:S08]  /*18c30*/  HMMA.16816.F32.BF16 R52, R76, R80.reuse, R52 ;  /* 0x000000504c34723c */ /* 0x080ff00000041834 */
[C---:B------:R-:W-:Y:S07]  /*18c40*/  HMMA.16816.F32.BF16 R56, R64.reuse, R80, R56 ;  /* 0x000000504038723c */ /* 0x040fee0000041838 */
[----:B------:R-:W-:Y:S01]  /*18c50*/  FFMA.FTZ R80, R88, c[0x0][0x2d0], -R97 ;  /* 0x0000b40058507a23 */ /* 0x000fe20000010861 */
[-C--:B------:R-:W-:Y:S03]  /*18c60*/  HMMA.16816.F32.BF16 R60, R64, R82.reuse, R60 ;  /* 0x00000052403c723c */ /* 0x080fe6000004183c */
[----:B------:R1:W5:Y:S01]  /*18c70*/  MUFU.EX2 R139, R80 ;  /* 0x00000050008b7308 */ /* 0x0003620000000800 */
[----:B----4-:R-:W-:Y:S03]  /*18c80*/  F2FP.BF16.PACK_AB R81, R103, R105 ;  /* 0x000000696751723e */ /* 0x010fe600000010ff */
[C---:B------:R-:W-:Y:S02]  /*18c90*/  FMUL.FTZ R65, R69.reuse, R165 ;  /* 0x000000a545417220 */ /* 0x040fe40000410000 */
[C---:B------:R-:W-:Y:S01]  /*18ca0*/  FMUL.FTZ R67, R68.reuse, R167 ;  /* 0x000000a744437220 */ /* 0x040fe20000410000 */
[----:B------:R-:W4:Y:S02]  /*18cb0*/  LDL.LU R165, [R1+0x20] ;  /* 0x0000200001a57983 */ /* 0x000f240000300800 */
[----:B------:R-:W-:Y:S01]  /*18cc0*/  FMUL.FTZ R66, R68, R166 ;  /* 0x000000a644427220 */ /* 0x000fe20000410000 */
[----:B------:R-:W-:Y:S01]  /*18cd0*/  MOV R166, R89 ;  /* 0x0000005900a67202 */ /* 0x000fe20000000f00 */
[----:B------:R-:W-:Y:S01]  /*18ce0*/  FMUL.FTZ R64, R69, R164 ;  /* 0x000000a445407220 */ /* 0x000fe20000410000 */
[----:B------:R-:W2:Y:S01]  /*18cf0*/  LDL.LU R167, [R1+0x1c] ;  /* 0x00001c0001a77983 */ /* 0x000ea20000300800 */
[----:B------:R-:W-:Y:S02]  /*18d00*/  IMAD.MOV.U32 R164, RZ, RZ, R92 ;  /* 0x000000ffffa47224 */ /* 0x000fe400078e005c */
[--C-:B------:R-:W-:Y:S03]  /*18d10*/  FFMA.FTZ R92, R175, c[0x0][0x2d0], -R74.reuse ;  /* 0x0000b400af5c7a23 */ /* 0x100fe6000001084a */
[----:B------:R-:W-:Y:S01]  /*18d20*/  HMMA.16816.F32.BF16 R64, R76, R82, R64 ;  /* 0x000000524c40723c */ /* 0x000fe20000041840 */
[----:B------:R-:W-:Y:S03]  /*18d30*/  MUFU.EX2 R252, R92 ;  /* 0x0000005c00fc7308 */ /* 0x000fe60000000800 */
[--C-:B-1----:R-:W-:Y:S03]  /*18d40*/  FFMA.FTZ R80, R90, c[0x0][0x2d0], -R75.reuse ;  /* 0x0000b4005a507a23 */ /* 0x102fe6000001084b */
[----:B------:R-:W-:Y:S01]  /*18d50*/  F2FP.BF16.PACK_AB R76, R111, R126 ;  /* 0x0000007e6f4c723e */ /* 0x000fe200000010ff */
[----:B------:R-:W1:Y:S01]  /*18d60*/  LDSM.16.MT88.4 R88, [R212+0x900] ;  /* 0x00090000d458783b */ /* 0x000e620000004200 */
[----:B------:R-:W-:Y:S02]  /*18d70*/  F2FP.BF16.PACK_AB R77, R110, R125 ;  /* 0x0000007d6e4d723e */ /* 0x000fe400000010ff */
[----:B------:R1:W-:Y:S01]  /*18d80*/  MUFU.EX2 R138, R80 ;  /* 0x00000050008a7308 */ /* 0x0003e20000000800 */
[----:B------:R-:W-:Y:S02]  /*18d90*/  F2FP.BF16.PACK_AB R78, R106, R129 ;  /* 0x000000816a4e723e */ /* 0x000fe400000010ff */
[----:B------:R-:W-:Y:S02]  /*18da0*/  F2FP.BF16.PACK_AB R79, R107, R128 ;  /* 0x000000806b4f723e */ /* 0x000fe400000010ff */
[----:B------:R-:W-:Y:S02]  /*18db0*/  F2FP.BF16.PACK_AB R82, R109, R104 ;  /* 0x000000686d52723e */ /* 0x000fe400000010ff */
[----:B-----5:R-:W-:Y:S03]  /*18dc0*/  F2FP.BF16.PACK_AB R83, R139, R121 ;  /* 0x000000798b53723e */ /* 0x020fe600000010ff */
[-C--:B------:R-:W-:Y:S03]  /*18dd0*/  HMMA.16816.F32.BF16 R4, R76, R84.reuse, R4 ;  /* 0x000000544c04723c */ /* 0x080fe60000041804 */
[----:B-1----:R-:W-:Y:S04]  /*18de0*/  FFMA.FTZ R80, R94, c[0x0][0x2d0], -R74 ;  /* 0x0000b4005e507a23 */ /* 0x002fe8000001084a */
[----:B------:R1:W-:Y:S02]  /*18df0*/  MUFU.EX2 R130, R80 ;  /* 0x0000005000827308 */ /* 0x0003e40000000800 */
[----:B-1----:R-:W-:Y:S07]  /*18e00*/  F2FP.BF16.PACK_AB R80, R131, R124 ;  /* 0x0000007c8350723e */ /* 0x002fee00000010ff */
[C---:B------:R-:W-:Y:S07]  /*18e10*/  HMMA.16816.F32.BF16 R8, R80.reuse, R84, R8 ;  /* 0x000000545008723c */ /* 0x040fee0000041808 */
[--C-:B------:R-:W-:Y:S01]  /*18e20*/  FFMA.FTZ R84, R93, c[0x0][0x2d0], -R75.reuse ;  /* 0x0000b4005d547a23 */ /* 0x100fe2000001084b */
[-C--:B------:R-:W-:Y:S01]  /*18e30*/  HMMA.16816.F32.BF16 R12, R80, R86.reuse, R12 ;  /* 0x00000056500c723c */ /* 0x080fe2000004180c */
[----:B------:R-:W1:Y:S02]  /*18e40*/  LDSM.16.MT88.4 R92, [R210+0x900] ;  /* 0x00090000d25c783b */ /* 0x000e640000004200 */
[----:B------:R5:W-:Y:S05]  /*18e50*/  MUFU.EX2 R251, R84 ;  /* 0x0000005400fb7308 */ /* 0x000bea0000000800 */
[C---:B------:R-:W-:Y:S08]  /*18e60*/  HMMA.16816.F32.BF16 R16, R76.reuse, R86, R16 ;  /* 0x000000564c10723c */ /* 0x040ff00000041810 */
[-C--:B------:R-:W-:Y:S08]  /*18e70*/  HMMA.16816.F32.BF16 R20, R76, R88.reuse, R20 ;  /* 0x000000584c14723c */ /* 0x080ff00000041814 */
[C---:B------:R-:W-:Y:S04]  /*18e80*/  HMMA.16816.F32.BF16 R24, R80.reuse, R88, R24 ;  /* 0x000000585018723c */ /* 0x040fe80000041818 */
[----:B-----5:R-:W-:Y:S03]  /*18e90*/  FFMA.FTZ R84, R171, c[0x0][0x2d0], -R75 ;  /* 0x0000b400ab547a23 */ /* 0x020fe6000001084b */
[----:B------:R-:W-:Y:S01]  /*18ea0*/  FFMA.FTZ R88, R170, c[0x0][0x2d0], -R96 ;  /* 0x0000b400aa587a23 */ /* 0x000fe20000010860 */
[-C--:B------:R-:W-:Y:S01]  /*18eb0*/  HMMA.16816.F32.BF16 R28, R80, R90.reuse, R28 ;  /* 0x0000005a501c723c */ /* 0x080fe2000004181c */
[----:B------:R5:W-:Y:S07]  /*18ec0*/  MUFU.EX2 R143, R84 ;  /* 0x00000054008f7308 */ /* 0x000bee0000000800 */
[C---:B------:R-:W-:Y:S03]  /*18ed0*/  HMMA.16816.F32.BF16 R32, R76.reuse, R90, R32 ;  /* 0x0000005a4c20723c */ /* 0x040fe60000041820 */
[----:B------:R5:W-:Y:S01]  /*18ee0*/  MUFU.EX2 R141, R88 ;  /* 0x00000058008d7308 */ /* 0x000be20000000800 */
[----:B---3--:R-:W-:Y:S04]  /*18ef0*/  FFMA.FTZ R2, R2, R163, R164 ;  /* 0x000000a302027223 */ /* 0x008fe800000100a4 */
[-C--:B-1----:R-:W-:Y:S08]  /*18f00*/  HMMA.16816.F32.BF16 R36, R76, R92.reuse, R36 ;  /* 0x0000005c4c24723c */ /* 0x082ff00000041824 */
[C---:B------:R-:W-:Y:S04]  /*18f10*/  HMMA.16816.F32.BF16 R40, R80.reuse, R92, R40 ;  /* 0x0000005c5028723c */ /* 0x040fe80000041828 */
[----:B-----5:R-:W-:Y:S03]  /*18f20*/  FFMA.FTZ R84, R98, c[0x0][0x2d0], -R96 ;  /* 0x0000b40062547a23 */ /* 0x020fe60000010860 */
[--C-:B------:R-:W-:Y:S01]  /*18f30*/  FFMA.FTZ R92, R172, c[0x0][0x2d0], -R97.reuse ;  /* 0x0000b400ac5c7a23 */ /* 0x100fe20000010861 */
[-C--:B------:R-:W-:Y:S01]  /*18f40*/  HMMA.16816.F32.BF16 R44, R80, R94.reuse, R44 ;  /* 0x0000005e502c723c */ /* 0x080fe2000004182c */
[----:B------:R1:W-:Y:S03]  /*18f50*/  MUFU.EX2 R137, R84 ;  /* 0x0000005400897308 */ /* 0x0003e60000000800 */
[----:B------:R-:W-:Y:S04]  /*18f60*/  FFMA.FTZ R88, R177, c[0x0][0x2d0], -R74 ;  /* 0x0000b400b1587a23 */ /* 0x000fe8000001084a */
[C---:B------:R-:W-:Y:S03]  /*18f70*/  HMMA.16816.F32.BF16 R48, R76.reuse, R94, R48 ;  /* 0x0000005e4c30723c */ /* 0x040fe60000041830 */
[----:B------:R3:W-:Y:S10]  /*18f80*/  MUFU.EX2 R250, R88 ;  /* 0x0000005800fa7308 */ /* 0x0007f40000000800 */
[----:B------:R5:W-:Y:S01]  /*18f90*/  MUFU.EX2 R147, R92 ;  /* 0x0000005c00937308 */ /* 0x000be20000000800 */
[----:B-1----:R-:W-:Y:S09]  /*18fa0*/  FFMA.FTZ R84, R99, c[0x0][0x2d0], -R96 ;  /* 0x0000b40063547a23 */ /* 0x002ff20000010860 */
[----:B------:R1:W-:Y:S01]  /*18fb0*/  MUFU.EX2 R136, R84 ;  /* 0x0000005400887308 */ /* 0x0003e20000000800 */
[----:B---3--:R-:W-:Y:S09]  /*18fc0*/  FFMA.FTZ R88, R178, c[0x0][0x2d0], -R74 ;  /* 0x0000b400b2587a23 */ /* 0x008ff2000001084a */
[----:B------:R3:W-:Y:S01]  /*18fd0*/  MUFU.EX2 R249, R88 ;  /* 0x0000005800f97308 */ /* 0x0007e20000000800 */
[----:B-----5:R-:W-:Y:S09]  /*18fe0*/  FFMA.FTZ R92, R173, c[0x0][0x2d0], -R97 ;  /* 0x0000b400ad5c7a23 */ /* 0x020ff20000010861 */
[----:B------:R5:W-:Y:S01]  /*18ff0*/  MUFU.EX2 R146, R92 ;  /* 0x0000005c00927308 */ /* 0x000be20000000800 */
[----:B-1----:R-:W-:Y:S09]  /*19000*/  FFMA.FTZ R84, R168, c[0x0][0x2d0], -R96 ;  /* 0x0000b400a8547a23 */ /* 0x002ff20000010860 */
[----:B------:R1:W1:Y:S01]  /*19010*/  MUFU.EX2 R142, R84 ;  /* 0x00000054008e7308 */ /* 0x0002620000000800 */
[----:B---3--:R-:W-:Y:S09]  /*19020*/  FFMA.FTZ R88, R176, c[0x0][0x2d0], -R75 ;  /* 0x0000b400b0587a23 */ /* 0x008ff2000001084b */
[----:B------:R3:W-:Y:S01]  /*19030*/  MUFU.EX2 R248, R88 ;  /* 0x0000005800f87308 */ /* 0x0007e20000000800 */
[----:B-----5:R-:W-:Y:S09]  /*19040*/  FFMA.FTZ R92, R191, c[0x0][0x2d0], -R74 ;  /* 0x0000b400bf5c7a23 */ /* 0x020ff2000001084a */
[----:B------:R5:W-:Y:S01]  /*19050*/  MUFU.EX2 R239, R92 ;  /* 0x0000005c00ef7308 */ /* 0x000be20000000800 */
[----:B-1----:R-:W1:Y:S01]  /*19060*/  LDSM.16.MT88.4 R84, [R211+0x900] ;  /* 0x00090000d354783b */ /* 0x002e620000004200 */
[--C-:B---3--:R-:W-:Y:S08]  /*19070*/  FFMA.FTZ R88, R169, c[0x0][0x2d0], -R97.reuse ;  /* 0x0000b400a9587a23 */ /* 0x108ff00000010861 */
[----:B------:R3:W1:Y:S01]  /*19080*/  MUFU.EX2 R140, R88 ;  /* 0x00000058008c7308 */ /* 0x0006620000000800 */
[----:B-----5:R-:W-:Y:S08]  /*19090*/  LDSM.16.MT88.4 R92, [R210+0x1100] ;  /* 0x00110000d25c783b */ /* 0x020ff00000004200 */
[----:B---3--:R-:W3:Y:S01]  /*190a0*/  LDSM.16.MT88.4 R88, [R209+0x1100] ;  /* 0x00110000d158783b */ /* 0x008ee20000004200 */
[-C--:B-1----:R-:W-:Y:S08]  /*190b0*/  HMMA.16816.F32.BF16 R52, R76, R84.reuse, R52 ;  /* 0x000000544c34723c */ /* 0x082ff00000041834 */
[C---:B------:R-:W-:Y:S07]  /*190c0*/  HMMA.16816.F32.BF16 R56, R80.reuse, R84, R56 ;  /* 0x000000545038723c */ /* 0x040fee0000041838 */
[----:B------:R-:W-:Y:S01]  /*190d0*/  FFMA.FTZ R84, R174, c[0x0][0x2d0], -R97 ;  /* 0x0000b400ae547a23 */ /* 0x000fe20000010861 */
[-C--:B------:R-:W-:Y:S03]  /*190e0*/  HMMA.16816.F32.BF16 R60, R80, R86.reuse, R60 ;  /* 0x00000056503c723c */ /* 0x080fe6000004183c */
[----:B------:R1:W5:Y:S01]  /*190f0*/  MUFU.EX2 R247, R84 ;  /* 0x0000005400f77308 */ /* 0x0003620000000800 */
[----:B----4-:R-:W-:Y:S03]  /*19100*/  FFMA.FTZ R68, R68, R165, R166 ;  /* 0x000000a544447223 */ /* 0x010fe600000100a6 */
[----:B------:R-:W-:Y:S01]  /*19110*/  F2FP.BF16.PACK_AB R82, R141, R142 ;  /* 0x0000008e8d52723e */ /* 0x000fe200000010ff */
[----:B------:R-:W-:Y:S04]  /*19120*/  HMMA.16816.F32.BF16 R64, R76, R86, R64 ;  /* 0x000000564c40723c */ /* 0x000fe80000041840 */
[--C-:B------:R-:W-:Y:S01]  /*19130*/  FFMA.FTZ R80, R179, c[0x0][0x2d0], -R75.reuse ;  /* 0x0000b400b3507a23 */ /* 0x100fe2000001084b */
[----:B------:R-:W-:Y:S01]  /*19140*/  F2FP.BF16.PACK_AB R81, R147, R140 ;  /* 0x0000008c9351723e */ /* 0x000fe200000010ff */
[----:B------:R-:W-:Y:S01]  /*19150*/  FADD.FTZ R68, R161, R68 ;  /* 0x00000044a1447221 */ /* 0x000fe20000010000 */
[----:B------:R-:W-:Y:S01]  /*19160*/  F2FP.BF16.PACK_AB R76, R120, R113 ;  /* 0x00000071784c723e */ /* 0x000fe200000010ff */
[----:B------:R4:W-:Y:S01]  /*19170*/  MUFU.EX2 R145, R80 ;  /* 0x0000005000917308 */ /* 0x0009e20000000800 */
[----:B------:R-:W-:Y:S03]  /*19180*/  F2FP.BF16.PACK_AB R77, R138, R114 ;  /* 0x000000728a4d723e */ /* 0x000fe600000010ff */
[----:B------:R-:W-:Y:S02]  /*19190*/  F2FP.BF16.PACK_AB R78, R252, R130 ;  /* 0x00000082fc4e723e */ /* 0x000fe400000010ff */
[----:B------:R-:W-:Y:S01]  /*191a0*/  F2FP.BF16.PACK_AB R79, R143, R251 ;  /* 0x000000fb8f4f723e */ /* 0x000fe200000010ff */
[----:B-1----:R-:W1:Y:S01]  /*191b0*/  LDSM.16.MT88.4 R84, [R212+0x1100] ;  /* 0x00110000d454783b */ /* 0x002e620000004200 */
[----:B-----5:R-:W-:Y:S05]  /*191c0*/  F2FP.BF16.PACK_AB R83, R247, R146 ;  /* 0x00000092f753723e */ /* 0x020fea00000010ff */
[-C--:B---3--:R-:W-:Y:S03]  /*191d0*/  HMMA.16816.F32.BF16 R4, R76, R88.reuse, R4 ;  /* 0x000000584c04723c */ /* 0x088fe60000041804 */
[----:B----4-:R-:W-:Y:S04]  /*191e0*/  FFMA.FTZ R80, R189, c[0x0][0x2d0], -R74 ;  /* 0x0000b400bd507a23 */ /* 0x010fe8000001084a */
        /* <DEDUP_REMOVED lines=15> */
[-C--:B------:R-:W-:Y:S08]  /*192e0*/  HMMA.16816.F32.BF16 R36, R76, R92.reuse, R36 ;  /* 0x0000005c4c24723c */ /* 0x080ff00000041824 */
[C---:B------:R-:W-:Y:S04]  /*192f0*/  HMMA.16816.F32.BF16 R40, R80.reuse, R92, R40 ;  /* 0x0000005c5028723c */ /* 0x040fe80000041828 */
[--C-:B-1----:R-:W-:Y:S03]  /*19300*/  FFMA.FTZ R88, R180, c[0x0][0x2d0], -R96.reuse ;  /* 0x0000b400b4587a23 */ /* 0x102fe60000010860 */
[----:B------:R-:W-:Y:S01]  /*19310*/  FFMA.FTZ R92, R186, c[0x0][0x2d0], -R97 ;  /* 0x0000b400ba5c7a23 */ /* 0x000fe20000010861 */
[-C--:B------:R-:W-:Y:S01]  /*19320*/  HMMA.16816.F32.BF16 R44, R80, R94.reuse, R44 ;  /* 0x0000005e502c723c */ /* 0x080fe2000004182c */
[----:B------:R1:W-:Y:S03]  /*19330*/  MUFU.EX2 R144, R88 ;  /* 0x0000005800907308 */ /* 0x0003e60000000800 */
[--C-:B---3--:R-:W-:Y:S01]  /*19340*/  FFMA.FTZ R84, R185, c[0x0][0x2d0], -R96.reuse ;  /* 0x0000b400b9547a23 */ /* 0x108fe20000010860 */
[----:B------:R-:W-:Y:S03]  /*19350*/  MOV R186, R113 ;  /* 0x0000007100ba7202 */ /* 0x000fe60000000f00 */
[C---:B------:R-:W-:Y:S03]  /*19360*/  HMMA.16816.F32.BF16 R48, R76.reuse, R94, R48 ;  /* 0x0000005e4c30723c */ /* 0x040fe60000041830 */
[----:B------:R3:W4:Y:S10]  /*19370*/  MUFU.EX2 R185, R84 ;  /* 0x0000005400b97308 */ /* 0x0007340000000800 */
[----:B------:R5:W-:Y:S01]  /*19380*/  MUFU.EX2 R154, R92 ;  /* 0x0000005c009a7308 */ /* 0x000be20000000800 */
[----:B-1----:R-:W-:Y:S09]  /*19390*/  FFMA.FTZ R88, R181, c[0x0][0x2d0], -R96 ;  /* 0x0000b400b5587a23 */ /* 0x002ff20000010860 */
[----:B------:R1:W-:Y:S01]  /*193a0*/  MUFU.EX2 R189, R88 ;  /* 0x0000005800bd7308 */ /* 0x0003e20000000800 */
[----:B---3--:R-:W-:Y:S01]  /*193b0*/  FFMA.FTZ R84, R193, c[0x0][0x2d0], -R74 ;  /* 0x0000b400c1547a23 */ /* 0x008fe2000001084a */
[----:B------:R-:W-:Y:S08]  /*193c0*/  MOV R193, R100 ;  /* 0x0000006400c17202 */ /* 0x000ff00000000f00 */
[----:B------:R3:W-:Y:S01]  /*193d0*/  MUFU.EX2 R182, R84 ;  /* 0x0000005400b67308 */ /* 0x0007e20000000800 */
[----:B--2---:R-:W-:Y:S02]  /*193e0*/  FFMA.FTZ R69, R69, R167, R193 ;  /* 0x000000a745457223 */ /* 0x004fe400000100c1 */
[----:B------:R-:W-:Y:S01]  /*193f0*/  IMAD.MOV.U32 R193, RZ, RZ, R130 ;  /* 0x000000ffffc17224 */ /* 0x000fe200078e0082 */
[----:B------:R-:W-:Y:S01]  /*19400*/  MOV R130, R108 ;  /* 0x0000006c00827202 */ /* 0x000fe20000000f00 */
[----:B-----5:R-:W-:Y:S02]  /*19410*/  FFMA.FTZ R92, R188, c[0x0][0x2d0], -R97 ;  /* 0x0000b400bc5c7a23 */ /* 0x020fe40000010861 */
[----:B------:R-:W-:Y:S02]  /*19420*/  FADD.FTZ R69, R162, R69 ;  /* 0x00000045a2457221 */ /* 0x000fe40000010000 */
[----:B------:R-:W-:Y:S01]  /*19430*/  IMAD.MOV.U32 R188, RZ, RZ, R109 ;  /* 0x000000ffffbc7224 */ /* 0x000fe200078e006d */
[----:B------:R2:W-:Y:S01]  /*19440*/  MUFU.EX2 R153, R92 ;  /* 0x0000005c00997308 */ /* 0x0005e20000000800 */
[----:B------:R-:W-:Y:S01]  /*19450*/  FADD.FTZ R69, R151, R69 ;  /* 0x0000004597457221 */ /* 0x000fe20000010000 */
[----:B-1----:R-:W1:Y:S01]  /*19460*/  LDSM.16.MT88.4 R88, [R211+0x1100] ;  /* 0x00110000d358783b */ /* 0x002e620000004200 */
[--C-:B---3--:R-:W-:Y:S01]  /*19470*/  FFMA.FTZ R84, R195, c[0x0][0x2d0], -R74.reuse ;  /* 0x0000b400c3547a23 */ /* 0x108fe2000001084a */
[----:B------:R-:W-:Y:S06]  /*19480*/  MOV R195, R120 ;  /* 0x0000007800c37202 */ /* 0x000fec0000000f00 */
[----:B------:R3:W-:Y:S01]  /*19490*/  MUFU.EX2 R184, R84 ;  /* 0x0000005400b87308 */ /* 0x0007e20000000800 */
[----:B--2---:R-:W-:Y:S01]  /*194a0*/  FFMA.FTZ R92, R231, c[0x0][0x2d0], -R74 ;  /* 0x0000b400e75c7a23 */ /* 0x004fe2000001084a */
[----:B------:R-:W-:Y:S08]  /*194b0*/  MOV R231, R104 ;  /* 0x0000006800e77202 */ /* 0x000ff00000000f00 */
[----:B------:R2:W-:Y:S01]  /*194c0*/  MUFU.EX2 R180, R92 ;  /* 0x0000005c00b47308 */ /* 0x0005e20000000800 */
[----:B---3--:R-:W-:Y:S01]  /*194d0*/  FFMA.FTZ R84, R192, c[0x0][0x2d0], -R75 ;  /* 0x0000b400c0547a23 */ /* 0x008fe2000001084b */
[-C--:B-1----:R-:W-:Y:S08]  /*194e0*/  HMMA.16816.F32.BF16 R52, R76, R88.reuse, R52 ;  /* 0x000000584c34723c */ /* 0x082ff00000041834 */
[----:B------:R1:W-:Y:S01]  /*194f0*/  MUFU.EX2 R181, R84 ;  /* 0x0000005400b57308 */ /* 0x0003e20000000800 */
[----:B------:R-:W-:Y:S01]  /*19500*/  IMAD.MOV.U32 R192, RZ, RZ, R121 ;  /* 0x000000ffffc07224 */ /* 0x000fe200078e0079 */
[C---:B------:R-:W-:Y:S01]  /*19510*/  HMMA.16816.F32.BF16 R56, R80.reuse, R88, R56 ;  /* 0x000000585038723c */ /* 0x040fe20000041838 */
[----:B--2---:R-:W-:Y:S06]  /*19520*/  LDSM.16.MT88.4 R92, [R210+0x1900] ;  /* 0x00190000d25c783b */ /* 0x004fec0000004200 */
[----:B------:R-:W-:Y:S01]  /*19530*/  FFMA.FTZ R88, R190, c[0x0][0x2d0], -R97 ;  /* 0x0000b400be587a23 */ /* 0x000fe20000010861 */
[-C--:B------:R-:W-:Y:S03]  /*19540*/  HMMA.16816.F32.BF16 R60, R80, R90.reuse, R60 ;  /* 0x0000005a503c723c */ /* 0x080fe6000004183c */
[----:B------:R2:W3:Y:S01]  /*19550*/  MUFU.EX2 R102, R88 ;  /* 0x0000005800667308 */ /* 0x0004e20000000800 */
[----:B------:R-:W-:Y:S03]  /*19560*/  MOV R190, R107 ;  /* 0x0000006b00be7202 */ /* 0x000fe60000000f00 */
[----:B------:R-:W-:Y:S01]  /*19570*/  FFMA.FTZ R80, R194, c[0x0][0x2d0], -R75 ;  /* 0x0000b400c2507a23 */ /* 0x000fe2000001084b */
[----:B------:R-:W-:Y:S04]  /*19580*/  HMMA.16816.F32.BF16 R64, R76, R90, R64 ;  /* 0x0000005a4c40723c */ /* 0x000fe80000041840 */
[----:B-1----:R-:W-:Y:S01]  /*19590*/  FFMA.FTZ R84, R183, c[0x0][0x2d0], -R97 ;  /* 0x0000b400b7547a23 */ /* 0x002fe20000010861 */
[----:B------:R1:W-:Y:S01]  /*195a0*/  MUFU.EX2 R159, R80 ;  /* 0x00000050009f7308 */ /* 0x0003e20000000800 */
[----:B----4-:R-:W-:Y:S01]  /*195b0*/  F2FP.BF16.PACK_AB R82, R185, R187 ;  /* 0x000000bbb952723e */ /* 0x010fe200000010ff */
[----:B------:R-:W-:Y:S01]  /*195c0*/  IMAD.MOV.U32 R194, RZ, RZ, R106 ;  /* 0x000000ffffc27224 */ /* 0x000fe200078e006a */
[----:B------:R-:W-:Y:S04]  /*195d0*/  F2FP.BF16.PACK_AB R76, R249, R250 ;  /* 0x000000faf94c723e */ /* 0x000fe800000010ff */
[----:B------:R-:W-:Y:S02]  /*195e0*/  F2FP.BF16.PACK_AB R77, R145, R248 ;  /* 0x000000f8914d723e */ /* 0x000fe400000010ff */
[----:B------:R-:W-:Y:S01]  /*195f0*/  F2FP.BF16.PACK_AB R78, R239, R246 ;  /* 0x000000f6ef4e723e */ /* 0x000fe200000010ff */
[----:B------:R4:W5:Y:S01]  /*19600*/  MUFU.EX2 R155, R84 ;  /* 0x00000054009b7308 */ /* 0x0009620000000800 */
[----:B------:R-:W-:Y:S02]  /*19610*/  F2FP.BF16.PACK_AB R79, R237, R191 ;  /* 0x000000bfed4f723e */ /* 0x000fe400000010ff */
[----:B------:R-:W-:Y:S01]  /*19620*/  MOV R183, R114 ;  /* 0x0000007200b77202 */ /* 0x000fe20000000f00 */
[----:B--2---:R-:W-:Y:S01]  /*19630*/  LDSM.16.MT88.4 R88, [R212+0x1900] ;  /* 0x00190000d458783b */ /* 0x004fe20000004200 */
[----:B---3--:R-:W-:Y:S01]  /*19640*/  F2FP.BF16.PACK_AB R83, R102, R153 ;  /* 0x000000996653723e */ /* 0x008fe200000010ff */
[----:B-1----:R-:W-:Y:S01]  /*19650*/  FFMA.FTZ R80, R230, c[0x0][0x2d0], -R74 ;  /* 0x0000b400e6507a23 */ /* 0x002fe2000001084a */
[----:B------:R-:W-:Y:S03]  /*19660*/  MOV R230, R105 ;  /* 0x0000006900e67202 */ /* 0x000fe60000000f00 */
[----:B------:R1:W-:Y:S02]  /*19670*/  MUFU.EX2 R158, R80 ;  /* 0x00000050009e7308 */ /* 0x0003e40000000800 */
[----:B----4-:R-:W2:Y:S01]  /*19680*/  LDSM.16.MT88.4 R84, [R209+0x1900] ;  /* 0x00190000d154783b */ /* 0x010ea20000004200 */
[----:B-----5:R-:W-:Y:S02]  /*19690*/  F2FP.BF16.PACK_AB R81, R154, R155 ;  /* 0x0000009b9a51723e */ /* 0x020fe400000010ff */
[----:B-1----:R-:W-:Y:S01]  /*196a0*/  F2FP.BF16.PACK_AB R80, R189, R144 ;  /* 0x00000090bd50723e */ /* 0x002fe200000010ff */
[-C--:B--2---:R-:W-:Y:S08]  /*196b0*/  HMMA.16816.F32.BF16 R4, R76, R84.reuse, R4 ;  /* 0x000000544c04723c */ /* 0x084ff00000041804 */
[C---:B------:R-:W-:Y:S07]  /*196c0*/  HMMA.16816.F32.BF16 R8, R80.reuse, R84, R8 ;  /* 0x000000545008723c */ /* 0x040fee0000041808 */
[--C-:B------:R-:W-:Y:S01]  /*196d0*/  FFMA.FTZ R84, R205, c[0x0][0x2d0], -R75.reuse ;  /* 0x0000b400cd547a23 */ /* 0x100fe2000001084b */
[-C--:B------:R-:W-:Y:S03]  /*196e0*/  HMMA.16816.F32.BF16 R12, R80, R86.reuse, R12 ;  /* 0x00000056500c723c */ /* 0x080fe6000004180c */
[----:B------:R1:W-:Y:S01]  /*196f0*/  MUFU.EX2 R157, R84 ;  /* 0x00000054009d7308 */ /* 0x0003e20000000800 */
[----:B------:R-:W-:Y:S04]  /*19700*/  MOV R205, R110 ;  /* 0x0000006e00cd7202 */ /* 0x000fe80000000f00 */
[C---:B------:R-:W-:Y:S08]  /*19710*/  HMMA.16816.F32.BF16 R16, R76.reuse, R86, R16 ;  /* 0x000000564c10723c */ /* 0x040ff00000041810 */
[-C--:B------:R-:W-:Y:S08]  /*19720*/  HMMA.16816.F32.BF16 R20, R76, R88.reuse, R20 ;  /* 0x000000584c14723c */ /* 0x080ff00000041814 */
[C---:B------:R-:W-:Y:S04]  /*19730*/  HMMA.16816.F32.BF16 R24, R80.reuse, R88, R24 ;  /* 0x000000585018723c */ /* 0x040fe80000041818 */
[----:B-1----:R-:W-:Y:S01]  /*19740*/  FFMA.FTZ R84, R228, c[0x0][0x2d0], -R75 ;  /* 0x0000b400e4547a23 */ /* 0x002fe2000001084b */
[----:B------:R-:W-:Y:S02]  /*19750*/  MOV R228, R111 ;  /* 0x0000006f00e47202 */ /* 0x000fe40000000f00 */
[----:B------:R-:W-:Y:S01]  /*19760*/  FFMA.FTZ R88, R204, c[0x0][0x2d0], -R96 ;  /* 0x0000b400cc587a23 */ /* 0x000fe20000010860 */
[-C--:B------:R-:W-:Y:S01]  /*19770*/  HMMA.16816.F32.BF16 R28, R80, R90.reuse, R28 ;  /* 0x0000005a501c723c */ /* 0x080fe2000004181c */
[----:B------:R1:W-:Y:S03]  /*19780*/  MUFU.EX2 R179, R84 ;  /* 0x0000005400b37308 */ /* 0x0003e60000000800 */
[----:B------:R-:W-:Y:S04]  /*19790*/  IMAD.MOV.U32 R204, RZ, RZ, R150 ;  /* 0x000000ffffcc7224 */ /* 0x000fe800078e0096 */
        /* <DEDUP_REMOVED lines=8> */
[----:B--2---:R-:W-:Y:S02]  /*19820*/  FFMA.FTZ R88, R232, c[0x0][0x2d0], -R74 ;  /* 0x0000b400e8587a23 */ /* 0x004fe4000001084a */
[--C-:B------:R-:W-:Y:S02]  /*19830*/  FFMA.FTZ R92, R202, c[0x0][0x2d0], -R97.reuse ;  /* 0x0000b400ca5c7a23 */ /* 0x100fe40000010861 */
[C---:B------:R-:W-:Y:S03]  /*19840*/  HMMA.16816.F32.BF16 R48, R76.reuse, R94, R48 ;  /* 0x0000005e4c30723c */ /* 0x040fe60000041830 */
[----:B------:R2:W-:Y:S10]  /*19850*/  MUFU.EX2 R175, R88 ;  /* 0x0000005800af7308 */ /* 0x0005f40000000800 */
[----:B------:R3:W-:Y:S01]  /*19860*/  MUFU.EX2 R101, R92 ;  /* 0x0000005c00657308 */ /* 0x0007e20000000800 */
[----:B-1----:R-:W-:Y:S01]  /*19870*/  FFMA.FTZ R84, R200, c[0x0][0x2d0], -R96 ;  /* 0x0000b400c8547a23 */ /* 0x002fe20000010860 */
[----:B------:R-:W-:Y:S08]  /*19880*/  MOV R200, R148 ;  /* 0x0000009400c87202 */ /* 0x000ff00000000f00 */
[----:B------:R1:W-:Y:S01]  /*19890*/  MUFU.EX2 R156, R84 ;  /* 0x00000054009c7308 */ /* 0x0003e20000000800 */
[----:B--2---:R-:W-:Y:S09]  /*198a0*/  FFMA.FTZ R88, R233, c[0x0][0x2d0], -R74 ;  /* 0x0000b400e9587a23 */ /* 0x004ff2000001084a */
[----:B------:R2:W4:Y:S01]  /*198b0*/  MUFU.EX2 R176, R88 ;  /* 0x0000005800b07308 */ /* 0x0005220000000800 */
[--C-:B---3--:R-:W-:Y:S09]  /*198c0*/  FFMA.FTZ R92, R203, c[0x0][0x2d0], -R97.reuse ;  /* 0x0000b400cb5c7a23 */ /* 0x108ff20000010861 */
[----:B------:R3:W-:Y:S01]  /*198d0*/  MUFU.EX2 R99, R92 ;  /* 0x0000005c00637308 */ /* 0x0007e20000000800 */
[----:B-1----:R-:W-:Y:S01]  /*198e0*/  FFMA.FTZ R84, R201, c[0x0][0x2d0], -R96 ;  /* 0x0000b400c9547a23 */ /* 0x002fe20000010860 */
[----:B------:R-:W-:Y:S02]  /*198f0*/  MOV R201, R149 ;  /* 0x0000009500c97202 */ /* 0x000fe40000000f00 */
[----:B------:R-:W-:Y:S06]  /*19900*/  LDSM.16.MT88.4 R148, [R210+0x2900] ;  /* 0x00290000d294783b */ /* 0x000fec0000004200 */
[----:B------:R1:W5:Y:S01]  /*19910*/  MUFU.EX2 R178, R84 ;  /* 0x0000005400b27308 */ /* 0x0003620000000800 */
[--C-:B--2---:R-:W-:Y:S01]  /*19920*/  FFMA.FTZ R88, R199, c[0x0][0x2d0], -R97.reuse ;  /* 0x0000b400c7587a23 */ /* 0x104fe20000010861 */
[----:B----4-:R-:W-:Y:S08]  /*19930*/  F2FP.BF16.PACK_AB R164, R176, R175 ;  /* 0x000000afb0a4723e */ /* 0x010ff000000010ff */
[----:B------:R2:W4:Y:S01]  /*19940*/  MUFU.EX2 R100, R88 ;  /* 0x0000005800647308 */ /* 0x0005220000000800 */
[----:B---3--:R-:W-:Y:S09]  /*19950*/  FFMA.FTZ R92, R207, c[0x0][0x2d0], -R97 ;  /* 0x0000b400cf5c7a23 */ /* 0x008ff20000010861 */
[----:B------:R3:W3:Y:S01]  /*19960*/  MUFU.EX2 R98, R92 ;  /* 0x0000005c00627308 */ /* 0x0006e20000000800 */
[----:B-1----:R-:W1:Y:S08]  /*19970*/  LDSM.16.MT88.4 R84, [R211+0x1900] ;  /* 0x00190000d354783b */ /* 0x002e700000004200 */
[----:B--2---:R-:W2:Y:S08]  /*19980*/  LDSM.16.MT88.4 R88, [R209+0x2100] ;  /* 0x00210000d158783b */ /* 0x004eb00000004200 */
[----:B---3--:R-:W3:Y:S01]  /*19990*/  LDSM.16.MT88.4 R92, [R212+0x2100] ;  /* 0x00210000d45c783b */ /* 0x008ee20000004200 */
[-C--:B-1----:R-:W-:Y:S08]  /*199a0*/  HMMA.16816.F32.BF16 R52, R76, R84.reuse, R52 ;  /* 0x000000544c34723c */ /* 0x082ff00000041834 */
[C---:B------:R-:W-:Y:S07]  /*199b0*/  HMMA.16816.F32.BF16 R56, R80.reuse, R84, R56 ;  /* 0x000000545038723c */ /* 0x040fee0000041838 */
[--C-:B------:R-:W-:Y:S01]  /*199c0*/  FFMA.FTZ R84, R245, c[0x0][0x2d0], -R74.reuse ;  /* 0x0000b400f5547a23 */ /* 0x100fe2000001084a */
[-C--:B------:R-:W-:Y:S03]  /*199d0*/  HMMA.16816.F32.BF16 R60, R80, R86.reuse, R60 ;  /* 0x00000056503c723c */ /* 0x080fe6000004183c */
[----:B------:R1:W-:Y:S01]  /*199e0*/  MUFU.EX2 R172, R84 ;  /* 0x0000005400ac7308 */ /* 0x0003e20000000800 */
[----:B------:R-:W-:Y:S03]  /*199f0*/  FFMA.FTZ R74, R244, c[0x0][0x2d0], -R74 ;  /* 0x0000b400f44a7a23 */ /* 0x000fe6000001084a */
[--C-:B------:R-:W-:Y:S01]  /*19a00*/  FFMA.FTZ R80, R234, c[0x0][0x2d0], -R75.reuse ;  /* 0x0000b400ea507a23 */ /* 0x100fe2000001084b */
[----:B------:R-:W-:Y:S04]  /*19a10*/  HMMA.16816.F32.BF16 R64, R76, R86, R64 ;  /* 0x000000564c40723c */ /* 0x000fe80000041840 */
[----:B-----5:R-:W-:Y:S01]  /*19a20*/  F2FP.BF16.PACK_AB R82, R177, R178 ;  /* 0x000000b2b152723e */ /* 0x020fe200000010ff */
[----:B------:R5:W-:Y:S01]  /*19a30*/  MUFU.EX2 R174, R80 ;  /* 0x0000005000ae7308 */ /* 0x000be20000000800 */
[----:B----4-:R-:W-:Y:S02]  /*19a40*/  F2FP.BF16.PACK_AB R81, R101, R100 ;  /* 0x000000646551723e */ /* 0x010fe400000010ff */
[----:B------:R-:W-:Y:S04]  /*19a50*/  F2FP.BF16.PACK_AB R76, R184, R182 ;  /* 0x000000b6b84c723e */ /* 0x000fe800000010ff */
[----:B------:R-:W-:Y:S02]  /*19a60*/  F2FP.BF16.PACK_AB R77, R159, R181 ;  /* 0x000000b59f4d723e */ /* 0x000fe400000010ff */
[----:B------:R-:W-:Y:S01]  /*19a70*/  F2FP.BF16.PACK_AB R78, R180, R158 ;  /* 0x0000009eb44e723e */ /* 0x000fe200000010ff */
[----:B------:R4:W3:Y:S01]  /*19a80*/  MUFU.EX2 R171, R74 ;  /* 0x0000004a00ab7308 */ /* 0x0008e20000000800 */
[----:B------:R-:W-:Y:S02]  /*19a90*/  F2FP.BF16.PACK_AB R79, R179, R157 ;  /* 0x0000009db34f723e */ /* 0x000fe400000010ff */
[----:B------:R-:W-:Y:S01]  /*19aa0*/  F2FP.BF16.PACK_AB R83, R98, R99 ;  /* 0x000000636253723e */ /* 0x000fe200000010ff */
[----:B-1----:R-:W1:Y:S04]  /*19ab0*/  LDSM.16.MT88.4 R84, [R210+0x2100] ;  /* 0x00210000d254783b */ /* 0x002e680000004200 */
[-C--:B--2---:R-:W-:Y:S03]  /*19ac0*/  HMMA.16816.F32.BF16 R4, R76, R88.reuse, R4 ;  /* 0x000000584c04723c */ /* 0x084fe60000041804 */
[--C-:B-----5:R-:W-:Y:S04]  /*19ad0*/  FFMA.FTZ R80, R235, c[0x0][0x2d0], -R75.reuse ;  /* 0x0000b400eb507a23 */ /* 0x120fe8000001084b */
[----:B------:R2:W5:Y:S01]  /*19ae0*/  MUFU.EX2 R173, R80 ;  /* 0x0000005000ad7308 */ /* 0x0005620000000800 */
[--C-:B----4-:R-:W-:Y:S01]  /*19af0*/  FFMA.FTZ R74, R242, c[0x0][0x2d0], -R75.reuse ;  /* 0x0000b400f24a7a23 */ /* 0x110fe2000001084b */
[----:B---3--:R-:W-:Y:S03]  /*19b00*/  F2FP.BF16.PACK_AB R166, R171, R172 ;  /* 0x000000acaba6723e */ /* 0x008fe600000010ff */
[----:B------:R-:W-:Y:S05]  /*19b10*/  FFMA.FTZ R75, R243, c[0x0][0x2d0], -R75 ;  /* 0x0000b400f34b7a23 */ /* 0x000fea000001084b */
[----:B------:R3:W-:Y:S10]  /*19b20*/  MUFU.EX2 R170, R74 ;  /* 0x0000004a00aa7308 */ /* 0x0007f40000000800 */
[----:B------:R-:W4:Y:S01]  /*19b30*/  MUFU.EX2 R169, R75 ;  /* 0x0000004b00a97308 */ /* 0x000f220000000800 */
[----:B--2---:R-:W-:Y:S02]  /*19b40*/  F2FP.BF16.PACK_AB R80, R156, R152 ;  /* 0x000000989c50723e */ /* 0x004fe400000010ff */
[----:B-----5:R-:W-:Y:S05]  /*19b50*/  F2FP.BF16.PACK_AB R165, R173, R174 ;  /* 0x000000aeada5723e */ /* 0x020fea00000010ff */
[C---:B------:R-:W-:Y:S04]  /*19b60*/  HMMA.16816.F32.BF16 R8, R80.reuse, R88, R8 ;  /* 0x000000585008723c */ /* 0x040fe80000041808 */
[--C-:B---3--:R-:W-:Y:S04]  /*19b70*/  FFMA.FTZ R74, R236, c[0x0][0x2d0], -R96.reuse ;  /* 0x0000b400ec4a7a23 */ /* 0x108fe80000010860 */
[-C--:B------:R-:W-:Y:S01]  /*19b80*/  HMMA.16816.F32.BF16 R12, R80, R90.reuse, R12 ;  /* 0x0000005a500c723c */ /* 0x080fe2000004180c */
[----:B------:R2:W-:Y:S03]  /*19b90*/  MUFU.EX2 R168, R74 ;  /* 0x0000004a00a87308 */ /* 0x0005e60000000800 */
[----:B----4-:R-:W-:Y:S04]  /*19ba0*/  F2FP.BF16.PACK_AB R167, R169, R170 ;  /* 0x000000aaa9a7723e */ /* 0x010fe800000010ff */
[C---:B------:R-:W-:Y:S01]  /*19bb0*/  HMMA.16816.F32.BF16 R16, R76.reuse, R90, R16 ;  /* 0x0000005a4c10723c */ /* 0x040fe20000041810 */
[----:B------:R-:W3:Y:S07]  /*19bc0*/  LDSM.16.MT88.4 R88, [R211+0x2100] ;  /* 0x00210000d358783b */ /* 0x000eee0000004200 */
        /* <DEDUP_REMOVED lines=8> */
[--C-:B--2---:R-:W-:Y:S02]  /*19c50*/  FFMA.FTZ R74, R240, c[0x0][0x2d0], -R96.reuse ;  /* 0x0000b400f04a7a23 */ /* 0x104fe40000010860 */
[----:B------:R-:W-:Y:S02]  /*19c60*/  FFMA.FTZ R96, R241, c[0x0][0x2d0], -R96 ;  /* 0x0000b400f1607a23 */ /* 0x000fe40000010860 */
[----:B------:R1:W-:Y:S01]  /*19c70*/  MUFU.EX2 R93, R74 ;  /* 0x0000004a005d7308 */ /* 0x0003e20000000800 */
[-C--:B------:R-:W-:Y:S08]  /*19c80*/  HMMA.16816.F32.BF16 R44, R80, R86.reuse, R44 ;  /* 0x00000056502c723c */ /* 0x080ff0000004182c */
[C---:B------:R-:W-:Y:S01]  /*19c90*/  HMMA.16816.F32.BF16 R48, R76.reuse, R86, R48 ;  /* 0x000000564c30723c */ /* 0x040fe20000041830 */
[----:B------:R-:W2:Y:S07]  /*19ca0*/  MUFU.EX2 R96, R96 ;  /* 0x0000006000607308 */ /* 0x000eae0000000800 */
[-C--:B---3--:R-:W-:Y:S04]  /*19cb0*/  HMMA.16816.F32.BF16 R52, R76, R88.reuse, R52 ;  /* 0x000000584c34723c */ /* 0x088fe80000041834 */
[--C-:B-1----:R-:W-:Y:S04]  /*19cc0*/  FFMA.FTZ R74, R229, c[0x0][0x2d0], -R97.reuse ;  /* 0x0000b400e54a7a23 */ /* 0x102fe80000010861 */
[C---:B------:R-:W-:Y:S01]  /*19cd0*/  HMMA.16816.F32.BF16 R56, R80.reuse, R88, R56 ;  /* 0x000000585038723c */ /* 0x040fe20000041838 */
[----:B------:R1:W-:Y:S07]  /*19ce0*/  MUFU.EX2 R75, R74 ;  /* 0x0000004a004b7308 */ /* 0x0003ee0000000800 */
[-C--:B------:R-:W-:Y:S04]  /*19cf0*/  HMMA.16816.F32.BF16 R60, R80, R90.reuse, R60 ;  /* 0x0000005a503c723c */ /* 0x080fe8000004183c */
[----:B--2---:R-:W-:Y:S04]  /*19d00*/  F2FP.BF16.PACK_AB R162, R96, R93 ;  /* 0x0000005d60a2723e */ /* 0x004fe800000010ff */
[----:B------:R-:W-:Y:S08]  /*19d10*/  HMMA.16816.F32.BF16 R64, R76, R90, R64 ;  /* 0x0000005a4c40723c */ /* 0x000ff00000041840 */
[-C--:B------:R-:W-:Y:S05]  /*19d20*/  HMMA.16816.F32.BF16 R104, R164, R116.reuse, R4 ;  /* 0x00000074a468723c */ /* 0x080fea0000041804 */
[----:B-1----:R-:W-:Y:S02]  /*19d30*/  FFMA.FTZ R74, R206, c[0x0][0x2d0], -R97 ;  /* 0x0000b400ce4a7a23 */ /* 0x002fe40000010861 */
[----:B------:R-:W-:Y:S02]  /*19d40*/  FADD.FTZ R4, R204, R69 ;  /* 0x00000045cc047221 */ /* 0x000fe40000010000 */
[----:B------:R1:W2:Y:S03]  /*19d50*/  MUFU.EX2 R84, R74 ;  /* 0x0000004a00547308 */ /* 0x0002a60000000800 */
[----:B------:R-:W-:Y:S02]  /*19d60*/  FADD.FTZ R6, R126, R4 ;  /* 0x000000047e067221 */ /* 0x000fe40000010000 */
[--C-:B-1----:R-:W-:Y:S01]  /*19d70*/  FFMA.FTZ R74, R197, c[0x0][0x2d0], -R97.reuse ;  /* 0x0000b400c54a7a23 */ /* 0x102fe20000010861 */
[----:B--2---:R-:W-:Y:S01]  /*19d80*/  F2FP.BF16.PACK_AB R161, R84, R75 ;  /* 0x0000004b54a1723e */ /* 0x004fe200000010ff */
[----:B------:R-:W-:Y:S02]  /*19d90*/  FFMA.FTZ R97, R73, c[0x0][0x2d0], -R97 ;  /* 0x0000b40049617a23 */ /* 0x000fe40000010861 */
[----:B------:R-:W-:Y:S01]  /*19da0*/  FADD.FTZ R73, R160, R2 ;  /* 0x00000002a0497221 */ /* 0x000fe20000010000 */
[----:B------:R-:W-:Y:S01]  /*19db0*/  F2FP.BF16.PACK_AB R160, R92, R168 ;  /* 0x000000a85ca0723e */ /* 0x000fe200000010ff */
[----:B------:R-:W-:Y:S01]  /*19dc0*/  FADD.FTZ R2, R123, R68 ;  /* 0x000000447b027221 */ /* 0x000fe20000010000 */
[----:B------:R-:W-:Y:S01]  /*19dd0*/  MUFU.EX2 R74, R74 ;  /* 0x0000004a004a7308 */ /* 0x000fe20000000800 */
[----:B------:R-:W-:Y:S02]  /*19de0*/  FFMA.FTZ R68, R0, R115, R196 ;  /* 0x0000007300447223 */ /* 0x000fe400000100c4 */
[----:B------:R-:W-:Y:S02]  /*19df0*/  FADD.FTZ R0, R122, R73 ;  /* 0x000000497a007221 */ /* 0x000fe40000010000 */
[----:B------:R-:W-:Y:S02]  /*19e00*/  FADD.FTZ R2, R201, R2 ;  /* 0x00000002c9027221 */ /* 0x000fe40000010000 */
[----:B------:R-:W-:Y:S02]  /*19e10*/  FADD.FTZ R0, R200, R0 ;  /* 0x00000000c8007221 */ /* 0x000fe40000010000 */
[----:B------:R-:W-:Y:S01]  /*19e20*/  FADD.FTZ R5, R125, R2 ;  /* 0x000000027d057221 */ /* 0x000fe20000010000 */
[----:B------:R-:W1:Y:S01]  /*19e30*/  MUFU.EX2 R97, R97 ;  /* 0x0000006100617308 */ /* 0x000e620000000800 */
        /* <DEDUP_REMOVED lines=8> */
[----:B-1----:R-:W-:Y:S07]  /*19ec0*/  F2FP.BF16.PACK_AB R163, R97, R74 ;  /* 0x0000004a61a3723e */ /* 0x002fee00000010ff */
[C---:B------:R-:W-:Y:S07]  /*19ed0*/  HMMA.16816.F32.BF16 R108, R160.reuse, R116, R8 ;  /* 0x00000074a06c723c */ /* 0x040fee0000041808 */
[----:B------:R-:W-:Y:S01]  /*19ee0*/  FADD.FTZ R8, R127, R68 ;  /* 0x000000447f087221 */ /* 0x000fe20000010000 */
[-C--:B------:R-:W-:Y:S01]  /*19ef0*/  HMMA.16816.F32.BF16 R112, R160, R118.reuse, R12 ;  /* 0x00000076a070723c */ /* 0x080fe2000004180c */
[----:B------:R-:W2:Y:S03]  /*19f00*/  LDL R13, [R1+0xc] ;  /* 0x00000c00010d7983 */ /* 0x000ea60000100800 */
[----:B------:R-:W-:Y:S02]  /*19f10*/  FADD.FTZ R4, R198, R8 ;  /* 0x00000008c6047221 */ /* 0x000fe40000010000 */
[----:B------:R-:W-:Y:S02]  /*19f20*/  FADD.FTZ R10, R190, R5 ;  /* 0x00000005be0a7221 */ /* 0x000fe40000010000 */
[----:B------:R-:W-:Y:S01]  /*19f30*/  FADD.FTZ R4, R130, R4 ;  /* 0x0000000482047221 */ /* 0x000fe20000010000 */
[C---:B------:R-:W-:Y:S04]  /*19f40*/  HMMA.16816.F32.BF16 R116, R164.reuse, R118, R16 ;  /* 0x00000076a474723c */ /* 0x040fe80000041810 */
[----:B------:R-:W-:Y:S02]  /*19f50*/  FADD.FTZ R4, R230, R4 ;  /* 0x00000004e6047221 */ /* 0x000fe40000010000 */
[----:B------:R-:W-:Y:S02]  /*19f60*/  FADD.FTZ R8, R188, R2 ;  /* 0x00000002bc087221 */ /* 0x000fe40000010000 */
[----:B------:R-:W-:Y:S01]  /*19f70*/  FADD.FTZ R11, R103, R4 ;  /* 0x00000004670b7221 */ /* 0x000fe20000010000 */
[-C--:B------:R-:W-:Y:S01]  /*19f80*/  HMMA.16816.F32.BF16 R120, R164, R132.reuse, R20 ;  /* 0x00000084a478723c */ /* 0x080fe20000041814 */
[----:B------:R-:W1:Y:S02]  /*19f90*/  LDSM.16.MT88.4 R4, [R211+0x2900] ;  /* 0x00290000d304783b */ /* 0x000e640000004200 */
[----:B------:R-:W-:Y:S01]  /*19fa0*/  FADD.FTZ R9, R186, R0 ;  /* 0x00000000ba097221 */ /* 0x000fe20000010000 */
[----:B------:R-:W-:Y:S01]  /*19fb0*/  MOV R103, R3 ;  /* 0x0000000300677202 */ /* 0x000fe20000000f00 */
        /* <DEDUP_REMOVED lines=83> */
[C---:B--2---:R-:W-:Y:S02]  /*1a4f0*/  ISETP.GT.AND P0, PT, R226.reuse, R13, PT ;  /* 0x0000000de200720c */ /* 0x044fe40003f04270 */
[----:B------:R-:W-:Y:S11]  /*1a500*/  IADD3 R226, R226, -0x1, RZ ;  /* 0xffffffffe2e27810 */ /* 0x000ff60007ffe0ff */
[----:B-1----:R-:W-:-:S05]  /*1a510*/  @P0 BRA `(.L_x_455) ;  /* 0xffff97d000000947 */ /* 0x002fca000383ffff */
.L_x_438:
[----:B-1----:R-:W2:Y:S04]  /*1a520*/  LDL R4, [R1+0x30] ;  /* 0x0000300001047983 */ /* 0x002ea80000100800 */
[----:B------:R-:W3:Y:S01]  /*1a530*/  LDL R2, [R1+0x2c] ;  /* 0x00002c0001027983 */ /* 0x000ee20000100800 */
[----:B------:R-:W-:-:S02]  /*1a540*/  IMAD.MOV.U32 R0, RZ, RZ, c[0x0][0x2c4] ;  /* 0x0000b100ff007624 */ /* 0x000fc400078e00ff */
[----:B------:R-:W-:-:S03]  /*1a550*/  IMAD.MOV.U32 R5, RZ, RZ, c[0x0][0x32c] ;  /* 0x0000cb00ff057624 */ /* 0x000fc600078e00ff */
[----:B------:R-:W-:Y:S02]  /*1a560*/  ISETP.NE.AND P1, PT, R0, 0x1, PT ;  /* 0x000000010000780c */ /* 0x000fe40003f25270 */
[----:B------:R-:W1:Y:S01]  /*1a570*/  S2R R0, SR_CTAID.X ;  /* 0x0000000000007919 */ /* 0x000e620000002500 */
[----:B------:R-:W-:Y:S02]  /*1a580*/  ISETP.GE.AND P0, PT, R5, 0x1, PT ;  /* 0x000000010500780c */ /* 0x000fe40003f06270 */
[----:B-1----:R-:W-:Y:S01]  /*1a590*/  LEA R0, R0, 0x7f, 0x7 ;  /* 0x0000007f00007811 */ /* 0x002fe200078e38ff */
[----:B--2---:R-:W-:-:S07]  /*1a5a0*/  IMAD.MOV.U32 R6, RZ, RZ, R4 ;  /* 0x000000ffff067224 */ /* 0x004fce00078e0004 */
[----:B------:R-:W-:Y:S01]  /*1a5b0*/  @P1 IMAD.HI.U32 R4, R0, c[0x0][0x2c8], RZ ;  /* 0x0000b20000041a27 */ /* 0x000fe200078e00ff */
[----:B---3--:R-:W-:-:S04]  /*1a5c0*/  IADD3 R2, R2, 0x1, -R6 ;  /* 0x0000000102027810 */ /* 0x008fc80007ffe806 */
[----:B------:R-:W-:-:S05]  /*1a5d0*/  @P1 SHF.R.U32.HI R0, RZ, c[0x0][0x2cc], R4 ;  /* 0x0000b300ff001a19 */ /* 0x000fca0000011604 */
[----:B------:R-:W-:-:S05]  /*1a5e0*/  IMAD.IADD R0, R0, 0x1, R2 ;  /* 0x0000000100007824 */ /* 0x000fca00078e0202 */
        /* <DEDUP_REMOVED lines=11> */
.L_x_457:
[----:B------:R-:W-:-:S04]  /*1a6a0*/  MOV R4, c[0x0][0x32c] ;  /* 0x0000cb0000047a02 */ /* 0x000fc80000000f00 */
[----:B------:R-:W-:-:S13]  /*1a6b0*/  ISETP.NE.AND P0, PT, R4, 0x1, PT ;  /* 0x000000010400780c */ /* 0x000fda0003f05270 */
[----:B------:R-:W-:-:S05]  /*1a6c0*/  @P0 IMAD.HI.U32 R4, R0, c[0x0][0x330], RZ ;  /* 0x0000cc0000040a27 */ /* 0x000fca00078e00ff */
[----:B------:R-:W-:-:S05]  /*1a6d0*/  @P0 SHF.R.U32.HI R0, RZ, c[0x0][0x334], R4 ;  /* 0x0000cd00ff000a19 */ /* 0x000fca0000011604 */
.L_x_458:
[----:B------:R-:W-:-:S05]  /*1a6e0*/  IMAD R0, R0, c[0x0][0x32c], RZ ;  /* 0x0000cb0000007a24 */ /* 0x000fca00078e02ff */
[----:B------:R-:W-:-:S03]  /*1a6f0*/  IMNMX R2, R2, R0, !PT ;  /* 0x0000000002027217 */ /* 0x000fc60007800200 */
.L_x_456:
[----:B------:R-:W2:Y:S01]  /*1a700*/  LDL R4, [R1+0x18] ;  /* 0x0000180001047983 */ /* 0x000ea20000100800 */
[----:B------:R-:W-:-:S05]  /*1a710*/  IADD3 R2, R2, 0x5f, RZ ;  /* 0x0000005f02027810 */ /* 0x000fca0007ffe0ff */
[----:B------:R-:W-:-:S05]  /*1a720*/  IMAD.HI R2, R2, 0x2aaaaaab, RZ ;  /* 0x2aaaaaab02027827 */ /* 0x000fca00078e02ff */
[----:B------:R-:W-:-:S04]  /*1a730*/  SHF.R.U32.HI R0, RZ, 0x1f, R2 ;  /* 0x0000001fff007819 */ /* 0x000fc80000011602 */
[----:B------:R-:W-:-:S04]  /*1a740*/  LEA.HI.SX32 R0, R2, R0, 0x1c ;  /* 0x0000000002007211 */ /* 0x000fc800078fe2ff */
[----:B--2---:R-:W-:-:S04]  /*1a750*/  IMNMX R4, R4, R0, !PT ;  /* 0x0000000004047217 */ /* 0x004fc80007800200 */
[----:B------:R-:W-:Y:S01]  /*1a760*/  ISETP.GE.AND P0, PT, R226, R4, PT ;  /* 0x00000004e200720c */ /* 0x000fe20003f06270 */
[----:B------:R1:W-:-:S12]  /*1a770*/  STL [R1+0x38], R4 ;  /* 0x0000380401007387 */ /* 0x0003d80000100800 */
[----:B------:R-:W-:Y:S05]  /*1a780*/  @!P0 BRA `(.L_x_459) ;  /* 0x000048b000008947 */ /* 0x000fea0003800000 */
[----:B------:R-:W-:Y:S01]  /*1a790*/  MOV R100, R71 ;  /* 0x0000004700647202 */ /* 0x000fe20000000f00 */
[----:B------:R-:W-:Y:S01]  /*1a7a0*/  IMAD.MOV.U32 R102, RZ, RZ, R3 ;  /* 0x000000ffff667224 */ /* 0x000fe200078e0003 */
[----:B------:R-:W-:Y:S01]  /*1a7b0*/  MOV R2, R72 ;  /* 0x0000004800027202 */ /* 0x000fe20000000f00 */
[----:B------:R-:W-:Y:S01]  /*1a7c0*/  IMAD.MOV.U32 R225, RZ, RZ, R226 ;  /* 0x000000ffffe17224 */ /* 0x000fe200078e00e2 */
[----:B------:R-:W-:Y:S02]  /*1a7d0*/  MOV R101, R70 ;  /* 0x0000004600657202 */ /* 0x000fe40000000f00 */
.L_x_460:
[----:B--2---:R-:W2:Y:S01]  /*1a7e0*/  LDL R226, [R1+0x18] ;  /* 0x0000180001e27983 */ /* 0x004ea20000100800 */
[----:B------:R-:W-:Y:S04]  /*1a7f0*/  DEPBAR.LE SB0, 0x0 ;  /* 0x000080000000791a */ /* 0x000fe80000000000 */
[----:B------:R-:W-:Y:S01]  /*1a800*/  BAR.SYNC.DEFER_BLOCKING 0x0 ;  /* 0x0000000000007b1d */ /* 0x000fe20000010000 */
[----:B------:R-:W-:Y:S02]  /*1a810*/  MOV R103, 0x5 ;  /* 0x0000000500677802 */ /* 0x000fe40000000f00 */
[----:B------:R-:W-:Y:S04]  /*1a820*/  MOV R3, c[0x0][0x208] ;  /* 0x0000820000037a02 */ /* 0x000fe80000000f00 */
[----:B------:R-:W-:Y:S01]  /*1a830*/  SHF.L.U64.HI R3, R3, R103, c[0x0][0x20c] ;  /* 0x0000830003037619 */ /* 0x000fe20000010267 */
[----:B-----5:R-:W-:Y:S08]  /*1a840*/  LDSM.16.M88.4 R96, [R215+0x6100] ;  /* 0x00610000d760783b */ /* 0x020ff00000000200 */
[----:B------:R-:W3:Y:S08]  /*1a850*/  LDSM.16.M88.4 R16, [R208+0x3100] ;  /* 0x00310000d010783b */ /* 0x000ef00000000200 */
[----:B------:R-:W4:Y:S06]  /*1a860*/  LDL.64 R198, [R1+0x50] ;  /* 0x0000500001c67983 */ /* 0x000f2c0000100a00 */
[----:B------:R-:W4:Y:S06]  /*1a870*/  LDL.64 R196, [R1+0x58] ;  /* 0x0000580001c47983 */ /* 0x000f2c0000100a00 */
        /* <DEDUP_REMOVED lines=9> */
[----:B------:R-:W2:Y:S08]  /*1a910*/  LDSM.16.M88.4 R184, [R224] ;  /* 0x00000000e0b8783b */ /* 0x000eb00000000200 */
[----:B------:R-:W2:Y:S08]  /*1a920*/  LDSM.16.M88.4 R188, [R223] ;  /* 0x00000000dfbc783b */ /* 0x000eb00000000200 */
[----:B------:R-:W-:Y:S04]  /*1a930*/  STL [R1+0x68], R215 ;  /* 0x000068d701007387 */ /* 0x000fe80000100800 */
[----:B------:R-:W-:Y:S04]  /*1a940*/  STL [R1+0x6c], R208 ;  /* 0x00006cd001007387 */ /* 0x000fe80000100800 */
[----:B------:R-:W-:Y:S04]  /*1a950*/  STL [R1+0x70], R219 ;  /* 0x000070db01007387 */ /* 0x000fe80000100800 */
[----:B------:R-:W-:Y:S01]  /*1a960*/  STL [R1+0x74], R218 ;  /* 0x000074da01007387 */ /* 0x000fe20000100800 */
[-C--:B-1-3--:R-:W-:Y:S08]  /*1a970*/  HMMA.16816.F32.BF16 R4, R96, R16.reuse, RZ ;  /* 0x000000106004723c */ /* 0x08aff000000418ff */
        /* <DEDUP_REMOVED lines=16> */
[C---:B------:R-:W-:Y:S02]  /*1aa80*/  HMMA.16816.F32.BF16 R72, R92.reuse, R80, RZ ;  /* 0x000000505c48723c */ /* 0x040fe400000418ff */
[----:B--2---:R-:W-:Y:S06]  /*1aa90*/  ISETP.GT.AND P0, PT, R226, R225, PT ;  /* 0x000000e1e200720c */ /* 0x004fec0003f04270 */
[-C--:B------:R-:W-:Y:S08]  /*1aaa0*/  HMMA.16816.F32.BF16 R76, R92, R82.reuse, RZ ;  /* 0x000000525c4c723c */ /* 0x080ff000000418ff */
[C---:B------:R-:W-:Y:S04]  /*1aab0*/  HMMA.16816.F32.BF16 R80, R96.reuse, R82, RZ ;  /* 0x000000526050723c */ /* 0x040fe800000418ff */
[----:B------:R-:W-:Y:S04]  /*1aac0*/  @!P0 SHF.R.S32.HI R0, RZ, 0x1f, R225 ;  /* 0x0000001fff008819 */ /* 0x000fe800000114e1 */
[-C--:B------:R-:W-:Y:S01]  /*1aad0*/  HMMA.16816.F32.BF16 R84, R96, R168.reuse, RZ ;  /* 0x000000a86054723c */ /* 0x080fe200000418ff */
[----:B------:R-:W-:Y:S04]  /*1aae0*/  @!P0 IMAD R0, R0, c[0x0][0x208], RZ ;  /* 0x0000820000008a24 */ /* 0x000fe800078e02ff */
[C---:B------:R-:W-:Y:S03]  /*1aaf0*/  @!P0 IMAD R0, R225.reuse, c[0x0][0x20c], R0 ;  /* 0x00008300e1008a24 */ /* 0x040fe600078e0200 */
        /* <DEDUP_REMOVED lines=13> */
[----:B----4-:R-:W-:Y:S01]  /*1abd0*/  @!P0 MOV R185, R199 ;  /* 0x000000c700b98202 */ /* 0x010fe20000000f00 */
[-C--:B------:R-:W-:Y:S04]  /*1abe0*/  HMMA.16816.F32.BF16 R28, R180, R186.reuse, R28 ;  /* 0x000000bab41c723c */ /* 0x080fe8000004181c */
[----:B------:R-:W-:Y:S02]  /*1abf0*/  @!P0 MOV R184, R196 ;  /* 0x000000c400b88202 */ /* 0x000fe40000000f00 */
[----:B------:R-:W-:Y:S02]  /*1ac00*/  MOV R196, c[0x0][0x208] ;  /* 0x0000820000c47a02 */ /* 0x000fe40000000f00 */
[C---:B------:R-:W-:Y:S04]  /*1ac10*/  HMMA.16816.F32.BF16 R32, R172.reuse, R186, R32 ;  /* 0x000000baac20723c */ /* 0x040fe80000041820 */
[----:B------:R-:W-:Y:S01]  /*1ac20*/  @!P0 IMAD.WIDE.U32 R184, R176, 0x60, R184 ;  /* 0x00000060b0b88825 */ /* 0x000fe200078e00b8 */
[----:B------:R-:W-:Y:S01]  /*1ac30*/  SHF.L.U32 R196, R196, 0x5, RZ ;  /* 0x00000005c4c47819 */ /* 0x000fe200000006ff */
[----:B------:R-:W2:Y:S02]  /*1ac40*/  LDSM.16.M88.4 R176, [R221] ;  /* 0x00000000ddb0783b */ /* 0x000ea40000000200 */
[-C--:B------:R-:W-:Y:S04]  /*1ac50*/  HMMA.16816.F32.BF16 R36, R172, R188.reuse, R36 ;  /* 0x000000bcac24723c */ /* 0x080fe80000041824 */
[C---:B------:R-:W-:Y:S02]  /*1ac60*/  @!P0 LEA R194, P1, R184.reuse, c[0x0][0x1f8], 0x1 ;  /* 0x00007e00b8c28a11 */ /* 0x040fe400078208ff */
[----:B------:R-:W-:Y:S02]  /*1ac70*/  @!P0 IADD3 R0, R185, R0, RZ ;  /* 0x00000000b9008210 */ /* 0x000fe40007ffe0ff */
[C---:B------:R-:W-:Y:S04]  /*1ac80*/  HMMA.16816.F32.BF16 R40, R180.reuse, R188, R40 ;  /* 0x000000bcb428723c */ /* 0x040fe80000041828 */
[----:B------:R-:W-:Y:S02]  /*1ac90*/  @!P0 LEA.HI.X R195, R184, c[0x0][0x1fc], R0, 0x1, P1 ;  /* 0x00007f00b8c38a11 */ /* 0x000fe400008f0c00 */
[----:B------:R-:W3:Y:S01]  /*1aca0*/  LDSM.16.M88.4 R184, [R220] ;  /* 0x00000000dcb8783b */ /* 0x000ee20000000200 */
[-C--:B------:R-:W-:Y:S01]  /*1acb0*/  @!P0 IADD3 R192, P2, R194, R196.reuse, RZ ;  /* 0x000000c4c2c08210 */ /* 0x080fe20007f5e0ff */
[-C--:B------:R-:W-:Y:S04]  /*1acc0*/  HMMA.16816.F32.BF16 R44, R180, R190.reuse, R44 ;  /* 0x000000beb42c723c */ /* 0x080fe8000004182c */
[-C--:B------:R-:W-:Y:S02]  /*1acd0*/  @!P0 IADD3.X R193, R195, R3.reuse, RZ, P2, !PT ;  /* 0x00000003c3c18210 */ /* 0x080fe400017fe4ff */
[----:B------:R-:W-:Y:S01]  /*1ace0*/  @!PT LDS RZ, [RZ] ;  /* 0x00000000fffff984 */ /* 0x000fe20000000800 */
[----:B------:R-:W-:Y:S01]  /*1acf0*/  @!PT LDS RZ, [RZ] ;  /* 0x00000000fffff984 */ /* 0x000fe20000000800 */
[----:B------:R-:W-:Y:S01]  /*1ad00*/  @!PT LDS RZ, [RZ] ;  /* 0x00000000fffff984 */ /* 0x000fe20000000800 */
[----:B------:R4:W-:Y:S02]  /*1ad10*/  @!P0 LDGSTS.E.BYPASS.LTC128B.128 [R227+0x100], [R194.64], !P5 ;  /* 0x00100000c2e38fae */ /* 0x0009e4000e901d48 */
[C---:B------:R-:W-:Y:S06]  /*1ad20*/  HMMA.16816.F32.BF16 R48, R172.reuse, R190, R48 ;  /* 0x000000beac30723c */ /* 0x040fec0000041830 */
[----:B------:R2:W-:Y:S01]  /*1ad30*/  @!P0 LDGSTS.E.BYPASS.LTC128B.128 [R227+0x900], [R192.64], !P5 ;  /* 0x00900000c0e38fae */ /* 0x0005e2000e901d48 */
[-C--:B------:R-:W-:Y:S01]  /*1ad40*/  @!P0 IADD3 R190, P1, R192, R196.reuse, RZ ;  /* 0x000000c4c0be8210 */ /* 0x080fe20007f3e0ff */
[-C--:B-1----:R-:W-:Y:S04]  /*1ad50*/  HMMA.16816.F32.BF16 R52, R172, R168.reuse, R52 ;  /* 0x000000a8ac34723c */ /* 0x082fe80000041834 */
[-C--:B------:R-:W-:Y:S02]  /*1ad60*/  @!P0 IADD3.X R191, R193, R3.reuse, RZ, P1, !PT ;  /* 0x00000003c1bf8210 */ /* 0x080fe40000ffe4ff */
[-C--:B------:R-:W-:Y:S02]  /*1ad70*/  @!P0 IADD3 R188, P3, R190, R196.reuse, RZ ;  /* 0x000000c4bebc8210 */ /* 0x080fe40007f7e0ff */
[C---:B------:R-:W-:Y:S01]  /*1ad80*/  HMMA.16816.F32.BF16 R56, R180.reuse, R168, R56 ;  /* 0x000000a8b438723c */ /* 0x040fe20000041838 */
[----:B------:R1:W-:Y:S03]  /*1ad90*/  @!P0 LDGSTS.E.BYPASS.LTC128B.128 [R227+0x1100], [R190.64], !P5 ;  /* 0x01100000bee38fae */ /* 0x0003e6000e901d48 */
[-C--:B------:R-:W-:Y:S03]  /*1ada0*/  @!P0 IADD3.X R189, R191, R3.reuse, RZ, P3, !PT ;  /* 0x00000003bfbd8210 */ /* 0x080fe60001ffe4ff */
[-C--:B------:R-:W-:Y:S01]  /*1adb0*/  @!P0 IADD3 R168, P2, R188, R196.reuse, RZ ;  /* 0x000000c4bca88210 */ /* 0x080fe20007f5e0ff */
[-C--:B------:R-:W-:Y:S01]  /*1adc0*/  HMMA.16816.F32.BF16 R60, R180, R170.reuse, R60 ;  /* 0x000000aab43c723c */ /* 0x080fe2000004183c */
[----:B------:R1:W-:Y:S03]  /*1add0*/  @!P0 LDGSTS.E.BYPASS.LTC128B.128 [R227+0x1900], [R188.64], !P5 ;  /* 0x01900000bce38fae */ /* 0x0003e6000e901d48 */
[-C--:B------:R-:W-:Y:S02]  /*1ade0*/  @!P0 IADD3.X R169, R189, R3.reuse, RZ, P2, !PT ;  /* 0x00000003bda98210 */ /* 0x080fe400017fe4ff */
[----:B----4-:R-:W-:Y:S02]  /*1adf0*/  @!P0 IADD3 R194, P1, R168, R196, RZ ;  /* 0x000000c4a8c28210 */ /* 0x010fe40007f3e0ff */
[C---:B------:R-:W-:Y:S01]  /*1ae00*/  HMMA.16816.F32.BF16 R64, R172.reuse, R170, R64 ;  /* 0x000000aaac40723c */ /* 0x040fe20000041840 */
[----:B------:R4:W-:Y:S03]  /*1ae10*/  @!P0 LDGSTS.E.BYPASS.LTC128B.128 [R227+0x2100], [R168.64], !P5 ;  /* 0x02100000a8e38fae */ /* 0x0009e6000e901d48 */
[----:B------:R-:W-:Y:S04]  /*1ae20*/  @!P0 IADD3.X R195, R169, R3, RZ, P1, !PT ;  /* 0x00000003a9c38210 */ /* 0x000fe80000ffe4ff */
[-C--:B--2---:R-:W-:Y:S01]  /*1ae30*/  HMMA.16816.F32.BF16 R68, R172, R176.reuse, R68 ;  /* 0x000000b0ac44723c */ /* 0x084fe20000041844 */
[----:B------:R2:W-:Y:S02]  /*1ae40*/  @!P0 LDGSTS.E.BYPASS.LTC128B.128 [R227+0x2900], [R194.64], !P5 ;  /* 0x02900000c2e38fae */ /* 0x0005e4000e901d48 */
[C---:B------:R-:W-:Y:S02]  /*1ae50*/  ISETP.GT.AND P0, PT, R225.reuse, R226, PT ;  /* 0x000000e2e100720c */ /* 0x040fe40003f04270 */
[----:B------:R-:W-:Y:S03]  /*1ae60*/  IADD3 R226, R225, -0x1, RZ ;  /* 0xffffffffe1e27810 */ /* 0x000fe60007ffe0ff */
        /* <DEDUP_REMOVED lines=48> */
[----:B------:R-:W-:Y:S01]  /*1b170*/  MUFU.TANH R168, R4 ;  /* 0x0000000400a87308 */ /* 0x000fe20000002400 */
        /* <DEDUP_REMOVED lines=10> */
[----:B------:R-:W-:Y:S01]  /*1b220*/  MUFU.TANH R103, R5 ;  /* 0x0000000500677308 */ /* 0x000fe20000002400 */
[----:B------:R-:W-:Y:S02]  /*1b230*/  FMUL.FTZ R16, R16, c[0x0][0x320] ;  /* 0x0000c80010107a20 */ /* 0x000fe40000410000 */
[----:B------:R-:W-:Y:S02]  /*1b240*/  FMUL.FTZ R17, R17, c[0x0][0x320] ;  /* 0x0000c80011117a20 */ /* 0x000fe40000410000 */
[----:B------:R-:W-:Y:S02]  /*1b250*/  FMUL.FTZ R18, R18, c[0x0][0x320] ;  /* 0x0000c80012127a20 */ /* 0x000fe40000410000 */
[----:B------:R-:W-:Y:S02]  /*1b260*/  FMUL.FTZ R19, R19, c[0x0][0x320] ;  /* 0x0000c80013137a20 */ /* 0x000fe40000410000 */
[----:B------:R-:W-:Y:S01]  /*1b270*/  FMUL.FTZ R15, R15, c[0x0][0x320] ;  /* 0x0000c8000f0f7a20 */ /* 0x000fe20000410000 */
[----:B------:R1:W-:Y:S01]  /*1b280*/  MUFU.TANH R169, R7 ;  /* 0x0000000700a97308 */ /* 0x0003e20000002400 */
[----:B------:R-:W-:Y:S09]  /*1b290*/  FMUL.FTZ R14, R14, c[0x0][0x320] ;  /* 0x0000c8000e0e7a20 */ /* 0x000ff20000410000 */
[----:B------:R-:W-:Y:S10]  /*1b2a0*/  MUFU.TANH R15, R15 ;  /* 0x0000000f000f7308 */ /* 0x000ff40000002400 */
[----:B------:R-:W2:Y:S01]  /*1b2b0*/  MUFU.TANH R178, R8 ;  /* 0x0000000800b27308 */ /* 0x000ea20000002400 */
[----:B-1----:R-:W1:Y:S09]  /*1b2c0*/  LDSM.16.M88.4 R4, [R213+0x800] ;  /* 0x00080000d504783b */ /* 0x002e720000000200 */
[----:B------:R-:W-:Y:S10]  /*1b2d0*/  MUFU.TANH R170, R9 ;  /* 0x0000000900aa7308 */ /* 0x000ff40000002400 */
[----:B------:R-:W-:Y:S10]  /*1b2e0*/  MUFU.TANH R176, R10 ;  /* 0x0000000a00b07308 */ /* 0x000ff40000002400 */
[----:B------:R3:W-:Y:S10]  /*1b2f0*/  MUFU.TANH R171, R11 ;  /* 0x0000000b00ab7308 */ /* 0x0007f40000002400 */
[----:B------:R-:W-:Y:S01]  /*1b300*/  MUFU.TANH R16, R16 ;  /* 0x0000001000107308 */ /* 0x000fe20000002400 */
[-C--:B-1----:R-:W-:Y:S09]  /*1b310*/  HMMA.16816.F32.BF16 R20, R172, R4.reuse, R20 ;  /* 0x00000004ac14723c */ /* 0x082ff20000041814 */
[----:B------:R-:W-:Y:S01]  /*1b320*/  MUFU.TANH R18, R18 ;  /* 0x0000001200127308 */ /* 0x000fe20000002400 */
[C---:B------:R-:W-:Y:S01]  /*1b330*/  HMMA.16816.F32.BF16 R24, R188.reuse, R4, R24 ;  /* 0x00000004bc18723c */ /* 0x040fe20000041818 */
[----:B---3--:R-:W1:Y:S08]  /*1b340*/  LDSM.16.M88.4 R8, [R213+0x1000] ;  /* 0x00100000d508783b */ /* 0x008e700000000200 */
[----:B------:R-:W-:Y:S01]  /*1b350*/  MUFU.TANH R17, R17 ;  /* 0x0000001100117308 */ /* 0x000fe20000002400 */
[-C--:B------:R-:W-:Y:S04]  /*1b360*/  HMMA.16816.F32.BF16 R28, R188, R6.reuse, R28 ;  /* 0x00000006bc1c723c */ /* 0x080fe8000004181c */
[----:B------:R-:W-:Y:S04]  /*1b370*/  FMUL.FTZ R20, R20, c[0x0][0x320] ;  /* 0x0000c80014147a20 */ /* 0x000fe80000410000 */
[C---:B------:R-:W-:Y:S01]  /*1b380*/  HMMA.16816.F32.BF16 R32, R172.reuse, R6, R32 ;  /* 0x00000006ac20723c */ /* 0x040fe20000041820 */
[----:B------:R-:W-:Y:S01]  /*1b390*/  MUFU.TANH R19, R19 ;  /* 0x0000001300137308 */ /* 0x000fe20000002400 */
[----:B------:R-:W3:Y:S02]  /*1b3a0*/  LDSM.16.M88.4 R4, [R213+0x1800] ;  /* 0x00180000d504783b */ /* 0x000ee40000000200 */
[----:B------:R-:W-:Y:S02]  /*1b3b0*/  FMUL.FTZ R22, R22, c[0x0][0x320] ;  /* 0x0000c80016167a20 */ /* 0x000fe40000410000 */
[----:B------:R-:W-:Y:S02]  /*1b3c0*/  FMUL.FTZ R21, R21, c[0x0][0x320] ;  /* 0x0000c80015157a20 */ /* 0x000fe40000410000 */
[----:B------:R-:W-:Y:S03]  /*1b3d0*/  FMUL.FTZ R23, R23, c[0x0][0x320] ;  /* 0x0000c80017177a20 */ /* 0x000fe60000410000 */
        /* <DEDUP_REMOVED lines=9> */
[-C--:B-1----:R-:W-:Y:S03]  /*1b470*/  HMMA.16816.F32.BF16 R36, R172, R8.reuse, R36 ;  /* 0x00000008ac24723c */ /* 0x082fe60000041824 */
        /* <DEDUP_REMOVED lines=11> */
[----:B------:R-:W-:Y:S01]  /*1b530*/  MUFU.TANH R21, R21 ;  /* 0x0000001500157308 */ /* 0x000fe20000002400 */
[----:B------:R-:W1:Y:S02]  /*1b540*/  LDSM.16.M88.4 R8, [R213+0x2000] ;  /* 0x00200000d508783b */ /* 0x000e640000000200 */
[----:B------:R-:W-:Y:S02]  /*1b550*/  FMUL.FTZ R39, R39, c[0x0][0x320] ;  /* 0x0000c80027277a20 */ /* 0x000fe40000410000 */
[----:B------:R-:W-:Y:S02]  /*1b560*/  FMUL.FTZ R36, R36, c[0x0][0x320] ;  /* 0x0000c80024247a20 */ /* 0x000fe40000410000 */
[-C--:B---3--:R-:W-:Y:S03]  /*1b570*/  HMMA.16816.F32.BF16 R52, R172, R4.reuse, R52 ;  /* 0x00000004ac34723c */ /* 0x088fe60000041834 */
[----:B------:R-:W-:Y:S01]  /*1b580*/  MUFU.TANH R23, R23 ;  /* 0x0000001700177308 */ /* 0x000fe20000002400 */
[----:B------:R-:W-:Y:S02]  /*1b590*/  FMUL.FTZ R37, R37, c[0x0][0x320] ;  /* 0x0000c80025257a20 */ /* 0x000fe40000410000 */
[----:B------:R-:W-:Y:S02]  /*1b5a0*/  FMUL.FTZ R43, R43, c[0x0][0x320] ;  /* 0x0000c8002b2b7a20 */ /* 0x000fe40000410000 */
[C---:B------:R-:W-:Y:S04]  /*1b5b0*/  HMMA.16816.F32.BF16 R56, R188.reuse, R4, R56 ;  /* 0x00000004bc38723c */ /* 0x040fe80000041838 */
[----:B------:R-:W-:Y:S01]  /*1b5c0*/  FMUL.FTZ R45, R45, c[0x0][0x320] ;  /* 0x0000c8002d2d7a20 */ /* 0x000fe20000410000 */
[----:B------:R-:W-:Y:S01]  /*1b5d0*/  MUFU.TANH R32, R32 ;  /* 0x0000002000207308 */ /* 0x000fe20000002400 */
[----:B------:R-:W-:Y:S02]  /*1b5e0*/  FMUL.FTZ R42, R42, c[0x0][0x320] ;  /* 0x0000c8002a2a7a20 */ /* 0x000fe40000410000 */
[-C--:B------:R-:W-:Y:S04]  /*1b5f0*/  HMMA.16816.F32.BF16 R60, R188, R6.reuse, R60 ;  /* 0x00000006bc3c723c */ /* 0x080fe8000004183c */
[----:B------:R-:W-:Y:S02]  /*1b600*/  FMUL.FTZ R51, R51, c[0x0][0x320] ;  /* 0x0000c80033337a20 */ /* 0x000fe40000410000 */
[----:B------:R-:W-:Y:S01]  /*1b610*/  FMUL.FTZ R50, R50, c[0x0][0x320] ;  /* 0x0000c80032327a20 */ /* 0x000fe20000410000 */
[----:B------:R-:W-:Y:S01]  /*1b620*/  MUFU.TANH R200, R45 ;  /* 0x0000002d00c87308 */ /* 0x000fe20000002400 */
[C---:B------:R-:W-:Y:S01]  /*1b630*/  HMMA.16816.F32.BF16 R64, R172.reuse, R6, R64 ;  /* 0x00000006ac40723c */ /* 0x040fe20000041840 */
[----:B------:R-:W3:Y:S01]  /*1b640*/  LDSM.16.M88.4 R4, [R213+0x2800] ;  /* 0x00280000d504783b */ /* 0x000ee20000000200 */
[----:B------:R-:W-:Y:S04]  /*1b650*/  DEPBAR.LE SB0, 0x0 ;  /* 0x000080000000791a */ /* 0x000fe80000000000 */
[----:B------:R-:W-:Y:S02]  /*1b660*/  FMUL.FTZ R54, R54, c[0x0][0x320] ;  /* 0x0000c80036367a20 */ /* 0x000fe40000410000 */
[----:B------:R-:W-:Y:S01]  /*1b670*/  FMUL.FTZ R58, R58, c[0x0][0x320] ;  /* 0x0000c8003a3a7a20 */ /* 0x000fe20000410000 */
[----:B------:R-:W-:Y:S01]  /*1b680*/  MUFU.TANH R192, R51 ;  /* 0x0000003300c07308 */ /* 0x000fe20000002400 */
[-C--:B-1----:R-:W-:Y:S01]  /*1b690*/  HMMA.16816.F32.BF16 R68, R172, R8.reuse, R68 ;  /* 0x00000008ac44723c */ /* 0x082fe20000041844 */
[----:B------:R-:W-:Y:S04]  /*1b6a0*/  BAR.SYNC.DEFER_BLOCKING 0x0 ;  /* 0x0000000000007b1d */ /* 0x000fe80000010000 */
[----:B------:R-:W-:Y:S02]  /*1b6b0*/  FMUL.FTZ R55, R55, c[0x0][0x320] ;  /* 0x0000c80037377a20 */ /* 0x000fe40000410000 */
[----:B------:R-:W-:Y:S01]  /*1b6c0*/  FMUL.FTZ R61, R61, c[0x0][0x320] ;  /* 0x0000c8003d3d7a20 */ /* 0x000fe20000410000 */
[C---:B------:R-:W-:Y:S01]  /*1b6d0*/  HMMA.16816.F32.BF16 R72, R188.reuse, R8, R72 ;  /* 0x00000008bc48723c */ /* 0x040fe20000041848 */
[----:B------:R-:W1:Y:S03]  /*1b6e0*/  MUFU.TANH R3, R54 ;  /* 0x0000003600037308 */ /* 0x000e660000002400 */
[----:B------:R-:W-:Y:S02]  /*1b6f0*/  FMUL.FTZ R52, R52, c[0x0][0x320] ;  /* 0x0000c80034347a20 */ /* 0x000fe40000410000 */
[----:B------:R-:W-:Y:S02]  /*1b700*/  FMUL.FTZ R53, R53, c[0x0][0x320] ;  /* 0x0000c80035357a20 */ /* 0x000fe40000410000 */
[-C--:B------:R-:W-:Y:S03]  /*1b710*/  HMMA.16816.F32.BF16 R76, R188, R10.reuse, R76 ;  /* 0x0000000abc4c723c */ /* 0x080fe6000004184c */
[----:B------:R4:W1:Y:S01]  /*1b720*/  MUFU.TANH R0, R55 ;  /* 0x0000003700007308 */ /* 0x0008620000002400 */
[----:B------:R-:W-:Y:S02]  /*1b730*/  FMUL.FTZ R60, R60, c[0x0][0x320] ;  /* 0x0000c8003c3c7a20 */ /* 0x000fe40000410000 */
[----:B------:R-:W-:Y:S02]  /*1b740*/  FMUL.FTZ R59, R59, c[0x0][0x320] ;  /* 0x0000c8003b3b7a20 */ /* 0x000fe40000410000 */
[C---:B------:R-:W-:Y:S04]  /*1b750*/  HMMA.16816.F32.BF16 R80, R172.reuse, R10, R80 ;  /* 0x0000000aac50723c */ /* 0x040fe80000041850 */
[----:B------:R-:W-:Y:S01]  /*1b760*/  FMUL.FTZ R48, R48, c[0x0][0x320] ;  /* 0x0000c80030307a20 */ /* 0x000fe20000410000 */
[----:B------:R-:W-:Y:S01]  /*1b770*/  MUFU.TANH R45, R58 ;  /* 0x0000003a002d7308 */ /* 0x000fe20000002400 */
[----:B------:R-:W-:Y:S02]  /*1b780*/  FMUL.FTZ R49, R49, c[0x0][0x320] ;  /* 0x0000c80031317a20 */ /* 0x000fe40000410000 */
[-C--:B---3--:R-:W-:Y:S04]  /*1b790*/  HMMA.16816.F32.BF16 R84, R172, R4.reuse, R84 ;  /* 0x00000004ac54723c */ /* 0x088fe80000041854 */
[----:B------:R-:W-:Y:S02]  /*1b7a0*/  FMUL.FTZ R73, R73, c[0x0][0x320] ;  /* 0x0000c80049497a20 */ /* 0x000fe40000410000 */
[----:B------:R-:W-:Y:S01]  /*1b7b0*/  FMUL.FTZ R74, R74, c[0x0][0x320] ;  /* 0x0000c8004a4a7a20 */ /* 0x000fe20000410000 */
[----:B------:R1:W-:Y:S01]  /*1b7c0*/  MUFU.TANH R51, R61 ;  /* 0x0000003d00337308 */ /* 0x0003e20000002400 */
[C---:B------:R-:W-:Y:S01]  /*1b7d0*/  HMMA.16816.F32.BF16 R88, R188.reuse, R4, R88 ;  /* 0x00000004bc58723c */ /* 0x040fe20000041858 */
[----:B----4-:R-:W3:Y:S03]  /*1b7e0*/  LDL.64 R54, [R1+0x40] ;  /* 0x0000400001367983 */ /* 0x010ee60000100a00 */
[----:B------:R-:W-:Y:S02]  /*1b7f0*/  FMUL.FTZ R76, R76, c[0x0][0x320] ;  /* 0x0000c8004c4c7a20 */ /* 0x000fe40000410000 */
[----:B------:R-:W-:Y:S01]  /*1b800*/  FMUL.FTZ R78, R78, c[0x0][0x320] ;  /* 0x0000c8004e4e7a20 */ /* 0x000fe20000410000 */
[----:B--2---:R-:W-:Y:S01]  /*1b810*/  FMNMX.FTZ R5, R178, R101, !PT ;  /* 0x00000065b2057209 */ /* 0x004fe20007810000 */
[----:B------:R-:W-:Y:S01]  /*1b820*/  FMUL.FTZ R80, R80, c[0x0][0x320] ;  /* 0x0000c80050507a20 */ /* 0x000fe20000410000 */
[----:B------:R-:W2:Y:S01]  /*1b830*/  MUFU.TANH R34, R34 ;  /* 0x0000002200227308 */ /* 0x000ea20000002400 */
[-C--:B------:R-:W-:Y:S03]  /*1b840*/  HMMA.16816.F32.BF16 R92, R188, R6.reuse, R92 ;  /* 0x00000006bc5c723c */ /* 0x080fe6000004185c */
[----:B------:R-:W-:Y:S02]  /*1b850*/  FMUL.FTZ R82, R82, c[0x0][0x320] ;  /* 0x0000c80052527a20 */ /* 0x000fe40000410000 */
[----:B------:R-:W-:Y:S02]  /*1b860*/  FMUL.FTZ R83, R83, c[0x0][0x320] ;  /* 0x0000c80053537a20 */ /* 0x000fe40000410000 */
[----:B------:R-:W-:Y:S01]  /*1b870*/  FMUL.FTZ R81, R81, c[0x0][0x320] ;  /* 0x0000c80051517a20 */ /* 0x000fe20000410000 */
[----:B------:R-:W-:Y:S01]  /*1b880*/  HMMA.16816.F32.BF16 R96, R172, R6, R96 ;  /* 0x00000006ac60723c */ /* 0x000fe20000041860 */
[----:B------:R4:W-:Y:S03]  /*1b890*/  MUFU.TANH R58, R80 ;  /* 0x00000050003a7308 */ /* 0x0009e60000002400 */
[----:B------:R-:W-:Y:S01]  /*1b8a0*/  FMUL.FTZ R86, R86, c[0x0][0x320] ;  /* 0x0000c80056567a20 */ /* 0x000fe20000410000 */
[----:B-1----:R-:W-:Y:S01]  /*1b8b0*/  MOV R61, R3 ;  /* 0x00000003003d7202 */ /* 0x002fe20000000f00 */
[----:B------:R-:W-:Y:S01]  /*1b8c0*/  FMUL.FTZ R87, R87, c[0x0][0x320] ;  /* 0x0000c80057577a20 */ /* 0x000fe20000410000 */
[----:B------:R-:W-:Y:S01]  /*1b8d0*/  FMNMX.FTZ R3, R177, R100, !PT ;  /* 0x00000064b1037209 */ /* 0x000fe20007810000 */
[----:B------:R-:W-:Y:S03]  /*1b8e0*/  FMUL.FTZ R84, R84, c[0x0][0x320] ;  /* 0x0000c80054547a20 */ /* 0x000fe60000410000 */
[----:B------:R-:W1:Y:S01]  /*1b8f0*/  MUFU.TANH R33, R33 ;  /* 0x0000002100217308 */ /* 0x000e620000002400 */
[----:B------:R-:W-:Y:S01]  /*1b900*/  FMUL.FTZ R85, R85, c[0x0][0x320] ;  /* 0x0000c80055557a20 */ /* 0x000fe20000410000 */
[----:B------:R-:W-:Y:S01]  /*1b910*/  FMNMX.FTZ R3, R169, R3, !PT ;  /* 0x00000003a9037209 */ /* 0x000fe20007810000 */
[----:B------:R-:W-:Y:S02]  /*1b920*/  FMUL.FTZ R88, R88, c[0x0][0x320] ;  /* 0x0000c80058587a20 */ /* 0x000fe40000410000 */
[----:B------:R-:W-:Y:S02]  /*1b930*/  FMUL.FTZ R89, R89, c[0x0][0x320] ;  /* 0x0000c80059597a20 */ /* 0x000fe40000410000 */
[----:B------:R-:W-:Y:S02]  /*1b940*/  FMUL.FTZ R93, R93, c[0x0][0x320] ;  /* 0x0000c8005d5d7a20 */ /* 0x000fe40000410000 */
[----:B------:R-:W-:Y:S01]  /*1b950*/  FMUL.FTZ R90, R90, c[0x0][0x320] ;  /* 0x0000c8005a5a7a20 */ /* 0x000fe20000410000 */
[----:B------:R-:W1:Y:S01]  /*1b960*/  MUFU.TANH R35, R35 ;  /* 0x0000002300237308 */ /* 0x000e620000002400 */
[----:B------:R-:W-:Y:S02]  /*1b970*/  FMUL.FTZ R72, R72, c[0x0][0x320] ;  /* 0x0000c80048487a20 */ /* 0x000fe40000410000 */
[----:B------:R-:W-:Y:S01]  /*1b980*/  FMUL.FTZ R91, R91, c[0x0][0x320] ;  /* 0x0000c8005b5b7a20 */ /* 0x000fe20000410000 */
[----:B----4-:R-:W-:Y:S01]  /*1b990*/  MOV R80, R0 ;  /* 0x0000000000507202 */ /* 0x010fe20000000f00 */
[----:B------:R-:W-:Y:S01]  /*1b9a0*/  FMUL.FTZ R99, R99, c[0x0][0x320] ;  /* 0x0000c80063637a20 */ /* 0x000fe20000410000 */
[----:B------:R-:W-:Y:S01]  /*1b9b0*/  FMNMX.FTZ R0, R168, R2, !PT ;  /* 0x00000002a8007209 */ /* 0x000fe20007810000 */
[----:B------:R-:W-:Y:S02]  /*1b9c0*/  FMUL.FTZ R98, R98, c[0x0][0x320] ;  /* 0x0000c80062627a20 */ /* 0x000fe40000410000 */
[----:B------:R-:W-:Y:S01]  /*1b9d0*/  FMUL.FTZ R96, R96, c[0x0][0x320] ;  /* 0x0000c80060607a20 */ /* 0x000fe20000410000 */
[----:B------:R-:W-:Y:S01]  /*1b9e0*/  MUFU.TANH R182, R36 ;  /* 0x0000002400b67308 */ /* 0x000fe20000002400 */
[----:B------:R-:W-:Y:S01]  /*1b9f0*/  FMNMX.FTZ R0, R103, R0, !PT ;  /* 0x0000000067007209 */ /* 0x000fe20007810000 */
[----:B------:R-:W-:Y:S02]  /*1ba00*/  FMUL.FTZ R97, R97, c[0x0][0x320] ;  /* 0x0000c80061617a20 */ /* 0x000fe40000410000 */
[----:B------:R-:W-:Y:S01]  /*1ba10*/  FMUL.FTZ R92, R92, c[0x0][0x320] ;  /* 0x0000c8005c5c7a20 */ /* 0x000fe20000410000 */
[----:B------:R-:W-:Y:S01]  /*1ba20*/  FMNMX.FTZ R4, R16, R0, !PT ;  /* 0x0000000010047209 */ /* 0x000fe20007810000 */
[----:B------:R-:W-:Y:S01]  /*1ba30*/  FMUL.FTZ R79, R79, c[0x0][0x320] ;  /* 0x0000c8004f4f7a20 */ /* 0x000fe20000410000 */
[----:B------:R-:W-:Y:S01]  /*1ba40*/  FMNMX.FTZ R0, R18, R3, !PT ;  /* 0x0000000312007209 */ /* 0x000fe20007810000 */
[----:B------:R-:W-:Y:S01]  /*1ba50*/  FMUL.FTZ R64, R64, c[0x0][0x320] ;  /* 0x0000c80040407a20 */ /* 0x000fe20000410000 */
[----:B------:R-:W-:Y:S01]  /*1ba60*/  FMNMX.FTZ R4, R17, R4, !PT ;  /* 0x0000000411047209 */ /* 0x000fe20007810000 */
        /* <DEDUP_REMOVED lines=10> */
[----:B------:R-:W4:Y:S01]  /*1bb10*/  MUFU.TANH R235, R72 ;  /* 0x0000004800eb7308 */ /* 0x000f220000002400 */
[----:B------:R-:W-:Y:S02]  /*1bb20*/  FMUL.FTZ R41, R41, c[0x0][0x320] ;  /* 0x0000c80029297a20 */ /* 0x000fe40000410000 */
[----:B------:R-:W-:Y:S01]  /*1bb30*/  FMNMX.FTZ R3, R12, R3, !PT ;  /* 0x000000030c037209 */ /* 0x000fe20007810000 */
[----:B------:R-:W-:Y:S02]  /*1bb40*/  FMUL.FTZ R46, R46, c[0x0][0x320] ;  /* 0x0000c8002e2e7a20 */ /* 0x000fe40000410000 */
[----:B------:R-:W-:Y:S01]  /*1bb50*/  FMUL.FTZ R44, R44, c[0x0][0x320] ;  /* 0x0000c8002c2c7a20 */ /* 0x000fe20000410000 */
[----:B------:R-:W-:Y:S01]  /*1bb60*/  FMNMX.FTZ R5, R13, R3, !PT ;  /* 0x000000030d057209 */ /* 0x000fe20007810000 */
[----:B------:R-:W-:Y:S01]  /*1bb70*/  FMUL.FTZ R47, R47, c[0x0][0x320] ;  /* 0x0000c8002f2f7a20 */ /* 0x000fe20000410000 */
[----:B------:R-:W-:Y:S01]  /*1bb80*/  FMNMX.FTZ R3, R23, R0, !PT ;  /* 0x0000000017037209 */ /* 0x000fe20007810000 */
[----:B------:R4:W4:Y:S01]  /*1bb90*/  MUFU.TANH R194, R39 ;  /* 0x0000002700c27308 */ /* 0x0009220000002400 */
[----:B------:R-:W-:Y:S01]  /*1bba0*/  FMNMX.FTZ R0, R32, R4, !PT ;  /* 0x0000000420007209 */ /* 0x000fe20007810000 */
[----:B------:R-:W-:Y:S01]  /*1bbb0*/  FMUL.FTZ R63, R63, c[0x0][0x320] ;  /* 0x0000c8003f3f7a20 */ /* 0x000fe20000410000 */
[----:B--2---:R-:W-:Y:S01]  /*1bbc0*/  FMNMX.FTZ R3, R34, R3, !PT ;  /* 0x0000000322037209 */ /* 0x004fe20007810000 */
[----:B------:R-:W-:Y:S01]  /*1bbd0*/  FMUL.FTZ R66, R66, c[0x0][0x320] ;  /* 0x0000c80042427a20 */ /* 0x000fe20000410000 */
[----:B-1----:R-:W-:Y:S01]  /*1bbe0*/  FMNMX.FTZ R0, R33, R0, !PT ;  /* 0x0000000021007209 */ /* 0x002fe20007810000 */
[----:B------:R-:W-:Y:S01]  /*1bbf0*/  FMUL.FTZ R67, R67, c[0x0][0x320] ;  /* 0x0000c80043437a20 */ /* 0x000fe20000410000 */
[----:B------:R-:W-:Y:S01]  /*1bc00*/  FMNMX.FTZ R3, R35, R3, !PT ;  /* 0x0000000323037209 */ /* 0x000fe20007810000 */
[----:B------:R-:W-:Y:S02]  /*1bc10*/  FMUL.FTZ R70, R70, c[0x0][0x320] ;  /* 0x0000c80046467a20 */ /* 0x000fe40000410000 */
[----:B------:R1:W2:Y:S01]  /*1bc20*/  MUFU.TANH R185, R37 ;  /* 0x0000002500b97308 */ /* 0x0002a20000002400 */
[----:B------:R-:W-:Y:S02]  /*1bc30*/  FMUL.FTZ R56, R56, c[0x0][0x320] ;  /* 0x0000c80038387a20 */ /* 0x000fe40000410000 */
[----:B------:R-:W-:Y:S01]  /*1bc40*/  FMUL.FTZ R62, R62, c[0x0][0x320] ;  /* 0x0000c8003e3e7a20 */ /* 0x000fe20000410000 */
[----:B----4-:R-:W-:Y:S01]  /*1bc50*/  MOV R189, R235 ;  /* 0x000000eb00bd7202 */ /* 0x010fe20000000f00 */
[----:B------:R-:W-:Y:S01]  /*1bc60*/  FMUL.FTZ R71, R71, c[0x0][0x320] ;  /* 0x0000c80047477a20 */ /* 0x000fe20000410000 */
[----:B------:R-:W-:Y:S01]  /*1bc70*/  FMNMX.FTZ R72, R182, R0, !PT ;  /* 0x00000000b6487209 */ /* 0x000fe20007810000 */
[----:B------:R-:W-:Y:S01]  /*1bc80*/  FMUL.FTZ R77, R77, c[0x0][0x320] ;  /* 0x0000c8004d4d7a20 */ /* 0x000fe20000410000 */
[----:B------:R-:W-:Y:S01]  /*1bc90*/  FMNMX.FTZ R0, R193, R3, !PT ;  /* 0x00000003c1007209 */ /* 0x000fe20007810000 */
[----:B------:R-:W-:Y:S01]  /*1bca0*/  FMUL.FTZ R75, R75, c[0x0][0x320] ;  /* 0x0000c8004b4b7a20 */ /* 0x000fe20000410000 */
[----:B------:R-:W4:Y:S01]  /*1bcb0*/  MUFU.TANH R187, R50 ;  /* 0x0000003200bb7308 */ /* 0x000f220000002400 */
[----:B------:R-:W-:Y:S01]  /*1bcc0*/  FMUL.FTZ R57, R57, c[0x0][0x320] ;  /* 0x0000c80039397a20 */ /* 0x000fe20000410000 */
[----:B------:R-:W3:Y:S01]  /*1bcd0*/  LDL.64 R38, [R1+0x48] ;  /* 0x0000480001267983 */ /* 0x000ee20000100a00 */
[----:B------:R-:W-:Y:S07]  /*1bce0*/  FMNMX.FTZ R0, R194, R0, !PT ;  /* 0x00000000c2007209 */ /* 0x000fee0007810000 */
[----:B------:R-:W4:Y:S01]  /*1bcf0*/  MUFU.TANH R48, R48 ;  /* 0x0000003000307308 */ /* 0x000f220000002400 */
[----:B-1----:R-:W-:Y:S02]  /*1bd00*/  MOV R37, c[0x0][0x1e0] ;  /* 0x0000780000257a02 */ /* 0x002fe40000000f00 */
[----:B--2---:R-:W-:Y:S07]  /*1bd10*/  FMNMX.FTZ R72, R185, R72, !PT ;  /* 0x00000048b9487209 */ /* 0x004fee0007810000 */
[----:B------:R-:W1:Y:S01]  /*1bd20*/  MUFU.TANH R49, R49 ;  /* 0x0000003100317308 */ /* 0x000e620000002400 */
[----:B----4-:R-:W-:Y:S04]  /*1bd30*/  FMNMX.FTZ R0, R187, R0, !PT ;  /* 0x00000000bb007209 */ /* 0x010fe80007810000 */
[----:B------:R-:W-:Y:S05]  /*1bd40*/  FMNMX.FTZ R0, R192, R0, !PT ;  /* 0x00000000c0007209 */ /* 0x000fea0007810000 */
[----:B------:R-:W2:Y:S01]  /*1bd50*/  MUFU.TANH R201, R52 ;  /* 0x0000003400c97308 */ /* 0x000ea20000002400 */
[----:B------:R-:W-:Y:S02]  /*1bd60*/  FMNMX.FTZ R0, R61, R0, !PT ;  /* 0x000000003d007209 */ /* 0x000fe40007810000 */
[----:B------:R-:W-:Y:S02]  /*1bd70*/  FMNMX.FTZ R72, R48, R72, !PT ;  /* 0x0000004830487209 */ /* 0x000fe40007810000 */
[----:B------:R-:W-:Y:S05]  /*1bd80*/  FMNMX.FTZ R0, R80, R0, !PT ;  /* 0x0000000050007209 */ /* 0x000fea0007810000 */
        /* <DEDUP_REMOVED lines=17> */
[----:B----4-:R-:W-:Y:S04]  /*1bea0*/  MOV R191, R234 ;  /* 0x000000ea00bf7202 */ /* 0x010fe80000000f00 */
[----:B------:R-:W-:Y:S05]  /*1beb0*/  FMNMX.FTZ R0, R191, R0, !PT ;  /* 0x00000000bf007209 */ /* 0x000fea0007810000 */
[----:B------:R-:W4:Y:S01]  /*1bec0*/  MUFU.TANH R29, R29 ;  /* 0x0000001d001d7308 */ /* 0x000f220000002400 */
[----:B-1----:R-:W-:Y:S09]  /*1bed0*/  FMNMX.FTZ R4, R28, R4, !PT ;  /* 0x000000041c047209 */ /* 0x002ff20007810000 */
[----:B------:R-:W1:Y:S01]  /*1bee0*/  MUFU.TANH R207, R68 ;  /* 0x0000004400cf7308 */ /* 0x000e620000002400 */
[----:B--2---:R-:W-:Y:S09]  /*1bef0*/  FMNMX.FTZ R72, R197, R72, !PT ;  /* 0x00000048c5487209 */ /* 0x004ff20007810000 */
[----:B------:R-:W2:Y:S01]  /*1bf00*/  MUFU.TANH R206, R71 ;  /* 0x0000004700ce7308 */ /* 0x000ea20000002400 */
[----:B----4-:R-:W-:Y:S02]  /*1bf10*/  FMNMX.FTZ R3, R29, R4, !PT ;  /* 0x000000041d037209 */ /* 0x010fe40007810000 */
[----:B------:R-:W-:Y:S07]  /*1bf20*/  FMNMX.FTZ R4, R176, R102, !PT ;  /* 0x00000066b0047209 */ /* 0x000fee0007810000 */
[----:B------:R-:W-:Y:S01]  /*1bf30*/  MUFU.TANH R230, R56 ;  /* 0x0000003800e67308 */ /* 0x000fe20000002400 */
[----:B------:R-:W-:Y:S02]  /*1bf40*/  FMNMX.FTZ R4, R171, R4, !PT ;  /* 0x00000004ab047209 */ /* 0x000fe40007810000 */
[----:B-1----:R-:W-:Y:S07]  /*1bf50*/  FMNMX.FTZ R72, R207, R72, !PT ;  /* 0x00000048cf487209 */ /* 0x002fee0007810000 */
[----:B------:R-:W-:Y:S01]  /*1bf60*/  MUFU.TANH R56, R62 ;  /* 0x0000003e00387308 */ /* 0x000fe20000002400 */
[----:B--2---:R-:W-:Y:S09]  /*1bf70*/  FMNMX.FTZ R0, R206, R0, !PT ;  /* 0x00000000ce007209 */ /* 0x004ff20007810000 */
[----:B------:R-:W1:Y:S10]  /*1bf80*/  MUFU.TANH R62, R69 ;  /* 0x00000045003e7308 */ /* 0x000e740000002400 */
[----:B------:R-:W2:Y:S10]  /*1bf90*/  MUFU.TANH R232, R82 ;  /* 0x0000005200e87308 */ /* 0x000eb40000002400 */
[----:B------:R-:W4:Y:S01]  /*1bfa0*/  MUFU.TANH R14, R14 ;  /* 0x0000000e000e7308 */ /* 0x000f220000002400 */
[----:B-1----:R-:W-:Y:S04]  /*1bfb0*/  FMNMX.FTZ R72, R62, R72, !PT ;  /* 0x000000483e487209 */ /* 0x002fe80007810000 */
[----:B------:R-:W-:Y:S05]  /*1bfc0*/  FMNMX.FTZ R72, R58, R72, !PT ;  /* 0x000000483a487209 */ /* 0x000fea0007810000 */
[----:B------:R-:W1:Y:S01]  /*1bfd0*/  MUFU.TANH R219, R83 ;  /* 0x0000005300db7308 */ /* 0x000e620000002400 */
[----:B--2---:R-:W-:Y:S09]  /*1bfe0*/  FMNMX.FTZ R0, R232, R0, !PT ;  /* 0x00000000e8007209 */ /* 0x004ff20007810000 */
[----:B------:R-:W2:Y:S01]  /*1bff0*/  MUFU.TANH R196, R40 ;  /* 0x0000002800c47308 */ /* 0x000ea20000002400 */
[----:B----4-:R-:W-:Y:S04]  /*1c000*/  FMNMX.FTZ R4, R14, R4, !PT ;  /* 0x000000040e047209 */ /* 0x010fe80007810000 */
[----:B------:R-:W-:Y:S05]  /*1c010*/  FMNMX.FTZ R4, R15, R4, !PT ;  /* 0x000000040f047209 */ /* 0x000fea0007810000 */
[----:B------:R-:W-:Y:S01]  /*1c020*/  MUFU.TANH R228, R43 ;  /* 0x0000002b00e47308 */ /* 0x000fe20000002400 */
[----:B-1----:R-:W-:Y:S09]  /*1c030*/  FMNMX.FTZ R0, R219, R0, !PT ;  /* 0x00000000db007209 */ /* 0x002ff20007810000 */
[----:B------:R-:W1:Y:S01]  /*1c040*/  MUFU.TANH R43, R81 ;  /* 0x00000051002b7308 */ /* 0x000e620000002400 */
[----:B--2---:R-:W-:Y:S09]  /*1c050*/  FMNMX.FTZ R3, R196, R3, !PT ;  /* 0x00000003c4037209 */ /* 0x004ff20007810000 */
[----:B------:R-:W2:Y:S10]  /*1c060*/  MUFU.TANH R198, R41 ;  /* 0x0000002900c67308 */ /* 0x000eb40000002400 */
[----:B------:R-:W-:Y:S01]  /*1c070*/  MUFU.TANH R203, R46 ;  /* 0x0000002e00cb7308 */ /* 0x000fe20000002400 */
[----:B-1----:R-:W-:Y:S09]  /*1c080*/  FMNMX.FTZ R72, R43, R72, !PT ;  /* 0x000000482b487209 */ /* 0x002ff20007810000 */
[----:B------:R-:W-:Y:S01]  /*1c090*/  MUFU.TANH R46, R60 ;  /* 0x0000003c002e7308 */ /* 0x000fe20000002400 */
[----:B--2---:R-:W-:Y:S09]  /*1c0a0*/  FMNMX.FTZ R3, R198, R3, !PT ;  /* 0x00000003c6037209 */ /* 0x004ff20007810000 */
[----:B------:R-:W1:Y:S10]  /*1c0b0*/  MUFU.TANH R60, R86 ;  /* 0x00000056003c7308 */ /* 0x000e740000002400 */
[----:B------:R-:W2:Y:S10]  /*1c0c0*/  MUFU.TANH R8, R87 ;  /* 0x0000005700087308 */ /* 0x000eb40000002400 */
[----:B------:R2:W-:Y:S01]  /*1c0d0*/  MUFU.TANH R41, R99 ;  /* 0x0000006300297308 */ /* 0x0005e20000002400 */
[----:B-1----:R-:W-:Y:S09]  /*1c0e0*/  FMNMX.FTZ R0, R60, R0, !PT ;  /* 0x000000003c007209 */ /* 0x002ff20007810000 */
[----:B------:R-:W1:Y:S10]  /*1c0f0*/  MUFU.TANH R26, R26 ;  /* 0x0000001a001a7308 */ /* 0x000e740000002400 */
[----:B------:R-:W4:Y:S01]  /*1c100*/  MUFU.TANH R231, R84 ;  /* 0x0000005400e77308 */ /* 0x000f220000002400 */
[----:B--2---:R-:W-:Y:S04]  /*1c110*/  MOV R99, R8 ;  /* 0x0000000800637202 */ /* 0x004fe80000000f00 */
[----:B------:R-:W-:Y:S05]  /*1c120*/  FMNMX.FTZ R0, R99, R0, !PT ;  /* 0x0000000063007209 */ /* 0x000fea0007810000 */
[----:B------:R-:W2:Y:S01]  /*1c130*/  MUFU.TANH R27, R27 ;  /* 0x0000001b001b7308 */ /* 0x000ea20000002400 */
[----:B-1----:R-:W-:Y:S09]  /*1c140*/  FMNMX.FTZ R4, R26, R4, !PT ;  /* 0x000000041a047209 */ /* 0x002ff20007810000 */
[----:B------:R-:W1:Y:S01]  /*1c150*/  MUFU.TANH R199, R44 ;  /* 0x0000002c00c77308 */ /* 0x000e620000002400 */
[----:B----4-:R-:W-:Y:S09]  /*1c160*/  FMNMX.FTZ R72, R231, R72, !PT ;  /* 0x00000048e7487209 */ /* 0x010ff20007810000 */
[----:B------:R-:W4:Y:S01]  /*1c170*/  MUFU.TANH R233, R85 ;  /* 0x0000005500e97308 */ /* 0x000f220000002400 */
[----:B--2---:R-:W-:Y:S09]  /*1c180*/  FMNMX.FTZ R4, R27, R4, !PT ;  /* 0x000000041b047209 */ /* 0x004ff20007810000 */
[----:B------:R-:W2:Y:S01]  /*1c190*/  MUFU.TANH R40, R98 ;  /* 0x0000006200287308 */ /* 0x000ea20000002400 */
[----:B-1----:R-:W-:Y:S04]  /*1c1a0*/  FMNMX.FTZ R3, R199, R3, !PT ;  /* 0x00000003c7037209 */ /* 0x002fe80007810000 */
[----:B------:R-:W-:Y:S05]  /*1c1b0*/  FMNMX.FTZ R3, R200, R3, !PT ;  /* 0x00000003c8037209 */ /* 0x000fea0007810000 */
[----:B------:R-:W1:Y:S01]  /*1c1c0*/  MUFU.TANH R30, R30 ;  /* 0x0000001e001e7308 */ /* 0x000e620000002400 */
[----:B------:R-:W-:Y:S02]  /*1c1d0*/  FMNMX.FTZ R3, R230, R3, !PT ;  /* 0x00000003e6037209 */ /* 0x000fe40007810000 */
[----:B----4-:R-:W-:Y:S07]  /*1c1e0*/  FMNMX.FTZ R72, R233, R72, !PT ;  /* 0x00000048e9487209 */ /* 0x010fee0007810000 */
[----:B------:R-:W4:Y:S01]  /*1c1f0*/  MUFU.TANH R173, R96 ;  /* 0x0000006000ad7308 */ /* 0x000f220000002400 */
[----:B--2---:R-:W-:Y:S04]  /*1c200*/  FMNMX.FTZ R0, R40, R0, !PT ;  /* 0x0000000028007209 */ /* 0x004fe80007810000 */
[----:B------:R-:W-:Y:S05]  /*1c210*/  FMNMX.FTZ R0, R41, R0, !PT ;  /* 0x0000000029007209 */ /* 0x000fea0007810000 */
[----:B------:R-:W2:Y:S01]  /*1c220*/  MUFU.TANH R31, R31 ;  /* 0x0000001f001f7308 */ /* 0x000ea20000002400 */
[----:B------:R-:W3:Y:S01]  /*1c230*/  SHFL.BFLY PT, R71, R0, 0x2, 0x1f ;  /* 0x0c401f0000477f89 */ /* 0x000ee200000e0000 */
[----:B-1----:R-:W-:Y:S08]  /*1c240*/  FMNMX.FTZ R4, R30, R4, !PT ;  /* 0x000000041e047209 */ /* 0x002ff00007810000 */
[----:B------:R-:W1:Y:S01]  /*1c250*/  MUFU.TANH R172, R97 ;  /* 0x0000006100ac7308 */ /* 0x000e620000002400 */
[----:B----4-:R-:W-:Y:S09]  /*1c260*/  FMNMX.FTZ R72, R173, R72, !PT ;  /* 0x00000048ad487209 */ /* 0x010ff20007810000 */
[----:B------:R-:W4:Y:S01]  /*1c270*/  MUFU.TANH R204, R42 ;  /* 0x0000002a00cc7308 */ /* 0x000f220000002400 */
[----:B--2---:R-:W-:Y:S02]  /*1c280*/  FMNMX.FTZ R4, R31, R4, !PT ;  /* 0x000000041f047209 */ /* 0x004fe40007810000 */
[----:B---3--:R-:W-:Y:S07]  /*1c290*/  FMNMX.FTZ R71, R0, R71, !PT ;  /* 0x0000004700477209 */ /* 0x008fee0007810000 */
[----:B------:R-:W2:Y:S01]  /*1c2a0*/  MUFU.TANH R57, R57 ;  /* 0x0000003900397308 */ /* 0x000ea20000002400 */
[----:B-1----:R-:W-:Y:S05]  /*1c2b0*/  FMNMX.FTZ R72, R172, R72, !PT ;  /* 0x00000048ac487209 */ /* 0x002fea0007810000 */
[----:B------:R-:W1:Y:S04]  /*1c2c0*/  SHFL.BFLY PT, R5, R72, 0x2, 0x1f ;  /* 0x0c401f0048057f89 */ /* 0x000e6800000e0000 */
[----:B------:R-:W3:Y:S01]  /*1c2d0*/  MUFU.TANH R180, R47 ;  /* 0x0000002f00b47308 */ /* 0x000ee20000002400 */
[----:B----4-:R-:W-:Y:S04]  /*1c2e0*/  FMNMX.FTZ R4, R204, R4, !PT ;  /* 0x00000004cc047209 */ /* 0x010fe80007810000 */
[----:B------:R-:W-:Y:S05]  /*1c2f0*/  FMNMX.FTZ R4, R228, R4, !PT ;  /* 0x00000004e4047209 */ /* 0x000fea0007810000 */
[----:B------:R-:W4:Y:S01]  /*1c300*/  MUFU.TANH R218, R73 ;  /* 0x0000004900da7308 */ /* 0x000f220000002400 */
[----:B------:R-:W-:Y:S02]  /*1c310*/  FMNMX.FTZ R4, R203, R4, !PT ;  /* 0x00000004cb047209 */ /* 0x000fe40007810000 */
[----:B--2---:R-:W-:Y:S04]  /*1c320*/  FMNMX.FTZ R3, R57, R3, !PT ;  /* 0x0000000339037209 */ /* 0x004fe80007810000 */
[----:B------:R-:W-:Y:S03]  /*1c330*/  FMNMX.FTZ R3, R46, R3, !PT ;  /* 0x000000032e037209 */ /* 0x000fe60007810000 */
[----:B------:R-:W2:Y:S01]  /*1c340*/  MUFU.TANH R208, R59 ;  /* 0x0000003b00d07308 */ /* 0x000ea20000002400 */
[----:B------:R-:W-:Y:S02]  /*1c350*/  FMNMX.FTZ R3, R51, R3, !PT ;  /* 0x0000000333037209 */ /* 0x000fe40007810000 */
[----:B---3--:R-:W-:Y:S02]  /*1c360*/  FMNMX.FTZ R4, R180, R4, !PT ;  /* 0x00000004b4047209 */ /* 0x008fe40007810000 */
[----:B------:R-:W-:Y:S02]  /*1c370*/  FMNMX.FTZ R3, R189, R3, !PT ;  /* 0x00000003bd037209 */ /* 0x000fe40007810000 */
[----:B------:R-:W-:Y:S03]  /*1c380*/  FMNMX.FTZ R4, R45, R4, !PT ;  /* 0x000000042d047209 */ /* 0x000fe60007810000 */
[----:B------:R-:W3:Y:S01]  /*1c390*/  MUFU.TANH R215, R76 ;  /* 0x0000004c00d77308 */ /* 0x000ee20000002400 */
[----:B-1----:R-:W-:Y:S02]  /*1c3a0*/  FMNMX.FTZ R72, R72, R5, !PT ;  /* 0x0000000548487209 */ /* 0x002fe40007810000 */
[----:B------:R-:W1:Y:S01]  /*1c3b0*/  SHFL.BFLY PT, R5, R71, 0x1, 0x1f ;  /* 0x0c201f0047057f89 */ /* 0x000e6200000e0000 */
[----:B----4-:R-:W-:Y:S06]  /*1c3c0*/  FMNMX.FTZ R3, R218, R3, !PT ;  /* 0x00000003da037209 */ /* 0x010fec0007810000 */
[----:B------:R-:W4:Y:S01]  /*1c3d0*/  MUFU.TANH R229, R77 ;  /* 0x0000004d00e57308 */ /* 0x000f220000002400 */
[----:B------:R-:W4:Y:S01]  /*1c3e0*/  SHFL.BFLY PT, R7, R72, 0x1, 0x1f ;  /* 0x0c201f0048077f89 */ /* 0x000f2200000e0000 */
[----:B--2---:R-:W-:Y:S04]  /*1c3f0*/  FMNMX.FTZ R4, R208, R4, !PT ;  /* 0x00000004d0047209 */ /* 0x004fe80007810000 */
[----:B------:R-:W-:Y:S04]  /*1c400*/  FMNMX.FTZ R0, R56, R4, !PT ;  /* 0x0000000438007209 */ /* 0x000fe80007810000 */
[----:B------:R-:W2:Y:S01]  /*1c410*/  MUFU.TANH R44, R63 ;  /* 0x0000003f002c7308 */ /* 0x000ea20000002400 */
[----:B---3--:R-:W-:Y:S02]  /*1c420*/  FMNMX.FTZ R3, R215, R3, !PT ;  /* 0x00000003d7037209 */ /* 0x008fe40007810000 */
[----:B-1----:R-:W-:Y:S07]  /*1c430*/  FMNMX.FTZ R71, R71, R5, !PT ;  /* 0x0000000547477209 */ /* 0x002fee0007810000 */
[----:B------:R-:W1:Y:S01]  /*1c440*/  MUFU.TANH R42, R88 ;  /* 0x00000058002a7308 */ /* 0x000e620000002400 */
[----:B----4-:R-:W-:Y:S02]  /*1c450*/  FMNMX.FTZ R3, R229, R3, !PT ;  /* 0x00000003e5037209 */ /* 0x010fe40007810000 */
[----:B------:R-:W-:Y:S07]  /*1c460*/  FMNMX.FTZ R72, R72, R7, !PT ;  /* 0x0000000748487209 */ /* 0x000fee0007810000 */
[----:B------:R3:W4:Y:S01]  /*1c470*/  MUFU.TANH R205, R74 ;  /* 0x0000004a00cd7308 */ /* 0x0007220000002400 */
[----:B------:R-:W-:Y:S01]  /*1c480*/  FMUL.FTZ R96, R72, c[0x0][0x2d0] ;  /* 0x0000b40048607a20 */ /* 0x000fe20000410000 */
[----:B--2---:R-:W-:Y:S03]  /*1c490*/  FMNMX.FTZ R0, R44, R0, !PT ;  /* 0x000000002c007209 */ /* 0x004fe60007810000 */
[--C-:B------:R-:W-:Y:S02]  /*1c4a0*/  FFMA.FTZ R7, R20, c[0x0][0x2d0], -R96.reuse ;  /* 0x0000b40014077a23 */ /* 0x100fe40000010860 */
[----:B------:R-:W-:Y:S03]  /*1c4b0*/  FFMA.FTZ R8, R21, c[0x0][0x2d0], -R96 ;  /* 0x0000b40015087a23 */ /* 0x000fe60000010860 */
[----:B------:R-:W2:Y:S01]  /*1c4c0*/  MUFU.TANH R50, R89 ;  /* 0x0000005900327308 */ /* 0x000ea20000002400 */
[----:B-1----:R-:W-:Y:S09]  /*1c4d0*/  FMNMX.FTZ R3, R42, R3, !PT ;  /* 0x000000032a037209 */ /* 0x002ff20007810000 */
[----:B------:R-:W-:Y:S01]  /*1c4e0*/  MUFU.EX2 R244, R8 ;  /* 0x0000000800f47308 */ /* 0x000fe20000000800 */
[----:B---3--:R-:W-:Y:S01]  /*1c4f0*/  FMUL.FTZ R74, R94, c[0x0][0x320] ;  /* 0x0000c8005e4a7a20 */ /* 0x008fe20000410000 */
[----:B----4-:R-:W-:Y:S01]  /*1c500*/  FMNMX.FTZ R4, R205, R0, !PT ;  /* 0x00000000cd047209 */ /* 0x010fe20007810000 */
[----:B------:R-:W-:Y:S07]  /*1c510*/  FMUL.FTZ R0, R95, c[0x0][0x320] ;  /* 0x0000c8005f007a20 */ /* 0x000fee0000410000 */
[----:B------:R-:W1:Y:S01]  /*1c520*/  MUFU.TANH R47, R92 ;  /* 0x0000005c002f7308 */ /* 0x000e620000002400 */
[----:B--2---:R-:W-:Y:S09]  /*1c530*/  FMNMX.FTZ R3, R50, R3, !PT ;  /* 0x0000000332037209 */ /* 0x004ff20007810000 */
[----:B------:R-:W2:Y:S10]  /*1c540*/  MUFU.TANH R175, R93 ;  /* 0x0000005d00af7308 */ /* 0x000eb40000002400 */
[----:B------:R-:W3:Y:S01]  /*1c550*/  MUFU.TANH R63, R75 ;  /* 0x0000004b003f7308 */ /* 0x000ee20000002400 */
[----:B-1----:R-:W-:Y:S09]  /*1c560*/  FMNMX.FTZ R3, R47, R3, !PT ;  /* 0x000000032f037209 */ /* 0x002ff20007810000 */
[----:B------:R1:W-:Y:S01]  /*1c570*/  MUFU.TANH R75, R0 ;  /* 0x00000000004b7308 */ /* 0x0003e20000002400 */
[----:B--2---:R-:W-:Y:S05]  /*1c580*/  FMNMX.FTZ R3, R175, R3, !PT ;  /* 0x00000003af037209 */ /* 0x004fea0007810000 */
[----:B------:R-:W2:Y:S04]  /*1c590*/  SHFL.BFLY PT, R6, R3, 0x2, 0x1f ;  /* 0x0c401f0003067f89 */ /* 0x000ea800000e0000 */
[----:B------:R-:W4:Y:S01]  /*1c5a0*/  MUFU.TANH R98, R78 ;  /* 0x0000004e00627308 */ /* 0x000f220000002400 */
[----:B---3--:R-:W-:Y:S09]  /*1c5b0*/  FMNMX.FTZ R4, R63, R4, !PT ;  /* 0x000000043f047209 */ /* 0x008ff20007810000 */
[----:B------:R-:W3:Y:S01]  /*1c5c0*/  MUFU.TANH R97, R79 ;  /* 0x0000004f00617308 */ /* 0x000ee20000002400 */
[----:B-1----:R-:W-:Y:S04]  /*1c5d0*/  FADD.FTZ R0, -R72, R2 ;  /* 0x0000000248007221 */ /* 0x002fe80000010100 */
[----:B------:R-:W-:Y:S05]  /*1c5e0*/  FMUL.FTZ R2, R0, c[0x0][0x2d0] ;  /* 0x0000b40000027a20 */ /* 0x000fea0000410000 */
[----:B------:R-:W1:Y:S01]  /*1c5f0*/  MUFU.TANH R59, R90 ;  /* 0x0000005a003b7308 */ /* 0x000e620000002400 */
[----:B--2---:R-:W-:Y:S02]  /*1c600*/  FMNMX.FTZ R3, R3, R6, !PT ;  /* 0x0000000603037209 */ /* 0x004fe40007810000 */
[----:B----4-:R-:W-:Y:S02]  /*1c610*/  FMNMX.FTZ R4, R98, R4, !PT ;  /* 0x0000000462047209 */ /* 0x010fe40007810000 */
[----:B------:R-:W-:Y:S01]  /*1c620*/  @P0 SHF.R.S32.HI R6, RZ, 0x1f, R226 ;  /* 0x0000001fff060819 */ /* 0x000fe200000114e2 */
[----:B------:R-:W2:Y:S04]  /*1c630*/  SHFL.BFLY PT, R70, R3, 0x1, 0x1f ;  /* 0x0c201f0003467f89 */ /* 0x000ea800000e0000 */
[----:B------:R-:W4:Y:S01]  /*1c640*/  MUFU.TANH R174, R91 ;  /* 0x0000005b00ae7308 */ /* 0x000f220000002400 */
[----:B------:R-:W-:Y:S01]  /*1c650*/  @P0 IMAD R6, R6, c[0x0][0x1e0], RZ ;  /* 0x0000780006060a24 */ /* 0x000fe200078e02ff */
[----:B---3--:R-:W-:Y:S03]  /*1c660*/  FMNMX.FTZ R4, R97, R4, !PT ;  /* 0x0000000461047209 */ /* 0x008fe60007810000 */
[----:B------:R-:W-:Y:S05]  /*1c670*/  @P0 IMAD R6, R226, c[0x0][0x1e4], R6 ;  /* 0x00007900e2060a24 */ /* 0x000fea00078e0206 */
[----:B------:R-:W3:Y:S01]  /*1c680*/  MUFU.TANH R74, R74 ;  /* 0x0000004a004a7308 */ /* 0x000ee20000002400 */
[----:B-1----:R-:W-:Y:S09]  /*1c690*/  FMNMX.FTZ R4, R59, R4, !PT ;  /* 0x000000043b047209 */ /* 0x002ff20007810000 */
[----:B------:R1:W1:Y:S01]  /*1c6a0*/  MUFU.EX2 R73, R2 ;  /* 0x0000000200497308 */ /* 0x0002620000000800 */
[----:B--2---:R-:W-:Y:S02]  /*1c6b0*/  FMNMX.FTZ R70, R3, R70, !PT ;  /* 0x0000004603467209 */ /* 0x004fe40007810000 */
[----:B----4-:R-:W-:Y:S01]  /*1c6c0*/  FMNMX.FTZ R0, R174, R4, !PT ;  /* 0x00000004ae007209 */ /* 0x010fe20007810000 */
[--C-:B------:R-:W-:Y:S01]  /*1c6d0*/  FFMA.FTZ R4, R168, c[0x0][0x2d0], -R96.reuse ;  /* 0x0000b400a8047a23 */ /* 0x100fe20000010860 */
[----:B------:R-:W-:Y:S01]  /*1c6e0*/  MOV R168, R40 ;  /* 0x0000002800a87202 */ /* 0x000fe20000000f00 */
[----:B------:R-:W-:Y:S04]  /*1c6f0*/  FFMA.FTZ R40, R185, c[0x0][0x2d0], -R96 ;  /* 0x0000b400b9287a23 */ /* 0x000fe80000010860 */
[----:B------:R-:W-:Y:S01]  /*1c700*/  MUFU.EX2 R249, R4 ;  /* 0x0000000400f97308 */ /* 0x000fe20000000800 */
[----:B---3--:R-:W-:Y:S04]  /*1c710*/  FMNMX.FTZ R0, R74, R0, !PT ;  /* 0x000000004a007209 */ /* 0x008fe80007810000 */
[----:B------:R-:W-:Y:S05]  /*1c720*/  FMNMX.FTZ R0, R75, R0, !PT ;  /* 0x000000004b007209 */ /* 0x000fea0007810000 */
[----:B------:R2:W-:Y:S01]  /*1c730*/  MUFU.EX2 R245, R7 ;  /* 0x0000000700f57308 */ /* 0x0005e20000000800 */
[----:B------:R-:W3:Y:S01]  /*1c740*/  SHFL.BFLY PT, R3, R0, 0x2, 0x1f ;  /* 0x0c401f0000037f89 */ /* 0x000ee200000e0000 */
[C---:B-1----:R-:W-:Y:S02]  /*1c750*/  FADD.FTZ R2, -R71.reuse, R100 ;  /* 0x0000006447027221 */ /* 0x042fe40000010100 */
[----:B------:R-:W-:Y:S02]  /*1c760*/  FMUL.FTZ R100, R71, c[0x0][0x2d0] ;  /* 0x0000b40047647a20 */ /* 0x000fe40000410000 */
[----:B------:R-:W-:Y:S04]  /*1c770*/  FMUL.FTZ R2, R2, c[0x0][0x2d0] ;  /* 0x0000b40002027a20 */ /* 0x000fe80000410000 */
[----:B------:R1:W4:Y:S01]  /*1c780*/  MUFU.EX2 R69, R2 ;  /* 0x0000000200457308 */ /* 0x0003220000000800 */
[----:B--2---:R-:W-:Y:S02]  /*1c790*/  @P0 MOV R7, R55 ;  /* 0x0000003700070202 */ /* 0x004fe40000000f00 */
[----:B---3--:R-:W-:Y:S01]  /*1c7a0*/  FMNMX.FTZ R0, R0, R3, !PT ;  /* 0x0000000300007209 */ /* 0x008fe20007810000 */
[----:B------:R-:W-:Y:S02]  /*1c7b0*/  FFMA.FTZ R3, R17, c[0x0][0x2d0], -R96 ;  /* 0x0000b40011037a23 */ /* 0x000fe40000010860 */
[----:B------:R-:W-:Y:S01]  /*1c7c0*/  FMUL.FTZ R17, R73, R117 ;  /* 0x0000007549117220 */ /* 0x000fe20000410000 */
[----:B------:R-:W-:Y:S03]  /*1c7d0*/  MOV R117, R207 ;  /* 0x000000cf00757202 */ /* 0x000fe60000000f00 */
[----:B------:R2:W-:Y:S01]  /*1c7e0*/  MUFU.EX2 R52, R3 ;  /* 0x0000000300347308 */ /* 0x0005e20000000800 */
[----:B-1----:R-:W-:Y:S01]  /*1c7f0*/  FADD.FTZ R2, -R70, R101 ;  /* 0x0000006546027221 */ /* 0x002fe20000010100 */
[----:B------:R-:W-:Y:S01]  /*1c800*/  MOV R101, R50 ;  /* 0x0000003200657202 */ /* 0x000fe20000000f00 */
[----:B----4-:R-:W-:Y:S02]  /*1c810*/  FMUL.FTZ R50, R69, R150 ;  /* 0x0000009645327220 */ /* 0x010fe40000410000 */
[----:B------:R-:W-:Y:S05]  /*1c820*/  FMUL.FTZ R2, R2, c[0x0][0x2d0] ;  /* 0x0000b40002027a20 */ /* 0x000fea0000410000 */
[----:B------:R1:W3:Y:S01]  /*1c830*/  MUFU.EX2 R68, R2 ;  /* 0x0000000200447308 */ /* 0x0002e20000000800 */
[----:B--2---:R-:W-:Y:S01]  /*1c840*/  FFMA.FTZ R3, R177, c[0x0][0x2d0], -R100 ;  /* 0x0000b400b1037a23 */ /* 0x004fe20000010864 */
[----:B------:R-:W-:Y:S08]  /*1c850*/  MOV R177, R231 ;  /* 0x000000e700b17202 */ /* 0x000ff00000000f00 */
[----:B------:R2:W-:Y:S01]  /*1c860*/  MUFU.EX2 R246, R3 ;  /* 0x0000000300f67308 */ /* 0x0005e20000000800 */
[----:B-1----:R-:W-:Y:S02]  /*1c870*/  FFMA.FTZ R2, R103, c[0x0][0x2d0], -R96 ;  /* 0x0000b40067027a23 */ /* 0x002fe40000010860 */
[----:B------:R-:W-:Y:S07]  /*1c880*/  FMUL.FTZ R103, R70, c[0x0][0x2d0] ;  /* 0x0000b40046677a20 */ /* 0x000fee0000410000 */
[----:B------:R1:W4:Y:S01]  /*1c890*/  MUFU.EX2 R251, R2 ;  /* 0x0000000200fb7308 */ /* 0x0003220000000800 */
[--C-:B------:R-:W-:Y:S02]  /*1c8a0*/  FFMA.FTZ R92, R199, c[0x0][0x2d0], -R103.reuse ;  /* 0x0000b400c75c7a23 */ /* 0x100fe40000010867 */
[--C-:B------:R-:W-:Y:S07]  /*1c8b0*/  FFMA.FTZ R101, R101, c[0x0][0x2d0], -R103.reuse ;  /* 0x0000b40065657a23 */ /* 0x100fee0000010867 */
[----:B------:R-:W-:Y:S01]  /*1c8c0*/  MUFU.EX2 R101, R101 ;  /* 0x0000006500657308 */ /* 0x000fe20000000800 */
[----:B--2---:R-:W-:Y:S01]  /*1c8d0*/  FFMA.FTZ R3, R169, c[0x0][0x2d0], -R100 ;  /* 0x0000b400a9037a23 */ /* 0x004fe20000010864 */
[----:B------:R-:W-:Y:S01]  /*1c8e0*/  MOV R169, R41 ;  /* 0x0000002900a97202 */ /* 0x000fe20000000f00 */
[----:B---3--:R-:W-:Y:S07]  /*1c8f0*/  FMUL.FTZ R41, R68, R141 ;  /* 0x0000008d44297220 */ /* 0x008fee0000410000 */
[----:B------:R2:W3:Y:S01]  /*1c900*/  MUFU.EX2 R247, R3 ;  /* 0x0000000300f77308 */ /* 0x0004e20000000800 */
[----:B-1----:R-:W-:Y:S01]  /*1c910*/  FFMA.FTZ R2, R16, c[0x0][0x2d0], -R96 ;  /* 0x0000b40010027a23 */ /* 0x002fe20000010860 */
[----:B----4-:R-:W-:Y:S01]  /*1c920*/  F2FP.BF16.PACK_AB R76, R251, R249 ;  /* 0x000000f9fb4c723e */ /* 0x010fe200000010ff */
[--C-:B------:R-:W-:Y:S02]  /*1c930*/  FFMA.FTZ R16, R29, c[0x0][0x2d0], -R103.reuse ;  /* 0x0000b4001d107a23 */ /* 0x100fe40000010867 */
[----:B------:R-:W-:Y:S05]  /*1c940*/  FMUL.FTZ R29, R68, R129 ;  /* 0x00000081441d7220 */ /* 0x000fea0000410000 */
[----:B------:R1:W-:Y:S01]  /*1c950*/  MUFU.EX2 R53, R2 ;  /* 0x0000000200357308 */ /* 0x0003e20000000800 */
[----:B--2---:R-:W-:Y:S01]  /*1c960*/  FFMA.FTZ R3, R18, c[0x0][0x2d0], -R100 ;  /* 0x0000b40012037a23 */ /* 0x004fe20000010864 */
[----:B---3--:R-:W-:Y:S01]  /*1c970*/  F2FP.BF16.PACK_AB R77, R247, R246 ;  /* 0x000000f6f74d723e */ /* 0x008fe200000010ff */
[----:B------:R-:W-:Y:S01]  /*1c980*/  FMUL.FTZ R18, R69, R118 ;  /* 0x0000007645127220 */ /* 0x000fe20000410000 */
[----:B------:R-:W-:Y:S06]  /*1c990*/  MOV R118, R44 ;  /* 0x0000002c00767202 */ /* 0x000fec0000000f00 */
[----:B------:R2:W-:Y:S01]  /*1c9a0*/  MUFU.EX2 R252, R3 ;  /* 0x0000000300fc7308 */ /* 0x0005e20000000800 */
[--C-:B------:R-:W-:Y:S02]  /*1c9b0*/  FFMA.FTZ R44, R48, c[0x0][0x2d0], -R96.reuse ;  /* 0x0000b400302c7a23 */ /* 0x100fe40000010860 */
[----:B------:R-:W-:Y:S02]  /*1c9c0*/  FFMA.FTZ R48, R49, c[0x0][0x2d0], -R96 ;  /* 0x0000b40031307a23 */ /* 0x000fe40000010860 */
[----:B------:R-:W-:Y:S01]  /*1c9d0*/  FMUL.FTZ R49, R73, R149 ;  /* 0x0000009549317220 */ /* 0x000fe20000410000 */
[----:B-1----:R-:W2:Y:S02]  /*1c9e0*/  SHFL.BFLY PT, R2, R0, 0x1, 0x1f ;  /* 0x0c201f0000027f89 */ /* 0x002ea400000e0000 */
[----:B--2---:R-:W-:Y:S01]  /*1c9f0*/  FMNMX.FTZ R3, R0, R2, !PT ;  /* 0x0000000200037209 */ /* 0x004fe20007810000 */
[--C-:B------:R-:W-:Y:S01]  /*1ca00*/  FFMA.FTZ R2, R178, c[0x0][0x2d0], -R103.reuse ;  /* 0x0000b400b2027a23 */ /* 0x100fe20000010867 */
[----:B------:R-:W-:Y:S01]  /*1ca10*/  MOV R178, R229 ;  /* 0x000000e500b27202 */ /* 0x000fe20000000f00 */
[----:B------:R-:W-:Y:S01]  /*1ca20*/  FFMA.FTZ R0, R19, c[0x0][0x2d0], -R100 ;  /* 0x0000b40013007a23 */ /* 0x000fe20000010864 */
[----:B------:R1:W-:Y:S01]  /*1ca30*/  MUFU.EX2 R229, R48 ;  /* 0x0000003000e57308 */ /* 0x0003e20000000800 */
[----:B------:R-:W-:Y:S01]  /*1ca40*/  FMUL.FTZ R19, R69, R119 ;  /* 0x0000007745137220 */ /* 0x000fe20000410000 */
[----:B------:R-:W-:Y:S01]  /*1ca50*/  MOV R119, R45 ;  /* 0x0000002d00777202 */ /* 0x000fe20000000f00 */
[----:B------:R-:W-:Y:S07]  /*1ca60*/  FMUL.FTZ R45, R68, R145 ;  /* 0x00000091442d7220 */ /* 0x000fee0000410000 */
[----:B------:R2:W-:Y:S10]  /*1ca70*/  MUFU.EX2 R240, R2 ;  /* 0x0000000200f07308 */ /* 0x0005f40000000800 */
[----:B------:R3:W-:Y:S01]  /*1ca80*/  MUFU.EX2 R36, R0 ;  /* 0x0000000000247308 */ /* 0x0007e20000000800 */
[----:B-1----:R-:W-:Y:S02]  /*1ca90*/  FMUL.FTZ R48, R73, R148 ;  /* 0x0000009449307220 */ /* 0x002fe40000410000 */
[--C-:B--2---:R-:W-:Y:S01]  /*1caa0*/  FFMA.FTZ R2, R170, c[0x0][0x2d0], -R103.reuse ;  /* 0x0000b400aa027a23 */ /* 0x104fe20000010867 */
[----:B------:R-:W-:Y:S06]  /*1cab0*/  MOV R170, R42 ;  /* 0x0000002a00aa7202 */ /* 0x000fec0000000f00 */
[----:B------:R1:W2:Y:S01]  /*1cac0*/  MUFU.EX2 R241, R2 ;  /* 0x0000000200f17308 */ /* 0x0002a20000000800 */
[----:B---3--:R-:W-:Y:S01]  /*1cad0*/  FADD.FTZ R0, -R3, R102 ;  /* 0x0000006603007221 */ /* 0x008fe20000010100 */
[----:B------:R-:W-:Y:S03]  /*1cae0*/  MOV R102, R47 ;  /* 0x0000002f00667202 */ /* 0x000fe60000000f00 */
[----:B------:R-:W-:Y:S02]  /*1caf0*/  FMUL.FTZ R0, R0, c[0x0][0x2d0] ;  /* 0x0000b40000007a20 */ /* 0x000fe40000410000 */
[--C-:B------:R-:W-:Y:S04]  /*1cb00*/  FFMA.FTZ R102, R102, c[0x0][0x2d0], -R103.reuse ;  /* 0x0000b40066667a23 */ /* 0x100fe80000010867 */
[----:B------:R-:W3:Y:S01]  /*1cb10*/  MUFU.EX2 R0, R0 ;  /* 0x0000000000007308 */ /* 0x000ee20000000800 */
[--C-:B-1----:R-:W-:Y:S01]  /*1cb20*/  FFMA.FTZ R2, R12, c[0x0][0x2d0], -R103.reuse ;  /* 0x0000b4000c027a23 */ /* 0x102fe20000010867 */
[----:B--2---:R-:W-:Y:S08]  /*1cb30*/  F2FP.BF16.PACK_AB R64, R241, R240 ;  /* 0x000000f0f140723e */ /* 0x004ff000000010ff */
[----:B------:R-:W-:Y:S10]  /*1cb40*/  MUFU.EX2 R102, R102 ;  /* 0x0000006600667308 */ /* 0x000ff40000000800 */
[----:B------:R1:W-:Y:S01]  /*1cb50*/  MUFU.EX2 R248, R2 ;  /* 0x0000000200f87308 */ /* 0x0003e20000000800 */
[C---:B---3--:R-:W-:Y:S02]  /*1cb60*/  FMUL.FTZ R42, R0.reuse, R142 ;  /* 0x0000008e002a7220 */ /* 0x048fe40000410000 */
[----:B------:R-:W-:Y:S07]  /*1cb70*/  FMUL.FTZ R47, R0, R147 ;  /* 0x00000093002f7220 */ /* 0x000fee0000410000 */
[----:B------:R-:W-:Y:S01]  /*1cb80*/  MUFU.EX2 R142, R92 ;  /* 0x0000005c008e7308 */ /* 0x000fe20000000800 */
[----:B-1----:R-:W-:Y:S01]  /*1cb90*/  FFMA.FTZ R2, R13, c[0x0][0x2d0], -R103 ;  /* 0x0000b4000d027a23 */ /* 0x002fe20000010867 */
[----:B------:R-:W-:Y:S08]  /*1cba0*/  @P0 SHF.L.U32 R13, R37, 0x5, RZ ;  /* 0x00000005250d0819 */ /* 0x000ff000000006ff */
[----:B------:R1:W2:Y:S02]  /*1cbb0*/  MUFU.EX2 R250, R2 ;  /* 0x0000000200fa7308 */ /* 0x0002a40000000800 */
[----:B-1----:R-:W-:Y:S01]  /*1cbc0*/  FMUL.FTZ R2, R3, c[0x0][0x2d0] ;  /* 0x0000b40003027a20 */ /* 0x002fe20000410000 */
[----:B--2---:R-:W-:Y:S03]  /*1cbd0*/  F2FP.BF16.PACK_AB R66, R250, R248 ;  /* 0x000000f8fa42723e */ /* 0x004fe600000010ff */
[--C-:B------:R-:W-:Y:S01]  /*1cbe0*/  FFMA.FTZ R4, R176, c[0x0][0x2d0], -R2.reuse ;  /* 0x0000b400b0047a23 */ /* 0x100fe20000010802 */
[----:B------:R-:W-:Y:S01]  /*1cbf0*/  MOV R176, R233 ;  /* 0x000000e900b07202 */ /* 0x000fe20000000f00 */
[--C-:B------:R-:W-:Y:S02]  /*1cc00*/  FFMA.FTZ R74, R74, c[0x0][0x2d0], -R2.reuse ;  /* 0x0000b4004a4a7a23 */ /* 0x100fe40000010802 */
[----:B------:R1:W-:Y:S02]  /*1cc10*/  MUFU.EX2 R184, R4 ;  /* 0x0000000400b87308 */ /* 0x0003e40000000800 */
[--C-:B-1----:R-:W-:Y:S01]  /*1cc20*/  FFMA.FTZ R4, R171, c[0x0][0x2d0], -R2.reuse ;  /* 0x0000b400ab047a23 */ /* 0x102fe20000010802 */
[----:B------:R-:W-:Y:S07]  /*1cc30*/  MOV R171, R36 ;  /* 0x0000002400ab7202 */ /* 0x000fee0000000f00 */
[----:B------:R1:W2:Y:S01]  /*1cc40*/  MUFU.EX2 R186, R4 ;  /* 0x0000000400ba7308 */ /* 0x0002a20000000800 */
[----:B------:R-:W-:Y:S01]  /*1cc50*/  F2FP.BF16.PACK_AB R79, R171, R252 ;  /* 0x000000fcab4f723e */ /* 0x000fe200000010ff */
[--C-:B-1----:R-:W-:Y:S01]  /*1cc60*/  FFMA.FTZ R4, R14, c[0x0][0x2d0], -R2.reuse ;  /* 0x0000b4000e047a23 */ /* 0x102fe20000010802 */
[----:B--2---:R-:W-:Y:S01]  /*1cc70*/  F2FP.BF16.PACK_AB R65, R186, R184 ;  /* 0x000000b8ba41723e */ /* 0x004fe200000010ff */
[C---:B------:R-:W-:Y:S01]  /*1cc80*/  FMUL.FTZ R14, R0.reuse, R114 ;  /* 0x00000072000e7220 */ /* 0x040fe20000410000 */
[----:B------:R-:W-:Y:S05]  /*1cc90*/  MOV R114, R232 ;  /* 0x000000e800727202 */ /* 0x000fea0000000f00 */
[----:B------:R1:W-:Y:S10]  /*1cca0*/  MUFU.EX2 R188, R4 ;  /* 0x0000000400bc7308 */ /* 0x0003f40000000800 */
[----:B------:R2:W-:Y:S01]  /*1ccb0*/  MUFU.EX2 R232, R16 ;  /* 0x0000001000e87308 */ /* 0x0005e20000000800 */
[----:B-1----:R-:W-:Y:S02]  /*1ccc0*/  FFMA.FTZ R4, R15, c[0x0][0x2d0], -R2 ;  /* 0x0000b4000f047a23 */ /* 0x002fe40000010802 */
[C---:B------:R-:W-:Y:S01]  /*1ccd0*/  FMUL.FTZ R15, R0.reuse, R115 ;  /* 0x00000073000f7220 */ /* 0x040fe20000410000 */
[----:B------:R-:W-:Y:S06]  /*1cce0*/  MOV R115, R43 ;  /* 0x0000002b00737202 */ /* 0x000fec0000000f00 */
[----:B------:R1:W3:Y:S01]  /*1ccf0*/  MUFU.EX2 R190, R4 ;  /* 0x0000000400be7308 */ /* 0x0002e20000000800 */
[C---:B------:R-:W-:Y:S02]  /*1cd00*/  FMUL.FTZ R43, R0.reuse, R143 ;  /* 0x0000008f002b7220 */ /* 0x040fe40000410000 */
[----:B--2---:R-:W-:Y:S01]  /*1cd10*/  FMUL.FTZ R16, R73, R116 ;  /* 0x0000007449107220 */ /* 0x004fe20000410000 */
[----:B------:R-:W-:Y:S01]  /*1cd20*/  MOV R116, R58 ;  /* 0x0000003a00747202 */ /* 0x000fe20000000f00 */
[----:B------:R-:W-:Y:S02]  /*1cd30*/  FMUL.FTZ R58, R0, R158 ;  /* 0x0000009e003a7220 */ /* 0x000fe40000410000 */
[----:B-1----:R-:W-:Y:S01]  /*1cd40*/  @P0 IMAD.WIDE.U32 R4, R226, c[0x0][0x1e0], RZ ;  /* 0x00007800e2040a25 */ /* 0x002fe200078e00ff */
[----:B---3--:R-:W-:Y:S04]  /*1cd50*/  F2FP.BF16.PACK_AB R67, R190, R188 ;  /* 0x000000bcbe43723e */ /* 0x008fe800000010ff */
[----:B------:R-:W-:Y:S02]  /*1cd60*/  @P0 IADD3 R5, R5, R6, RZ ;  /* 0x0000000605050210 */ /* 0x000fe40007ffe0ff */
[----:B------:R-:W-:Y:S02]  /*1cd70*/  @P0 MOV R6, R38 ;  /* 0x0000002600060202 */ /* 0x000fe40000000f00 */
[----:B------:R-:W-:Y:S01]  /*1cd80*/  MOV R38, 0x5 ;  /* 0x0000000500267802 */ /* 0x000fe20000000f00 */
[----:B------:R-:W-:Y:S02]  /*1cd90*/  @P0 IMAD R5, R5, 0x60, RZ ;  /* 0x0000006005050824 */ /* 0x000fe400078e02ff */
[----:B------:R-:W-:Y:S01]  /*1cda0*/  @P0 IMAD.WIDE.U32 R6, R4, 0x60, R6 ;  /* 0x0000006004060825 */ /* 0x000fe200078e0006 */
[----:B------:R-:W-:Y:S04]  /*1cdb0*/  @P0 SHF.L.U64.HI R12, R37, R38, c[0x0][0x1e4] ;  /* 0x00007900250c0619 */ /* 0x000fe80000010226 */
[----:B------:R-:W-:Y:S01]  /*1cdc0*/  @P0 IADD3 R5, R7, R5, RZ ;  /* 0x0000000507050210 */ /* 0x000fe20007ffe0ff */
[----:B------:R-:W-:Y:S01]  /*1cdd0*/  FFMA.FTZ R7, R32, c[0x0][0x2d0], -R96 ;  /* 0x0000b40020077a23 */ /* 0x000fe20000010860 */
[C---:B------:R-:W-:Y:S01]  /*1cde0*/  @P0 LEA R4, P1, R6.reuse, c[0x0][0x1c8], 0x1 ;  /* 0x0000720006040a11 */ /* 0x040fe200078208ff */
[----:B------:R-:W-:Y:S02]  /*1cdf0*/  FFMA.FTZ R32, R31, c[0x0][0x2d0], -R2 ;  /* 0x0000b4001f207a23 */ /* 0x000fe40000010802 */
[----:B------:R1:W-:Y:S01]  /*1ce00*/  MUFU.EX2 R243, R7 ;  /* 0x0000000700f37308 */ /* 0x0003e20000000800 */
[----:B------:R-:W-:Y:S01]  /*1ce10*/  @P0 LEA.HI.X R5, R6, c[0x0][0x1cc], R5, 0x1, P1 ;  /* 0x0000730006050a11 */ /* 0x000fe200008f0c05 */
[----:B------:R-:W-:Y:S01]  /*1ce20*/  FMUL.FTZ R31, R0, R131 ;  /* 0x00000083001f7220 */ /* 0x000fe20000410000 */
[C---:B------:R-:W-:Y:S03]  /*1ce30*/  @P0 IADD3 R10, P2, R13.reuse, R4, RZ ;  /* 0x000000040d0a0210 */ /* 0x040fe60007f5e0ff */
[----:B------:R2:W-:Y:S01]  /*1ce40*/  @P0 LDGSTS.E.BYPASS.LTC128B.128 [R227+0x3100], [R4.64], !P5 ;  /* 0x0310000004e30fae */ /* 0x0005e2000e901d48 */
[C---:B------:R-:W-:Y:S02]  /*1ce50*/  @P0 IADD3.X R11, R12.reuse, R5, RZ, P2, !PT ;  /* 0x000000050c0b0210 */ /* 0x040fe400017fe4ff */
[C---:B------:R-:W-:Y:S04]  /*1ce60*/  @P0 IADD3 R8, P1, R13.reuse, R10, RZ ;  /* 0x0000000a0d080210 */ /* 0x040fe80007f3e0ff */
[----:B------:R-:W-:Y:S01]  /*1ce70*/  @P0 IADD3.X R9, R12, R11, RZ, P1, !PT ;  /* 0x0000000b0c090210 */ /* 0x000fe20000ffe4ff */
[----:B------:R3:W-:Y:S01]  /*1ce80*/  @P0 LDGSTS.E.BYPASS.LTC128B.128 [R227+0x3900], [R10.64], !P5 ;  /* 0x039000000ae30fae */ /* 0x0007e2000e901d48 */
[----:B------:R-:W-:Y:S07]  /*1ce90*/  @P0 IADD3 R6, P3, R13, R8, RZ ;  /* 0x000000080d060210 */ /* 0x000fee0007f7e0ff */
[----:B------:R4:W-:Y:S01]  /*1cea0*/  @P0 LDGSTS.E.BYPASS.LTC128B.128 [R227+0x4100], [R8.64], !P5 ;  /* 0x0410000008e30fae */ /* 0x0009e2000e901d48 */
[----:B-1----:R-:W-:Y:S02]  /*1ceb0*/  FFMA.FTZ R7, R33, c[0x0][0x2d0], -R96 ;  /* 0x0000b40021077a23 */ /* 0x002fe40000010860 */
[----:B------:R-:W-:Y:S02]  /*1cec0*/  FMUL.FTZ R33, R73, R133 ;  /* 0x0000008549217220 */ /* 0x000fe40000410000 */
[----:B------:R1:W-:Y:S01]  /*1ced0*/  MUFU.EX2 R242, R7 ;  /* 0x0000000700f27308 */ /* 0x0003e20000000800 */
[C---:B--2---:R-:W-:Y:S04]  /*1cee0*/  @P0 IADD3 R4, P2, R13.reuse, R6, RZ ;  /* 0x000000060d040210 */ /* 0x044fe80007f5e0ff */
[----:B---3--:R-:W-:Y:S01]  /*1cef0*/  @P0 IADD3 R10, P1, R13, R4, RZ ;  /* 0x000000040d0a0210 */ /* 0x008fe20007f3e0ff */
[----:B------:R-:W-:Y:S02]  /*1cf00*/  FFMA.FTZ R11, R22, c[0x0][0x2d0], -R100 ;  /* 0x0000b400160b7a23 */ /* 0x000fe40000010864 */
[C---:B------:R-:W-:Y:S01]  /*1cf10*/  FMUL.FTZ R13, R68.reuse, R113 ;  /* 0x00000071440d7220 */ /* 0x040fe20000410000 */
[----:B------:R-:W-:Y:S01]  /*1cf20*/  MOV R113, R230 ;  /* 0x000000e600717202 */ /* 0x000fe20000000f00 */
[----:B------:R2:W-:Y:S01]  /*1cf30*/  MUFU.EX2 R239, R11 ;  /* 0x0000000b00ef7308 */ /* 0x0005e20000000800 */
[----:B----4-:R-:W-:Y:S01]  /*1cf40*/  FMUL.FTZ R8, R68, R108 ;  /* 0x0000006c44087220 */ /* 0x010fe20000410000 */
[----:B------:R-:W-:Y:S01]  /*1cf50*/  MOV R108, R63 ;  /* 0x0000003f006c7202 */ /* 0x000fe20000000f00 */
[----:B------:R-:W-:Y:S01]  /*1cf60*/  FMUL.FTZ R63, R0, R163 ;  /* 0x000000a3003f7220 */ /* 0x000fe20000410000 */
[----:B-1----:R-:W-:Y:S01]  /*1cf70*/  @P0 IADD3.X R7, R12, R9, RZ, P3, !PT ;  /* 0x000000090c070210 */ /* 0x002fe20001ffe4ff */
[----:B------:R-:W-:Y:S01]  /*1cf80*/  FMUL.FTZ R9, R68, R109 ;  /* 0x0000006d44097220 */ /* 0x000fe20000410000 */
[----:B------:R-:W-:Y:S02]  /*1cf90*/  MOV R109, R205 ;  /* 0x000000cd006d7202 */ /* 0x000fe40000000f00 */
[C---:B------:R-:W-:Y:S01]  /*1cfa0*/  @P0 IADD3.X R5, R12.reuse, R7, RZ, P2, !PT ;  /* 0x000000070c050210 */ /* 0x040fe200017fe4ff */
[----:B------:R1:W-:Y:S01]  /*1cfb0*/  @P0 LDGSTS.E.BYPASS.LTC128B.128 [R227+0x4900], [R6.64], !P5 ;  /* 0x0490000006e30fae */ /* 0x0003e2000e901d48 */
[----:B------:R3:W-:Y:S07]  /*1cfc0*/  MUFU.EX2 R230, R44 ;  /* 0x0000002c00e67308 */ /* 0x0007ee0000000800 */
[----:B------:R4:W-:Y:S01]  /*1cfd0*/  @P0 LDGSTS.E.BYPASS.LTC128B.128 [R227+0x5100], [R4.64], !P5 ;  /* 0x0510000004e30fae */ /* 0x0009e2000e901d48 */
[----:B--2---:R-:W-:Y:S01]  /*1cfe0*/  @P0 IADD3.X R11, R12, R5, RZ, P1, !PT ;  /* 0x000000050c0b0210 */ /* 0x004fe20000ffe4ff */
[--C-:B------:R-:W-:Y:S02]  /*1cff0*/  FFMA.FTZ R12, R28, c[0x0][0x2d0], -R103.reuse ;  /* 0x0000b4001c0c7a23 */ /* 0x100fe40000010867 */
[----:B------:R-:W-:Y:S04]  /*1d000*/  FFMA.FTZ R28, R30, c[0x0][0x2d0], -R2 ;  /* 0x0000b4001e1c7a23 */ /* 0x000fe80000010802 */
[----:B------:R2:W-:Y:S01]  /*1d010*/  @P0 LDGSTS.E.BYPASS.LTC128B.128 [R227+0x5900], [R10.64], !P5 ;  /* 0x059000000ae30fae */ /* 0x0005e2000e901d48 */
[----:B------:R2:W-:Y:S01]  /*1d020*/  MUFU.EX2 R233, R12 ;  /* 0x0000000c00e97308 */ /* 0x0005e20000000800 */
[----:B------:R-:W-:Y:S02]  /*1d030*/  FMUL.FTZ R30, R0, R130 ;  /* 0x00000082001e7220 */ /* 0x000fe40000410000 */
[----:B---3--:R-:W-:Y:S04]  /*1d040*/  FMUL.FTZ R44, R68, R144 ;  /* 0x00000090442c7220 */ /* 0x008fe80000410000 */
[----:B------:R-:W-:Y:S01]  /*1d050*/  LDSM.16.MT88.4 R36, [R212+0x100] ;  /* 0x00010000d424783b */ /* 0x000fe20000004200 */
[--C-:B-1----:R-:W-:Y:S02]  /*1d060*/  FFMA.FTZ R6, R23, c[0x0][0x2d0], -R100.reuse ;  /* 0x0000b40017067a23 */ /* 0x102fe40000010864 */
[----:B------:R-:W-:Y:S01]  /*1d070*/  FMUL.FTZ R7, R69, R107 ;  /* 0x0000006b45077220 */ /* 0x000fe20000410000 */
[----:B------:R-:W-:Y:S01]  /*1d080*/  MOV R107, R60 ;  /* 0x0000003c006b7202 */ /* 0x000fe20000000f00 */
[----:B------:R1:W-:Y:S01]  /*1d090*/  MUFU.EX2 R236, R6 ;  /* 0x0000000600ec7308 */ /* 0x0003e20000000800 */
[--C-:B------:R-:W-:Y:S02]  /*1d0a0*/  FFMA.FTZ R60, R187, c[0x0][0x2d0], -R100.reuse ;  /* 0x0000b400bb3c7a23 */ /* 0x100fe40000010864 */
[----:B------:R-:W3:Y:S01]  /*1d0b0*/  LDSM.16.MT88.4 R20, [R209+0x100] ;  /* 0x00010000d114783b */ /* 0x000ee20000004200 */
[--C-:B----4-:R-:W-:Y:S02]  /*1d0c0*/  FFMA.FTZ R4, R34, c[0x0][0x2d0], -R100.reuse ;  /* 0x0000b40022047a23 */ /* 0x110fe40000010864 */
[----:B------:R-:W-:Y:S01]  /*1d0d0*/  FMUL.FTZ R5, R73, R105 ;  /* 0x0000006949057220 */ /* 0x000fe20000410000 */
[----:B------:R-:W-:Y:S01]  /*1d0e0*/  MOV R105, R59 ;  /* 0x0000003b00697202 */ /* 0x000fe20000000f00 */
[C---:B------:R-:W-:Y:S02]  /*1d0f0*/  FMUL.FTZ R34, R69.reuse, R134 ;  /* 0x0000008645227220 */ /* 0x040fe40000410000 */
[----:B------:R4:W-:Y:S01]  /*1d100*/  MUFU.EX2 R237, R4 ;  /* 0x0000000400ed7308 */ /* 0x0009e20000000800 */
[----:B------:R-:W-:Y:S01]  /*1d110*/  FMUL.FTZ R59, R0, R159 ;  /* 0x0000009f003b7220 */ /* 0x000fe20000410000 */
[----:B------:R-:W-:Y:S01]  /*1d120*/  LDSM.16.MT88.4 R84, [R209+0x900] ;  /* 0x00090000d154783b */ /* 0x000fe20000004200 */
[----:B--2---:R-:W-:Y:S01]  /*1d130*/  FMUL.FTZ R12, R68, R112 ;  /* 0x00000070440c7220 */ /* 0x004fe20000410000 */
[----:B------:R-:W-:Y:S01]  /*1d140*/  MOV R112, R206 ;  /* 0x000000ce00707202 */ /* 0x000fe20000000f00 */
[C---:B------:R-:W-:Y:S01]  /*1d150*/  FMUL.FTZ R10, R0.reuse, R110 ;  /* 0x0000006e000a7220 */ /* 0x040fe20000410000 */
[----:B------:R-:W-:Y:S01]  /*1d160*/  MOV R110, R62 ;  /* 0x0000003e006e7202 */ /* 0x000fe20000000f00 */
[C---:B------:R-:W-:Y:S01]  /*1d170*/  FMUL.FTZ R11, R0.reuse, R111 ;  /* 0x0000006f000b7220 */ /* 0x040fe20000410000 */
[----:B------:R-:W-:Y:S01]  /*1d180*/  MOV R111, R181 ;  /* 0x000000b5006f7202 */ /* 0x000fe20000000f00 */
[----:B------:R-:W-:Y:S01]  /*1d190*/  FMUL.FTZ R62, R0, R162 ;  /* 0x000000a2003e7220 */ /* 0x000fe20000410000 */
[----:B------:R2:W-:Y:S01]  /*1d1a0*/  MUFU.EX2 R207, R60 ;  /* 0x0000003c00cf7308 */ /* 0x0005e20000000800 */
[----:B------:R-:W-:Y:S01]  /*1d1b0*/  LDSM.16.MT88.4 R88, [R212+0x900] ;  /* 0x00090000d458783b */ /* 0x000fe20000004200 */
[----:B-1----:R-:W-:Y:S01]  /*1d1c0*/  FMUL.FTZ R6, R69, R106 ;  /* 0x0000006a45067220 */ /* 0x002fe20000410000 */
[----:B------:R-:W-:Y:S06]  /*1d1d0*/  MOV R106, R52 ;  /* 0x00000034006a7202 */ /* 0x000fec0000000f00 */
[----:B------:R-:W-:Y:S01]  /*1d1e0*/  LDSM.16.MT88.4 R92, [R210+0x900] ;  /* 0x00090000d25c783b */ /* 0x000fe20000004200 */
[----:B----4-:R-:W-:Y:S02]  /*1d1f0*/  FFMA.FTZ R4, R35, c[0x0][0x2d0], -R100 ;  /* 0x0000b40023047a23 */ /* 0x010fe40000010864 */
[----:B------:R-:W-:Y:S05]  /*1d200*/  FMUL.FTZ R35, R69, R135 ;  /* 0x0000008745237220 */ /* 0x000fea0000410000 */
[----:B------:R-:W0:Y:S01]  /*1d210*/  LDGDEPBAR ;  /* 0x00000000000079af */ /* 0x000e220000000000 */
[----:B------:R1:W-:Y:S01]  /*1d220*/  MUFU.EX2 R238, R4 ;  /* 0x0000000400ee7308 */ /* 0x0003e20000000800 */
[----:B--2---:R-:W-:Y:S02]  /*1d230*/  FMUL.FTZ R60, R68, R160 ;  /* 0x000000a0443c7220 */ /* 0x004fe40000410000 */
[--C-:B-1----:R-:W-:Y:S02]  /*1d240*/  FFMA.FTZ R4, R24, c[0x0][0x2d0], -R103.reuse ;  /* 0x0000b40018047a23 */ /* 0x102fe40000010867 */
[--C-:B------:R-:W-:Y:S05]  /*1d250*/  FFMA.FTZ R24, R27, c[0x0][0x2d0], -R2.reuse ;  /* 0x0000b4001b187a23 */ /* 0x100fea0000010802 */
[----:B------:R1:W-:Y:S01]  /*1d260*/  MUFU.EX2 R234, R4 ;  /* 0x0000000400ea7308 */ /* 0x0003e20000000800 */
[----:B------:R-:W-:Y:S01]  /*1d270*/  FMUL.FTZ R27, R0, R127 ;  /* 0x0000007f001b7220 */ /* 0x000fe20000410000 */
[----:B------:R-:W-:Y:S08]  /*1d280*/  MOV R127, R180 ;  /* 0x000000b4007f7202 */ /* 0x000ff00000000f00 */
[----:B------:R2:W-:Y:S10]  /*1d290*/  MUFU.EX2 R181, R24 ;  /* 0x0000001800b57308 */ /* 0x0005f40000000800 */
[----:B------:R4:W-:Y:S01]  /*1d2a0*/  MUFU.EX2 R180, R32 ;  /* 0x0000002000b47308 */ /* 0x0009e20000000800 */
[--C-:B-1----:R-:W-:Y:S02]  /*1d2b0*/  FFMA.FTZ R4, R25, c[0x0][0x2d0], -R103.reuse ;  /* 0x0000b40019047a23 */ /* 0x102fe40000010867 */
[C---:B------:R-:W-:Y:S01]  /*1d2c0*/  FMUL.FTZ R25, R68.reuse, R125 ;  /* 0x0000007d44197220 */ /* 0x040fe20000410000 */
[----:B------:R-:W-:Y:S02]  /*1d2d0*/  MOV R125, R80 ;  /* 0x00000050007d7202 */ /* 0x000fe40000000f00 */
[----:B------:R-:W-:Y:S04]  /*1d2e0*/  LDSM.16.MT88.4 R80, [R211+0x100] ;  /* 0x00010000d350783b */ /* 0x000fe80000004200 */
[----:B------:R1:W-:Y:S01]  /*1d2f0*/  MUFU.EX2 R235, R4 ;  /* 0x0000000400eb7308 */ /* 0x0003e20000000800 */
[----:B--2---:R-:W-:Y:S01]  /*1d300*/  FMUL.FTZ R24, R68, R124 ;  /* 0x0000007c44187220 */ /* 0x004fe20000410000 */
[----:B------:R-:W-:Y:S08]  /*1d310*/  MOV R124, R179 ;  /* 0x000000b3007c7202 */ /* 0x000ff00000000f00 */
[----:B------:R2:W-:Y:S01]  /*1d320*/  MUFU.EX2 R179, R28 ;  /* 0x0000001c00b37308 */ /* 0x0005e20000000800 */
[C---:B----4-:R-:W-:Y:S02]  /*1d330*/  FMUL.FTZ R32, R73.reuse, R132 ;  /* 0x0000008449207220 */ /* 0x050fe40000410000 */
[----:B------:R-:W-:Y:S01]  /*1d340*/  LDSM.16.MT88.4 R132, [R212+0x2900] ;  /* 0x00290000d484783b */ /* 0x000fe20000004200 */
[C---:B-1----:R-:W-:Y:S01]  /*1d350*/  FMUL.FTZ R4, R73.reuse, R104 ;  /* 0x0000006849047220 */ /* 0x042fe20000410000 */
[----:B------:R-:W-:Y:S06]  /*1d360*/  MOV R104, R53 ;  /* 0x0000003500687202 */ /* 0x000fec0000000f00 */
[----:B------:R-:W1:Y:S01]  /*1d370*/  LDSM.16.MT88.4 R52, [R210+0x100] ;  /* 0x00010000d234783b */ /* 0x000e620000004200 */
[----:B------:R-:W-:Y:S01]  /*1d380*/  F2FP.BF16.PACK_AB R78, R106, R104 ;  /* 0x000000686a4e723e */ /* 0x000fe200000010ff */
[----:B--2---:R-:W-:Y:S01]  /*1d390*/  FMUL.FTZ R28, R68, R128 ;  /* 0x00000080441c7220 */ /* 0x004fe20000410000 */
[----:B------:R-:W-:Y:S05]  /*1d3a0*/  MOV R128, R228 ;  /* 0x000000e400807202 */ /* 0x000fea0000000f00 */
[-C--:B---3--:R-:W-:Y:S08]  /*1d3b0*/  HMMA.16816.F32.BF16 R4, R76, R20.reuse, R4 ;  /* 0x000000144c04723c */ /* 0x088ff00000041804 */
[C---:B------:R-:W-:Y:S07]  /*1d3c0*/  HMMA.16816.F32.BF16 R8, R64.reuse, R20, R8 ;  /* 0x000000144008723c */ /* 0x040fee0000041808 */
[----:B------:R-:W-:Y:S01]  /*1d3d0*/  FFMA.FTZ R20, R26, c[0x0][0x2d0], -R2 ;  /* 0x0000b4001a147a23 */ /* 0x000fe20000010802 */
[-C--:B------:R-:W-:Y:S03]  /*1d3e0*/  HMMA.16816.F32.BF16 R12, R64, R22.reuse, R12 ;  /* 0x00000016400c723c */ /* 0x080fe6000004180c */
[----:B------:R2:W3:Y:S01]  /*1d3f0*/  MUFU.EX2 R183, R20 ;  /* 0x0000001400b77308 */ /* 0x0004e20000000800 */
[----:B------:R-:W-:Y:S01]  /*1d400*/  FMUL.FTZ R21, R73, R121 ;  /* 0x0000007949157220 */ /* 0x000fe20000410000 */
[----:B------:R-:W-:Y:S01]  /*1d410*/  MOV R121, R46 ;  /* 0x0000002e00797202 */ /* 0x000fe20000000f00 */
[C---:B------:R-:W-:Y:S01]  /*1d420*/  FMUL.FTZ R26, R0.reuse, R126 ;  /* 0x0000007e001a7220 */ /* 0x040fe20000410000 */
[----:B------:R-:W-:Y:S01]  /*1d430*/  MOV R126, R61 ;  /* 0x0000003d007e7202 */ /* 0x000fe20000000f00 */
[C---:B------:R-:W-:Y:S04]  /*1d440*/  HMMA.16816.F32.BF16 R16, R76.reuse, R22, R16 ;  /* 0x000000164c10723c */ /* 0x040fe80000041810 */
[----:B------:R-:W-:Y:S02]  /*1d450*/  FMUL.FTZ R46, R0, R146 ;  /* 0x00000092002e7220 */ /* 0x000fe40000410000 */
[C---:B------:R-:W-:Y:S02]  /*1d460*/  FMUL.FTZ R61, R68.reuse, R161 ;  /* 0x000000a1443d7220 */ /* 0x040fe40000410000 */
[C---:B------:R-:W-:Y:S01]  /*1d470*/  FMUL.FTZ R22, R69.reuse, R122 ;  /* 0x0000007a45167220 */ /* 0x040fe20000410000 */
[----:B------:R-:W-:Y:S03]  /*1d480*/  MOV R122, R51 ;  /* 0x00000033007a7202 */ /* 0x000fe60000000f00 */
[C---:B------:R-:W-:Y:S01]  /*1d490*/  FMUL.FTZ R23, R69.reuse, R123 ;  /* 0x0000007b45177220 */ /* 0x040fe20000410000 */
[----:B------:R-:W-:Y:S01]  /*1d4a0*/  MOV R123, R57 ;  /* 0x00000039007b7202 */ /* 0x000fe20000000f00 */
[----:B------:R-:W-:Y:S02]  /*1d4b0*/  FMUL.FTZ R51, R69, R151 ;  /* 0x0000009745337220 */ /* 0x000fe40000410000 */
[----:B------:R-:W-:Y:S01]  /*1d4c0*/  FMUL.FTZ R57, R68, R157 ;  /* 0x0000009d44397220 */ /* 0x000fe20000410000 */
[----:B------:R-:W-:Y:S01]  /*1d4d0*/  LDSM.16.MT88.4 R148, [R210+0x2900] ;  /* 0x00290000d294783b */ /* 0x000fe20000004200 */
[C---:B--2---:R-:W-:Y:S01]  /*1d4e0*/  FMUL.FTZ R20, R73.reuse, R120 ;  /* 0x0000007849147220 */ /* 0x044fe20000410000 */
[----:B------:R-:W-:Y:S01]  /*1d4f0*/  MOV R120, R56 ;  /* 0x0000003800787202 */ /* 0x000fe20000000f00 */
[----:B------:R-:W-:Y:S04]  /*1d500*/  FFMA.FTZ R56, R194, c[0x0][0x2d0], -R100 ;  /* 0x0000b400c2387a23 */ /* 0x000fe80000010864 */
[----:B------:R2:W-:Y:S01]  /*1d510*/  MUFU.EX2 R228, R56 ;  /* 0x0000003800e47308 */ /* 0x0005e20000000800 */
[-C--:B------:R-:W-:Y:S08]  /*1d520*/  HMMA.16816.F32.BF16 R20, R76, R36.reuse, R20 ;  /* 0x000000244c14723c */ /* 0x080ff00000041814 */
[C---:B------:R-:W-:Y:S07]  /*1d530*/  HMMA.16816.F32.BF16 R24, R64.reuse, R36, R24 ;  /* 0x000000244018723c */ /* 0x040fee0000041818 */
[----:B------:R-:W-:Y:S01]  /*1d540*/  FFMA.FTZ R36, R182, c[0x0][0x2d0], -R96 ;  /* 0x0000b400b6247a23 */ /* 0x000fe20000010860 */
[-C--:B------:R-:W-:Y:S03]  /*1d550*/  HMMA.16816.F32.BF16 R28, R64, R38.reuse, R28 ;  /* 0x00000026401c723c */ /* 0x080fe6000004181c */
[----:B------:R4:W-:Y:S01]  /*1d560*/  MUFU.EX2 R231, R36 ;  /* 0x0000002400e77308 */ /* 0x0009e20000000800 */
[----:B------:R-:W-:Y:S02]  /*1d570*/  FMUL.FTZ R37, R73, R137 ;  /* 0x0000008949257220 */ /* 0x000fe40000410000 */
[C---:B--2---:R-:W-:Y:S02]  /*1d580*/  FMUL.FTZ R56, R68.reuse, R156 ;  /* 0x0000009c44387220 */ /* 0x044fe40000410000 */
[C---:B------:R-:W-:Y:S07]  /*1d590*/  HMMA.16816.F32.BF16 R32, R76.reuse, R38, R32 ;  /* 0x000000264c20723c */ /* 0x040fee0000041820 */
[C---:B------:R-:W-:Y:S02]  /*1d5a0*/  FMUL.FTZ R39, R69.reuse, R139 ;  /* 0x0000008b45277220 */ /* 0x040fe40000410000 */
[----:B------:R2:W-:Y:S03]  /*1d5b0*/  MUFU.EX2 R139, R40 ;  /* 0x00000028008b7308 */ /* 0x0005e60000000800 */
[----:B------:R-:W-:Y:S02]  /*1d5c0*/  FMUL.FTZ R38, R69, R138 ;  /* 0x0000008a45267220 */ /* 0x000fe40000410000 */
[----:B----4-:R-:W-:Y:S07]  /*1d5d0*/  FMUL.FTZ R36, R73, R136 ;  /* 0x0000008849247220 */ /* 0x010fee0000410000 */
[-C--:B-1----:R-:W-:Y:S03]  /*1d5e0*/  HMMA.16816.F32.BF16 R36, R76, R52.reuse, R36 ;  /* 0x000000344c24723c */ /* 0x082fe60000041824 */
[----:B--2---:R-:W-:Y:S07]  /*1d5f0*/  FMUL.FTZ R40, R68, R140 ;  /* 0x0000008c44287220 */ /* 0x004fee0000410000 */
[C---:B------:R-:W-:Y:S07]  /*1d600*/  HMMA.16816.F32.BF16 R40, R64.reuse, R52, R40 ;  /* 0x000000344028723c */ /* 0x040fee0000041828 */
[--C-:B------:R-:W-:Y:S01]  /*1d610*/  FFMA.FTZ R52, R193, c[0x0][0x2d0], -R100.reuse ;  /* 0x0000b400c1347a23 */ /* 0x100fe20000010864 */
[-C--:B------:R-:W-:Y:S03]  /*1d620*/  HMMA.16816.F32.BF16 R44, R64, R54.reuse, R44 ;  /* 0x00000036402c723c */ /* 0x080fe6000004182c */
[----:B------:R1:W-:Y:S01]  /*1d630*/  MUFU.EX2 R138, R52 ;  /* 0x00000034008a7308 */ /* 0x0003e20000000800 */
[----:B------:R-:W-:Y:S04]  /*1d640*/  FMUL.FTZ R53, R73, R153 ;  /* 0x0000009949357220 */ /* 0x000fe80000410000 */
        /* <DEDUP_REMOVED lines=8> */
[----:B------:R1:W-:Y:S01]  /*1d6d0*/  MUFU.EX2 R206, R80 ;  /* 0x0000005000ce7308 */ /* 0x0003e20000000800 */
[----:B---3--:R-:W-:Y:S03]  /*1d6e0*/  F2FP.BF16.PACK_AB R81, R181, R183 ;  /* 0x000000b7b551723e */ /* 0x008fe600000010ff */
        /* <DEDUP_REMOVED lines=15> */
[----:B------:R1:W-:Y:S02]  /*1d7e0*/  MUFU.EX2 R143, R80 ;  /* 0x00000050008f7308 */ /* 0x0003e40000000800 */
[----:B-1----:R-:W-:Y:S07]  /*1d7f0*/  F2FP.BF16.PACK_AB R80, R235, R234 ;  /* 0x000000eaeb50723e */ /* 0x002fee00000010ff */
[C---:B------:R-:W-:Y:S07]  /*1d800*/  HMMA.16816.F32.BF16 R8, R80.reuse, R84, R8 ;  /* 0x000000545008723c */ /* 0x040fee0000041808 */
[--C-:B------:R-:W-:Y:S01]  /*1d810*/  FFMA.FTZ R84, R200, c[0x0][0x2d0], -R103.reuse ;  /* 0x0000b400c8547a23 */ /* 0x100fe20000010867 */
[-C--:B------:R-:W-:Y:S03]  /*1d820*/  HMMA.16816.F32.BF16 R12, R80, R86.reuse, R12 ;  /* 0x00000056500c723c */ /* 0x080fe6000004180c */
[----:B------:R1:W2:Y:S05]  /*1d830*/  MUFU.EX2 R205, R84 ;  /* 0x0000005400cd7308 */ /* 0x0002aa0000000800 */
[C---:B------:R-:W-:Y:S08]  /*1d840*/  HMMA.16816.F32.BF16 R16, R76.reuse, R86, R16 ;  /* 0x000000564c10723c */ /* 0x040ff00000041810 */
[-C--:B------:R-:W-:Y:S08]  /*1d850*/  HMMA.16816.F32.BF16 R20, R76, R88.reuse, R20 ;  /* 0x000000584c14723c */ /* 0x080ff00000041814 */
[C---:B------:R-:W-:Y:S04]  /*1d860*/  HMMA.16816.F32.BF16 R24, R80.reuse, R88, R24 ;  /* 0x000000585018723c */ /* 0x040fe80000041818 */
[--C-:B-1----:R-:W-:Y:S04]  /*1d870*/  FFMA.FTZ R84, R204, c[0x0][0x2d0], -R2.reuse ;  /* 0x0000b400cc547a23 */ /* 0x102fe80000010802 */
[-C--:B------:R-:W-:Y:S01]  /*1d880*/  HMMA.16816.F32.BF16 R28, R80, R90.reuse, R28 ;  /* 0x0000005a501c723c */ /* 0x080fe2000004181c */
[----:B------:R1:W-:Y:S07]  /*1d890*/  MUFU.EX2 R136, R84 ;  /* 0x0000005400887308 */ /* 0x0003ee0000000800 */
[C---:B------:R-:W-:Y:S08]  /*1d8a0*/  HMMA.16816.F32.BF16 R32, R76.reuse, R90, R32 ;  /* 0x0000005a4c20723c */ /* 0x040ff00000041820 */
[-C--:B------:R-:W-:Y:S08]  /*1d8b0*/  HMMA.16816.F32.BF16 R36, R76, R92.reuse, R36 ;  /* 0x0000005c4c24723c */ /* 0x080ff00000041824 */
[C---:B------:R-:W-:Y:S04]  /*1d8c0*/  HMMA.16816.F32.BF16 R40, R80.reuse, R92, R40 ;  /* 0x0000005c5028723c */ /* 0x040fe80000041828 */
[--C-:B-1----:R-:W-:Y:S01]  /*1d8d0*/  FFMA.FTZ R84, R128, c[0x0][0x2d0], -R2.reuse ;  /* 0x0000b40080547a23 */ /* 0x102fe20000010802 */
[----:B------:R-:W-:Y:S02]  /*1d8e0*/  MOV R128, R127 ;  /* 0x0000007f00807202 */ /* 0x000fe40000000f00 */
[----:B------:R-:W-:Y:S01]  /*1d8f0*/  MOV R127, R126 ;  /* 0x0000007e007f7202 */ /* 0x000fe20000000f00 */
[-C--:B------:R-:W-:Y:S01]  /*1d900*/  HMMA.16816.F32.BF16 R44, R80, R94.reuse, R44 ;  /* 0x0000005e502c723c */ /* 0x080fe2000004182c */
[----:B------:R1:W3:Y:S03]  /*1d910*/  MUFU.EX2 R141, R84 ;  /* 0x00000054008d7308 */ /* 0x0002e60000000800 */
[----:B------:R-:W-:Y:S01]  /*1d920*/  FFMA.FTZ R88, R128, c[0x0][0x2d0], -R2 ;  /* 0x0000b40080587a23 */ /* 0x000fe20000010802 */
[----:B------:R-:W-:Y:S02]  /*1d930*/  MOV R128, R127 ;  /* 0x0000007f00807202 */ /* 0x000fe40000000f00 */
[----:B------:R-:W-:Y:S01]  /*1d940*/  MOV R126, R125 ;  /* 0x0000007d007e7202 */ /* 0x000fe20000000f00 */
[C---:B------:R-:W-:Y:S03]  /*1d950*/  HMMA.16816.F32.BF16 R48, R76.reuse, R94, R48 ;  /* 0x0000005e4c30723c */ /* 0x040fe60000041830 */
[----:B------:R4:W-:Y:S01]  /*1d960*/  MUFU.EX2 R144, R88 ;  /* 0x0000005800907308 */ /* 0x0009e20000000800 */
[----:B------:R-:W-:Y:S01]  /*1d970*/  FFMA.FTZ R92, R128, c[0x0][0x2d0], -R100 ;  /* 0x0000b400805c7a23 */ /* 0x000fe20000010864 */
[----:B------:R-:W-:Y:S02]  /*1d980*/  MOV R125, R111 ;  /* 0x0000006f007d7202 */ /* 0x000fe40000000f00 */
[----:B------:R-:W-:Y:S02]  /*1d990*/  MOV R127, R126 ;  /* 0x0000007e007f7202 */ /* 0x000fe40000000f00 */
[----:B------:R-:W-:Y:S03]  /*1d9a0*/  MOV R126, R125 ;  /* 0x0000007d007e7202 */ /* 0x000fe60000000f00 */
[----:B------:R-:W-:Y:S01]  /*1d9b0*/  MOV R125, R124 ;  /* 0x0000007c007d7202 */ /* 0x000fe20000000f00 */
[----:B------:R2:W-:Y:S01]  /*1d9c0*/  MUFU.EX2 R146, R92 ;  /* 0x0000005c00927308 */ /* 0x0005e20000000800 */
[----:B------:R-:W-:Y:S02]  /*1d9d0*/  MOV R128, R127 ;  /* 0x0000007f00807202 */ /* 0x000fe40000000f00 */
[----:B------:R-:W-:Y:S01]  /*1d9e0*/  MOV R127, R126 ;  /* 0x0000007e007f7202 */ /* 0x000fe20000000f00 */
[----:B-1----:R-:W-:Y:S01]  /*1d9f0*/  FFMA.FTZ R84, R203, c[0x0][0x2d0], -R2 ;  /* 0x0000b400cb547a23 */ /* 0x002fe20000010802 */
[----:B------:R-:W-:Y:S02]  /*1da00*/  MOV R126, R125 ;  /* 0x0000007d007e7202 */ /* 0x000fe40000000f00 */
[----:B------:R-:W-:Y:S02]  /*1da10*/  MOV R124, R113 ;  /* 0x00000071007c7202 */ /* 0x000fe40000000f00 */
[----:B------:R-:W-:Y:S01]  /*1da20*/  MOV R113, R219 ;  /* 0x000000db00717202 */ /* 0x000fe20000000f00 */
[----:B------:R1:W1:Y:S01]  /*1da30*/  MUFU.EX2 R140, R84 ;  /* 0x00000054008c7308 */ /* 0x0002620000000800 */
[----:B------:R-:W-:Y:S02]  /*1da40*/  MOV R125, R124 ;  /* 0x0000007c007d7202 */ /* 0x000fe40000000f00 */
[----:B------:R-:W-:Y:S01]  /*1da50*/  MOV R124, R123 ;  /* 0x0000007b007c7202 */ /* 0x000fe20000000f00 */
[----:B----4-:R-:W-:Y:S01]  /*1da60*/  FFMA.FTZ R88, R201, c[0x0][0x2d0], -R96 ;  /* 0x0000b400c9587a23 */ /* 0x010fe20000010860 */
[----:B------:R-:W-:Y:S02]  /*1da70*/  MOV R123, R122 ;  /* 0x0000007a007b7202 */ /* 0x000fe40000000f00 */
[----:B------:R-:W-:Y:S02]  /*1da80*/  MOV R122, R121 ;  /* 0x00000079007a7202 */ /* 0x000fe40000000f00 */
[----:B------:R-:W-:Y:S01]  /*1da90*/  MOV R121, R119 ;  /* 0x0000007700797202 */ /* 0x000fe20000000f00 */
[----:B------:R4:W-:Y:S01]  /*1daa0*/  MUFU.EX2 R147, R88 ;  /* 0x0000005800937308 */ /* 0x0009e20000000800 */
[----:B------:R-:W-:Y:S02]  /*1dab0*/  MOV R119, R118 ;  /* 0x0000007600777202 */ /* 0x000fe40000000f00 */
[----:B------:R-:W-:Y:S01]  /*1dac0*/  MOV R118, R117 ;  /* 0x0000007500767202 */ /* 0x000fe20000000f00 */
[----:B--2---:R-:W-:Y:S01]  /*1dad0*/  FFMA.FTZ R92, R128, c[0x0][0x2d0], -R100 ;  /* 0x0000b400805c7a23 */ /* 0x004fe20000010864 */
[----:B------:R-:W-:Y:S02]  /*1dae0*/  MOV R128, R127 ;  /* 0x0000007f00807202 */ /* 0x000fe40000000f00 */
[----:B------:R-:W-:Y:S02]  /*1daf0*/  MOV R127, R126 ;  /* 0x0000007e007f7202 */ /* 0x000fe40000000f00 */
[----:B------:R-:W-:Y:S01]  /*1db00*/  MOV R126, R125 ;  /* 0x0000007d007e7202 */ /* 0x000fe20000000f00 */
[----:B------:R2:W-:Y:S01]  /*1db10*/  MUFU.EX2 R201, R92 ;  /* 0x0000005c00c97308 */ /* 0x0005e20000000800 */
        /* <DEDUP_REMOVED lines=9> */
[--C-:B----4-:R-:W-:Y:S01]  /*1dbb0*/  FFMA.FTZ R88, R202, c[0x0][0x2d0], -R96.reuse ;  /* 0x0000b400ca587a23 */ /* 0x110fe20000010860 */
[----:B------:R-:W-:Y:S01]  /*1dbc0*/  MOV R110, R215 ;  /* 0x000000d7006e7202 */ /* 0x000fe20000000f00 */
[----:B------:R4:W5:Y:S02]  /*1dbd0*/  LDL.LU R219, [R1+0x70] ;  /* 0x0000700001db7983 */ /* 0x0009640000300800 */
[----:B------:R3:W-:Y:S02]  /*1dbe0*/  MUFU.EX2 R204, R88 ;  /* 0x0000005800cc7308 */ /* 0x0007e40000000800 */
[----:B------:R4:W5:Y:S04]  /*1dbf0*/  LDL.LU R208, [R1+0x6c] ;  /* 0x00006c0001d07983 */ /* 0x0009680000300800 */
[----:B------:R4:W5:Y:S01]  /*1dc00*/  LDL.LU R215, [R1+0x68] ;  /* 0x0000680001d77983 */ /* 0x0009620000300800 */
[--C-:B--2---:R-:W-:Y:S02]  /*1dc10*/  FFMA.FTZ R92, R125, c[0x0][0x2d0], -R103.reuse ;  /* 0x0000b4007d5c7a23 */ /* 0x104fe40000010867 */
[----:B---3--:R-:W-:Y:S01]  /*1dc20*/  FFMA.FTZ R88, R195, c[0x0][0x2d0], -R96 ;  /* 0x0000b400c3587a23 */ /* 0x008fe20000010860 */
[-C--:B-1----:R-:W-:Y:S03]  /*1dc30*/  HMMA.16816.F32.BF16 R52, R76, R84.reuse, R52 ;  /* 0x000000544c34723c */ /* 0x082fe60000041834 */
[----:B------:R1:W-:Y:S05]  /*1dc40*/  MUFU.EX2 R203, R88 ;  /* 0x0000005800cb7308 */ /* 0x0003ea0000000800 */
[C---:B------:R-:W-:Y:S07]  /*1dc50*/  HMMA.16816.F32.BF16 R56, R80.reuse, R84, R56 ;  /* 0x000000545038723c */ /* 0x040fee0000041838 */
[--C-:B------:R-:W-:Y:S01]  /*1dc60*/  FFMA.FTZ R84, R128, c[0x0][0x2d0], -R100.reuse ;  /* 0x0000b40080547a23 */ /* 0x100fe20000010864 */
[-C--:B------:R-:W-:Y:S03]  /*1dc70*/  HMMA.16816.F32.BF16 R60, R80, R86.reuse, R60 ;  /* 0x00000056503c723c */ /* 0x080fe6000004183c */
[----:B------:R2:W-:Y:S04]  /*1dc80*/  MUFU.EX2 R200, R84 ;  /* 0x0000005400c87308 */ /* 0x0005e80000000800 */
[----:B------:R-:W-:Y:S01]  /*1dc90*/  FFMA.FTZ R80, R127, c[0x0][0x2d0], -R100 ;  /* 0x0000b4007f507a23 */ /* 0x000fe20000010864 */
[----:B------:R-:W-:Y:S04]  /*1dca0*/  HMMA.16816.F32.BF16 R64, R76, R86, R64 ;  /* 0x000000564c40723c */ /* 0x000fe80000041840 */
[----:B-1----:R-:W-:Y:S01]  /*1dcb0*/  FFMA.FTZ R88, R197, c[0x0][0x2d0], -R96 ;  /* 0x0000b400c5587a23 */ /* 0x002fe20000010860 */
[----:B------:R1:W-:Y:S01]  /*1dcc0*/  MUFU.EX2 R199, R80 ;  /* 0x0000005000c77308 */ /* 0x0003e20000000800 */
[----:B------:R-:W-:Y:S02]  /*1dcd0*/  F2FP.BF16.PACK_AB R82, R205, R142 ;  /* 0x0000008ecd52723e */ /* 0x000fe400000010ff */
[----:B------:R-:W-:Y:S04]  /*1dce0*/  F2FP.BF16.PACK_AB R76, R139, R231 ;  /* 0x000000e78b4c723e */ /* 0x000fe800000010ff */
[----:B------:R-:W-:Y:S02]  /*1dcf0*/  F2FP.BF16.PACK_AB R78, R229, R230 ;  /* 0x000000e6e54e723e */ /* 0x000fe400000010ff */
[----:B------:R-:W-:Y:S01]  /*1dd00*/  F2FP.BF16.PACK_AB R77, R228, R138 ;  /* 0x0000008ae44d723e */ /* 0x000fe200000010ff */
[----:B------:R3:W-:Y:S01]  /*1dd10*/  MUFU.EX2 R202, R88 ;  /* 0x0000005800ca7308 */ /* 0x0007e20000000800 */
[----:B------:R-:W-:Y:S02]  /*1dd20*/  F2FP.BF16.PACK_AB R79, R206, R207 ;  /* 0x000000cfce4f723e */ /* 0x000fe400000010ff */
[----:B------:R-:W-:Y:S01]  /*1dd30*/  F2FP.BF16.PACK_AB R81, R141, R136 ;  /* 0x000000888d51723e */ /* 0x000fe200000010ff */
[----:B--2---:R-:W-:Y:S01]  /*1dd40*/  LDSM.16.MT88.4 R84, [R212+0x1100] ;  /* 0x00110000d454783b */ /* 0x004fe20000004200 */
[----:B------:R-:W-:Y:S05]  /*1dd50*/  F2FP.BF16.PACK_AB R83, R144, R140 ;  /* 0x0000008c9053723e */ /* 0x000fea00000010ff */
[----:B------:R2:W-:Y:S01]  /*1dd60*/  MUFU.EX2 R197, R92 ;  /* 0x0000005c00c57308 */ /* 0x0005e20000000800 */
[--C-:B-1----:R-:W-:Y:S09]  /*1dd70*/  FFMA.FTZ R80, R126, c[0x0][0x2d0], -R103.reuse ;  /* 0x0000b4007e507a23 */ /* 0x102ff20000010867 */
[----:B------:R1:W-:Y:S01]  /*1dd80*/  MUFU.EX2 R145, R80 ;  /* 0x0000005000917308 */ /* 0x0003e20000000800 */
[----:B---3--:R-:W3:Y:S08]  /*1dd90*/  LDSM.16.MT88.4 R88, [R209+0x1100] ;  /* 0x00110000d158783b */ /* 0x008ef00000004200 */
[----:B--2---:R-:W2:Y:S01]  /*1dda0*/  LDSM.16.MT88.4 R92, [R210+0x1100] ;  /* 0x00110000d25c783b */ /* 0x004ea20000004200 */
[----:B-1----:R-:W-:Y:S01]  /*1ddb0*/  F2FP.BF16.PACK_AB R80, R143, R137 ;  /* 0x000000898f50723e */ /* 0x002fe200000010ff */
[-C--:B---3--:R-:W-:Y:S08]  /*1ddc0*/  HMMA.16816.F32.BF16 R4, R76, R88.reuse, R4 ;  /* 0x000000584c04723c */ /* 0x088ff00000041804 */
[C---:B------:R-:W-:Y:S07]  /*1ddd0*/  HMMA.16816.F32.BF16 R8, R80.reuse, R88, R8 ;  /* 0x000000585008723c */ /* 0x040fee0000041808 */
[--C-:B------:R-:W-:Y:S01]  /*1dde0*/  FFMA.FTZ R88, R124, c[0x0][0x2d0], -R103.reuse ;  /* 0x0000b4007c587a23 */ /* 0x100fe20000010867 */
[-C--:B------:R-:W-:Y:S03]  /*1ddf0*/  HMMA.16816.F32.BF16 R12, R80, R90.reuse, R12 ;  /* 0x0000005a500c723c */ /* 0x080fe6000004180c */
[----:B------:R1:W-:Y:S05]  /*1de00*/  MUFU.EX2 R198, R88 ;  /* 0x0000005800c67308 */ /* 0x0003ea0000000800 */
[C---:B------:R-:W-:Y:S08]  /*1de10*/  HMMA.16816.F32.BF16 R16, R76.reuse, R90, R16 ;  /* 0x0000005a4c10723c */ /* 0x040ff00000041810 */
[-C--:B------:R-:W-:Y:S08]  /*1de20*/  HMMA.16816.F32.BF16 R20, R76, R84.reuse, R20 ;  /* 0x000000544c14723c */ /* 0x080ff00000041814 */
[C---:B------:R-:W-:Y:S04]  /*1de30*/  HMMA.16816.F32.BF16 R24, R80.reuse, R84, R24 ;  /* 0x000000545018723c */ /* 0x040fe80000041818 */
[--C-:B-1----:R-:W-:Y:S03]  /*1de40*/  FFMA.FTZ R88, R123, c[0x0][0x2d0], -R103.reuse ;  /* 0x0000b4007b587a23 */ /* 0x102fe60000010867 */
[--C-:B------:R-:W-:Y:S01]  /*1de50*/  FFMA.FTZ R84, R120, c[0x0][0x2d0], -R2.reuse ;  /* 0x0000b40078547a23 */ /* 0x100fe20000010802 */
[-C--:B------:R-:W-:Y:S01]  /*1de60*/  HMMA.16816.F32.BF16 R28, R80, R86.reuse, R28 ;  /* 0x00000056501c723c */ /* 0x080fe2000004181c */
[----:B------:R1:W3:Y:S07]  /*1de70*/  MUFU.EX2 R196, R88 ;  /* 0x0000005800c47308 */ /* 0x0002ee0000000800 */
[C---:B------:R-:W-:Y:S03]  /*1de80*/  HMMA.16816.F32.BF16 R32, R76.reuse, R86, R32 ;  /* 0x000000564c20723c */ /* 0x040fe60000041820 */
[----:B------:R3:W-:Y:S05]  /*1de90*/  MUFU.EX2 R154, R84 ;  /* 0x00000054009a7308 */ /* 0x0007ea0000000800 */
[-C--:B--2---:R-:W-:Y:S08]  /*1dea0*/  HMMA.16816.F32.BF16 R36, R76, R92.reuse, R36 ;  /* 0x0000005c4c24723c */ /* 0x084ff00000041824 */
[C---:B------:R-:W-:Y:S04]  /*1deb0*/  HMMA.16816.F32.BF16 R40, R80.reuse, R92, R40 ;  /* 0x0000005c5028723c */ /* 0x040fe80000041828 */
[----:B-1----:R-:W-:Y:S03]  /*1dec0*/  FFMA.FTZ R88, R122, c[0x0][0x2d0], -R2 ;  /* 0x0000b4007a587a23 */ /* 0x002fe60000010802 */
[----:B------:R-:W-:Y:S01]  /*1ded0*/  FFMA.FTZ R92, R115, c[0x0][0x2d0], -R96 ;  /* 0x0000b400735c7a23 */ /* 0x000fe20000010860 */
[-C--:B------:R-:W-:Y:S01]  /*1dee0*/  HMMA.16816.F32.BF16 R44, R80, R94.reuse, R44 ;  /* 0x0000005e502c723c */ /* 0x080fe2000004182c */
[----:B------:R1:W-:Y:S03]  /*1def0*/  MUFU.EX2 R155, R88 ;  /* 0x00000058009b7308 */ /* 0x0003e60000000800 */
[--C-:B---3--:R-:W-:Y:S04]  /*1df00*/  FFMA.FTZ R84, R119, c[0x0][0x2d0], -R2.reuse ;  /* 0x0000b40077547a23 */ /* 0x108fe80000010802 */
[C---:B------:R-:W-:Y:S03]  /*1df10*/  HMMA.16816.F32.BF16 R48, R76.reuse, R94, R48 ;  /* 0x0000005e4c30723c */ /* 0x040fe60000041830 */
[----:B------:R2:W-:Y:S10]  /*1df20*/  MUFU.EX2 R152, R84 ;  /* 0x0000005400987308 */ /* 0x0005f40000000800 */
[----:B------:R3:W-:Y:S01]  /*1df30*/  MUFU.EX2 R192, R92 ;  /* 0x0000005c00c07308 */ /* 0x0007e20000000800 */
[----:B-1----:R-:W-:Y:S09]  /*1df40*/  FFMA.FTZ R88, R121, c[0x0][0x2d0], -R2 ;  /* 0x0000b40079587a23 */ /* 0x002ff20000010802 */
[----:B------:R1:W1:Y:S01]  /*1df50*/  MUFU.EX2 R153, R88 ;  /* 0x0000005800997308 */ /* 0x0002620000000800 */
[----:B--2---:R-:W-:Y:S09]  /*1df60*/  FFMA.FTZ R84, R118, c[0x0][0x2d0], -R96 ;  /* 0x0000b40076547a23 */ /* 0x004ff20000010860 */
[----:B------:R2:W-:Y:S01]  /*1df70*/  MUFU.EX2 R194, R84 ;  /* 0x0000005400c27308 */ /* 0x0005e20000000800 */
[----:B---3--:R-:W-:Y:S09]  /*1df80*/  FFMA.FTZ R92, R191, c[0x0][0x2d0], -R100 ;  /* 0x0000b400bf5c7a23 */ /* 0x008ff20000010864 */
[----:B------:R-:W-:Y:S01]  /*1df90*/  MUFU.EX2 R191, R92 ;  /* 0x0000005c00bf7308 */ /* 0x000fe20000000800 */
[----:B-1----:R-:W1:Y:S01]  /*1dfa0*/  LDSM.16.MT88.4 R88, [R211+0x1100] ;  /* 0x00110000d358783b */ /* 0x002e620000004200 */
[--C-:B--2---:R-:W-:Y:S08]  /*1dfb0*/  FFMA.FTZ R84, R117, c[0x0][0x2d0], -R96.reuse ;  /* 0x0000b40075547a23 */ /* 0x104ff00000010860 */
[----:B------:R2:W-:Y:S02]  /*1dfc0*/  MUFU.EX2 R195, R84 ;  /* 0x0000005400c37308 */ /* 0x0005e40000000800 */
[----:B--2---:R-:W-:Y:S01]  /*1dfd0*/  FFMA.FTZ R84, R116, c[0x0][0x2d0], -R96 ;  /* 0x0000b40074547a23 */ /* 0x004fe20000010860 */
[-C--:B-1----:R-:W-:Y:S01]  /*1dfe0*/  HMMA.16816.F32.BF16 R52, R76, R88.reuse, R52 ;  /* 0x000000584c34723c */ /* 0x082fe20000041834 */
[----:B------:R-:W-:Y:S06]  /*1dff0*/  LDSM.16.MT88.4 R116, [R209+0x2900] ;  /* 0x00290000d174783b */ /* 0x000fec0000004200 */
[----:B------:R1:W-:Y:S01]  /*1e000*/  MUFU.EX2 R193, R84 ;  /* 0x0000005400c17308 */ /* 0x0003e20000000800 */
[C---:B------:R-:W-:Y:S07]  /*1e010*/  HMMA.16816.F32.BF16 R56, R80.reuse, R88, R56 ;  /* 0x000000585038723c */ /* 0x040fee0000041838 */
[--C-:B------:R-:W-:Y:S01]  /*1e020*/  FFMA.FTZ R88, R112, c[0x0][0x2d0], -R100.reuse ;  /* 0x0000b40070587a23 */ /* 0x100fe20000010864 */
[-C--:B------:R-:W-:Y:S04]  /*1e030*/  HMMA.16816.F32.BF16 R60, R80, R90.reuse, R60 ;  /* 0x0000005a503c723c */ /* 0x080fe8000004183c */
[----:B------:R-:W-:Y:S02]  /*1e040*/  MOV R112, R189 ;  /* 0x000000bd00707202 */ /* 0x000fe40000000f00 */
[----:B------:R2:W-:Y:S01]  /*1e050*/  MUFU.EX2 R189, R88 ;  /* 0x0000005800bd7308 */ /* 0x0005e20000000800 */
[--C-:B------:R-:W-:Y:S01]  /*1e060*/  FFMA.FTZ R80, R114, c[0x0][0x2d0], -R100.reuse ;  /* 0x0000b40072507a23 */ /* 0x100fe20000010864 */
[----:B------:R-:W-:Y:S01]  /*1e070*/  HMMA.16816.F32.BF16 R64, R76, R90, R64 ;  /* 0x0000005a4c40723c */ /* 0x000fe20000041840 */
[----:B-1----:R-:W1:Y:S03]  /*1e080*/  LDSM.16.MT88.4 R84, [R209+0x1900] ;  /* 0x00190000d154783b */ /* 0x002e660000004200 */
[----:B------:R-:W-:Y:S01]  /*1e090*/  F2FP.BF16.PACK_AB R82, R196, R198 ;  /* 0x000000c6c452723e */ /* 0x000fe200000010ff */
[--C-:B------:R-:W-:Y:S01]  /*1e0a0*/  FFMA.FTZ R92, R112, c[0x0][0x2d0], -R103.reuse ;  /* 0x0000b400705c7a23 */ /* 0x100fe20000010867 */
[----:B------:R-:W-:Y:S02]  /*1e0b0*/  F2FP.BF16.PACK_AB R81, R153, R155 ;  /* 0x0000009b9951723e */ /* 0x000fe400000010ff */
[----:B------:R3:W-:Y:S01]  /*1e0c0*/  MUFU.EX2 R187, R80 ;  /* 0x0000005000bb7308 */ /* 0x0007e20000000800 */
[----:B------:R-:W-:Y:S03]  /*1e0d0*/  F2FP.BF16.PACK_AB R76, R204, R147 ;  /* 0x00000093cc4c723e */ /* 0x000fe600000010ff */
[----:B------:R-:W-:Y:S02]  /*1e0e0*/  F2FP.BF16.PACK_AB R78, R202, R203 ;  /* 0x000000cbca4e723e */ /* 0x000fe400000010ff */
[----:B------:R-:W-:Y:S02]  /*1e0f0*/  F2FP.BF16.PACK_AB R77, R201, R146 ;  /* 0x00000092c94d723e */ /* 0x000fe400000010ff */
[----:B------:R-:W-:Y:S02]  /*1e100*/  F2FP.BF16.PACK_AB R79, R199, R200 ;  /* 0x000000c8c74f723e */ /* 0x000fe400000010ff */
[----:B------:R1:W-:Y:S01]  /*1e110*/  MUFU.EX2 R159, R92 ;  /* 0x0000005c009f7308 */ /* 0x0003e20000000800 */
[----:B------:R-:W-:Y:S01]  /*1e120*/  F2FP.BF16.PACK_AB R83, R152, R154 ;  /* 0x0000009a9853723e */ /* 0x000fe200000010ff */
[----:B--2---:R-:W2:Y:S01]  /*1e130*/  LDSM.16.MT88.4 R88, [R212+0x1900] ;  /* 0x00190000d458783b */ /* 0x004ea20000004200 */
[----:B---3--:R-:W-:Y:S07]  /*1e140*/  FFMA.FTZ R80, R113, c[0x0][0x2d0], -R100 ;  /* 0x0000b40071507a23 */ /* 0x008fee0000010864 */
[----:B------:R3:W-:Y:S01]  /*1e150*/  MUFU.EX2 R185, R80 ;  /* 0x0000005000b97308 */ /* 0x0007e20000000800 */
[-C--:B-1----:R-:W-:Y:S01]  /*1e160*/  HMMA.16816.F32.BF16 R4, R76, R84.reuse, R4 ;  /* 0x000000544c04723c */ /* 0x082fe20000041804 */
[----:B------:R-:W1:Y:S02]  /*1e170*/  LDSM.16.MT88.4 R92, [R210+0x1900] ;  /* 0x00190000d25c783b */ /* 0x000e640000004200 */
[----:B---3--:R-:W-:Y:S07]  /*1e180*/  F2FP.BF16.PACK_AB R80, R197, R145 ;  /* 0x00000091c550723e */ /* 0x008fee00000010ff */
[C---:B------:R-:W-:Y:S07]  /*1e190*/  HMMA.16816.F32.BF16 R8, R80.reuse, R84, R8 ;  /* 0x000000545008723c */ /* 0x040fee0000041808 */
[--C-:B------:R-:W-:Y:S01]  /*1e1a0*/  FFMA.FTZ R84, R111, c[0x0][0x2d0], -R103.reuse ;  /* 0x0000b4006f547a23 */ /* 0x100fe20000010867 */
[-C--:B------:R-:W-:Y:S03]  /*1e1b0*/  HMMA.16816.F32.BF16 R12, R80, R86.reuse, R12 ;  /* 0x00000056500c723c */ /* 0x080fe6000004180c */
[----:B------:R3:W-:Y:S01]  /*1e1c0*/  MUFU.EX2 R158, R84 ;  /* 0x00000054009e7308 */ /* 0x0007e20000000800 */
[----:B------:R-:W-:Y:S02]  /*1e1d0*/  MOV R111, R107 ;  /* 0x0000006b006f7202 */ /* 0x000fe40000000f00 */
[----:B------:R-:W-:Y:S02]  /*1e1e0*/  MOV R107, R175 ;  /* 0x000000af006b7202 */ /* 0x000fe40000000f00 */
[C---:B------:R-:W-:Y:S08]  /*1e1f0*/  HMMA.16816.F32.BF16 R16, R76.reuse, R86, R16 ;  /* 0x000000564c10723c */ /* 0x040ff00000041810 */
[-C--:B--2---:R-:W-:Y:S08]  /*1e200*/  HMMA.16816.F32.BF16 R20, R76, R88.reuse, R20 ;  /* 0x000000584c14723c */ /* 0x084ff00000041814 */
[C---:B------:R-:W-:Y:S04]  /*1e210*/  HMMA.16816.F32.BF16 R24, R80.reuse, R88, R24 ;  /* 0x000000585018723c */ /* 0x040fe80000041818 */
[--C-:B---3--:R-:W-:Y:S01]  /*1e220*/  FFMA.FTZ R84, R110, c[0x0][0x2d0], -R103.reuse ;  /* 0x0000b4006e547a23 */ /* 0x108fe20000010867 */
[----:B------:R-:W-:Y:S02]  /*1e230*/  MOV R110, R168 ;  /* 0x000000a8006e7202 */ /* 0x000fe40000000f00 */
[----:B------:R-:W-:Y:S01]  /*1e240*/  FFMA.FTZ R88, R98, c[0x0][0x2d0], -R2 ;  /* 0x0000b40062587a23 */ /* 0x000fe20000010802 */
[-C--:B------:R-:W-:Y:S01]  /*1e250*/  HMMA.16816.F32.BF16 R28, R80, R90.reuse, R28 ;  /* 0x0000005a501c723c */ /* 0x080fe2000004181c */
[----:B------:R2:W-:Y:S07]  /*1e260*/  MUFU.EX2 R182, R84 ;  /* 0x0000005400b67308 */ /* 0x0005ee0000000800 */
[C---:B------:R-:W-:Y:S03]  /*1e270*/  HMMA.16816.F32.BF16 R32, R76.reuse, R90, R32 ;  /* 0x0000005a4c20723c */ /* 0x040fe60000041820 */
[----:B------:R3:W-:Y:S05]  /*1e280*/  MUFU.EX2 R168, R88 ;  /* 0x0000005800a87308 */ /* 0x0007ea0000000800 */
[-C--:B-1----:R-:W-:Y:S08]  /*1e290*/  HMMA.16816.F32.BF16 R36, R76, R92.reuse, R36 ;  /* 0x0000005c4c24723c */ /* 0x082ff00000041824 */
[C---:B------:R-:W-:Y:S04]  /*1e2a0*/  HMMA.16816.F32.BF16 R40, R80.reuse, R92, R40 ;  /* 0x0000005c5028723c */ /* 0x040fe80000041828 */
[--C-:B--2---:R-:W-:Y:S03]  /*1e2b0*/  FFMA.FTZ R84, R178, c[0x0][0x2d0], -R103.reuse ;  /* 0x0000b400b2547a23 */ /* 0x104fe60000010867 */
[----:B------:R-:W-:Y:S01]  /*1e2c0*/  FFMA.FTZ R92, R172, c[0x0][0x2d0], -R96 ;  /* 0x0000b400ac5c7a23 */ /* 0x000fe20000010860 */
[-C--:B------:R-:W-:Y:S01]  /*1e2d0*/  HMMA.16816.F32.BF16 R44, R80, R94.reuse, R44 ;  /* 0x0000005e502c723c */ /* 0x080fe2000004182c */
[----:B------:R1:W-:Y:S03]  /*1e2e0*/  MUFU.EX2 R178, R84 ;  /* 0x0000005400b27308 */ /* 0x0003e60000000800 */
[--C-:B---3--:R-:W-:Y:S04]  /*1e2f0*/  FFMA.FTZ R88, R97, c[0x0][0x2d0], -R2.reuse ;  /* 0x0000b40061587a23 */ /* 0x108fe80000010802 */
[C---:B------:R-:W-:Y:S04]  /*1e300*/  HMMA.16816.F32.BF16 R48, R76.reuse, R94, R48 ;  /* 0x0000005e4c30723c */ /* 0x040fe80000041830 */
[--C-:B-1----:R-:W-:Y:S01]  /*1e310*/  FFMA.FTZ R84, R109, c[0x0][0x2d0], -R2.reuse ;  /* 0x0000b4006d547a23 */ /* 0x102fe20000010802 */
[----:B------:R-:W-:Y:S02]  /*1e320*/  MOV R109, R170 ;  /* 0x000000aa006d7202 */ /* 0x000fe40000000f00 */
[----:B------:R-:W-:Y:S01]  /*1e330*/  MOV R170, R169 ;  /* 0x000000a900aa7202 */ /* 0x000fe20000000f00 */
[----:B------:R1:W-:Y:S10]  /*1e340*/  MUFU.EX2 R157, R84 ;  /* 0x00000054009d7308 */ /* 0x0003f40000000800 */
[----:B------:R2:W-:Y:S01]  /*1e350*/  MUFU.EX2 R169, R88 ;  /* 0x0000005800a97308 */ /* 0x0005e20000000800 */
[----:B-1----:R-:W-:Y:S01]  /*1e360*/  FFMA.FTZ R84, R108, c[0x0][0x2d0], -R2 ;  /* 0x0000b4006c547a23 */ /* 0x002fe20000010802 */
[----:B------:R-:W-:Y:S02]  /*1e370*/  MOV R108, R105 ;  /* 0x00000069006c7202 */ /* 0x000fe40000000f00 */
[----:B------:R-:W-:Y:S06]  /*1e380*/  MOV R105, R174 ;  /* 0x000000ae00697202 */ /* 0x000fec0000000f00 */
[----:B------:R1:W-:Y:S01]  /*1e390*/  MUFU.EX2 R156, R84 ;  /* 0x00000054009c7308 */ /* 0x0003e20000000800 */
[----:B------:R-:W-:Y:S02]  /*1e3a0*/  MOV R113, R108 ;  /* 0x0000006c00717202 */ /* 0x000fe40000000f00 */
[----:B------:R-:W-:Y:S01]  /*1e3b0*/  MOV R112, R105 ;  /* 0x0000006900707202 */ /* 0x000fe20000000f00 */
[----:B--2---:R-:W-:Y:S06]  /*1e3c0*/  FFMA.FTZ R88, R177, c[0x0][0x2d0], -R96 ;  /* 0x0000b400b1587a23 */ /* 0x004fec0000010860 */
[----:B------:R2:W-:Y:S10]  /*1e3d0*/  MUFU.EX2 R174, R92 ;  /* 0x0000005c00ae7308 */ /* 0x0005f40000000800 */
[----:B------:R3:W-:Y:S01]  /*1e3e0*/  MUFU.EX2 R177, R88 ;  /* 0x0000005800b17308 */ /* 0x0007e20000000800 */
[----:B-1----:R-:W1:Y:S01]  /*1e3f0*/  LDSM.16.MT88.4 R84, [R211+0x1900] ;  /* 0x00190000d354783b */ /* 0x002e620000004200 */
[----:B--2---:R-:W-:Y:S01]  /*1e400*/  FFMA.FTZ R92, R111, c[0x0][0x2d0], -R100 ;  /* 0x0000b4006f5c7a23 */ /* 0x004fe20000010864 */
[----:B------:R-:W-:Y:S04]  /*1e410*/  MOV R111, R171 ;  /* 0x000000ab006f7202 */ /* 0x000fe80000000f00 */
[----:B------:R-:W-:Y:S01]  /*1e420*/  MOV R124, R111 ;  /* 0x0000006f007c7202 */ /* 0x000fe20000000f00 */
[--C-:B---3--:R-:W-:Y:S04]  /*1e430*/  FFMA.FTZ R88, R176, c[0x0][0x2d0], -R96.reuse ;  /* 0x0000b400b0587a23 */ /* 0x108fe80000010860 */
[----:B------:R2:W3:Y:S01]  /*1e440*/  MUFU.EX2 R175, R88 ;  /* 0x0000005800af7308 */ /* 0x0004e20000000800 */
[-C--:B-1----:R-:W-:Y:S08]  /*1e450*/  HMMA.16816.F32.BF16 R52, R76, R84.reuse, R52 ;  /* 0x000000544c34723c */ /* 0x082ff00000041834 */
[C---:B------:R-:W-:Y:S04]  /*1e460*/  HMMA.16816.F32.BF16 R56, R80.reuse, R84, R56 ;  /* 0x000000545038723c */ /* 0x040fe80000041838 */
[----:B--2---:R-:W-:Y:S01]  /*1e470*/  FFMA.FTZ R88, R173, c[0x0][0x2d0], -R96 ;  /* 0x0000b400ad587a23 */ /* 0x004fe20000010860 */
[----:B---3--:R-:W-:Y:S01]  /*1e480*/  F2FP.BF16.PACK_AB R164, R175, R177 ;  /* 0x000000b1afa4723e */ /* 0x008fe200000010ff */
[----:B------:R-:W-:Y:S01]  /*1e490*/  MUFU.EX2 R173, R92 ;  /* 0x0000005c00ad7308 */ /* 0x000fe20000000800 */
[--C-:B------:R-:W-:Y:S01]  /*1e4a0*/  FFMA.FTZ R84, R99, c[0x0][0x2d0], -R100.reuse ;  /* 0x0000b40063547a23 */ /* 0x100fe20000010864 */
[-C--:B------:R-:W-:Y:S01]  /*1e4b0*/  HMMA.16816.F32.BF16 R60, R80, R86.reuse, R60 ;  /* 0x00000056503c723c */ /* 0x080fe2000004183c */
[----:B------:R-:W-:Y:S06]  /*1e4c0*/  LDSM.16.MT88.4 R96, [R210+0x2100] ;  /* 0x00210000d260783b */ /* 0x000fec0000004200 */
[--C-:B------:R-:W-:Y:S01]  /*1e4d0*/  FFMA.FTZ R80, R110, c[0x0][0x2d0], -R100.reuse ;  /* 0x0000b4006e507a23 */ /* 0x100fe20000010864 */
[----:B------:R-:W-:Y:S01]  /*1e4e0*/  HMMA.16816.F32.BF16 R64, R76, R86, R64 ;  /* 0x000000564c40723c */ /* 0x000fe20000041840 */
[----:B------:R-:W1:Y:S03]  /*1e4f0*/  MUFU.EX2 R176, R88 ;  /* 0x0000005800b07308 */ /* 0x000e660000000800 */
[----:B------:R-:W-:Y:S01]  /*1e500*/  FFMA.FTZ R81, R170, c[0x0][0x2d0], -R100 ;  /* 0x0000b400aa517a23 */ /* 0x000fe20000010864 */
[----:B------:R-:W-:Y:S01]  /*1e510*/  MOV R110, R106 ;  /* 0x0000006a006e7202 */ /* 0x000fe20000000f00 */
[--C-:B------:R-:W-:Y:S01]  /*1e520*/  FFMA.FTZ R100, R109, c[0x0][0x2d0], -R103.reuse ;  /* 0x0000b4006d647a23 */ /* 0x100fe20000010867 */
[----:B------:R-:W-:Y:S01]  /*1e530*/  F2FP.BF16.PACK_AB R76, R195, R194 ;  /* 0x000000c2c34c723e */ /* 0x000fe200000010ff */
[----:B------:R-:W2:Y:S01]  /*1e540*/  LDL R109, [R1+0x38] ;  /* 0x00003800016d7983 */ /* 0x000ea20000100800 */
[----:B------:R-:W-:Y:S02]  /*1e550*/  FFMA.FTZ R103, R107, c[0x0][0x2d0], -R103 ;  /* 0x0000b4006b677a23 */ /* 0x000fe40000010867 */
[----:B------:R3:W-:Y:S01]  /*1e560*/  MUFU.EX2 R171, R81 ;  /* 0x0000005100ab7308 */ /* 0x0007e20000000800 */
[----:B------:R-:W4:Y:S01]  /*1e570*/  LDL.LU R108, [R1+0x1c] ;  /* 0x00001c00016c7983 */ /* 0x000f220000300800 */
[----:B------:R-:W-:Y:S02]  /*1e580*/  F2FP.BF16.PACK_AB R78, R192, R193 ;  /* 0x000000c1c04e723e */ /* 0x000fe400000010ff */
[----:B------:R-:W-:Y:S01]  /*1e590*/  F2FP.BF16.PACK_AB R77, R189, R191 ;  /* 0x000000bfbd4d723e */ /* 0x000fe200000010ff */
[----:B------:R-:W4:Y:S01]  /*1e5a0*/  LDL.LU R107, [R1+0x20] ;  /* 0x00002000016b7983 */ /* 0x000f220000300800 */
[----:B------:R-:W-:Y:S02]  /*1e5b0*/  F2FP.BF16.PACK_AB R79, R185, R187 ;  /* 0x000000bbb94f723e */ /* 0x000fe400000010ff */
[----:B------:R-:W-:Y:S01]  /*1e5c0*/  F2FP.BF16.PACK_AB R82, R178, R182 ;  /* 0x000000b6b252723e */ /* 0x000fe200000010ff */
[----:B------:R-:W4:Y:S01]  /*1e5d0*/  LDL.LU R106, [R1+0x24] ;  /* 0x00002400016a7983 */ /* 0x000f220000300800 */
[----:B------:R3:W3:Y:S01]  /*1e5e0*/  MUFU.EX2 R170, R80 ;  /* 0x0000005000aa7308 */ /* 0x0006e20000000800 */
[----:B------:R-:W-:Y:S02]  /*1e5f0*/  F2FP.BF16.PACK_AB R83, R169, R168 ;  /* 0x000000a8a953723e */ /* 0x000fe400000010ff */
[----:B------:R-:W4:Y:S01]  /*1e600*/  LDL.LU R105, [R1+0x28] ;  /* 0x0000280001697983 */ /* 0x000f220000300800 */
[----:B-1----:R-:W-:Y:S02]  /*1e610*/  F2FP.BF16.PACK_AB R166, R174, R176 ;  /* 0x000000b0aea6723e */ /* 0x002fe400000010ff */
[----:B------:R-:W-:Y:S01]  /*1e620*/  MOV R125, R110 ;  /* 0x0000006e007d7202 */ /* 0x000fe20000000f00 */
[----:B------:R-:W1:Y:S03]  /*1e630*/  LDSM.16.MT88.4 R88, [R209+0x2100] ;  /* 0x00210000d158783b */ /* 0x000e660000004200 */
[----:B------:R3:W3:Y:S02]  /*1e640*/  MUFU.EX2 R172, R84 ;  /* 0x0000005400ac7308 */ /* 0x0006e40000000800 */
[----:B---3--:R-:W-:Y:S03]  /*1e650*/  F2FP.BF16.PACK_AB R81, R156, R157 ;  /* 0x0000009d9c51723e */ /* 0x008fe600000010ff */
[----:B------:R-:W3:Y:S05]  /*1e660*/  LDSM.16.MT88.4 R92, [R212+0x2100] ;  /* 0x00210000d45c783b */ /* 0x000eea0000004200 */
[----:B------:R-:W1:Y:S01]  /*1e670*/  MUFU.EX2 R103, R103 ;  /* 0x0000006700677308 */ /* 0x000e620000000800 */
[----:B------:R-:W-:Y:S02]  /*1e680*/  F2FP.BF16.PACK_AB R80, R158, R159 ;  /* 0x0000009f9e50723e */ /* 0x000fe400000010ff */
[----:B------:R-:W-:Y:S07]  /*1e690*/  F2FP.BF16.PACK_AB R167, R171, R170 ;  /* 0x000000aaaba7723e */ /* 0x000fee00000010ff */
[----:B------:R-:W3:Y:S01]  /*1e6a0*/  MUFU.EX2 R100, R100 ;  /* 0x0000006400647308 */ /* 0x000ee20000000800 */
[----:B------:R-:W3:Y:S01]  /*1e6b0*/  LDSM.16.MT88.4 R84, [R211+0x2100] ;  /* 0x00210000d354783b */ /* 0x000ee20000004200 */
[----:B------:R-:W-:Y:S02]  /*1e6c0*/  F2FP.BF16.PACK_AB R165, R172, R173 ;  /* 0x000000adaca5723e */ /* 0x000fe400000010ff */
[----:B-1----:R-:W-:Y:S01]  /*1e6d0*/  F2FP.BF16.PACK_AB R162, R103, R102 ;  /* 0x0000006667a2723e */ /* 0x002fe200000010ff */
[-C--:B------:R-:W-:Y:S03]  /*1e6e0*/  HMMA.16816.F32.BF16 R4, R76, R88.reuse, R4 ;  /* 0x000000584c04723c */ /* 0x080fe60000041804 */
[----:B---3--:R-:W-:Y:S05]  /*1e6f0*/  F2FP.BF16.PACK_AB R160, R101, R100 ;  /* 0x0000006465a0723e */ /* 0x008fea00000010ff */
[C---:B------:R-:W-:Y:S07]  /*1e700*/  HMMA.16816.F32.BF16 R8, R80.reuse, R88, R8 ;  /* 0x000000585008723c */ /* 0x040fee0000041808 */
[--C-:B------:R-:W-:Y:S01]  /*1e710*/  FFMA.FTZ R88, R113, c[0x0][0x2d0], -R2.reuse ;  /* 0x0000b40071587a23 */ /* 0x100fe20000010802 */
[-C--:B------:R-:W-:Y:S03]  /*1e720*/  HMMA.16816.F32.BF16 R12, R80, R90.reuse, R12 ;  /* 0x0000005a500c723c */ /* 0x080fe6000004180c */
[----:B------:R1:W-:Y:S05]  /*1e730*/  MUFU.EX2 R89, R88 ;  /* 0x0000005800597308 */ /* 0x0003ea0000000800 */
[C---:B------:R-:W-:Y:S08]  /*1e740*/  HMMA.16816.F32.BF16 R16, R76.reuse, R90, R16 ;  /* 0x0000005a4c10723c */ /* 0x040ff00000041810 */
[-C--:B------:R-:W-:Y:S08]  /*1e750*/  HMMA.16816.F32.BF16 R20, R76, R92.reuse, R20 ;  /* 0x0000005c4c14723c */ /* 0x080ff00000041814 */
[C---:B------:R-:W-:Y:S04]  /*1e760*/  HMMA.16816.F32.BF16 R24, R80.reuse, R92, R24 ;  /* 0x0000005c5018723c */ /* 0x040fe80000041818 */
[--C-:B-1----:R-:W-:Y:S02]  /*1e770*/  FFMA.FTZ R88, R112, c[0x0][0x2d0], -R2.reuse ;  /* 0x0000b40070587a23 */ /* 0x102fe40000010802 */
[----:B------:R-:W-:Y:S02]  /*1e780*/  FFMA.FTZ R2, R75, c[0x0][0x2d0], -R2 ;  /* 0x0000b4004b027a23 */ /* 0x000fe40000010802 */
[-C--:B------:R-:W-:Y:S01]  /*1e790*/  HMMA.16816.F32.BF16 R28, R80, R94.reuse, R28 ;  /* 0x0000005e501c723c */ /* 0x080fe2000004181c */
[----:B------:R-:W1:Y:S07]  /*1e7a0*/  MUFU.EX2 R90, R88 ;  /* 0x00000058005a7308 */ /* 0x000e6e0000000800 */
[C---:B------:R-:W-:Y:S03]  /*1e7b0*/  HMMA.16816.F32.BF16 R32, R76.reuse, R94, R32 ;  /* 0x0000005e4c20723c */ /* 0x040fe60000041820 */
[----:B------:R-:W-:Y:S05]  /*1e7c0*/  MUFU.EX2 R88, R74 ;  /* 0x0000004a00587308 */ /* 0x000fea0000000800 */
[-C--:B------:R-:W-:Y:S05]  /*1e7d0*/  HMMA.16816.F32.BF16 R36, R76, R96.reuse, R36 ;  /* 0x000000604c24723c */ /* 0x080fea0000041824 */
[----:B------:R-:W3:Y:S03]  /*1e7e0*/  MUFU.EX2 R74, R2 ;  /* 0x00000002004a7308 */ /* 0x000ee60000000800 */
[C---:B------:R-:W-:Y:S04]  /*1e7f0*/  HMMA.16816.F32.BF16 R40, R80.reuse, R96, R40 ;  /* 0x000000605028723c */ /* 0x040fe80000041828 */
[----:B-1----:R-:W-:Y:S04]  /*1e800*/  F2FP.BF16.PACK_AB R161, R90, R89 ;  /* 0x000000595aa1723e */ /* 0x002fe800000010ff */
[-C--:B------:R-:W-:Y:S08]  /*1e810*/  HMMA.16816.F32.BF16 R44, R80, R98.reuse, R44 ;  /* 0x00000062502c723c */ /* 0x080ff0000004182c */
[C---:B------:R-:W-:Y:S04]  /*1e820*/  HMMA.16816.F32.BF16 R48, R76.reuse, R98, R48 ;  /* 0x000000624c30723c */ /* 0x040fe80000041830 */
[----:B---3--:R-:W-:Y:S04]  /*1e830*/  F2FP.BF16.PACK_AB R163, R74, R88 ;  /* 0x000000584aa3723e */ /* 0x008fe800000010ff */
[-C--:B------:R-:W-:Y:S08]  /*1e840*/  HMMA.16816.F32.BF16 R52, R76, R84.reuse, R52 ;  /* 0x000000544c34723c */ /* 0x080ff00000041834 */
[C---:B------:R-:W-:Y:S08]  /*1e850*/  HMMA.16816.F32.BF16 R56, R80.reuse, R84, R56 ;  /* 0x000000545038723c */ /* 0x040ff00000041838 */
[-C--:B------:R-:W-:Y:S08]  /*1e860*/  HMMA.16816.F32.BF16 R60, R80, R86.reuse, R60 ;  /* 0x00000056503c723c */ /* 0x080ff0000004183c */
[----:B------:R-:W-:Y:S04]  /*1e870*/  HMMA.16816.F32.BF16 R64, R76, R86, R64 ;  /* 0x000000564c40723c */ /* 0x000fe80000041840 */
[----:B--2---:R-:W-:Y:S02]  /*1e880*/  ISETP.GT.AND P0, PT, R225, R109, PT ;  /* 0x0000006de100720c */ /* 0x004fe40003f04270 */
[----:B------:R-:W-:Y:S01]  /*1e890*/  MOV R225, R226 ;  /* 0x000000e200e17202 */ /* 0x000fe20000000f00 */
[----:B----4-:R-:W-:Y:S05]  /*1e8a0*/  FFMA.FTZ R73, R73, R108, R249 ;  /* 0x0000006c49497223 */ /* 0x010fea00000100f9 */
[----:B------:R-:W-:Y:S02]  /*1e8b0*/  FADD.FTZ R73, R251, R73 ;  /* 0x00000049fb497221 */ /* 0x000fe40000010000 */
[----:B------:R-:W-:Y:S02]  /*1e8c0*/  FFMA.FTZ R69, R69, R107, R246 ;  /* 0x0000006b45457223 */ /* 0x000fe400000100f6 */
[----:B------:R-:W-:Y:S02]  /*1e8d0*/  FFMA.FTZ R68, R68, R106, R240 ;  /* 0x0000006a44447223 */ /* 0x000fe400000100f0 */
[----:B------:R-:W-:Y:S02]  /*1e8e0*/  FADD.FTZ R73, R104, R73 ;  /* 0x0000004968497221 */ /* 0x000fe40000010000 */
[----:B------:R-:W-:Y:S02]  /*1e8f0*/  FFMA.FTZ R0, R0, R105, R184 ;  /* 0x0000006900007223 */ /* 0x000fe400000100b8 */
[----:B------:R-:W-:Y:S01]  /*1e900*/  FADD.FTZ R69, R247, R69 ;  /* 0x00000045f7457221 */ /* 0x000fe20000010000 */
        /* <DEDUP_REMOVED lines=93> */
[----:B------:R-:W-:Y:S01]  /*1eee0*/  FADD.FTZ R8, R100, R8 ;  /* 0x0000000864087221 */ /* 0x000fe20000010000 */
[----:B------:R-:W-:Y:S01]  /*1eef0*/  MOV R100, R71 ;  /* 0x0000004700647202 */ /* 0x000fe20000000f00 */
[----:B------:R-:W-:Y:S02]  /*1ef00*/  FADD.FTZ R4, R89, R4 ;  /* 0x0000000459047221 */ /* 0x000fe40000010000 */
[----:B------:R-:W-:Y:S02]  /*1ef10*/  FADD.FTZ R5, R172, R0 ;  /* 0x00000000ac057221 */ /* 0x000fe40000010000 */
[----:B------:R-:W-:Y:S02]  /*1ef20*/  FADD.FTZ R6, R176, R2 ;  /* 0x00000002b0067221 */ /* 0x000fe40000010000 */
[----:B------:R-:W-:Y:S01]  /*1ef30*/  FADD.FTZ R0, R101, R8 ;  /* 0x0000000865007221 */ /* 0x000fe20000010000 */
[----:B------:R-:W-:Y:S01]  /*1ef40*/  MOV R101, R70 ;  /* 0x0000004600657202 */ /* 0x000fe20000000f00 */
        /* <DEDUP_REMOVED lines=8> */
[----:B------:R-:W-:Y:S02]  /*1efd0*/  FADD.FTZ R2, R103, R2 ;  /* 0x0000000267027221 */ /* 0x000fe40000010000 */
[----:B------:R-:W-:Y:S01]  /*1efe0*/  FADD.FTZ R0, R74, R0 ;  /* 0x000000004a007221 */ /* 0x000fe20000010000 */
[----:B------:R-:W-:Y:S04]  /*1eff0*/  STL [R1+0x20], R4 ;  /* 0x0000200401007387 */ /* 0x000fe80000100800 */
[----:B------:R1:W-:Y:S04]  /*1f000*/  STL [R1+0x24], R2 ;  /* 0x0000240201007387 */ /* 0x0003e80000100800 */
[----:B------:R2:W-:Y:S01]  /*1f010*/  STL [R1+0x28], R0 ;  /* 0x0000280001007387 */ /* 0x0005e20000100800 */
[----:B-1----:R-:W-:Y:S01]  /*1f020*/  MOV R2, R72 ;  /* 0x0000004800027202 */ /* 0x002fe20000000f00 */
[----:B------:R-:W-:-:S05]  /*1f030*/  @P0 BRA `(.L_x_460) ;  /* 0xffffb7a000000947 */ /* 0x000fca000383ffff */
.L_x_459:
[----:B--2---:R-:W2:Y:S02]  /*1f040*/  LDL R0, [R1+0x18] ;  /* 0x0000180001007983 */ /* 0x004ea40000100800 */
[----:B--2---:R-:W-:-:S13]  /*1f050*/  ISETP.GE.AND P0, PT, R226, R0, PT ;  /* 0x00000000e200720c */ /* 0x004fda0003f06270 */
[----:B------:R-:W-:Y:S05]  /*1f060*/  @!P0 BRA `(.L_x_461) ;  /* 0x0000677000008947 */ /* 0x000fea0003800000 */
[----:B------:R-:W2:Y:S01]  /*1f070*/  LDL.LU.64 R6, [R1+0x50] ;  /* 0x0000500001067983 */ /* 0x000ea20000300a00 */
[----:B------:R-:W-:Y:S02]  /*1f080*/  UMOV UR10, 0x60 ;  /* 0x00000060000a7882 */ /* 0x000fe40000000000 */
[----:B------:R-:W-:Y:S01]  /*1f090*/  ULDC.64 UR4, c[0x0][0x208] ;  /* 0x0000820000047ab9 */ /* 0x000fe20000000a00 */
[----:B-1----:R-:W3:Y:S04]  /*1f0a0*/  LDL.LU.64 R4, [R1+0x58] ;  /* 0x0000580001047983 */ /* 0x002ee80000300a00 */
[----:B------:R-:W4:Y:S01]  /*1f0b0*/  LDL R0, [R1+0x60] ;  /* 0x0000600001007983 */ /* 0x000f220000100800 */
[----:B------:R-:W-:Y:S01]  /*1f0c0*/  MOV R8, c[0x0][0x2c4] ;  /* 0x0000b10000087a02 */ /* 0x000fe20000000f00 */
[----:B------:R-:W-:Y:S01]  /*1f0d0*/  UIMAD.WIDE.U32 UR12, UR10, UR4, URZ ;  /* 0x000000040a0c72a5 */ /* 0x000fe2000f8e003f */
[----:B------:R-:W-:Y:S01]  /*1f0e0*/  MOV R103, R3 ;  /* 0x0000000300677202 */ /* 0x000fe20000000f00 */
[----:B------:R-:W-:Y:S01]  /*1f0f0*/  UIMAD UR10, UR10, UR5, URZ ;  /* 0x000000050a0a72a4 */ /* 0x000fe2000f8e023f */
[----:B------:R-:W-:Y:S01]  /*1f100*/  ISETP.NE.AND P1, PT, R8, 0x1, PT ;  /* 0x000000010800780c */ /* 0x000fe20003f25270 */
[----:B------:R-:W-:Y:S01]  /*1f110*/  UMOV UR6, 0x5 ;  /* 0x0000000500067882 */ /* 0x000fe20000000000 */
[----:B------:R-:W-:Y:S01]  /*1f120*/  MOV R101, R71 ;  /* 0x0000004700657202 */ /* 0x000fe20000000f00 */
[----:B------:R-:W-:Y:S01]  /*1f130*/  ULDC.64 UR4, c[0x0][0x1e0] ;  /* 0x0000780000047ab9 */ /* 0x000fe20000000a00 */
[----:B------:R-:W-:Y:S01]  /*1f140*/  IMAD.MOV.U32 R100, RZ, RZ, R72 ;  /* 0x000000ffff647224 */ /* 0x000fe200078e0048 */
[----:B------:R-:W-:Y:S01]  /*1f150*/  USHF.L.U64.HI UR5, UR4, UR6, UR5 ;  /* 0x0000000604057299 */ /* 0x000fe20008010205 */
[----:B------:R-:W-:Y:S01]  /*1f160*/  IMAD.MOV.U32 R102, RZ, RZ, R70 ;  /* 0x000000ffff667224 */ /* 0x000fe200078e0046 */
[----:B------:R-:W-:-:S02]  /*1f170*/  USHF.L.U32 UR4, UR4, 0x5, URZ ;  /* 0x0000000504047899 */ /* 0x000fc4000800063f */
[----:B------:R-:W-:Y:S01]  /*1f180*/  UIADD3 UR10, UR13, UR10, URZ ;  /* 0x0000000a0d0a7290 */ /* 0x000fe2000fffe03f */
[----:B--2---:R-:W-:Y:S01]  /*1f190*/  IMAD.MOV.U32 R3, RZ, RZ, R7 ;  /* 0x000000ffff037224 */ /* 0x004fe200078e0007 */
[----:B---3--:R-:W-:Y:S02]  /*1f1a0*/  MOV R2, R4 ;  /* 0x0000000400027202 */ /* 0x008fe40000000f00 */
[----:B----4-:R-:W-:-:S03]  /*1f1b0*/  @P1 IMAD.HI.U32 R0, R0, c[0x0][0x2c8], RZ ;  /* 0x0000b20000001a27 */ /* 0x010fc600078e00ff */
[----:B------:R1:W-:Y:S04]  /*1f1c0*/  STL.64 [R1], R2 ;  /* 0x0000000201007387 */ /* 0x0003e80000100a00 */
[----:B------:R1:W-:Y:S02]  /*1f1d0*/  @P1 STL [R1+0x8], R0 ;  /* 0x0000080001001387 */ /* 0x0003e40000100800 */
.L_x_478:
[----:B------:R-:W-:Y:S04]  /*1f1e0*/  DEPBAR.LE SB0, 0x0 ;  /* 0x000080000000791a */ /* 0x000fe80000000000 */
[----:B------:R-:W-:Y:S01]  /*1f1f0*/  BAR.SYNC.DEFER_BLOCKING 0x0 ;  /* 0x0000000000007b1d */ /* 0x000fe20000010000 */
[----:B-12---:R-:W-:Y:S01]  /*1f200*/  SHF.R.S32.HI R2, RZ, 0x1f, R226 ;  /* 0x0000001fff027819 */ /* 0x006fe200000114e2 */
[----:B------:R-:W-:Y:S01]  /*1f210*/  IMAD R0, R226, UR10, RZ ;  /* 0x0000000ae2007c24 */ /* 0x000fe2000f8e02ff */
[----:B------:R-:W-:Y:S02]  /*1f220*/  MOV R198, c[0x0][0x208] ;  /* 0x0000820000c67a02 */ /* 0x000fe40000000f00 */
[----:B------:R-:W-:Y:S01]  /*1f230*/  MOV R228, c[0x0][0x2c4] ;  /* 0x0000b10000e47a02 */ /* 0x000fe20000000f00 */
[----:B------:R-:W-:Y:S01]  /*1f240*/  IMAD R0, R2, UR12, R0 ;  /* 0x0000000c02007c24 */ /* 0x000fe2000f8e0200 */
[----:B------:R-:W-:Y:S02]  /*1f250*/  SHF.L.U32 R198, R198, 0x5, RZ ;  /* 0x00000005c6c67819 */ /* 0x000fe400000006ff */
[----:B------:R-:W-:Y:S01]  /*1f260*/  ISETP.NE.AND P3, PT, R228, 0x1, PT ;  /* 0x00000001e400780c */ /* 0x000fe20003f65270 */
        /* <DEDUP_REMOVED lines=16> */
[----:B------:R-:W2:Y:S01]  /*1f370*/  LDL.64 R248, [R1+0x48] ;  /* 0x0000480001f87983 */ /* 0x000ea20000100a00 */
        /* <DEDUP_REMOVED lines=28> */
[-C--:B------:R-:W-:Y:S01]  /*1f540*/  HMMA.16816.F32.BF16 R12, R180, R178.reuse, R12 ;  /* 0x000000b2b40c723c */ /* 0x080fe2000004180c */
[----:B------:R-:W-:Y:S03]  /*1f550*/  MOV R197, 0x5 ;  /* 0x0000000500c57802 */ /* 0x000fe60000000f00 */
[C---:B------:R-:W-:Y:S02]  /*1f560*/  LEA R2, P0, R176.reuse, c[0x0][0x1f8], 0x1 ;  /* 0x00007e00b0027a11 */ /* 0x040fe400078008ff */
[----:B------:R-:W-:Y:S02]  /*1f570*/  IADD3 R0, R177, R0, RZ ;  /* 0x00000000b1007210 */ /* 0x000fe40007ffe0ff */
[C---:B------:R-:W-:Y:S01]  /*1f580*/  HMMA.16816.F32.BF16 R16, R172.reuse, R178, R16 ;  /* 0x000000b2ac10723c */ /* 0x040fe20000041810 */
[----:B------:R-:W-:Y:S03]  /*1f590*/  MOV R196, c[0x0][0x208] ;  /* 0x0000820000c47a02 */ /* 0x000fe60000000f00 */
[----:B------:R-:W-:Y:S02]  /*1f5a0*/  LEA.HI.X R3, R176, c[0x0][0x1fc], R0, 0x1, P0 ;  /* 0x00007f00b0037a11 */ /* 0x000fe400000f0c00 */
[----:B------:R-:W2:Y:S01]  /*1f5b0*/  LDSM.16.M88.4 R176, [R220] ;  /* 0x00000000dcb0783b */ /* 0x000ea20000000200 */
[----:B------:R-:W-:Y:S01]  /*1f5c0*/  SHF.L.U64.HI R196, R196, R197, c[0x0][0x20c] ;  /* 0x00008300c4c47619 */ /* 0x000fe200000102c5 */
        /* <DEDUP_REMOVED lines=10> */
[----:B------:R-:W-:Y:S01]  /*1f670*/  IADD3 R188, P1, R2, R198, RZ ;  /* 0x000000c602bc7210 */ /* 0x000fe20007f3e0ff */
[-C--:B------:R-:W-:Y:S04]  /*1f680*/  HMMA.16816.F32.BF16 R44, R180, R190.reuse, R44 ;  /* 0x000000beb42c723c */ /* 0x080fe8000004182c */
[----:B------:R-:W-:Y:S02]  /*1f690*/  IADD3.X R189, R3, R196, RZ, P1, !PT ;  /* 0x000000c403bd7210 */ /* 0x000fe40000ffe4ff */
[----:B------:R-:W-:Y:S02]  /*1f6a0*/  IADD3 R186, P0, R188, R198, RZ ;  /* 0x000000c6bcba7210 */ /* 0x000fe40007f1e0ff */
[C---:B------:R-:W-:Y:S01]  /*1f6b0*/  HMMA.16816.F32.BF16 R48, R172.reuse, R190, R48 ;  /* 0x000000beac30723c */ /* 0x040fe20000041830 */
[----:B------:R4:W-:Y:S03]  /*1f6c0*/  LDGSTS.E.BYPASS.LTC128B.128 [R227+0x900], [R188.64], !P5 ;  /* 0x00900000bce37fae */ /* 0x0009e6000e901d48 */
[----:B------:R-:W-:Y:S02]  /*1f6d0*/  IADD3.X R187, R189, R196, RZ, P0, !PT ;  /* 0x000000c4bdbb7210 */ /* 0x000fe400007fe4ff */
[----:B------:R-:W-:Y:S02]  /*1f6e0*/  IADD3 R184, P2, R186, R198, RZ ;  /* 0x000000c6bab87210 */ /* 0x000fe40007f5e0ff */
[-C--:B------:R-:W-:Y:S01]  /*1f6f0*/  HMMA.16816.F32.BF16 R52, R172, R192.reuse, R52 ;  /* 0x000000c0ac34723c */ /* 0x080fe20000041834 */
[----:B------:R1:W-:Y:S03]  /*1f700*/  LDGSTS.E.BYPASS.LTC128B.128 [R227+0x1100], [R186.64], !P5 ;  /* 0x01100000bae37fae */ /* 0x0003e6000e901d48 */
[----:B------:R-:W-:Y:S02]  /*1f710*/  IADD3.X R185, R187, R196, RZ, P2, !PT ;  /* 0x000000c4bbb97210 */ /* 0x000fe400017fe4ff */
[----:B---3--:R-:W-:Y:S02]  /*1f720*/  IADD3 R2, P1, R184, R198, RZ ;  /* 0x000000c6b8027210 */ /* 0x008fe40007f3e0ff */
[C---:B------:R-:W-:Y:S01]  /*1f730*/  HMMA.16816.F32.BF16 R56, R180.reuse, R192, R56 ;  /* 0x000000c0b438723c */ /* 0x040fe20000041838 */
[----:B------:R3:W-:Y:S03]  /*1f740*/  LDGSTS.E.BYPASS.LTC128B.128 [R227+0x1900], [R184.64], !P5 ;  /* 0x01900000b8e37fae */ /* 0x0007e6000e901d48 */
[----:B------:R-:W-:Y:S02]  /*1f750*/  IADD3.X R3, R185, R196, RZ, P1, !PT ;  /* 0x000000c4b9037210 */ /* 0x000fe40000ffe4ff */
[----:B------:R-:W-:Y:S02]  /*1f760*/  IADD3 R190, P0, R2, R198, RZ ;  /* 0x000000c602be7210 */ /* 0x000fe40007f1e0ff */
[-C--:B------:R-:W-:Y:S01]  /*1f770*/  HMMA.16816.F32.BF16 R60, R180, R194.reuse, R60 ;  /* 0x000000c2b43c723c */ /* 0x080fe2000004183c */
[----:B------:R2:W-:Y:S03]  /*1f780*/  LDGSTS.E.BYPASS.LTC128B.128 [R227+0x2100], [R2.64], !P5 ;  /* 0x0210000002e37fae */ /* 0x0005e6000e901d48 */
[----:B------:R-:W-:Y:S04]  /*1f790*/  IADD3.X R191, R3, R196, RZ, P0, !PT ;  /* 0x000000c403bf7210 */ /* 0x000fe800007fe4ff */
[C---:B------:R-:W-:Y:S01]  /*1f7a0*/  HMMA.16816.F32.BF16 R64, R172.reuse, R194, R64 ;  /* 0x000000c2ac40723c */ /* 0x040fe20000041840 */
[----:B------:R4:W-:Y:S07]  /*1f7b0*/  LDGSTS.E.BYPASS.LTC128B.128 [R227+0x2900], [R190.64], !P5 ;  /* 0x02900000bee37fae */ /* 0x0009ee000e901d48 */
[-C--:B-1----:R-:W-:Y:S01]  /*1f7c0*/  HMMA.16816.F32.BF16 R68, R172, R168.reuse, R68 ;  /* 0x000000a8ac44723c */ /* 0x082fe20000041844 */
[----:B------:R-:W-:Y:S07]  /*1f7d0*/  LDSM.16.M88.4 R192, [R216+0x8100] ;  /* 0x00810000d8c0783b */ /* 0x000fee0000000200 */
[C---:B------:R-:W-:Y:S01]  /*1f7e0*/  HMMA.16816.F32.BF16 R72, R180.reuse, R168, R72 ;  /* 0x000000a8b448723c */ /* 0x040fe20000041848 */
[----:B---3--:R-:W-:Y:S07]  /*1f7f0*/  LDSM.16.M88.4 R184, [R216+0x6100] ;  /* 0x00610000d8b8783b */ /* 0x008fee0000000200 */
[-C--:B------:R-:W-:Y:S01]  /*1f800*/  HMMA.16816.F32.BF16 R76, R180, R170.reuse, R76 ;  /* 0x000000aab44c723c */ /* 0x080fe2000004184c */
[----:B------:R-:W-:Y:S07]  /*1f810*/  LDSM.16.M88.4 R196, [R214+0x3900] ;  /* 0x00390000d6c4783b */ /* 0x000fee0000000200 */
[C---:B------:R-:W-:Y:S01]  /*1f820*/  HMMA.16816.F32.BF16 R80, R172.reuse, R170, R80 ;  /* 0x000000aaac50723c */ /* 0x040fe20000041850 */
[----:B----4-:R-:W1:Y:S07]  /*1f830*/  LDSM.16.M88.4 R188, [R214+0x3100] ;  /* 0x00310000d6bc783b */ /* 0x010e6e0000000200 */
[-C--:B--2---:R-:W-:Y:S01]  /*1f840*/  HMMA.16816.F32.BF16 R84, R172, R176.reuse, R84 ;  /* 0x000000b0ac54723c */ /* 0x084fe20000041854 */
[----:B------:R-:W2:Y:S07]  /*1f850*/  LDSM.16.M88.4 R200, [R214+0x4100] ;  /* 0x00410000d6c8783b */ /* 0x000eae0000000200 */
[C---:B------:R-:W-:Y:S01]  /*1f860*/  HMMA.16816.F32.BF16 R88, R180.reuse, R176, R88 ;  /* 0x000000b0b458723c */ /* 0x040fe20000041858 */
[----:B------:R-:W3:Y:S07]  /*1f870*/  LDSM.16.M88.4 R168, [R214+0x4900] ;  /* 0x00490000d6a8783b */ /* 0x000eee0000000200 */
[-C--:B------:R-:W-:Y:S01]  /*1f880*/  HMMA.16816.F32.BF16 R92, R180, R178.reuse, R92 ;  /* 0x000000b2b45c723c */ /* 0x080fe2000004185c */
[----:B------:R-:W4:Y:S07]  /*1f890*/  LDSM.16.M88.4 R180, [R214+0x5100] ;  /* 0x00510000d6b4783b */ /* 0x000f2e0000000200 */
[----:B------:R-:W-:Y:S01]  /*1f8a0*/  HMMA.16816.F32.BF16 R96, R172, R178, R96 ;  /* 0x000000b2ac60723c */ /* 0x000fe20000041860 */
[----:B------:R-:W2:Y:S07]  /*1f8b0*/  LDSM.16.M88.4 R204, [R214+0x5900] ;  /* 0x00590000d6cc783b */ /* 0x000eae0000000200 */
[-C--:B-1----:R-:W-:Y:S01]  /*1f8c0*/  HMMA.16816.F32.BF16 R4, R184, R188.reuse, R4 ;  /* 0x000000bcb804723c */ /* 0x082fe20000041804 */
[----:B------:R-:W-:Y:S07]  /*1f8d0*/  LDSM.16.M88.4 R172, [R217+0x6100] ;  /* 0x00610000d9ac783b */ /* 0x000fee0000000200 */
[C---:B------:R-:W-:Y:S01]  /*1f8e0*/  HMMA.16816.F32.BF16 R8, R192.reuse, R188, R8 ;  /* 0x000000bcc008723c */ /* 0x040fe20000041808 */
[----:B------:R-:W1:Y:S07]  /*1f8f0*/  LDSM.16.M88.4 R176, [R213] ;  /* 0x00000000d5b0783b */ /* 0x000e6e0000000200 */
[-C--:B------:R-:W-:Y:S01]  /*1f900*/  HMMA.16816.F32.BF16 R12, R192, R190.reuse, R12 ;  /* 0x000000bec00c723c */ /* 0x080fe2000004180c */
[----:B------:R-:W0:Y:S07]  /*1f910*/  LDGDEPBAR ;  /* 0x00000000000079af */ /* 0x000e2e0000000000 */
[C---:B------:R-:W-:Y:S01]  /*1f920*/  HMMA.16816.F32.BF16 R16, R184.reuse, R190, R16 ;  /* 0x000000beb810723c */ /* 0x040fe20000041810 */
[----:B------:R-:W1:Y:S07]  /*1f930*/  LDSM.16.M88.4 R188, [R217+0x8100] ;  /* 0x00810000d9bc783b */ /* 0x000e6e0000000200 */
[-C--:B------:R-:W-:Y:S08]  /*1f940*/  HMMA.16816.F32.BF16 R20, R184, R196.reuse, R20 ;  /* 0x000000c4b814723c */ /* 0x080ff00000041814 */
[C---:B------:R-:W-:Y:S08]  /*1f950*/  HMMA.16816.F32.BF16 R24, R192.reuse, R196, R24 ;  /* 0x000000c4c018723c */ /* 0x040ff00000041818 */
[-C--:B------:R-:W-:Y:S08]  /*1f960*/  HMMA.16816.F32.BF16 R28, R192, R198.reuse, R28 ;  /* 0x000000c6c01c723c */ /* 0x080ff0000004181c */
[C---:B------:R-:W-:Y:S08]  /*1f970*/  HMMA.16816.F32.BF16 R32, R184.reuse, R198, R32 ;  /* 0x000000c6b820723c */ /* 0x040ff00000041820 */
        /* <DEDUP_REMOVED lines=45> */
[----:B------:R-:W2:Y:S10]  /*1fc50*/  MUFU.TANH R237, R12 ;  /* 0x0000000c00ed7308 */ /* 0x000eb40000002400 */
[----:B------:R-:W2:Y:S01]  /*1fc60*/  MUFU.TANH R230, R13 ;  /* 0x0000000d00e67308 */ /* 0x000ea20000002400 */
[----:B-1----:R-:W1:Y:S01]  /*1fc70*/  LDSM.16.M88.4 R8, [R213+0x1000] ;  /* 0x00100000d508783b */ /* 0x002e620000000200 */
[-C--:B----4-:R-:W-:Y:S08]  /*1fc80*/  HMMA.16816.F32.BF16 R20, R172, R4.reuse, R20 ;  /* 0x00000004ac14723c */ /* 0x090ff00000041814 */
[----:B------:R-:W4:Y:S01]  /*1fc90*/  MUFU.TANH R242, R14 ;  /* 0x0000000e00f27308 */ /* 0x000f220000002400 */
        /* <DEDUP_REMOVED lines=57> */
[----:B------:R-:W3:Y:S03]  /*20030*/  MUFU.TANH R178, R59 ;  /* 0x0000003b00b27308 */ /* 0x000ee60000002400 */
[----:B------:R-:W-:Y:S02]  /*20040*/  FMUL.FTZ R54, R54, c[0x0][0x320] ;  /* 0x0000c80036367a20 */ /* 0x000fe40000410000 */
[----:B------:R-:W-:Y:S02]  /*20050*/  FMUL.FTZ R55, R55, c[0x0][0x320] ;  /* 0x0000c80037377a20 */ /* 0x000fe40000410000 */
[C---:B------:R-:W-:Y:S01]  /*20060*/  HMMA.16816.F32.BF16 R80, R172.reuse, R10, R80 ;  /* 0x0000000aac50723c */ /* 0x040fe20000041850 */
[----:B------:R-:W3:Y:S02]  /*20070*/  LDL R11, [R1+0x8] ;  /* 0x00000800010b7983 */ /* 0x000ee40000100800 */
[----:B------:R4:W3:Y:S01]  /*20080*/  MUFU.TANH R59, R62 ;  /* 0x0000003e003b7308 */ /* 0x0008e20000002400 */
[----:B------:R-:W-:Y:S01]  /*20090*/  FMUL.FTZ R56, R56, c[0x0][0x320] ;  /* 0x0000c80038387a20 */ /* 0x000fe20000410000 */
[----:B------:R-:W3:Y:S01]  /*200a0*/  LDL R10, [R1+0x34] ;  /* 0x00003400010a7983 */ /* 0x000ee20000100800 */
[----:B------:R-:W-:Y:S02]  /*200b0*/  FMUL.FTZ R57, R57, c[0x0][0x320] ;  /* 0x0000c80039397a20 */ /* 0x000fe40000410000 */
[-C--:B--2---:R-:W-:Y:S01]  /*200c0*/  HMMA.16816.F32.BF16 R84, R172, R4.reuse, R84 ;  /* 0x00000004ac54723c */ /* 0x084fe20000041854 */
[----:B-1----:R-:W2:Y:S03]  /*200d0*/  LDL R58, [R1+0x18] ;  /* 0x00001800013a7983 */ /* 0x002ea60000100800 */
[----:B------:R-:W-:Y:S01]  /*200e0*/  FMUL.FTZ R60, R60, c[0x0][0x320] ;  /* 0x0000c8003c3c7a20 */ /* 0x000fe20000410000 */
[----:B------:R-:W1:Y:S01]  /*200f0*/  MUFU.TANH R21, R21 ;  /* 0x0000001500157308 */ /* 0x000e620000002400 */
[----:B------:R-:W-:Y:S02]  /*20100*/  FMUL.FTZ R61, R61, c[0x0][0x320] ;  /* 0x0000c8003d3d7a20 */ /* 0x000fe40000410000 */
[C---:B------:R-:W-:Y:S04]  /*20110*/  HMMA.16816.F32.BF16 R88, R188.reuse, R4, R88 ;  /* 0x00000004bc58723c */ /* 0x040fe80000041858 */
[----:B------:R-:W-:Y:S02]  /*20120*/  FMUL.FTZ R63, R63, c[0x0][0x320] ;  /* 0x0000c8003f3f7a20 */ /* 0x000fe40000410000 */
[----:B------:R-:W-:Y:S01]  /*20130*/  FMUL.FTZ R64, R64, c[0x0][0x320] ;  /* 0x0000c80040407a20 */ /* 0x000fe20000410000 */
[----:B------:R1:W1:Y:S01]  /*20140*/  MUFU.TANH R198, R22 ;  /* 0x0000001600c67308 */ /* 0x0002620000002400 */
[-C--:B------:R-:W-:Y:S01]  /*20150*/  HMMA.16816.F32.BF16 R92, R188, R6.reuse, R92 ;  /* 0x00000006bc5c723c */ /* 0x080fe2000004185c */
[----:B----4-:R-:W3:Y:S03]  /*20160*/  LDL R62, [R1+0x30] ;  /* 0x00003000013e7983 */ /* 0x010ee60000100800 */
[----:B------:R-:W-:Y:S02]  /*20170*/  FMUL.FTZ R65, R65, c[0x0][0x320] ;  /* 0x0000c80041417a20 */ /* 0x000fe40000410000 */
[----:B------:R-:W-:Y:S02]  /*20180*/  FMUL.FTZ R66, R66, c[0x0][0x320] ;  /* 0x0000c80042427a20 */ /* 0x000fe40000410000 */
[----:B------:R-:W-:Y:S01]  /*20190*/  HMMA.16816.F32.BF16 R96, R172, R6, R96 ;  /* 0x00000006ac60723c */ /* 0x000fe20000041860 */
[----:B------:R1:W1:Y:S03]  /*201a0*/  MUFU.TANH R184, R23 ;  /* 0x0000001700b87308 */ /* 0x0002660000002400 */
[----:B------:R-:W-:Y:S02]  /*201b0*/  FMUL.FTZ R67, R67, c[0x0][0x320] ;  /* 0x0000c80043437a20 */ /* 0x000fe40000410000 */
[----:B------:R-:W-:Y:S02]  /*201c0*/  FMUL.FTZ R68, R68, c[0x0][0x320] ;  /* 0x0000c80044447a20 */ /* 0x000fe40000410000 */
[----:B------:R-:W-:Y:S03]  /*201d0*/  FMUL.FTZ R69, R69, c[0x0][0x320] ;  /* 0x0000c80045457a20 */ /* 0x000fe60000410000 */
        /* <DEDUP_REMOVED lines=9> */
[----:B------:R-:W3:Y:S01]  /*20270*/  LDL R96, [R1+0x2c] ;  /* 0x00002c0001607983 */ /* 0x000ee20000100800 */
        /* <DEDUP_REMOVED lines=21> */
[----:B------:R-:W-:Y:S01]  /*203d0*/  FMUL.FTZ R27, R97, c[0x0][0x320] ;  /* 0x0000c800611b7a20 */ /* 0x000fe20000410000 */
[----:B------:R-:W-:Y:S01]  /*203e0*/  MOV R97, c[0x0][0x32c] ;  /* 0x0000cb0000617a02 */ /* 0x000fe20000000f00 */
        /* <DEDUP_REMOVED lines=19> */
[----:B------:R1:W1:Y:S10]  /*20520*/  MUFU.TANH R170, R38 ;  /* 0x0000002600aa7308 */ /* 0x0002740000002400 */
        /* <DEDUP_REMOVED lines=12> */
[----:B------:R1:W1:Y:S10]  /*205f0*/  MUFU.TANH R45, R51 ;  /* 0x00000033002d7308 */ /* 0x0002740000002400 */
[----:B------:R-:W1:Y:S10]  /*20600*/  MUFU.TANH R52, R52 ;  /* 0x0000003400347308 */ /* 0x000e740000002400 */
[----:B------:R-:W1:Y:S10]  /*20610*/  MUFU.TANH R53, R53 ;  /* 0x0000003500357308 */ /* 0x000e740000002400 */
[----:B------:R1:W1:Y:S01]  /*20620*/  MUFU.TANH R36, R54 ;  /* 0x0000003600247308 */ /* 0x0002620000002400 */
[C---:B--2---:R-:W-:Y:S09]  /*20630*/  ISETP.GT.AND P0, PT, R226.reuse, R58, PT ;  /* 0x0000003ae200720c */ /* 0x044ff20003f04270 */
[----:B------:R2:W1:Y:S04]  /*20640*/  MUFU.TANH R35, R55 ;  /* 0x0000003700237308 */ /* 0x0004680000002400 */
[----:B------:R-:W-:Y:S06]  /*20650*/  @P0 IADD3 R0, R226, -0x1, RZ ;  /* 0xffffffffe2000810 */ /* 0x000fec0007ffe0ff */
[----:B------:R2:W1:Y:S01]  /*20660*/  MUFU.TANH R168, R56 ;  /* 0x0000003800a87308 */ /* 0x0004620000002400 */
[----:B------:R-:W-:Y:S02]  /*20670*/  @P0 MOV R3, R251 ;  /* 0x000000fb00030202 */ /* 0x000fe40000000f00 */
[----:B------:R-:W-:Y:S01]  /*20680*/  @P0 SHF.R.S32.HI R2, RZ, 0x1f, R0 ;  /* 0x0000001fff020819 */ /* 0x000fe20000011400 */
[----:B------:R-:W-:Y:S04]  /*20690*/  @P0 IMAD.WIDE.U32 R4, R0, c[0x0][0x1e0], RZ ;  /* 0x0000780000040a25 */ /* 0x000fe800078e00ff */
[----:B------:R-:W-:Y:S02]  /*206a0*/  @P0 IMAD R2, R2, c[0x0][0x1e0], RZ ;  /* 0x0000780002020a24 */ /* 0x000fe400078e02ff */
[----:B------:R2:W1:Y:S02]  /*206b0*/  MUFU.TANH R56, R57 ;  /* 0x0000003900387308 */ /* 0x0004640000002400 */
[----:B------:R-:W-:Y:S05]  /*206c0*/  @P0 IMAD R2, R0, c[0x0][0x1e4], R2 ;  /* 0x0000790000020a24 */ /* 0x000fea00078e0202 */
[----:B------:R-:W-:Y:S02]  /*206d0*/  @P0 IADD3 R0, R5, R2, RZ ;  /* 0x0000000205000210 */ /* 0x000fe40007ffe0ff */
[----:B------:R-:W-:Y:S01]  /*206e0*/  @P0 MOV R2, R248 ;  /* 0x000000f800020202 */ /* 0x000fe20000000f00 */
[----:B------:R-:W1:Y:S02]  /*206f0*/  MUFU.TANH R60, R60 ;  /* 0x0000003c003c7308 */ /* 0x000e640000002400 */
[----:B------:R-:W-:Y:S02]  /*20700*/  @P0 IMAD R0, R0, 0x60, RZ ;  /* 0x0000006000000824 */ /* 0x000fe400078e02ff */
[----:B------:R-:W-:Y:S05]  /*20710*/  @P0 IMAD.WIDE.U32 R2, R4, 0x60, R2 ;  /* 0x0000006004020825 */ /* 0x000fea00078e0002 */
[C---:B------:R-:W-:Y:S01]  /*20720*/  @P0 LEA R4, P1, R2.reuse, c[0x0][0x1c8], 0x1 ;  /* 0x0000720002040a11 */ /* 0x040fe200078208ff */
[----:B------:R-:W1:Y:S01]  /*20730*/  MUFU.TANH R61, R61 ;  /* 0x0000003d003d7308 */ /* 0x000e620000002400 */
[----:B------:R-:W-:Y:S04]  /*20740*/  @P0 IADD3 R0, R3, R0, RZ ;  /* 0x0000000003000210 */ /* 0x000fe80007ffe0ff */
[----:B------:R-:W-:Y:S02]  /*20750*/  @P0 LEA.HI.X R5, R2, c[0x0][0x1cc], R0, 0x1, P1 ;  /* 0x0000730002050a11 */ /* 0x000fe400008f0c00 */
[----:B------:R-:W-:Y:S03]  /*20760*/  @P0 IADD3 R2, P1, R4, UR4, RZ ;  /* 0x0000000404020c10 */ /* 0x000fe6000ff3e0ff */
[----:B------:R-:W1:Y:S01]  /*20770*/  MUFU.TANH R63, R63 ;  /* 0x0000003f003f7308 */ /* 0x000e620000002400 */
[----:B------:R-:W-:Y:S01]  /*20780*/  @!PT LDS RZ, [RZ] ;  /* 0x00000000fffff984 */ /* 0x000fe20000000800 */
[----:B------:R-:W-:Y:S01]  /*20790*/  @!PT LDS RZ, [RZ] ;  /* 0x00000000fffff984 */ /* 0x000fe20000000800 */
[----:B------:R-:W-:Y:S01]  /*207a0*/  @!PT LDS RZ, [RZ] ;  /* 0x00000000fffff984 */ /* 0x000fe20000000800 */
[----:B------:R1:W-:Y:S01]  /*207b0*/  @P0 LDGSTS.E.BYPASS.LTC128B.128 [R227+0x3100], [R4.64], !P5 ;  /* 0x0310000004e30fae */ /* 0x0003e2000e901d48 */
[----:B------:R-:W-:Y:S02]  /*207c0*/  @P0 IADD3.X R3, R5, UR5, RZ, P1, !PT ;  /* 0x0000000505030c10 */ /* 0x000fe40008ffe4ff */
[----:B------:R-:W-:Y:S04]  /*207d0*/  @P0 IADD3 R8, P2, R2, UR4, RZ ;  /* 0x0000000402080c10 */ /* 0x000fe8000ff5e0ff */
[----:B------:R-:W-:Y:S01]  /*207e0*/  @P0 IADD3.X R9, R3, UR5, RZ, P2, !PT ;  /* 0x0000000503090c10 */ /* 0x000fe200097fe4ff */
[----:B------:R2:W-:Y:S01]  /*207f0*/  @P0 LDGSTS.E.BYPASS.LTC128B.128 [R227+0x3900], [R2.64], !P5 ;  /* 0x0390000002e30fae */ /* 0x0005e2000e901d48 */
[----:B------:R-:W2:Y:S01]  /*20800*/  MUFU.TANH R64, R64 ;  /* 0x0000004000407308 */ /* 0x000ea20000002400 */
[----:B------:R-:W-:Y:S04]  /*20810*/  @P0 IADD3 R6, P1, R8, UR4, RZ ;  /* 0x0000000408060c10 */ /* 0x000fe8000ff3e0ff */
[----:B------:R-:W-:Y:S02]  /*20820*/  @P0 IADD3.X R7, R9, UR5, RZ, P1, !PT ;  /* 0x0000000509070c10 */ /* 0x000fe40008ffe4ff */
[----:B------:R3:W-:Y:S03]  /*20830*/  @P0 LDGSTS.E.BYPASS.LTC128B.128 [R227+0x4100], [R8.64], !P5 ;  /* 0x0410000008e30fae */ /* 0x0007e6000e901d48 */
[----:B------:R-:W3:Y:S05]  /*20840*/  MUFU.TANH R65, R65 ;  /* 0x0000004100417308 */ /* 0x000eea0000002400 */
[----:B------:R3:W-:Y:S05]  /*20850*/  @P0 LDGSTS.E.BYPASS.LTC128B.128 [R227+0x4900], [R6.64], !P5 ;  /* 0x0490000006e30fae */ /* 0x0007ea000e901d48 */
[----:B------:R-:W3:Y:S03]  /*20860*/  MUFU.TANH R66, R66 ;  /* 0x0000004200427308 */ /* 0x000ee60000002400 */
[----:B-1----:R1:W4:Y:S01]  /*20870*/  LDL R5, [R1+0x60] ;  /* 0x0000600001057983 */ /* 0x0023220000100800 */
[----:B--2---:R-:W-:Y:S06]  /*20880*/  @P0 IADD3 R2, P2, R6, UR4, RZ ;  /* 0x0000000406020c10 */ /* 0x004fec000ff5e0ff */
[----:B------:R-:W2:Y:S01]  /*20890*/  MUFU.TANH R67, R67 ;  /* 0x0000004300437308 */ /* 0x000ea20000002400 */
[----:B------:R-:W-:Y:S02]  /*208a0*/  @P0 IADD3.X R3, R7, UR5, RZ, P2, !PT ;  /* 0x0000000507030c10 */ /* 0x000fe400097fe4ff */
[----:B---3--:R-:W-:Y:S03]  /*208b0*/  @P0 IADD3 R8, P1, R2, UR4, RZ ;  /* 0x0000000402080c10 */ /* 0x008fe6000ff3e0ff */
[----:B------:R3:W-:Y:S01]  /*208c0*/  @P0 LDGSTS.E.BYPASS.LTC128B.128 [R227+0x5100], [R2.64], !P5 ;  /* 0x0510000002e30fae */ /* 0x0007e2000e901d48 */
[----:B------:R-:W-:Y:S03]  /*208d0*/  @P0 IADD3.X R9, R3, UR5, RZ, P1, !PT ;  /* 0x0000000503090c10 */ /* 0x000fe60008ffe4ff */
[----:B------:R-:W1:Y:S04]  /*208e0*/  MUFU.TANH R68, R68 ;  /* 0x0000004400447308 */ /* 0x000e680000002400 */
[----:B------:R1:W-:Y:S06]  /*208f0*/  @P0 LDGSTS.E.BYPASS.LTC128B.128 [R227+0x5900], [R8.64], !P5 ;  /* 0x0590000008e30fae */ /* 0x0003ec000e901d48 */
[----:B------:R-:W2:Y:S02]  /*20900*/  MUFU.TANH R69, R69 ;  /* 0x0000004500457308 */ /* 0x000ea40000002400 */
[----:B------:R-:W0:Y:S08]  /*20910*/  LDGDEPBAR ;  /* 0x00000000000079af */ /* 0x000e300000000000 */
[----:B------:R-:W2:Y:S01]  /*20920*/  MUFU.TANH R70, R70 ;  /* 0x0000004600467308 */ /* 0x000ea20000002400 */
[----:B---3--:R-:W-:Y:S05]  /*20930*/  IMAD R2, R226, -0x60, RZ ;  /* 0xffffffa0e2027824 */ /* 0x008fea00078e02ff */
[C---:B------:R-:W-:Y:S04]  /*20940*/  IADD3 R7, -R10.reuse, 0x1, R2 ;  /* 0x000000010a077810 */ /* 0x040fe80007ffe102 */
[----:B------:R-:W3:Y:S01]  /*20950*/  MUFU.TANH R71, R71 ;  /* 0x0000004700477308 */ /* 0x000ee20000002400 */
[----:B-1----:R-:W-:Y:S02]  /*20960*/  IADD3 R8, -R10, R2, RZ ;  /* 0x000000020a087210 */ /* 0x002fe40007ffe1ff */
[----:B------:R-:W-:Y:S04]  /*20970*/  IADD3 R7, -R62, R7, R96 ;  /* 0x000000073e077210 */ /* 0x000fe80007ffe160 */
[C---:B------:R-:W-:Y:S02]  /*20980*/  IADD3 R6, R7.reuse, c[0x0][0x328], RZ ;  /* 0x0000ca0007067a10 */ /* 0x040fe40007ffe0ff */
[----:B------:R-:W-:Y:S01]  /*20990*/  IADD3 R7, R7, UR7, RZ ;  /* 0x0000000707077c10 */ /* 0x000fe2000fffe0ff */
        /* <DEDUP_REMOVED lines=24> */
[----:B------:R-:W1:Y:S01]  /*20b20*/  MUFU.TANH R30, R30 ;  /* 0x0000001e001e7308 */ /* 0x000e620000002400 */
[----:B----4-:R-:W-:Y:S02]  /*20b30*/  @P3 SHF.R.U32.HI R5, RZ, c[0x0][0x2cc], R11 ;  /* 0x0000b300ff053a19 */ /* 0x010fe4000001160b */
[----:B------:R-:W-:Y:S03]  /*20b40*/  ISETP.GE.AND P3, PT, R97, 0x1, PT ;  /* 0x000000016100780c */ /* 0x000fe60003f66270 */
[----:B------:R-:W4:Y:S04]  /*20b50*/  SHFL.IDX PT, R4, R5, RZ, 0x1c1f ;  /* 0x001c1fff05047589 */ /* 0x000f2800000e0000 */
[----:B------:R-:W1:Y:S10]  /*20b60*/  MUFU.TANH R27, R27 ;  /* 0x0000001b001b7308 */ /* 0x000e740000002400 */
[----:B------:R-:W1:Y:S10]  /*20b70*/  MUFU.TANH R29, R29 ;  /* 0x0000001d001d7308 */ /* 0x000e740000002400 */
[----:B------:R-:W1:Y:S01]  /*20b80*/  MUFU.TANH R28, R28 ;  /* 0x0000001c001c7308 */ /* 0x000e620000002400 */
[-C--:B----4-:R-:W-:Y:S02]  /*20b90*/  IADD3 R3, R6, R4.reuse, RZ ;  /* 0x0000000406037210 */ /* 0x090fe40007ffe0ff */
[----:B------:R-:W-:Y:S01]  /*20ba0*/  IADD3 R0, R7, R4, RZ ;  /* 0x0000000407007210 */ /* 0x000fe20007ffe0ff */
[----:B------:R-:W-:-:S06]  /*20bb0*/  @!P3 BRA `(.L_x_462) ;  /* 0x000001700000b947 */ /* 0x000fcc0003800000 */
[----:B--23--:R-:W-:Y:S01]  /*20bc0*/  IADD3 R4, -R62, R96, R4 ;  /* 0x000000603e047210 */ /* 0x00cfe20007ffe104 */
        /* <DEDUP_REMOVED lines=12> */
.L_x_464:
[----:B------:R-:W-:Y:S04]  /*20c90*/  MOV R9, c[0x0][0x32c] ;  /* 0x0000cb0000097a02 */ /* 0x000fe80000000f00 */
[----:B------:R-:W-:Y:S11]  /*20ca0*/  ISETP.NE.AND P0, PT, R9, 0x1, PT ;  /* 0x000000010900780c */ /* 0x000ff60003f05270 */
[----:B------:R-:W-:Y:S02]  /*20cb0*/  @!UPT UIADD3 URZ, URZ, URZ, URZ ;  /* 0x0000003f3f3ff290 */ /* 0x000fe4000fffe03f */
[----:B------:R-:W-:Y:S05]  /*20cc0*/  @P0 IMAD.HI.U32 R9, R4, c[0x0][0x330], RZ ;  /* 0x0000cc0004090a27 */ /* 0x000fea00078e00ff */
[----:B------:R-:W-:Y:S02]  /*20cd0*/  @P0 SHF.R.U32.HI R4, RZ, c[0x0][0x334], R9 ;  /* 0x0000cd00ff040a19 */ /* 0x000fe40000011609 */
.L_x_465:
[----:B------:R-:W-:Y:S05]  /*20ce0*/  BSYNC B0 ;  /* 0x0000000000007941 */ /* 0x000fea0003800000 */
.L_x_463:
[----:B------:R-:W-:Y:S05]  /*20cf0*/  IMAD R4, R4, c[0x0][0x32c], R8 ;  /* 0x0000cb0004047a24 */ /* 0x000fea00078e0208 */
[----:B------:R-:W-:Y:S02]  /*20d00*/  IADD3 R9, R4, c[0x0][0x32c], RZ ;  /* 0x0000cb0004097a10 */ /* 0x000fe40007ffe0ff */
[----:B------:R-:W-:Y:S02]  /*20d10*/  IMNMX R0, R0, R4, !PT ;  /* 0x0000000400007217 */ /* 0x000fe40007800200 */
[----:B------:R-:W-:Y:S02]  /*20d20*/  IMNMX R3, R3, R9, PT ;  /* 0x0000000903037217 */ /* 0x000fe40003800200 */
.L_x_462:
[C---:B--23--:R-:W-:Y:S02]  /*20d30*/  ISETP.GE.AND P0, PT, R2.reuse, 0x9, PT ;  /* 0x000000090200780c */ /* 0x04cfe40003f06270 */
[----:B------:R-:W-:Y:S02]  /*20d40*/  ISETP.GE.AND P1, PT, R2, 0x2, PT ;  /* 0x000000020200780c */ /* 0x000fe40003f26270 */
[----:B------:R-:W-:Y:S02]  /*20d50*/  P2R R25, PR, RZ, 0x1 ;  /* 0x00000001ff197803 */ /* 0x000fe40000000000 */
[C---:B------:R-:W-:Y:S02]  /*20d60*/  ISETP.GT.AND P0, PT, R0.reuse, 0x8, !P0 ;  /* 0x000000080000780c */ /* 0x040fe40004704270 */
[----:B------:R-:W-:Y:S02]  /*20d70*/  P2R R26, PR, RZ, 0x2 ;  /* 0x00000002ff1a7803 */ /* 0x000fe40000000000 */
[----:B------:R-:W-:Y:S02]  /*20d80*/  ISETP.GT.AND P1, PT, R0, 0x1, !P1 ;  /* 0x000000010000780c */ /* 0x000fe40004f24270 */
[C---:B------:R-:W-:Y:S02]  /*20d90*/  ISETP.LT.OR P0, PT, R3.reuse, 0x9, P0 ;  /* 0x000000090300780c */ /* 0x040fe40000701670 */
[----:B------:R-:W-:Y:S02]  /*20da0*/  ISETP.GE.AND P2, PT, R2, 0xa, PT ;  /* 0x0000000a0200780c */ /* 0x000fe40003f46270 */
[C---:B------:R-:W-:Y:S02]  /*20db0*/  ISETP.LT.OR P1, PT, R3.reuse, 0x2, P1 ;  /* 0x000000020300780c */ /* 0x040fe40000f21670 */
        /* <DEDUP_REMOVED lines=67> */
[C---:B------:R-:W-:Y:S02]  /*211f0*/  ISETP.GE.AND P6, PT, R2.reuse, 0x42, PT ;  /* 0x000000420200780c */ /* 0x040fe40003fc6270 */
        /* <DEDUP_REMOVED lines=18> */
[----:B------:R-:W-:Y:S04]  /*21320*/  ISETP.GT.AND P0, PT, R0, 0x50, !P2 ;  /* 0x000000500000780c */ /* 0x000fe80005704270 */
[C---:B------:R-:W-:Y:S04]  /*21330*/  ISETP.LT.OR P0, PT, R3.reuse, 0x51, P0 ;  /* 0x000000510300780c */ /* 0x040fe80000701670 */
        /* <DEDUP_REMOVED lines=36> */
.L_x_468:
[----:B------:R-:W-:Y:S04]  /*21580*/  MOV R27, c[0x0][0x32c] ;  /* 0x0000cb00001b7a02 */ /* 0x000fe80000000f00 */
[----:B------:R-:W-:Y:S11]  /*21590*/  ISETP.NE.AND P0, PT, R27, 0x1, PT ;  /* 0x000000011b00780c */ /* 0x000ff60003f05270 */
[----:B------:R-:W-:Y:S02]  /*215a0*/  @!UPT UIADD3 URZ, URZ, URZ, URZ ;  /* 0x0000003f3f3ff290 */ /* 0x000fe4000fffe03f */
[----:B------:R-:W-:Y:S05]  /*215b0*/  @P0 IMAD.HI.U32 R27, R3, c[0x0][0x330], RZ ;  /* 0x0000cc00031b0a27 */ /* 0x000fea00078e00ff */
[----:B------:R-:W-:Y:S02]  /*215c0*/  @P0 SHF.R.U32.HI R3, RZ, c[0x0][0x334], R27 ;  /* 0x0000cd00ff030a19 */ /* 0x000fe4000001161b */
.L_x_469:
[----:B------:R-:W-:Y:S05]  /*215d0*/  BSYNC B0 ;  /* 0x0000000000007941 */ /* 0x000fea0003800000 */
.L_x_467:
[----:B------:R-:W-:Y:S05]  /*215e0*/  IMAD R3, R3, c[0x0][0x32c], R8 ;  /* 0x0000cb0003037a24 */ /* 0x000fea00078e0208 */
[----:B------:R-:W-:Y:S02]  /*215f0*/  IADD3 R27, R3, c[0x0][0x32c], RZ ;  /* 0x0000cb00031b7a10 */ /* 0x000fe40007ffe0ff */
[----:B------:R-:W-:Y:S02]  /*21600*/  IMNMX R0, R0, R3, !PT ;  /* 0x0000000300007217 */ /* 0x000fe40007800200 */
[----:B------:R-:W-:Y:S02]  /*21610*/  IMNMX R2, R2, R27, PT ;  /* 0x0000001b02027217 */ /* 0x000fe40003800200 */
.L_x_466:
        /* <DEDUP_REMOVED lines=110> */
.L_x_472:
[----:B------:R-:W-:Y:S04]  /*21d00*/  MOV R27, c[0x0][0x32c] ;  /* 0x0000cb00001b7a02 */ /* 0x000fe80000000f00 */
[----:B------:R-:W-:Y:S11]  /*21d10*/  ISETP.NE.AND P0, PT, R27, 0x1, PT ;  /* 0x000000011b00780c */ /* 0x000ff60003f05270 */
[----:B------:R-:W-:Y:S02]  /*21d20*/  @!UPT UIADD3 URZ, URZ, URZ, URZ ;  /* 0x0000003f3f3ff290 */ /* 0x000fe4000fffe03f */
[----:B------:R-:W-:Y:S05]  /*21d30*/  @P0 IMAD.HI.U32 R27, R3, c[0x0][0x330], RZ ;  /* 0x0000cc00031b0a27 */ /* 0x000fea00078e00ff */
[----:B------:R-:W-:Y:S02]  /*21d40*/  @P0 SHF.R.U32.HI R3, RZ, c[0x0][0x334], R27 ;  /* 0x0000cd00ff030a19 */ /* 0x000fe4000001161b */
.L_x_473:
[----:B------:R-:W-:Y:S05]  /*21d50*/  BSYNC B0 ;  /* 0x0000000000007941 */ /* 0x000fea0003800000 */
.L_x_471:
[----:B------:R-:W-:Y:S05]  /*21d60*/  IMAD R3, R3, c[0x0][0x32c], R8 ;  /* 0x0000cb0003037a24 */ /* 0x000fea00078e0208 */
[----:B------:R-:W-:Y:S02]  /*21d70*/  IADD3 R27, R3, c[0x0][0x32c], RZ ;  /* 0x0000cb00031b7a10 */ /* 0x000fe40007ffe0ff */
[----:B------:R-:W-:Y:S02]  /*21d80*/  IMNMX R0, R0, R3, !PT ;  /* 0x0000000300007217 */ /* 0x000fe40007800200 */
[----:B------:R-:W-:Y:S02]  /*21d90*/  IMNMX R2, R2, R27, PT ;  /* 0x0000001b02027217 */ /* 0x000fe40003800200 */
.L_x_470:
        /* <DEDUP_REMOVED lines=110> */
.L_x_476:
[----:B------:R-:W-:Y:S04]  /*22480*/  MOV R5, c[0x0][0x32c] ;  /* 0x0000cb0000057a02 */ /* 0x000fe80000000f00 */
[----:B------:R-:W-:Y:S11]  /*22490*/  ISETP.NE.AND P0, PT, R5, 0x1, PT ;  /* 0x000000010500780c */ /* 0x000ff60003f05270 */
[----:B------:R-:W-:Y:S02]  /*224a0*/  @!UPT UIADD3 URZ, URZ, URZ, URZ ;  /* 0x0000003f3f3ff290 */ /* 0x000fe4000fffe03f */
[----:B------:R-:W-:Y:S05]  /*224b0*/  @P0 IMAD.HI.U32 R5, R3, c[0x0][0x330], RZ ;  /* 0x0000cc0003050a27 */ /* 0x000fea00078e00ff */
[----:B------:R-:W-:Y:S02]  /*224c0*/  @P0 SHF.R.U32.HI R3, RZ, c[0x0][0x334], R5 ;  /* 0x0000cd00ff030a19 */ /* 0x000fe40000011605 */
.L_x_477:
[----:B------:R-:W-:Y:S05]  /*224d0*/  BSYNC B0 ;  /* 0x0000000000007941 */ /* 0x000fea0003800000 */
.L_x_475:
[----:B------:R-:W-:Y:S05]  /*224e0*/  IMAD R8, R3, c[0x0][0x32c], R8 ;  /* 0x0000cb0003087a24 */ /* 0x000fea00078e0208 */
[----:B------:R-:W-:Y:S02]  /*224f0*/  IADD3 R3, R8, c[0x0][0x32c], RZ ;  /* 0x0000cb0008037a10 */ /* 0x000fe40007ffe0ff */
[----:B------:R-:W-:Y:S02]  /*22500*/  IMNMX R0, R0, R8, !PT ;  /* 0x0000000800007217 */ /* 0x000fe40007800200 */
[----:B------:R-:W-:Y:S02]  /*22510*/  IMNMX R2, R2, R3, PT ;  /* 0x0000000302027217 */ /* 0x000fe40003800200 */
.L_x_474:
[----:B------:R-:W-:Y:S02]  /*22520*/  ISETP.GT.AND P0, PT, R0, RZ, !P1 ;  /* 0x000000ff0000720c */ /* 0x000fe40004f04270 */
[----:B------:R-:W-:Y:S02]  /*22530*/  ISETP.NE.AND P1, PT, R22, RZ, PT ;  /* 0x000000ff1600720c */ /* 0x000fe40003f25270 */
[----:B------:R-:W-:Y:S02]  /*22540*/  ISETP.LT.OR P0, PT, R2, 0x1, P0 ;  /* 0x000000010200780c */ /* 0x000fe40000701670 */
[----:B------:R-:W-:Y:S02]  /*22550*/  MOV R52, R58 ;  /* 0x0000003a00347202 */ /* 0x000fe40000000f00 */
[----:B------:R-:W-:Y:S02]  /*22560*/  FSEL R8, R247, -INF , !P0 ;  /* 0xff800000f7087808 */ /* 0x000fe40004000000 */
[----:B------:R-:W-:Y:S01]  /*22570*/  ISETP.NE.AND P0, PT, R26, RZ, PT ;  /* 0x000000ff1a00720c */ /* 0x000fe20003f05270 */
[----:B------:R-:W-:Y:S01]  /*22580*/  IMAD.MOV.U32 R82, RZ, RZ, R52 ;  /* 0x000000ffff527224 */ /* 0x000fe200078e0034 */
        /* <DEDUP_REMOVED lines=97> */
[----:B------:R-:W-:Y:S01]  /*22ba0*/  ISETP.LT.OR P0, PT, R2, 0x39, P0 ;  /* 0x000000390200780c */ /* 0x000fe20000701670 */
[----:B------:R-:W1:Y:S01]  /*22bb0*/  SHFL.BFLY PT, R5, R72, 0x2, 0x1f ;  /* 0x0c401f0048057f89 */ /* 0x000e6200000e0000 */
[----:B------:R-:W-:Y:S02]  /*22bc0*/  FMNMX.FTZ R3, R244, R3, !PT ;  /* 0x00000003f4037209 */ /* 0x000fe40007810000 */
[----:B------:R-:W-:Y:S02]  /*22bd0*/  FSEL R183, R59, -INF , !P0 ;  /* 0xff8000003bb77808 */ /* 0x000fe40004000000 */
[----:B------:R-:W-:Y:S02]  /*22be0*/  ISETP.NE.AND P0, PT, R12, RZ, PT ;  /* 0x000000ff0c00720c */ /* 0x000fe40003f05270 */
[----:B------:R-:W-:Y:S02]  /*22bf0*/  FMNMX.FTZ R3, R249, R3, !PT ;  /* 0x00000003f9037209 */ /* 0x000fe40007810000 */
[----:B------:R-:W-:Y:S02]  /*22c00*/  ISETP.GT.AND P0, PT, R0, 0x39, !P0 ;  /* 0x000000390000780c */ /* 0x000fe40004704270 */
[----:B------:R-:W-:Y:S02]  /*22c10*/  FMNMX.FTZ R3, R250, R3, !PT ;  /* 0x00000003fa037209 */ /* 0x000fe40007810000 */
[----:B------:R-:W-:Y:S02]  /*22c20*/  ISETP.LT.OR P0, PT, R2, 0x3a, P0 ;  /* 0x0000003a0200780c */ /* 0x000fe40000701670 */
[----:B------:R-:W-:Y:S01]  /*22c30*/  ISETP.NE.AND P1, PT, R11, RZ, PT ;  /* 0x000000ff0b00720c */ /* 0x000fe20003f25270 */
[----:B------:R-:W2:Y:S01]  /*22c40*/  SHFL.BFLY PT, R6, R3, 0x2, 0x1f ;  /* 0x0c401f0003067f89 */ /* 0x000ea200000e0000 */
[----:B------:R-:W-:Y:S02]  /*22c50*/  FSEL R186, R63, -INF , !P0 ;  /* 0xff8000003fba7808 */ /* 0x000fe40004000000 */
[----:B------:R-:W-:Y:S02]  /*22c60*/  ISETP.GT.AND P0, PT, R0, 0x40, !P1 ;  /* 0x000000400000780c */ /* 0x000fe40004f04270 */
[----:B------:R-:W-:Y:S02]  /*22c70*/  ISETP.NE.AND P1, PT, R10, RZ, PT ;  /* 0x000000ff0a00720c */ /* 0x000fe40003f25270 */
[----:B------:R-:W-:Y:S04]  /*22c80*/  ISETP.LT.OR P0, PT, R2, 0x41, P0 ;  /* 0x000000410200780c */ /* 0x000fe80000701670 */
[----:B------:R-:W-:Y:S02]  /*22c90*/  FSEL R193, R74, -INF , !P0 ;  /* 0xff8000004ac17808 */ /* 0x000fe40004000000 */
[----:B------:R-:W-:Y:S02]  /*22ca0*/  ISETP.GT.AND P0, PT, R0, 0x41, !P6 ;  /* 0x000000410000780c */ /* 0x000fe40007704270 */
[----:B------:R-:W-:Y:S02]  /*22cb0*/  ISETP.NE.AND P6, PT, R4, RZ, PT ;  /* 0x000000ff0400720c */ /* 0x000fe40003fc5270 */
[----:B------:R-:W-:Y:S02]  /*22cc0*/  FMNMX.FTZ R4, R27, R102, !PT ;  /* 0x000000661b047209 */ /* 0x000fe40007810000 */
[----:B------:R-:W-:Y:S02]  /*22cd0*/  ISETP.LT.OR P0, PT, R2, 0x42, P0 ;  /* 0x000000420200780c */ /* 0x000fe40000701670 */
[----:B------:R-:W-:Y:S02]  /*22ce0*/  FMNMX.FTZ R4, R28, R4, !PT ;  /* 0x000000041c047209 */ /* 0x000fe40007810000 */
[----:B------:R-:W-:Y:S02]  /*22cf0*/  FSEL R197, R75, -INF , !P0 ;  /* 0xff8000004bc57808 */ /* 0x000fe40004000000 */
[----:B-1----:R-:W-:Y:S02]  /*22d00*/  FMNMX.FTZ R72, R72, R5, !PT ;  /* 0x0000000548487209 */ /* 0x002fe40007810000 */
[----:B------:R-:W-:Y:S02]  /*22d10*/  FMNMX.FTZ R4, R35, R4, !PT ;  /* 0x0000000423047209 */ /* 0x000fe40007810000 */
[----:B--2---:R-:W-:Y:S01]  /*22d20*/  FMNMX.FTZ R3, R3, R6, !PT ;  /* 0x0000000603037209 */ /* 0x004fe20007810000 */
        /* <DEDUP_REMOVED lines=14> */
[----:B-1----:R-:W-:Y:S02]  /*22e10*/  FMNMX.FTZ R72, R72, R7, !PT ;  /* 0x0000000748487209 */ /* 0x002fe40007810000 */
[----:B------:R-:W-:Y:S02]  /*22e20*/  FMNMX.FTZ R4, R169, R4, !PT ;  /* 0x00000004a9047209 */ /* 0x000fe40007810000 */
[----:B------:R-:W-:Y:S01]  /*22e30*/  ISETP.GT.AND P0, PT, R0, 0x50, !P2 ;  /* 0x000000500000780c */ /* 0x000fe20005704270 */
[C---:B------:R-:W-:Y:S01]  /*22e40*/  FMUL.FTZ R74, R72.reuse, c[0x0][0x2d0] ;  /* 0x0000b400484a7a20 */ /* 0x040fe20000410000 */
[----:B------:R-:W-:Y:S02]  /*22e50*/  FSETP.NEU.FTZ.AND P2, PT, R72, -INF , PT ;  /* 0xff8000004800780b */ /* 0x000fe40003f5d000 */
[----:B------:R-:W-:Y:S02]  /*22e60*/  FMNMX.FTZ R5, R8, R103, !PT ;  /* 0x0000006708057209 */ /* 0x000fe40007810000 */
[----:B------:R-:W-:Y:S02]  /*22e70*/  FMNMX.FTZ R4, R173, R4, !PT ;  /* 0x00000004ad047209 */ /* 0x000fe40007810000 */
[----:B------:R-:W-:Y:S02]  /*22e80*/  FSEL R74, R74, RZ, P2 ;  /* 0x000000ff4a4a7208 */ /* 0x000fe40001000000 */
[----:B------:R-:W-:Y:S02]  /*22e90*/  FMNMX.FTZ R5, R22, R5, !PT ;  /* 0x0000000516057209 */ /* 0x000fe40007810000 */
[----:B------:R-:W-:Y:S01]  /*22ea0*/  FMNMX.FTZ R4, R175, R4, !PT ;  /* 0x00000004af047209 */ /* 0x000fe20007810000 */
[--C-:B------:R-:W-:Y:S01]  /*22eb0*/  FFMA.FTZ R16, R43, c[0x0][0x2d0], -R74.reuse ;  /* 0x0000b4002b107a23 */ /* 0x100fe2000001084a */
[----:B------:R-:W-:Y:S02]  /*22ec0*/  FMNMX.FTZ R5, R25, R5, !PT ;  /* 0x0000000519057209 */ /* 0x000fe40007810000 */
[----:B--2---:R-:W-:Y:S01]  /*22ed0*/  FMNMX.FTZ R71, R3, R71, !PT ;  /* 0x0000004703477209 */ /* 0x004fe20007810000 */
[--C-:B------:R-:W-:Y:S01]  /*22ee0*/  FFMA.FTZ R3, R32, c[0x0][0x2d0], -R74.reuse ;  /* 0x0000b40020037a23 */ /* 0x100fe2000001084a */
[----:B------:R-:W-:Y:S02]  /*22ef0*/  FMNMX.FTZ R4, R182, R4, !PT ;  /* 0x00000004b6047209 */ /* 0x000fe40007810000 */
        /* <DEDUP_REMOVED lines=21> */
[----:B------:R-:W-:Y:S02]  /*23050*/  FSETP.NEU.FTZ.AND P1, PT, R71, -INF , PT ;  /* 0xff8000004700780b */ /* 0x000fe40003f3d000 */
[----:B------:R-:W-:Y:S02]  /*23060*/  ISETP.LT.OR P0, PT, R2, 0x52, P0 ;  /* 0x000000520200780c */ /* 0x000fe40000701670 */
[----:B------:R-:W-:Y:S01]  /*23070*/  FSEL R75, R75, RZ, P1 ;  /* 0x000000ff4b4b7208 */ /* 0x000fe20000800000 */
[----:B------:R2:W3:Y:S01]  /*23080*/  MUFU.EX2 R80, R3 ;  /* 0x0000000300507308 */ /* 0x0004e20000000800 */
[----:B------:R-:W-:Y:S02]  /*23090*/  FMNMX.FTZ R4, R237, R4, !PT ;  /* 0x00000004ed047209 */ /* 0x000fe40007810000 */
[----:B------:R-:W-:Y:S01]  /*230a0*/  FMNMX.FTZ R6, R168, R6, !PT ;  /* 0x00000006a8067209 */ /* 0x000fe20007810000 */
[--C-:B------:R-:W-:Y:S01]  /*230b0*/  FFMA.FTZ R12, R42, c[0x0][0x2d0], -R75.reuse ;  /* 0x0000b4002a0c7a23 */ /* 0x100fe2000001084b */
[----:B------:R-:W-:Y:S02]  /*230c0*/  FMNMX.FTZ R4, R238, R4, !PT ;  /* 0x00000004ee047209 */ /* 0x000fe40007810000 */
[----:B------:R-:W-:Y:S02]  /*230d0*/  ISETP.NE.AND P4, PT, R9, RZ, PT ;  /* 0x000000ff0900720c */ /* 0x000fe40003f85270 */
[----:B------:R-:W-:Y:S02]  /*230e0*/  FMNMX.FTZ R4, R239, R4, !PT ;  /* 0x00000004ef047209 */ /* 0x000fe40007810000 */
[----:B------:R-:W-:Y:S02]  /*230f0*/  FSEL R199, R91, -INF , !P0 ;  /* 0xff8000005bc77808 */ /* 0x000fe40004000000 */
[----:B------:R-:W-:Y:S02]  /*23100*/  FMNMX.FTZ R4, R245, R4, !PT ;  /* 0x00000004f5047209 */ /* 0x000fe40007810000 */
[----:B-1----:R-:W-:Y:S01]  /*23110*/  FMNMX.FTZ R5, R170, R6, !PT ;  /* 0x00000006aa057209 */ /* 0x002fe20007810000 */
[----:B------:R-:W-:Y:S01]  /*23120*/  FFMA.FTZ R6, R31, c[0x0][0x2d0], -R74 ;  /* 0x0000b4001f067a23 */ /* 0x000fe2000001084a */
[----:B------:R-:W-:Y:S01]  /*23130*/  ISETP.GT.AND P3, PT, R0, 0x58, !P4 ;  /* 0x000000580000780c */ /* 0x000fe20006764270 */
[----:B------:R-:W1:Y:S01]  /*23140*/  SHFL.BFLY PT, R7, R4, 0x2, 0x1f ;  /* 0x0c401f0004077f89 */ /* 0x000e6200000e0000 */
[----:B------:R-:W-:Y:S01]  /*23150*/  FMNMX.FTZ R5, R172, R5, !PT ;  /* 0x00000005ac057209 */ /* 0x000fe20007810000 */
[----:B------:R-:W4:Y:S01]  /*23160*/  MUFU.EX2 R247, R6 ;  /* 0x0000000600f77308 */ /* 0x000f220000000800 */
[----:B------:R-:W-:Y:S02]  /*23170*/  ISETP.GT.AND P0, PT, R0, 0x59, !P6 ;  /* 0x000000590000780c */ /* 0x000fe40007704270 */
[----:B------:R-:W-:Y:S01]  /*23180*/  FMNMX.FTZ R5, R179, R5, !PT ;  /* 0x00000005b3057209 */ /* 0x000fe20007810000 */
[--C-:B--2---:R-:W-:Y:S01]  /*23190*/  FFMA.FTZ R3, R29, c[0x0][0x2d0], -R75.reuse ;  /* 0x0000b4001d037a23 */ /* 0x104fe2000001084b */
[----:B---3--:R-:W-:Y:S02]  /*231a0*/  F2FP.BF16.PACK_AB R78, R80, R61 ;  /* 0x0000003d504e723e */ /* 0x008fe400000010ff */
[C---:B------:R-:W-:Y:S02]  /*231b0*/  ISETP.LT.OR P0, PT, R2.reuse, 0x5a, P0 ;  /* 0x0000005a0200780c */ /* 0x040fe40000701670 */
[----:B------:R-:W-:Y:S01]  /*231c0*/  ISETP.LT.OR P3, PT, R2, 0x59, P3 ;  /* 0x000000590200780c */ /* 0x000fe20001f61670 */
[----:B------:R2:W-:Y:S01]  /*231d0*/  MUFU.EX2 R92, R3 ;  /* 0x00000003005c7308 */ /* 0x0005e20000000800 */
[----:B------:R-:W-:Y:S01]  /*231e0*/  FMNMX.FTZ R5, R178, R5, !PT ;  /* 0x00000005b2057209 */ /* 0x000fe20007810000 */
[--C-:B------:R-:W-:Y:S01]  /*231f0*/  FFMA.FTZ R2, R37, c[0x0][0x2d0], -R75.reuse ;  /* 0x0000b40025027a23 */ /* 0x100fe2000001084b */
[----:B------:R-:W-:Y:S02]  /*23200*/  FSEL R73, R54, -INF , !P0 ;  /* 0xff80000036497808 */ /* 0x000fe40004000000 */
[----:B------:R-:W-:Y:S02]  /*23210*/  FMNMX.FTZ R5, R183, R5, !PT ;  /* 0x00000005b7057209 */ /* 0x000fe40007810000 */
[----:B------:R-:W-:Y:S02]  /*23220*/  FSEL R192, R57, -INF , !P3 ;  /* 0xff80000039c07808 */ /* 0x000fe40005800000 */
[----:B------:R-:W-:Y:S01]  /*23230*/  FMNMX.FTZ R5, R186, R5, !PT ;  /* 0x00000005ba057209 */ /* 0x000fe20007810000 */
[----:B------:R3:W-:Y:S01]  /*23240*/  MUFU.EX2 R60, R2 ;  /* 0x00000002003c7308 */ /* 0x0007e20000000800 */
[----:B-1----:R-:W-:Y:S02]  /*23250*/  FMNMX.FTZ R4, R4, R7, !PT ;  /* 0x0000000704047209 */ /* 0x002fe40007810000 */
[----:B------:R-:W-:Y:S02]  /*23260*/  FMNMX.FTZ R5, R193, R5, !PT ;  /* 0x00000005c1057209 */ /* 0x000fe40007810000 */
[----:B----4-:R-:W-:Y:S01]  /*23270*/  F2FP.BF16.PACK_AB R76, R247, R89 ;  /* 0x00000059f74c723e */ /* 0x010fe200000010ff */
[----:B------:R-:W1:Y:S01]  /*23280*/  SHFL.BFLY PT, R70, R4, 0x1, 0x1f ;  /* 0x0c201f0004467f89 */ /* 0x000e6200000e0000 */
[----:B------:R-:W-:Y:S04]  /*23290*/  FMNMX.FTZ R5, R197, R5, !PT ;  /* 0x00000005c5057209 */ /* 0x000fe80007810000 */
[----:B--2---:R-:W-:Y:S01]  /*232a0*/  FMNMX.FTZ R3, R200, R5, !PT ;  /* 0x00000005c8037209 */ /* 0x004fe20007810000 */
[--C-:B------:R-:W-:Y:S02]  /*232b0*/  FFMA.FTZ R5, R33, c[0x0][0x2d0], -R75.reuse ;  /* 0x0000b40021057a23 */ /* 0x100fe4000001084b */
[----:B------:R-:W-:Y:S01]  /*232c0*/  MUFU.EX2 R33, R16 ;  /* 0x0000001000217308 */ /* 0x000fe20000000800 */
[----:B------:R-:W-:Y:S04]  /*232d0*/  FMNMX.FTZ R3, R204, R3, !PT ;  /* 0x00000003cc037209 */ /* 0x000fe80007810000 */
[----:B------:R-:W-:Y:S01]  /*232e0*/  FMNMX.FTZ R0, R205, R3, !PT ;  /* 0x00000003cd007209 */ /* 0x000fe20007810000 */
[--C-:B------:R-:W-:Y:S03]  /*232f0*/  FFMA.FTZ R3, R38, c[0x0][0x2d0], -R75.reuse ;  /* 0x0000b40026037a23 */ /* 0x100fe6000001084b */
[----:B------:R-:W-:Y:S01]  /*23300*/  FMNMX.FTZ R0, R199, R0, !PT ;  /* 0x00000000c7007209 */ /* 0x000fe20007810000 */
[----:B------:R-:W2:Y:S03]  /*23310*/  MUFU.EX2 R81, R3 ;  /* 0x0000000300517308 */ /* 0x000ea60000000800 */
[----:B------:R-:W-:Y:S02]  /*23320*/  FMNMX.FTZ R0, R192, R0, !PT ;  /* 0x00000000c0007209 */ /* 0x000fe40007810000 */
[----:B-1----:R-:W-:Y:S02]  /*23330*/  FMNMX.FTZ R70, R4, R70, !PT ;  /* 0x0000004604467209 */ /* 0x002fe40007810000 */
[----:B------:R-:W-:Y:S02]  /*23340*/  FMNMX.FTZ R0, R73, R0, !PT ;  /* 0x0000000049007209 */ /* 0x000fe40007810000 */
[C---:B------:R-:W-:Y:S01]  /*23350*/  FSETP.NEU.FTZ.AND P0, PT, R70.reuse, -INF , PT ;  /* 0xff8000004600780b */ /* 0x040fe20003f1d000 */
[----:B------:R-:W1:Y:S01]  /*23360*/  MUFU.EX2 R85, R5 ;  /* 0x0000000500557308 */ /* 0x000e620000000800 */
[----:B------:R-:W-:Y:S01]  /*23370*/  FMUL.FTZ R96, R70, c[0x0][0x2d0] ;  /* 0x0000b40046607a20 */ /* 0x000fe20000410000 */
[----:B---3--:R-:W3:Y:S04]  /*23380*/  SHFL.BFLY PT, R2, R0, 0x2, 0x1f ;  /* 0x0c401f0000027f89 */ /* 0x008ee800000e0000 */
[----:B------:R-:W-:Y:S05]  /*23390*/  FSEL R96, R96, RZ, P0 ;  /* 0x000000ff60607208 */ /* 0x000fea0000000000 */
[--C-:B------:R-:W-:Y:S02]  /*233a0*/  FFMA.FTZ R4, R36, c[0x0][0x2d0], -R96.reuse ;  /* 0x0000b40024047a23 */ /* 0x100fe40000010860 */
[--C-:B------:R-:W-:Y:S01]  /*233b0*/  FFMA.FTZ R32, R45, c[0x0][0x2d0], -R96.reuse ;  /* 0x0000b4002d207a23 */ /* 0x100fe20000010860 */
[----:B--2---:R-:W-:Y:S01]  /*233c0*/  F2FP.BF16.PACK_AB R79, R81, R60 ;  /* 0x0000003c514f723e */ /* 0x004fe200000010ff */
[----:B------:R-:W-:Y:S01]  /*233d0*/  MUFU.EX2 R83, R4 ;  /* 0x0000000400537308 */ /* 0x000fe20000000800 */
[--C-:B------:R-:W-:Y:S01]  /*233e0*/  FFMA.FTZ R3, R27, c[0x0][0x2d0], -R96.reuse ;  /* 0x0000b4001b037a23 */ /* 0x100fe20000010860 */
[----:B-1----:R-:W-:Y:S08]  /*233f0*/  F2FP.BF16.PACK_AB R77, R85, R92 ;  /* 0x0000005c554d723e */ /* 0x002ff000000010ff */
[----:B------:R1:W-:Y:S02]  /*23400*/  MUFU.EX2 R93, R3 ;  /* 0x00000003005d7308 */ /* 0x0003e40000000800 */
[--C-:B-1----:R-:W-:Y:S02]  /*23410*/  FFMA.FTZ R3, R28, c[0x0][0x2d0], -R96.reuse ;  /* 0x0000b4001c037a23 */ /* 0x102fe40000010860 */
[----:B------:R-:W-:Y:S06]  /*23420*/  FFMA.FTZ R28, R47, c[0x0][0x2d0], -R75 ;  /* 0x0000b4002f1c7a23 */ /* 0x000fec000001084b */
[----:B------:R1:W-:Y:S02]  /*23430*/  MUFU.EX2 R86, R3 ;  /* 0x0000000300567308 */ /* 0x0003e40000000800 */
[----:B-1----:R-:W-:Y:S08]  /*23440*/  FFMA.FTZ R3, R35, c[0x0][0x2d0], -R96 ;  /* 0x0000b40023037a23 */ /* 0x002ff00000010860 */
[----:B------:R3:W1:Y:S02]  /*23450*/  MUFU.EX2 R84, R3 ;  /* 0x0000000300547308 */ /* 0x0006640000000800 */
[----:B---3--:R-:W-:Y:S01]  /*23460*/  FMNMX.FTZ R3, R0, R2, !PT ;  /* 0x0000000200037209 */ /* 0x008fe20007810000 */
[----:B------:R-:W-:Y:S01]  /*23470*/  FFMA.FTZ R2, R39, c[0x0][0x2d0], -R74 ;  /* 0x0000b40027027a23 */ /* 0x000fe2000001084a */
[----:B------:R-:W-:Y:S01]  /*23480*/  FSEL R0, R72, RZ, P2 ;  /* 0x000000ff48007208 */ /* 0x000fe20001000000 */
[----:B------:R-:W-:Y:S01]  /*23490*/  LDSM.16.MT88.4 R36, [R212+0x100] ;  /* 0x00010000d424783b */ /* 0x000fe20000004200 */
[----:B-1----:R-:W-:Y:S04]  /*234a0*/  F2FP.BF16.PACK_AB R66, R83, R84 ;  /* 0x000000545342723e */ /* 0x002fe800000010ff */
        /* <DEDUP_REMOVED lines=18> */
[----:B------:R-:W-:Y:S01]  /*235d0*/  FMUL.FTZ R17, R69, R117 ;  /* 0x0000007545117220 */ /* 0x000fe20000410000 */
[----:B------:R-:W-:Y:S01]  /*235e0*/  MUFU.EX2 R105, R12 ;  /* 0x0000000c00697308 */ /* 0x000fe20000000800 */
[--C-:B------:R-:W-:Y:S02]  /*235f0*/  FFMA.FTZ R4, R25, c[0x0][0x2d0], -R97.reuse ;  /* 0x0000b40019047a23 */ /* 0x100fe40000010861 */
[--C-:B------:R-:W-:Y:S02]  /*23600*/  FFMA.FTZ R62, R62, c[0x0][0x2d0], -R97.reuse ;  /* 0x0000b4003e3e7a23 */ /* 0x100fe40000010861 */
[--C-:B------:R-:W-:Y:S05]  /*23610*/  FFMA.FTZ R58, R58, c[0x0][0x2d0], -R97.reuse ;  /* 0x0000b4003a3a7a23 */ /* 0x100fea0000010861 */
[----:B------:R2:W3:Y:S01]  /*23620*/  MUFU.EX2 R2, R0 ;  /* 0x0000000000027308 */ /* 0x0004e20000000800 */
[C---:B-1----:R-:W-:Y:S02]  /*23630*/  FMUL.FTZ R18, R68.reuse, R118 ;  /* 0x0000007644127220 */ /* 0x042fe40000410000 */
[C---:B------:R-:W-:Y:S02]  /*23640*/  FMUL.FTZ R19, R68.reuse, R119 ;  /* 0x0000007744137220 */ /* 0x040fe40000410000 */
[----:B------:R-:W-:Y:S01]  /*23650*/  LDSM.16.MT88.4 R116, [R209+0x2900] ;  /* 0x00290000d174783b */ /* 0x000fe20000004200 */
[C---:B------:R-:W-:Y:S04]  /*23660*/  FMUL.FTZ R34, R68.reuse, R134 ;  /* 0x0000008644227220 */ /* 0x040fe80000410000 */
[----:B------:R-:W1:Y:S01]  /*23670*/  MUFU.EX2 R53, R4 ;  /* 0x0000000400357308 */ /* 0x000e620000000800 */
[C---:B------:R-:W-:Y:S02]  /*23680*/  FMUL.FTZ R7, R68.reuse, R107 ;  /* 0x0000006b44077220 */ /* 0x040fe40000410000 */
[C---:B------:R-:W-:Y:S02]  /*23690*/  FMUL.FTZ R6, R68.reuse, R106 ;  /* 0x0000006a44067220 */ /* 0x040fe40000410000 */
[----:B------:R-:W-:Y:S02]  /*236a0*/  FMUL.FTZ R35, R68, R135 ;  /* 0x0000008744237220 */ /* 0x000fe40000410000 */
[----:B--2---:R-:W-:Y:S02]  /*236b0*/  FFMA.FTZ R0, R8, c[0x0][0x2d0], -R97 ;  /* 0x0000b40008007a23 */ /* 0x004fe40000010861 */
[----:B---3--:R-:W-:Y:S02]  /*236c0*/  FMUL.FTZ R12, R2, R112 ;  /* 0x00000070020c7220 */ /* 0x008fe40000410000 */
[----:B------:R2:W-:Y:S01]  /*236d0*/  MUFU.EX2 R196, R0 ;  /* 0x0000000000c47308 */ /* 0x0005e20000000800 */
[----:B------:R-:W-:Y:S02]  /*236e0*/  FFMA.FTZ R8, R40, c[0x0][0x2d0], -R75 ;  /* 0x0000b40028087a23 */ /* 0x000fe4000001084b */
[C---:B------:R-:W-:Y:S01]  /*236f0*/  FMUL.FTZ R13, R2.reuse, R113 ;  /* 0x00000071020d7220 */ /* 0x040fe20000410000 */
[----:B------:R-:W-:Y:S01]  /*23700*/  MOV R113, R83 ;  /* 0x0000005300717202 */ /* 0x000fe20000000f00 */
[----:B------:R-:W-:Y:S01]  /*23710*/  FMUL.FTZ R45, R2, R145 ;  /* 0x00000091022d7220 */ /* 0x000fe20000410000 */
[----:B-1----:R-:W-:Y:S01]  /*23720*/  MOV R107, R53 ;  /* 0x00000035006b7202 */ /* 0x002fe20000000f00 */
[----:B------:R-:W-:Y:S01]  /*23730*/  FFMA.FTZ R4, R24, c[0x0][0x2d0], -R97 ;  /* 0x0000b40018047a23 */ /* 0x000fe20000010861 */
[----:B------:R-:W-:Y:S01]  /*23740*/  LDSM.16.MT88.4 R52, [R210+0x100] ;  /* 0x00010000d234783b */ /* 0x000fe20000004200 */
[C---:B------:R-:W-:Y:S01]  /*23750*/  FMUL.FTZ R9, R2.reuse, R109 ;  /* 0x0000006d02097220 */ /* 0x040fe20000410000 */
[----:B------:R1:W3:Y:S01]  /*23760*/  MUFU.EX2 R31, R8 ;  /* 0x00000008001f7308 */ /* 0x0002e20000000800 */
[C---:B------:R-:W-:Y:S02]  /*23770*/  FMUL.FTZ R25, R2.reuse, R125 ;  /* 0x0000007d02197220 */ /* 0x040fe40000410000 */
[----:B------:R-:W-:Y:S02]  /*23780*/  FMUL.FTZ R29, R2, R129 ;  /* 0x00000081021d7220 */ /* 0x000fe40000410000 */
[----:B------:R-:W-:Y:S02]  /*23790*/  FFMA.FTZ R40, R49, c[0x0][0x2d0], -R96 ;  /* 0x0000b40031287a23 */ /* 0x000fe40000010860 */
[----:B------:R-:W-:Y:S02]  /*237a0*/  FMUL.FTZ R49, R69, R149 ;  /* 0x0000009545317220 */ /* 0x000fe40000410000 */
[----:B------:R-:W-:Y:S01]  /*237b0*/  IMAD.MOV.U32 R149, RZ, RZ, R86 ;  /* 0x000000ffff957224 */ /* 0x000fe200078e0056 */
[----:B------:R4:W-:Y:S01]  /*237c0*/  MUFU.EX2 R64, R4 ;  /* 0x0000000400407308 */ /* 0x0009e20000000800 */
[----:B------:R-:W-:Y:S02]  /*237d0*/  FFMA.FTZ R24, R44, c[0x0][0x2d0], -R75 ;  /* 0x0000b4002c187a23 */ /* 0x000fe4000001084b */
[----:B------:R-:W-:Y:S02]  /*237e0*/  FFMA.FTZ R44, R50, c[0x0][0x2d0], -R96 ;  /* 0x0000b400322c7a23 */ /* 0x000fe40000010860 */
[----:B--2---:R-:W-:Y:S02]  /*237f0*/  FFMA.FTZ R0, R22, c[0x0][0x2d0], -R97 ;  /* 0x0000b40016007a23 */ /* 0x004fe40000010861 */
[----:B------:R-:W2:Y:S01]  /*23800*/  LDSM.16.MT88.4 R20, [R209+0x100] ;  /* 0x00010000d114783b */ /* 0x000ea20000004200 */
[----:B------:R-:W-:Y:S01]  /*23810*/  FMUL.FTZ R50, R68, R150 ;  /* 0x0000009644327220 */ /* 0x000fe20000410000 */
[----:B------:R-:W-:Y:S01]  /*23820*/  MOV R150, R85 ;  /* 0x0000005500967202 */ /* 0x000fe20000000f00 */
[----:B------:R5:W5:Y:S01]  /*23830*/  MUFU.EX2 R87, R0 ;  /* 0x0000000000577308 */ /* 0x000b620000000800 */
[C---:B-1----:R-:W-:Y:S01]  /*23840*/  FMUL.FTZ R8, R2.reuse, R108 ;  /* 0x0000006c02087220 */ /* 0x042fe20000410000 */
[----:B---3--:R-:W-:Y:S08]  /*23850*/  MOV R125, R31 ;  /* 0x0000001f007d7202 */ /* 0x008ff00000000f00 */
[----:B------:R-:W1:Y:S01]  /*23860*/  MUFU.EX2 R30, R24 ;  /* 0x00000018001e7308 */ /* 0x000e620000000800 */
[----:B----4-:R-:W-:Y:S02]  /*23870*/  FFMA.FTZ R4, R41, c[0x0][0x2d0], -R74 ;  /* 0x0000b40029047a23 */ /* 0x010fe4000001084a */
[----:B------:R-:W-:Y:S07]  /*23880*/  FMUL.FTZ R41, R2, R141 ;  /* 0x0000008d02297220 */ /* 0x000fee0000410000 */
[----:B------:R3:W4:Y:S01]  /*23890*/  MUFU.EX2 R246, R4 ;  /* 0x0000000400f67308 */ /* 0x0007220000000800 */
[----:B-----5:R-:W-:Y:S01]  /*238a0*/  FSEL R0, R3, RZ, P0 ;  /* 0x000000ff03007208 */ /* 0x020fe20000000000 */
[----:B------:R-:W-:Y:S01]  /*238b0*/  IMAD.MOV.U32 R112, RZ, RZ, R87 ;  /* 0x000000ffff707224 */ /* 0x000fe200078e0057 */
[----:B------:R-:W-:Y:S03]  /*238c0*/  F2FP.BF16.PACK_AB R65, R87, R196 ;  /* 0x000000c45741723e */ /* 0x000fe600000010ff */
[----:B------:R-:W-:Y:S04]  /*238d0*/  FADD.FTZ R0, -R0, R103 ;  /* 0x0000006700007221 */ /* 0x000fe80000010100 */
[----:B------:R5:W-:Y:S01]  /*238e0*/  MUFU.EX2 R108, R40 ;  /* 0x00000028006c7308 */ /* 0x000be20000000800 */
[----:B------:R-:W-:Y:S01]  /*238f0*/  FMUL.FTZ R0, R0, c[0x0][0x2d0] ;  /* 0x0000b40000007a20 */ /* 0x000fe20000410000 */
[----:B-1----:R-:W-:Y:S01]  /*23900*/  MOV R129, R30 ;  /* 0x0000001e00817202 */ /* 0x002fe20000000f00 */
[----:B------:R-:W-:Y:S07]  /*23910*/  FMUL.FTZ R24, R2, R124 ;  /* 0x0000007c02187220 */ /* 0x000fee0000410000 */
[----:B------:R-:W1:Y:S01]  /*23920*/  MUFU.EX2 R0, R0 ;  /* 0x0000000000007308 */ /* 0x000e620000000800 */
[C---:B---3--:R-:W-:Y:S01]  /*23930*/  FMUL.FTZ R4, R69.reuse, R104 ;  /* 0x0000006845047220 */ /* 0x048fe20000410000 */
[----:B----4-:R-:W-:Y:S01]  /*23940*/  MOV R106, R246 ;  /* 0x000000f6006a7202 */ /* 0x010fe20000000f00 */
[----:B------:R-:W-:Y:S01]  /*23950*/  IMAD.MOV.U32 R104, RZ, RZ, R64 ;  /* 0x000000ffff687224 */ /* 0x000fe200078e0040 */
[----:B------:R-:W-:Y:S06]  /*23960*/  F2FP.BF16.PACK_AB R64, R86, R93 ;  /* 0x0000005d5640723e */ /* 0x000fec00000010ff */
[----:B------:R3:W-:Y:S01]  /*23970*/  MUFU.EX2 R124, R32 ;  /* 0x00000020007c7308 */ /* 0x0007e20000000800 */
[-C--:B--2---:R-:W-:Y:S05]  /*23980*/  HMMA.16816.F32.BF16 R4, R76, R20.reuse, R4 ;  /* 0x000000144c04723c */ /* 0x084fea0000041804 */
[----:B------:R-:W-:Y:S01]  /*23990*/  F2FP.BF16.PACK_AB R67, R104, R107 ;  /* 0x0000006b6843723e */ /* 0x000fe200000010ff */
[----:B-----5:R-:W-:Y:S03]  /*239a0*/  FMUL.FTZ R40, R2, R140 ;  /* 0x0000008c02287220 */ /* 0x020fe60000410000 */
[----:B------:R-:W-:Y:S03]  /*239b0*/  MUFU.EX2 R59, R44 ;  /* 0x0000002c003b7308 */ /* 0x000fe60000000800 */
[C---:B-1----:R-:W-:Y:S02]  /*239c0*/  FMUL.FTZ R10, R0.reuse, R110 ;  /* 0x0000006e000a7220 */ /* 0x042fe40000410000 */
[C---:B------:R-:W-:Y:S02]  /*239d0*/  FMUL.FTZ R11, R0.reuse, R111 ;  /* 0x0000006f000b7220 */ /* 0x040fe40000410000 */
[C---:B------:R-:W-:Y:S02]  /*239e0*/  FMUL.FTZ R14, R0.reuse, R114 ;  /* 0x00000072000e7220 */ /* 0x040fe40000410000 */
[----:B------:R-:W-:Y:S01]  /*239f0*/  IMAD.MOV.U32 R114, RZ, RZ, R82 ;  /* 0x000000ffff727224 */ /* 0x000fe200078e0052 */
[----:B------:R-:W-:Y:S01]  /*23a00*/  MUFU.EX2 R103, R58 ;  /* 0x0000003a00677308 */ /* 0x000fe20000000800 */
[C---:B------:R-:W-:Y:S01]  /*23a10*/  FMUL.FTZ R27, R0.reuse, R127 ;  /* 0x0000007f001b7220 */ /* 0x040fe20000410000 */
[C---:B------:R-:W-:Y:S04]  /*23a20*/  HMMA.16816.F32.BF16 R8, R64.reuse, R20, R8 ;  /* 0x000000144008723c */ /* 0x040fe80000041808 */
[----:B------:R-:W-:Y:S01]  /*23a30*/  FMUL.FTZ R15, R0, R115 ;  /* 0x00000073000f7220 */ /* 0x000fe20000410000 */
[----:B------:R-:W-:Y:S01]  /*23a40*/  MOV R127, R81 ;  /* 0x00000051007f7202 */ /* 0x000fe20000000f00 */
[C---:B---3--:R-:W-:Y:S02]  /*23a50*/  FMUL.FTZ R32, R69.reuse, R132 ;  /* 0x0000008445207220 */ /* 0x048fe40000410000 */
[----:B------:R-:W-:Y:S01]  /*23a60*/  FFMA.FTZ R20, R46, c[0x0][0x2d0], -R74 ;  /* 0x0000b4002e147a23 */ /* 0x000fe2000001084a */
[----:B------:R1:W-:Y:S02]  /*23a70*/  MUFU.EX2 R111, R28 ;  /* 0x0000001c006f7308 */ /* 0x0003e40000000800 */
[-C--:B------:R-:W-:Y:S03]  /*23a80*/  HMMA.16816.F32.BF16 R12, R64, R22.reuse, R12 ;  /* 0x00000016400c723c */ /* 0x080fe6000004180c */
[C---:B------:R-:W-:Y:S02]  /*23a90*/  FMUL.FTZ R31, R0.reuse, R131 ;  /* 0x00000083001f7220 */ /* 0x040fe40000410000 */
[----:B------:R-:W-:Y:S02]  /*23aa0*/  IMAD.MOV.U32 R131, RZ, RZ, R80 ;  /* 0x000000ffff837224 */ /* 0x000fe400078e0050 */
[----:B------:R-:W2:Y:S01]  /*23ab0*/  LDSM.16.MT88.4 R80, [R211+0x100] ;  /* 0x00010000d350783b */ /* 0x000ea20000004200 */
[C---:B------:R-:W-:Y:S01]  /*23ac0*/  HMMA.16816.F32.BF16 R16, R76.reuse, R22, R16 ;  /* 0x000000164c10723c */ /* 0x040fe20000041810 */
[----:B------:R3:W-:Y:S03]  /*23ad0*/  MUFU.EX2 R110, R20 ;  /* 0x00000014006e7308 */ /* 0x0007e60000000800 */
[C---:B------:R-:W-:Y:S02]  /*23ae0*/  FMUL.FTZ R21, R69.reuse, R121 ;  /* 0x0000007945157220 */ /* 0x040fe40000410000 */
[----:B------:R-:W-:Y:S02]  /*23af0*/  FMUL.FTZ R26, R0, R126 ;  /* 0x0000007e001a7220 */ /* 0x000fe40000410000 */
[C---:B------:R-:W-:Y:S04]  /*23b00*/  FMUL.FTZ R22, R68.reuse, R122 ;  /* 0x0000007a44167220 */ /* 0x040fe80000410000 */
[----:B------:R-:W-:Y:S01]  /*23b10*/  FMUL.FTZ R23, R68, R123 ;  /* 0x0000007b44177220 */ /* 0x000fe20000410000 */
[----:B------:R-:W-:Y:S01]  /*23b20*/  MOV R123, R60 ;  /* 0x0000003c007b7202 */ /* 0x000fe20000000f00 */
[----:B-1----:R-:W-:Y:S02]  /*23b30*/  FMUL.FTZ R28, R2, R128 ;  /* 0x00000080021c7220 */ /* 0x002fe40000410000 */
[C---:B------:R-:W-:Y:S02]  /*23b40*/  FMUL.FTZ R30, R0.reuse, R130 ;  /* 0x00000082001e7220 */ /* 0x040fe40000410000 */
[----:B------:R-:W-:Y:S02]  /*23b50*/  IMAD.MOV.U32 R130, RZ, RZ, R33 ;  /* 0x000000ffff827224 */ /* 0x000fe400078e0021 */
[C---:B------:R-:W-:Y:S02]  /*23b60*/  FMUL.FTZ R33, R69.reuse, R133 ;  /* 0x0000008545217220 */ /* 0x040fe40000410000 */
[C---:B------:R-:W-:Y:S01]  /*23b70*/  FMUL.FTZ R42, R0.reuse, R142 ;  /* 0x0000008e002a7220 */ /* 0x040fe20000410000 */
[----:B------:R-:W-:Y:S01]  /*23b80*/  LDSM.16.MT88.4 R132, [R212+0x2900] ;  /* 0x00290000d484783b */ /* 0x000fe20000004200 */
[C---:B------:R-:W-:Y:S02]  /*23b90*/  FMUL.FTZ R43, R0.reuse, R143 ;  /* 0x0000008f002b7220 */ /* 0x040fe40000410000 */
[C---:B---3--:R-:W-:Y:S02]  /*23ba0*/  FMUL.FTZ R20, R69.reuse, R120 ;  /* 0x0000007845147220 */ /* 0x048fe40000410000 */
[----:B------:R-:W-:Y:S01]  /*23bb0*/  IMAD.MOV.U32 R122, RZ, RZ, R84 ;  /* 0x000000ffff7a7224 */ /* 0x000fe200078e0054 */
[----:B------:R1:W-:Y:S01]  /*23bc0*/  MUFU.EX2 R120, R62 ;  /* 0x0000003e00787308 */ /* 0x0003e20000000800 */
[----:B------:R-:W-:Y:S01]  /*23bd0*/  FMUL.FTZ R63, R0, R163 ;  /* 0x000000a3003f7220 */ /* 0x000fe20000410000 */
[----:B------:R-:W3:Y:S01]  /*23be0*/  LDSM.16.MT88.4 R84, [R209+0x900] ;  /* 0x00090000d154783b */ /* 0x000ee20000004200 */
[----:B------:R-:W-:Y:S01]  /*23bf0*/  MOV R163, R93 ;  /* 0x0000005d00a37202 */ /* 0x000fe20000000f00 */
[-C--:B------:R-:W-:Y:S03]  /*23c00*/  HMMA.16816.F32.BF16 R20, R76, R36.reuse, R20 ;  /* 0x000000244c14723c */ /* 0x080fe60000041814 */
[----:B------:R-:W-:Y:S02]  /*23c10*/  FMUL.FTZ R44, R2, R144 ;  /* 0x00000090022c7220 */ /* 0x000fe40000410000 */
[C---:B------:R-:W-:Y:S02]  /*23c20*/  FMUL.FTZ R46, R0.reuse, R146 ;  /* 0x00000092002e7220 */ /* 0x040fe40000410000 */
[C---:B------:R-:W-:Y:S01]  /*23c30*/  FMUL.FTZ R47, R0.reuse, R147 ;  /* 0x00000093002f7220 */ /* 0x040fe20000410000 */
[C---:B------:R-:W-:Y:S04]  /*23c40*/  HMMA.16816.F32.BF16 R24, R64.reuse, R36, R24 ;  /* 0x000000244018723c */ /* 0x040fe80000041818 */
[----:B------:R-:W-:Y:S02]  /*23c50*/  FMUL.FTZ R58, R0, R158 ;  /* 0x0000009e003a7220 */ /* 0x000fe40000410000 */
[----:B------:R-:W-:Y:S02]  /*23c60*/  FMUL.FTZ R60, R2, R160 ;  /* 0x000000a0023c7220 */ /* 0x000fe40000410000 */
[-C--:B------:R-:W-:Y:S04]  /*23c70*/  HMMA.16816.F32.BF16 R28, R64, R38.reuse, R28 ;  /* 0x00000026401c723c */ /* 0x080fe8000004181c */
[----:B------:R-:W-:Y:S02]  /*23c80*/  FFMA.FTZ R36, R48, c[0x0][0x2d0], -R96 ;  /* 0x0000b40030247a23 */ /* 0x000fe40000010860 */
[----:B-1----:R-:W-:Y:S02]  /*23c90*/  FMUL.FTZ R62, R0, R162 ;  /* 0x000000a2003e7220 */ /* 0x002fe40000410000 */
[C---:B------:R-:W-:Y:S01]  /*23ca0*/  HMMA.16816.F32.BF16 R32, R76.reuse, R38, R32 ;  /* 0x000000264c20723c */ /* 0x040fe20000041820 */
[----:B------:R1:W-:Y:S01]  /*23cb0*/  MUFU.EX2 R128, R36 ;  /* 0x0000002400807308 */ /* 0x0003e20000000800 */
[----:B------:R-:W4:Y:S02]  /*23cc0*/  LDL.LU R162, [R1+0x24] ;  /* 0x0000240001a27983 */ /* 0x000f240000300800 */
[----:B------:R-:W-:Y:S02]  /*23cd0*/  FMUL.FTZ R37, R69, R137 ;  /* 0x0000008945257220 */ /* 0x000fe40000410000 */
[----:B------:R-:W-:Y:S02]  /*23ce0*/  FFMA.FTZ R48, R51, c[0x0][0x2d0], -R74 ;  /* 0x0000b40033307a23 */ /* 0x000fe4000001084a */
[C---:B------:R-:W-:Y:S03]  /*23cf0*/  FMUL.FTZ R38, R68.reuse, R138 ;  /* 0x0000008a44267220 */ /* 0x040fe60000410000 */
[----:B------:R-:W5:Y:S01]  /*23d00*/  MUFU.EX2 R57, R48 ;  /* 0x0000003000397308 */ /* 0x000f620000000800 */
[C---:B------:R-:W-:Y:S02]  /*23d10*/  FMUL.FTZ R39, R68.reuse, R139 ;  /* 0x0000008b44277220 */ /* 0x040fe40000410000 */
[----:B------:R-:W-:Y:S02]  /*23d20*/  FMUL.FTZ R51, R68, R151 ;  /* 0x0000009744337220 */ /* 0x000fe40000410000 */
[----:B------:R-:W-:Y:S02]  /*23d30*/  IMAD.MOV.U32 R160, RZ, RZ, R61 ;  /* 0x000000ffffa07224 */ /* 0x000fe400078e003d */
[----:B------:R-:W-:Y:S01]  /*23d40*/  FMUL.FTZ R61, R2, R161 ;  /* 0x000000a1023d7220 */ /* 0x000fe20000410000 */
[----:B------:R-:W-:Y:S01]  /*23d50*/  MOV R161, R247 ;  /* 0x000000f700a17202 */ /* 0x000fe20000000f00 */
[----:B------:R-:W-:Y:S02]  /*23d60*/  IMAD.MOV.U32 R126, RZ, RZ, R242 ;  /* 0x000000ffff7e7224 */ /* 0x000fe400078e00f2 */
[C---:B-1----:R-:W-:Y:S07]  /*23d70*/  FMUL.FTZ R36, R69.reuse, R136 ;  /* 0x0000008845247220 */ /* 0x042fee0000410000 */
[-C--:B------:R-:W-:Y:S03]  /*23d80*/  HMMA.16816.F32.BF16 R36, R76, R52.reuse, R36 ;  /* 0x000000344c24723c */ /* 0x080fe60000041824 */
[----:B-----5:R-:W-:Y:S01]  /*23d90*/  MOV R151, R57 ;  /* 0x0000003900977202 */ /* 0x020fe20000000f00 */
[C---:B------:R-:W-:Y:S01]  /*23da0*/  FMUL.FTZ R48, R69.reuse, R148 ;  /* 0x0000009445307220 */ /* 0x040fe20000410000 */
[----:B------:R-:W-:Y:S01]  /*23db0*/  MOV R148, R59 ;  /* 0x0000003b00947202 */ /* 0x000fe20000000f00 */
[----:B------:R-:W-:Y:S02]  /*23dc0*/  FMUL.FTZ R59, R0, R159 ;  /* 0x0000009f003b7220 */ /* 0x000fe40000410000 */
[C---:B------:R-:W-:Y:S04]  /*23dd0*/  HMMA.16816.F32.BF16 R40, R64.reuse, R52, R40 ;  /* 0x000000344028723c */ /* 0x040fe80000041828 */
[----:B------:R-:W-:Y:S03]  /*23de0*/  FMUL.FTZ R57, R2, R157 ;  /* 0x0000009d02397220 */ /* 0x000fe60000410000 */
[--C-:B------:R-:W-:Y:S01]  /*23df0*/  FFMA.FTZ R52, R56, c[0x0][0x2d0], -R97.reuse ;  /* 0x0000b40038347a23 */ /* 0x100fe20000010861 */
[-C--:B------:R-:W-:Y:S03]  /*23e00*/  HMMA.16816.F32.BF16 R44, R64, R54.reuse, R44 ;  /* 0x00000036402c723c */ /* 0x080fe6000004182c */
[----:B------:R1:W5:Y:S01]  /*23e10*/  MUFU.EX2 R109, R52 ;  /* 0x00000034006d7308 */ /* 0x0003620000000800 */
[C---:B------:R-:W-:Y:S02]  /*23e20*/  FMUL.FTZ R53, R69.reuse, R153 ;  /* 0x0000009945357220 */ /* 0x040fe40000410000 */
[----:B------:R-:W-:Y:S02]  /*23e30*/  FMUL.FTZ R56, R2, R156 ;  /* 0x0000009c02387220 */ /* 0x000fe40000410000 */
[C---:B------:R-:W-:Y:S07]  /*23e40*/  HMMA.16816.F32.BF16 R48, R76.reuse, R54, R48 ;  /* 0x000000364c30723c */ /* 0x040fee0000041830 */
[C---:B------:R-:W-:Y:S02]  /*23e50*/  FMUL.FTZ R54, R68.reuse, R154 ;  /* 0x0000009a44367220 */ /* 0x040fe40000410000 */
[----:B------:R-:W-:Y:S03]  /*23e60*/  FMUL.FTZ R55, R68, R155 ;  /* 0x0000009b44377220 */ /* 0x000fe60000410000 */
[----:B-1----:R-:W-:Y:S07]  /*23e70*/  FMUL.FTZ R52, R69, R152 ;  /* 0x0000009845347220 */ /* 0x002fee0000410000 */
[-C--:B--2---:R-:W-:Y:S08]  /*23e80*/  HMMA.16816.F32.BF16 R52, R76, R80.reuse, R52 ;  /* 0x000000504c34723c */ /* 0x084ff00000041834 */
[C---:B------:R-:W-:Y:S07]  /*23e90*/  HMMA.16816.F32.BF16 R56, R64.reuse, R80, R56 ;  /* 0x000000504038723c */ /* 0x040fee0000041838 */
[----:B------:R-:W-:Y:S01]  /*23ea0*/  FFMA.FTZ R80, R88, c[0x0][0x2d0], -R97 ;  /* 0x0000b40058507a23 */ /* 0x000fe20000010861 */
[-C--:B------:R-:W-:Y:S03]  /*23eb0*/  HMMA.16816.F32.BF16 R60, R64, R82.reuse, R60 ;  /* 0x00000052403c723c */ /* 0x080fe6000004183c */
[----:B------:R1:W2:Y:S01]  /*23ec0*/  MUFU.EX2 R115, R80 ;  /* 0x0000005000737308 */ /* 0x0002a20000000800 */
[----:B-----5:R-:W-:Y:S03]  /*23ed0*/  F2FP.BF16.PACK_AB R81, R103, R109 ;  /* 0x0000006d6751723e */ /* 0x020fe600000010ff */
[C---:B------:R-:W-:Y:S02]  /*23ee0*/  FMUL.FTZ R64, R69.reuse, R164 ;  /* 0x000000a445407220 */ /* 0x040fe40000410000 */
[C---:B------:R-:W-:Y:S01]  /*23ef0*/  FMUL.FTZ R66, R68.reuse, R166 ;  /* 0x000000a644427220 */ /* 0x040fe20000410000 */
[----:B------:R-:W5:Y:S02]  /*23f00*/  LDL.LU R164, [R1+0x20] ;  /* 0x0000200001a47983 */ /* 0x000f640000300800 */
[----:B------:R-:W-:Y:S01]  /*23f10*/  FMUL.FTZ R67, R68, R167 ;  /* 0x000000a744437220 */ /* 0x000fe20000410000 */
[----:B------:R-:W-:Y:S01]  /*23f20*/  MOV R167, R89 ;  /* 0x0000005900a77202 */ /* 0x000fe20000000f00 */
[----:B------:R-:W-:Y:S01]  /*23f30*/  FMUL.FTZ R65, R69, R165 ;  /* 0x000000a545417220 */ /* 0x000fe20000410000 */
[----:B------:R-:W5:Y:S01]  /*23f40*/  LDL.LU R166, [R1+0x1c] ;  /* 0x00001c0001a67983 */ /* 0x000f620000300800 */
        /* <DEDUP_REMOVED lines=12> */
[----:B--2---:R-:W-:Y:S03]  /*24010*/  F2FP.BF16.PACK_AB R83, R115, R120 ;  /* 0x000000787353723e */ /* 0x004fe600000010ff */
[-C--:B---3--:R-:W-:Y:S03]  /*24020*/  HMMA.16816.F32.BF16 R4, R76, R84.reuse, R4 ;  /* 0x000000544c04723c */ /* 0x088fe60000041804 */
[--C-:B-1----:R-:W-:Y:S02]  /*24030*/  FFMA.FTZ R80, R94, c[0x0][0x2d0], -R75.reuse ;  /* 0x0000b4005e507a23 */ /* 0x102fe4000001084b */
[----:B------:R-:W1:Y:S02]  /*24040*/  LDSM.16.MT88.4 R92, [R210+0x900] ;  /* 0x00090000d25c783b */ /* 0x000e640000004200 */
[----:B------:R2:W-:Y:S02]  /*24050*/  MUFU.EX2 R139, R80 ;  /* 0x00000050008b7308 */ /* 0x0005e40000000800 */
        /* <DEDUP_REMOVED lines=8> */
[----:B--2---:R-:W-:Y:S03]  /*240e0*/  FFMA.FTZ R84, R177, c[0x0][0x2d0], -R74 ;  /* 0x0000b400b1547a23 */ /* 0x004fe6000001084a */
[--C-:B------:R-:W-:Y:S01]  /*240f0*/  FFMA.FTZ R88, R169, c[0x0][0x2d0], -R96.reuse ;  /* 0x0000b400a9587a23 */ /* 0x100fe20000010860 */
        /* <DEDUP_REMOVED lines=17> */
[----:B------:R2:W2:Y:S01]  /*24210*/  MUFU.EX2 R141, R88 ;  /* 0x00000058008d7308 */ /* 0x0004a20000000800 */
[----:B----4-:R-:W-:Y:S02]  /*24220*/  FFMA.FTZ R2, R2, R162, R163 ;  /* 0x000000a202027223 */ /* 0x010fe400000100a3 */
[----:B---3--:R-:W-:Y:S07]  /*24230*/  FFMA.FTZ R92, R170, c[0x0][0x2d0], -R97 ;  /* 0x0000b400aa5c7a23 */ /* 0x008fee0000010861 */
        /* <DEDUP_REMOVED lines=9> */
[----:B------:R2:W4:Y:S01]  /*242d0*/  MUFU.EX2 R140, R88 ;  /* 0x00000058008c7308 */ /* 0x0005220000000800 */
        /* <DEDUP_REMOVED lines=9> */
[----:B------:R-:W-:Y:S01]  /*24370*/  F2FP.BF16.PACK_AB R82, R141, R142 ;  /* 0x0000008e8d52723e */ /* 0x000fe200000010ff */
[----:B------:R2:W-:Y:S01]  /*24380*/  MUFU.EX2 R147, R80 ;  /* 0x0000005000937308 */ /* 0x0005e20000000800 */
[----:B----4-:R-:W-:Y:S01]  /*24390*/  F2FP.BF16.PACK_AB R81, R234, R140 ;  /* 0x0000008cea51723e */ /* 0x010fe200000010ff */
[----:B-----5:R-:W-:Y:S01]  /*243a0*/  FFMA.FTZ R69, R69, R166, R167 ;  /* 0x000000a645457223 */ /* 0x020fe200000100a7 */
[----:B------:R-:W-:Y:S01]  /*243b0*/  F2FP.BF16.PACK_AB R76, R121, R151 ;  /* 0x00000097794c723e */ /* 0x000fe200000010ff */
[----:B------:R-:W-:Y:S03]  /*243c0*/  FFMA.FTZ R68, R68, R164, R165 ;  /* 0x000000a444447223 */ /* 0x000fe600000100a5 */
[----:B------:R-:W-:Y:S02]  /*243d0*/  F2FP.BF16.PACK_AB R77, R138, R139 ;  /* 0x0000008b8a4d723e */ /* 0x000fe400000010ff */
[----:B------:R-:W-:Y:S02]  /*243e0*/  F2FP.BF16.PACK_AB R78, R246, R247 ;  /* 0x000000f7f64e723e */ /* 0x000fe400000010ff */
[----:B------:R-:W-:Y:S01]  /*243f0*/  F2FP.BF16.PACK_AB R79, R143, R242 ;  /* 0x000000f28f4f723e */ /* 0x000fe200000010ff */
[----:B-1----:R-:W1:Y:S01]  /*24400*/  LDSM.16.MT88.4 R84, [R212+0x1100] ;  /* 0x00110000d454783b */ /* 0x002e620000004200 */
[----:B---3--:R-:W-:Y:S05]  /*24410*/  F2FP.BF16.PACK_AB R83, R207, R233 ;  /* 0x000000e9cf53723e */ /* 0x008fea00000010ff */
[-C--:B--2---:R-:W-:Y:S03]  /*24420*/  HMMA.16816.F32.BF16 R4, R76, R88.reuse, R4 ;  /* 0x000000584c04723c */ /* 0x084fe60000041804 */
[--C-:B------:R-:W-:Y:S04]  /*24430*/  FFMA.FTZ R80, R181, c[0x0][0x2d0], -R75.reuse ;  /* 0x0000b400b5507a23 */ /* 0x100fe8000001084b */
        /* <DEDUP_REMOVED lines=9> */
[----:B--2---:R-:W-:Y:S03]  /*244d0*/  FFMA.FTZ R88, R195, c[0x0][0x2d0], -R74 ;  /* 0x0000b400c3587a23 */ /* 0x004fe6000001084a */
        /* <DEDUP_REMOVED lines=17> */
[--C-:B--2---:R-:W-:Y:S01]  /*245f0*/  FFMA.FTZ R84, R188, c[0x0][0x2d0], -R96.reuse ;  /* 0x0000b400bc547a23 */ /* 0x104fe20000010860 */
[----:B------:R-:W-:Y:S04]  /*24600*/  MOV R188, R114 ;  /* 0x0000007200bc7202 */ /* 0x000fe80000000f00 */
[----:B------:R-:W-:Y:S04]  /*24610*/  ISETP.GT.AND P0, PT, R226, R188, PT ;  /* 0x000000bce200720c */ /* 0x000fe80003f04270 */
[----:B------:R2:W-:Y:S01]  /*24620*/  MUFU.EX2 R185, R84 ;  /* 0x0000005400b97308 */ /* 0x0005e20000000800 */
[----:B---3--:R-:W-:Y:S01]  /*24630*/  FFMA.FTZ R92, R183, c[0x0][0x2d0], -R97 ;  /* 0x0000b400b75c7a23 */ /* 0x008fe20000010861 */
[----:B------:R-:W-:Y:S08]  /*24640*/  MOV R183, R160 ;  /* 0x000000a000b77202 */ /* 0x000ff00000000f00 */
[----:B------:R3:W-:Y:S01]  /*24650*/  MUFU.EX2 R154, R92 ;  /* 0x0000005c009a7308 */ /* 0x0007e20000000800 */
[----:B-1----:R-:W1:Y:S01]  /*24660*/  LDSM.16.MT88.4 R88, [R211+0x1100] ;  /* 0x00110000d358783b */ /* 0x002e620000004200 */
[----:B--2---:R-:W-:Y:S01]  /*24670*/  FFMA.FTZ R84, R190, c[0x0][0x2d0], -R96 ;  /* 0x0000b400be547a23 */ /* 0x004fe20000010860 */
[----:B------:R-:W-:Y:S07]  /*24680*/  MOV R190, R115 ;  /* 0x0000007300be7202 */ /* 0x000fee0000000f00 */
[----:B------:R2:W4:Y:S01]  /*24690*/  MUFU.EX2 R187, R84 ;  /* 0x0000005400bb7308 */ /* 0x0005220000000800 */
[----:B---3--:R-:W-:Y:S02]  /*246a0*/  FFMA.FTZ R92, R202, c[0x0][0x2d0], -R75 ;  /* 0x0000b400ca5c7a23 */ /* 0x008fe4000001084b */
[----:B------:R-:W-:Y:S07]  /*246b0*/  IMAD.MOV.U32 R202, RZ, RZ, R110 ;  /* 0x000000ffffca7224 */ /* 0x000fee00078e006e */
[----:B------:R3:W-:Y:S01]  /*246c0*/  MUFU.EX2 R159, R92 ;  /* 0x0000005c009f7308 */ /* 0x0007e20000000800 */
[--C-:B--2---:R-:W-:Y:S01]  /*246d0*/  FFMA.FTZ R84, R201, c[0x0][0x2d0], -R74.reuse ;  /* 0x0000b400c9547a23 */ /* 0x104fe2000001084a */
[-C--:B-1----:R-:W-:Y:S08]  /*246e0*/  HMMA.16816.F32.BF16 R52, R76, R88.reuse, R52 ;  /* 0x000000584c34723c */ /* 0x082ff00000041834 */
[----:B------:R1:W-:Y:S01]  /*246f0*/  MUFU.EX2 R184, R84 ;  /* 0x0000005400b87308 */ /* 0x0003e20000000800 */
[----:B------:R-:W-:Y:S01]  /*24700*/  IMAD.MOV.U32 R201, RZ, RZ, R151 ;  /* 0x000000ffffc97224 */ /* 0x000fe200078e0097 */
[C---:B------:R-:W-:Y:S01]  /*24710*/  HMMA.16816.F32.BF16 R56, R80.reuse, R88, R56 ;  /* 0x000000585038723c */ /* 0x040fe20000041838 */
[----:B---3--:R-:W-:Y:S06]  /*24720*/  LDSM.16.MT88.4 R92, [R210+0x1900] ;  /* 0x00190000d25c783b */ /* 0x008fec0000004200 */
[--C-:B------:R-:W-:Y:S01]  /*24730*/  FFMA.FTZ R88, R186, c[0x0][0x2d0], -R97.reuse ;  /* 0x0000b400ba587a23 */ /* 0x100fe20000010861 */
[-C--:B------:R-:W-:Y:S03]  /*24740*/  HMMA.16816.F32.BF16 R60, R80, R90.reuse, R60 ;  /* 0x0000005a503c723c */ /* 0x080fe6000004183c */
[----:B------:R2:W3:Y:S01]  /*24750*/  MUFU.EX2 R102, R88 ;  /* 0x0000005800667308 */ /* 0x0004e20000000800 */
[----:B------:R-:W-:Y:S02]  /*24760*/  MOV R186, R201 ;  /* 0x000000c900ba7202 */ /* 0x000fe40000000f00 */
[----:B------:R-:W-:Y:S01]  /*24770*/  MOV R201, R121 ;  /* 0x0000007900c97202 */ /* 0x000fe20000000f00 */
[--C-:B------:R-:W-:Y:S01]  /*24780*/  FFMA.FTZ R80, R228, c[0x0][0x2d0], -R74.reuse ;  /* 0x0000b400e4507a23 */ /* 0x100fe2000001084a */
[----:B------:R-:W-:Y:S04]  /*24790*/  HMMA.16816.F32.BF16 R64, R76, R90, R64 ;  /* 0x0000005a4c40723c */ /* 0x000fe80000041840 */
[----:B-1----:R-:W-:Y:S01]  /*247a0*/  FFMA.FTZ R84, R179, c[0x0][0x2d0], -R97 ;  /* 0x0000b400b3547a23 */ /* 0x002fe20000010861 */
[----:B------:R1:W-:Y:S01]  /*247b0*/  MUFU.EX2 R181, R80 ;  /* 0x0000005000b57308 */ /* 0x0003e20000000800 */
[----:B----4-:R-:W-:Y:S02]  /*247c0*/  F2FP.BF16.PACK_AB R82, R187, R185 ;  /* 0x000000b9bb52723e */ /* 0x010fe400000010ff */
        /* <DEDUP_REMOVED lines=25> */
[--C-:B------:R-:W-:Y:S01]  /*24960*/  FFMA.FTZ R88, R225, c[0x0][0x2d0], -R96.reuse ;  /* 0x0000b400e1587a23 */ /* 0x100fe20000010860 */
[-C--:B------:R-:W-:Y:S01]  /*24970*/  HMMA.16816.F32.BF16 R28, R80, R90.reuse, R28 ;  /* 0x0000005a501c723c */ /* 0x080fe2000004181c */
[----:B------:R1:W-:Y:S03]  /*24980*/  MUFU.EX2 R180, R84 ;  /* 0x0000005400b47308 */ /* 0x0003e60000000800 */
[----:B------:R-:W-:Y:S04]  /*24990*/  IMAD.MOV.U32 R225, RZ, RZ, R113 ;  /* 0x000000ffffe17224 */ /* 0x000fe800078e0071 */
        /* <DEDUP_REMOVED lines=9> */
[--C-:B--2---:R-:W-:Y:S02]  /*24a30*/  FFMA.FTZ R88, R229, c[0x0][0x2d0], -R96.reuse ;  /* 0x0000b400e5587a23 */ /* 0x104fe40000010860 */
[----:B------:R-:W-:Y:S01]  /*24a40*/  IMAD.MOV.U32 R229, RZ, RZ, R127 ;  /* 0x000000ffffe57224 */ /* 0x000fe200078e007f */
        /* <DEDUP_REMOVED lines=8> */
[----:B------:R-:W-:Y:S01]  /*24ad0*/  MOV R230, R131 ;  /* 0x0000008300e67202 */ /* 0x000fe20000000f00 */
[----:B------:R-:W-:Y:S07]  /*24ae0*/  IMAD.MOV.U32 R131, RZ, RZ, R104 ;  /* 0x000000ffff837224 */ /* 0x000fee00078e0068 */
[----:B------:R2:W4:Y:S01]  /*24af0*/  MUFU.EX2 R177, R88 ;  /* 0x0000005800b17308 */ /* 0x0005220000000800 */
[----:B---3--:R-:W-:Y:S09]  /*24b00*/  FFMA.FTZ R92, R200, c[0x0][0x2d0], -R97 ;  /* 0x0000b400c85c7a23 */ /* 0x008ff20000010861 */
[----:B------:R3:W-:Y:S01]  /*24b10*/  MUFU.EX2 R99, R92 ;  /* 0x0000005c00637308 */ /* 0x0007e20000000800 */
[----:B-1----:R-:W-:Y:S02]  /*24b20*/  FFMA.FTZ R84, R203, c[0x0][0x2d0], -R96 ;  /* 0x0000b400cb547a23 */ /* 0x002fe40000010860 */
[----:B------:R-:W-:Y:S07]  /*24b30*/  IMAD.MOV.U32 R203, RZ, RZ, R107 ;  /* 0x000000ffffcb7224 */ /* 0x000fee00078e006b */
        /* <DEDUP_REMOVED lines=36> */
[----:B------:R-:W-:Y:S04]  /*24d80*/  FFMA.FTZ R74, R252, c[0x0][0x2d0], -R74 ;  /* 0x0000b400fc4a7a23 */ /* 0x000fe8000001084a */
[C---:B------:R-:W-:Y:S05]  /*24d90*/  HMMA.16816.F32.BF16 R16, R76.reuse, R90, R16 ;  /* 0x0000005a4c10723c */ /* 0x040fea0000041810 */
[----:B------:R3:W4:Y:S03]  /*24da0*/  MUFU.EX2 R171, R74 ;  /* 0x0000004a00ab7308 */ /* 0x0007260000000800 */
[-C--:B-1----:R-:W-:Y:S08]  /*24db0*/  HMMA.16816.F32.BF16 R20, R76, R84.reuse, R20 ;  /* 0x000000544c14723c */ /* 0x082ff00000041814 */
        /* <DEDUP_REMOVED lines=13> */
[C---:B------:R-:W-:Y:S01]  /*24e90*/  HMMA.16816.F32.BF16 R48, R76.reuse, R94, R48 ;  /* 0x0000005e4c30723c */ /* 0x040fe20000041830 */
[----:B------:R2:W-:Y:S03]  /*24ea0*/  MUFU.EX2 R168, R74 ;  /* 0x0000004a00a87308 */ /* 0x0005e60000000800 */
[----:B---3--:R-:W-:Y:S04]  /*24eb0*/  F2FP.BF16.PACK_AB R167, R169, R170 ;  /* 0x000000aaa9a7723e */ /* 0x008fe800000010ff */
[-C--:B-1----:R-:W-:Y:S08]  /*24ec0*/  HMMA.16816.F32.BF16 R52, R76, R88.reuse, R52 ;  /* 0x000000584c34723c */ /* 0x082ff00000041834 */
[C---:B------:R-:W-:Y:S08]  /*24ed0*/  HMMA.16816.F32.BF16 R56, R80.reuse, R88, R56 ;  /* 0x000000585038723c */ /* 0x040ff00000041838 */
[-C--:B------:R-:W-:Y:S04]  /*24ee0*/  HMMA.16816.F32.BF16 R60, R80, R90.reuse, R60 ;  /* 0x0000005a503c723c */ /* 0x080fe8000004183c */
[--C-:B--2---:R-:W-:Y:S04]  /*24ef0*/  FFMA.FTZ R74, R238, c[0x0][0x2d0], -R96.reuse ;  /* 0x0000b400ee4a7a23 */ /* 0x104fe80000010860 */
[----:B------:R-:W-:Y:S01]  /*24f00*/  HMMA.16816.F32.BF16 R64, R76, R90, R64 ;  /* 0x0000005a4c40723c */ /* 0x000fe20000041840 */
[----:B------:R-:W2:Y:S01]  /*24f10*/  LDL.LU R76, [R1+0x28] ;  /* 0x00002800014c7983 */ /* 0x000ea20000300800 */
[----:B------:R1:W3:Y:S06]  /*24f20*/  MUFU.EX2 R85, R74 ;  /* 0x0000004a00557308 */ /* 0x0002ec0000000800 */
[-C--:B------:R-:W-:Y:S05]  /*24f30*/  HMMA.16816.F32.BF16 R104, R164, R116.reuse, R4 ;  /* 0x00000074a468723c */ /* 0x080fea0000041804 */
[--C-:B-1----:R-:W-:Y:S01]  /*24f40*/  FFMA.FTZ R74, R239, c[0x0][0x2d0], -R96.reuse ;  /* 0x0000b400ef4a7a23 */ /* 0x102fe20000010860 */
[----:B---3--:R-:W-:Y:S01]  /*24f50*/  F2FP.BF16.PACK_AB R160, R85, R168 ;  /* 0x000000a855a0723e */ /* 0x008fe200000010ff */
[----:B------:R-:W-:Y:S02]  /*24f60*/  FFMA.FTZ R96, R245, c[0x0][0x2d0], -R96 ;  /* 0x0000b400f5607a23 */ /* 0x000fe40000010860 */
[----:B------:R1:W-:Y:S10]  /*24f70*/  MUFU.EX2 R86, R74 ;  /* 0x0000004a00567308 */ /* 0x0003f40000000800 */
[----:B------:R-:W3:Y:S01]  /*24f80*/  MUFU.EX2 R96, R96 ;  /* 0x0000006000607308 */ /* 0x000ee20000000800 */
[--C-:B-1----:R-:W-:Y:S09]  /*24f90*/  FFMA.FTZ R74, R205, c[0x0][0x2d0], -R97.reuse ;  /* 0x0000b400cd4a7a23 */ /* 0x102ff20000010861 */
[----:B------:R1:W-:Y:S01]  /*24fa0*/  MUFU.EX2 R75, R74 ;  /* 0x0000004a004b7308 */ /* 0x0003e20000000800 */
[----:B---3--:R-:W-:Y:S01]  /*24fb0*/  F2FP.BF16.PACK_AB R162, R96, R86 ;  /* 0x0000005660a2723e */ /* 0x008fe200000010ff */
[--C-:B-1----:R-:W-:Y:S08]  /*24fc0*/  FFMA.FTZ R74, R199, c[0x0][0x2d0], -R97.reuse ;  /* 0x0000b400c74a7a23 */ /* 0x102ff00000010861 */
[----:B------:R1:W3:Y:S02]  /*24fd0*/  MUFU.EX2 R84, R74 ;  /* 0x0000004a00547308 */ /* 0x0002e40000000800 */
[--C-:B-1----:R-:W-:Y:S02]  /*24fe0*/  FFMA.FTZ R74, R192, c[0x0][0x2d0], -R97.reuse ;  /* 0x0000b400c04a7a23 */ /* 0x102fe40000010861 */
[----:B------:R-:W-:Y:S02]  /*24ff0*/  FFMA.FTZ R97, R73, c[0x0][0x2d0], -R97 ;  /* 0x0000b40049617a23 */ /* 0x000fe40000010861 */
[----:B------:R-:W-:Y:S01]  /*25000*/  FADD.FTZ R73, R161, R69 ;  /* 0x00000045a1497221 */ /* 0x000fe20000010000 */
[----:B---3--:R-:W-:Y:S01]  /*25010*/  F2FP.BF16.PACK_AB R161, R84, R75 ;  /* 0x0000004b54a1723e */ /* 0x008fe200000010ff */
[----:B------:R-:W-:Y:S02]  /*25020*/  FADD.FTZ R69, R150, R68 ;  /* 0x0000004496457221 */ /* 0x000fe40000010000 */
[----:B------:R-:W-:Y:S01]  /*25030*/  MUFU.EX2 R74, R74 ;  /* 0x0000004a004a7308 */ /* 0x000fe20000000800 */
[----:B------:R-:W-:Y:S02]  /*25040*/  FADD.FTZ R68, R149, R2 ;  /* 0x0000000295447221 */ /* 0x000fe40000010000 */
[----:B------:R-:W-:Y:S01]  /*25050*/  FADD.FTZ R4, R183, R73 ;  /* 0x00000049b7047221 */ /* 0x000fe20000010000 */
[----:B------:R-:W1:Y:S01]  /*25060*/  LDSM.16.MT88.4 R148, [R210+0x2900] ;  /* 0x00290000d294783b */ /* 0x000e620000004200 */
[----:B------:R-:W-:Y:S02]  /*25070*/  FADD.FTZ R2, R123, R69 ;  /* 0x000000457b027221 */ /* 0x000fe40000010000 */
[----:B------:R-:W-:Y:S02]  /*25080*/  FADD.FTZ R5, R122, R68 ;  /* 0x000000447a057221 */ /* 0x000fe40000010000 */
[----:B------:R-:W-:Y:S01]  /*25090*/  FADD.FTZ R4, R230, R4 ;  /* 0x00000004e6047221 */ /* 0x000fe20000010000 */
[----:B------:R-:W3:Y:S01]  /*250a0*/  MUFU.EX2 R97, R97 ;  /* 0x0000006100617308 */ /* 0x000ee20000000800 */
[----:B------:R-:W-:Y:S02]  /*250b0*/  FADD.FTZ R2, R229, R2 ;  /* 0x00000002e5027221 */ /* 0x000fe40000010000 */
[----:B------:R-:W-:Y:S02]  /*250c0*/  FADD.FTZ R6, R126, R4 ;  /* 0x000000047e067221 */ /* 0x000fe40000010000 */
[----:B------:R-:W-:Y:S01]  /*250d0*/  IMAD.MOV.U32 R183, RZ, RZ, R120 ;  /* 0x000000ffffb77224 */ /* 0x000fe200078e0078 */
[----:B---3--:R-:W-:Y:S07]  /*250e0*/  F2FP.BF16.PACK_AB R163, R97, R74 ;  /* 0x0000004a61a3723e */ /* 0x008fee00000010ff */
[C---:B------:R-:W-:Y:S08]  /*250f0*/  HMMA.16816.F32.BF16 R108, R160.reuse, R116, R8 ;  /* 0x00000074a06c723c */ /* 0x040ff00000041808 */
[-C--:B------:R-:W-:Y:S08]  /*25100*/  HMMA.16816.F32.BF16 R112, R160, R118.reuse, R12 ;  /* 0x00000076a070723c */ /* 0x080ff0000004180c */
[C---:B------:R-:W-:Y:S08]  /*25110*/  HMMA.16816.F32.BF16 R116, R164.reuse, R118, R16 ;  /* 0x00000076a474723c */ /* 0x040ff00000041810 */
[-C--:B------:R-:W-:Y:S04]  /*25120*/  HMMA.16816.F32.BF16 R120, R164, R132.reuse, R20 ;  /* 0x00000084a478723c */ /* 0x080fe80000041814 */
[----:B--2---:R-:W-:Y:S02]  /*25130*/  FFMA.FTZ R8, R0, R76, R196 ;  /* 0x0000004c00087223 */ /* 0x004fe400000100c4 */
        /* <DEDUP_REMOVED lines=18> */
[----:B------:R-:W-:Y:S01]  /*25260*/  FADD.FTZ R11, R103, R4 ;  /* 0x00000004670b7221 */ /* 0x000fe20000010000 */
[----:B------:R-:W-:Y:S01]  /*25270*/  MOV R103, R3 ;  /* 0x0000000300677202 */ /* 0x000fe20000000f00 */
[----:B------:R-:W-:Y:S01]  /*25280*/  FADD.FTZ R8, R228, R2 ;  /* 0x00000002e4087221 */ /* 0x000fe20000010000 */
[----:B------:R-:W2:Y:S01]  /*25290*/  LDSM.16.MT88.4 R4, [R211+0x2900] ;  /* 0x00290000d304783b */ /* 0x000ea20000004200 */
        /* <DEDUP_REMOVED lines=84> */
.L_x_461:
[----:B------:R-:W3:Y:S04]  /*257e0*/  LDL.LU R0, [R1+0x1c] ;  /* 0x00001c0001007983 */ /* 0x000ee80000300800 */
[----:B-12---:R-:W2:Y:S04]  /*257f0*/  LDL.LU R4, [R1+0x20] ;  /* 0x0000200001047983 */ /* 0x006ea80000300800 */
[----:B------:R-:W4:Y:S04]  /*25800*/  LDL.LU R9, [R1+0x24] ;  /* 0x0000240001097983 */ /* 0x000f280000300800 */
[----:B------:R-:W4:Y:S01]  /*25810*/  LDL.LU R2, [R1+0x28] ;  /* 0x0000280001027983 */ /* 0x000f220000300800 */
[----:B------:R-:W-:-:S02]  /*25820*/  MOV R37, 0xff800000 ;  /* 0xff80000000257802 */ /* 0x000fc40000000f00 */
[----:B------:R-:W-:Y:S02]  /*25830*/  MOV R38, 0xff800000 ;  /* 0xff80000000267802 */ /* 0x000fe40000000f00 */
[----:B------:R-:W-:Y:S02]  /*25840*/  MOV R39, 0xff800000 ;  /* 0xff80000000277802 */ /* 0x000fe40000000f00 */
[----:B------:R-:W-:Y:S02]  /*25850*/  MOV R40, 0xff800000 ;  /* 0xff80000000287802 */ /* 0x000fe40000000f00 */
[----:B------:R-:W-:Y:S01]  /*25860*/  PLOP3.LUT P4, PT, PT, PT, PT, 0x8, 0x0 ;  /* 0x000000000000781c */ /* 0x000fe20003f8e170 */
[----:B---3--:R-:W1:Y:S04]  /*25870*/  SHFL.BFLY PT, R5, R0, 0x2, 0x1f ;  /* 0x0c401f0000057f89 */ /* 0x008e6800000e0000 */
[----:B--2---:R-:W2:Y:S04]  /*25880*/  SHFL.BFLY PT, R6, R4, 0x2, 0x1f ;  /* 0x0c401f0004067f89 */ /* 0x004ea800000e0000 */
        /* <DEDUP_REMOVED lines=110> */
.L_x_367:
[----:B--2---:R-:W2:Y:S02]  /*25f70*/  S2R R55, SR_CTAID.Y ;  /* 0x0000000000377919 */ /* 0x004ea40000002600 */
[----:B--2---:R-:W-:Y:S01]  /*25f80*/  SHF.R.S32.HI R43, RZ, 0x1f, R55 ;  /* 0x0000001fff2b7819 */ /* 0x004fe20000011437 */
[----:B------:R-:W-:Y:S05]  /*25f90*/  @P4 BRA `(.L_x_479) ;  /* 0x0000130000004947 */ /* 0x000fea0003800000 */
[----:B------:R-:W2:Y:S01]  /*25fa0*/  LDL R44, [R1+0x64] ;  /* 0x00006400012c7983 */ /* 0x000ea20000100800 */
[----:B------:R-:W-:Y:S01]  /*25fb0*/  IMAD.MOV.U32 R6, RZ, RZ, -0x10 ;  /* 0xfffffff0ff067424 */ /* 0x000fe200078e00ff */
[----:B------:R-:W-:Y:S02]  /*25fc0*/  F2FP.BF16.PACK_AB R5, R105, R104 ;  /* 0x000000686905723e */ /* 0x000fe400000010ff */
[----:B------:R-:W3:Y:S01]  /*25fd0*/  S2R R41, SR_TID.X ;  /* 0x0000000000297919 */ /* 0x000ee20000002100 */
        /* <DEDUP_REMOVED lines=12> */
[----:B---3--:R-:W-:Y:S02]  /*260a0*/  SHF.R.S32.HI R42, RZ, 0x1f, R41 ;  /* 0x0000001fff2a7819 */ /* 0x008fe40000011429 */
        /* <DEDUP_REMOVED lines=29> */
[----:B------:R-:W-:Y:S02]  /*26280*/  R2P PR, R3, 0x6 ;  /* 0x0000000603007804 */ /* 0x000fe40000000000 */
[----:B------:R-:W-:Y:S02]  /*26290*/  SEL R6, R6, 0x10, !P0 ;  /* 0x0000001006067807 */ /* 0x000fe40004000000 */
[C---:B------:R-:W-:Y:S02]  /*262a0*/  IADD3 R4, R2.reuse, 0x80, RZ ;  /* 0x0000008002047810 */ /* 0x040fe40007ffe0ff */
[C---:B------:R-:W-:Y:S01]  /*262b0*/  IADD3 R0, R2.reuse, 0xc0, RZ ;  /* 0x000000c002007810 */ /* 0x040fe20007ffe0ff */
[----:B------:R-:W-:Y:S01]  /*262c0*/  IMAD.IADD R3, R2, 0x1, R6 ;  /* 0x0000000102037824 */ /* 0x000fe200078e0206 */
[----:B------:R-:W-:-:S02]  /*262d0*/  F2FP.BF16.PACK_AB R26, R26, R146 ;  /* 0x000000921a1a723e */ /* 0x000fc400000010ff */
[----:B------:R-:W-:Y:S02]  /*262e0*/  F2FP.BF16.PACK_AB R18, R18, R152 ;  /* 0x000000981212723e */ /* 0x000fe400000010ff */
[----:B------:R-:W-:Y:S02]  /*262f0*/  F2FP.BF16.PACK_AB R16, R16, R154 ;  /* 0x0000009a1010723e */ /* 0x000fe400000010ff */
[----:B------:R-:W-:Y:S02]  /*26300*/  @P2 IADD3 R0, R4, -0x40, RZ ;  /* 0xffffffc004002810 */ /* 0x000fe40007ffe0ff */
[----:B------:R-:W-:Y:S02]  /*26310*/  F2FP.BF16.PACK_AB R12, R12, R164 ;  /* 0x000000a40c0c723e */ /* 0x000fe400000010ff */
[----:B------:R-:W-:Y:S02]  /*26320*/  F2FP.BF16.PACK_AB R11, R167, R166 ;  /* 0x000000a6a70b723e */ /* 0x000fe400000010ff */
[----:B------:R-:W-:-:S02]  /*26330*/  F2FP.BF16.PACK_AB R13, R13, R156 ;  /* 0x0000009c0d0d723e */ /* 0x000fc400000010ff */
[----:B------:R-:W-:Y:S01]  /*26340*/  F2FP.BF16.PACK_AB R15, R15, R158 ;  /* 0x0000009e0f0f723e */ /* 0x000fe200000010ff */
[----:B------:R3:W-:Y:S01]  /*26350*/  STS [R2+0x80], R5 ;  /* 0x0000800502007388 */ /* 0x0007e20000000800 */
[----:B------:R-:W-:Y:S02]  /*26360*/  F2FP.BF16.PACK_AB R10, R161, R160 ;  /* 0x000000a0a10a723e */ /* 0x000fe400000010ff */
[----:B-1----:R-:W-:Y:S01]  /*26370*/  F2FP.BF16.PACK_AB R9, R163, R162 ;  /* 0x000000a2a309723e */ /* 0x002fe200000010ff */
[----:B------:R-:W-:Y:S01]  /*26380*/  STS [R2+0x480], R7 ;  /* 0x0004800702007388 */ /* 0x000fe20000000800 */
[----:B------:R-:W-:-:S03]  /*26390*/  ISETP.NE.U32.AND P0, PT, RZ, c[0x0][0x500], PT ;  /* 0x00014000ff007a0c */ /* 0x000fc60003f05070 */
[----:B------:R1:W-:Y:S04]  /*263a0*/  STS [R3+0x80], R8 ;  /* 0x0000800803007388 */ /* 0x0003e80000000800 */
[----:B------:R-:W-:Y:S04]  /*263b0*/  STS [R3+0x480], R30 ;  /* 0x0004801e03007388 */ /* 0x000fe80000000800 */
[----:B------:R-:W-:Y:S04]  /*263c0*/  STS [R2+0x2080], R34 ;  /* 0x0020802202007388 */ /* 0x000fe80000000800 */
[----:B------:R4:W-:Y:S04]  /*263d0*/  STS [R2+0x2480], R110 ;  /* 0x0024806e02007388 */ /* 0x0009e80000000800 */
[----:B------:R-:W-:Y:S01]  /*263e0*/  STS [R3+0x2080], R33 ;  /* 0x0020802103007388 */ /* 0x000fe20000000800 */
[----:B---3--:R-:W-:-:S03]  /*263f0*/  IMAD.MOV.U32 R5, RZ, RZ, 0x20 ;  /* 0x00000020ff057424 */ /* 0x008fc600078e00ff */
[----:B------:R3:W-:Y:S02]  /*26400*/  STS [R3+0x2480], R114 ;  /* 0x0024807203007388 */ /* 0x0007e40000000800 */
[----:B-1----:R-:W-:Y:S02]  /*26410*/  SEL R8, R5, 0xffffffe0, !P1 ;  /* 0xffffffe005087807 */ /* 0x002fe40004800000 */
[----:B------:R-:W-:Y:S02]  /*26420*/  ISETP.NE.AND.EX P1, PT, RZ, c[0x0][0x504], PT, P0 ;  /* 0x00014100ff007a0c */ /* 0x000fe40003f25300 */
[----:B------:R-:W-:Y:S01]  /*26430*/  ISETP.NE.U32.AND P0, PT, RZ, c[0x0][0x508], PT ;  /* 0x00014200ff007a0c */ /* 0x000fe20003f05070 */
[----:B------:R-:W-:Y:S02]  /*26440*/  IMAD.IADD R5, R2, 0x1, R8 ;  /* 0x0000000102057824 */ /* 0x000fe400078e0208 */
[----:B------:R-:W-:Y:S01]  /*26450*/  IMAD.IADD R4, R8, 0x1, R3 ;  /* 0x0000000108047824 */ /* 0x000fe200078e0203 */
[----:B------:R-:W-:-:S02]  /*26460*/  ISETP.NE.AND.EX P0, PT, RZ, c[0x0][0x50c], PT, P0 ;  /* 0x00014300ff007a0c */ /* 0x000fc40003f05300 */
[----:B------:R-:W-:Y:S01]  /*26470*/  STS [R5+0x80], R29 ;  /* 0x0000801d05007388 */ /* 0x000fe20000000800 */
[----:B----4-:R-:W-:-:S03]  /*26480*/  IADD3 R2, R8, 0x400, R0 ;  /* 0x0000040008027810 */ /* 0x010fc60007ffe000 */
[----:B------:R-:W-:Y:S02]  /*26490*/  STS [R5+0x480], R28 ;  /* 0x0004801c05007388 */ /* 0x000fe40000000800 */
[C---:B------:R-:W-:Y:S02]  /*264a0*/  IMAD.IADD R7, R6.reuse, 0x1, R2 ;  /* 0x0000000106077824 */ /* 0x040fe400078e0202 */
[----:B------:R-:W-:Y:S01]  /*264b0*/  STS [R4+0x80], R14 ;  /* 0x0000800e04007388 */ /* 0x000fe20000000800 */
[----:B------:R-:W-:-:S03]  /*264c0*/  IMAD.IADD R2, R6, 0x1, R0 ;  /* 0x0000000106027824 */ /* 0x000fc600078e0200 */
[----:B------:R-:W-:Y:S01]  /*264d0*/  STS [R4+0x480], R25 ;  /* 0x0004801904007388 */ /* 0x000fe20000000800 */
[----:B---3--:R-:W-:-:S03]  /*264e0*/  IMAD.IADD R3, R8, 0x1, R2 ;  /* 0x0000000108037824 */ /* 0x008fc600078e0202 */
        /* <DEDUP_REMOVED lines=36> */
.L_x_480:
        /* <DEDUP_REMOVED lines=11> */
[C---:B------:R-:W-:Y:S01]  /*267e0*/  LOP3.LUT R6, R4.reuse, 0x1ffffffe, RZ, 0xc0, !PT ;  /* 0x1ffffffe04067812 */ /* 0x040fe200078ec0ff */
[----:B------:R-:W-:Y:S01]  /*267f0*/  IMAD.SHL.U32 R4, R4, 0x20, RZ ;  /* 0x0000002004047824 */ /* 0x000fe200078e00ff */
        /* <DEDUP_REMOVED lines=19> */
[----:B------:R-:W-:Y:S02]  /*26930*/  IMAD R6, R55, c[0x0][0x494], R6 ;  /* 0x0001250037067a24 */ /* 0x000fe400078e0206 */
[----:B------:R-:W-:Y:S02]  /*26940*/  IMAD.IADD R3, R3, 0x1, R0 ;  /* 0x0000000103037824 */ /* 0x000fe400078e0200 */
[----:B------:R-:W-:Y:S02]  /*26950*/  IMAD.IADD R8, R16, 0x1, R7 ;  /* 0x0000000110087824 */ /* 0x000fe400078e0207 */
[----:B------:R-:W-:Y:S02]  /*26960*/  IMAD.IADD R9, R41, 0x1, -R9 ;  /* 0x0000000129097824 */ /* 0x000fe400078e0a09 */
[----:B------:R-:W-:Y:S02]  /*26970*/  IMAD.SHL.U32 R0, R21, 0x40, RZ ;  /* 0x0000004015007824 */ /* 0x000fe400078e00ff */
[----:B------:R-:W-:-:S02]  /*26980*/  IMAD.IADD R5, R5, 0x1, R6 ;  /* 0x0000000105057824 */ /* 0x000fc400078e0206 */
[----:B-1----:R-:W-:Y:S01]  /*26990*/  IMAD R8, R24, 0x80, R8 ;  /* 0x0000008018087824 */ /* 0x002fe200078e0208 */
[----:B------:R-:W-:Y:S01]  /*269a0*/  LOP3.LUT R0, R0, 0x1c0, RZ, 0xc0, !PT ;  /* 0x000001c000007812 */ /* 0x000fe200078ec0ff */
[----:B------:R-:W-:Y:S02]  /*269b0*/  IMAD.SHL.U32 R6, R9, 0x8, RZ ;  /* 0x0000000809067824 */ /* 0x000fe400078e00ff */
[----:B------:R-:W-:-:S03]  /*269c0*/  @P2 IMAD.HI.U32 R10, R8, c[0x0][0x4ec], RZ ;  /* 0x00013b00080a2a27 */ /* 0x000fc600078e00ff */
[----:B------:R-:W-:Y:S01]  /*269d0*/  LOP3.LUT R11, R0, 0x38, R6, 0xf8, !PT ;  /* 0x00000038000b7812 */ /* 0x000fe200078ef806 */
[----:B------:R-:W-:Y:S01]  /*269e0*/  IMAD.MOV.U32 R7, RZ, RZ, R8 ;  /* 0x000000ffff077224 */ /* 0x000fe200078e0008 */
[----:B------:R-:W-:Y:S01]  /*269f0*/  SHF.R.U32.HI R0, RZ, 0x3, R0 ;  /* 0x00000003ff007819 */ /* 0x000fe20000011600 */
[----:B------:R-:W-:Y:S01]  /*26a00*/  IMAD R9, R9, 0x10, R21 ;  /* 0x0000001009097824 */ /* 0x000fe200078e0215 */
[----:B------:R-:W-:Y:S01]  /*26a10*/  @P2 SHF.R.U32.HI R7, RZ, c[0x0][0x4f0], R10 ;  /* 0x00013c00ff072a19 */ /* 0x000fe2000001160a */
[----:B------:R-:W-:Y:S01]  /*26a20*/  IMAD.WIDE.U32 R2, R55, c[0x0][0x3e8], R2 ;  /* 0x0000fa0037027a25 */ /* 0x000fe200078e0002 */
[----:B------:R-:W-:Y:S02]  /*26a30*/  LOP3.LUT R22, R11, R0, RZ, 0x3c, !PT ;  /* 0x000000000b167212 */ /* 0x000fe400078e3cff */
[----:B------:R-:W-:Y:S01]  /*26a40*/  SEL R11, R12, RZ, !P1 ;  /* 0x000000ff0c0b7207 */ /* 0x000fe20004800000 */
[----:B------:R-:W-:Y:S01]  /*26a50*/  IMAD R12, R24, 0x80, R9 ;  /* 0x00000080180c7824 */ /* 0x000fe200078e0209 */
[----:B------:R-:W-:Y:S01]  /*26a60*/  SEL R10, R44, RZ, !P1 ;  /* 0x000000ff2c0a7207 */ /* 0x000fe20004800000 */
[----:B------:R-:W-:Y:S01]  /*26a70*/  IMAD.MOV R0, RZ, RZ, -R7 ;  /* 0x000000ffff007224 */ /* 0x000fe200078e0a07 */
[----:B------:R-:W-:Y:S01]  /*26a80*/  SHF.R.S32.HI R53, RZ, 0x1f, R6 ;  /* 0x0000001fff357819 */ /* 0x000fe20000011406 */
[----:B------:R-:W-:-:S02]  /*26a90*/  IMAD.IADD R3, R3, 0x1, R13 ;  /* 0x0000000103037824 */ /* 0x000fc400078e020d */
        /* <DEDUP_REMOVED lines=11> */
[C---:B------:R-:W-:Y:S01]  /*26b50*/  IMAD.WIDE.U32 R2, R10.reuse, c[0x0][0x3f0], R2 ;  /* 0x0000fc000a027a25 */ /* 0x040fe200078e0002 */
        /* <DEDUP_REMOVED lines=9> */
[----:B------:R-:W-:Y:S01]  /*26bf0*/  IMAD R18, R10, c[0x0][0x4e8], R12 ;  /* 0x00013a000a127a24 */ /* 0x000fe200078e020c */
[----:B------:R-:W-:Y:S01]  /*26c00*/  SHFL.IDX PT, R14, R7, 0x1, 0x1c1f ;  /* 0x003c1f00070e7f89 */ /* 0x000fe200000e0000 */
[----:B------:R-:W-:Y:S01]  /*26c10*/  IMAD.IADD R3, R3, 0x1, R11 ;  /* 0x0000000103037824 */ /* 0x000fe200078e020b */
[----:B------:R-:W-:Y:S01]  /*26c20*/  LEA.HI.X R4, R4, c[0x0][0x454], R9, 0x2, P1 ;  /* 0x0001150004047a11 */ /* 0x000fe200008f1409 */
[----:B------:R-:W-:Y:S01]  /*26c30*/  IMAD R8, R13, c[0x0][0x3e0], RZ ;  /* 0x0000f8000d087a24 */ /* 0x000fe200078e02ff */
[----:B------:R-:W-:Y:S01]  /*26c40*/  SHF.R.S32.HI R9, RZ, 0x1f, R18 ;  /* 0x0000001fff097819 */ /* 0x000fe20000011412 */
[C---:B------:R-:W-:Y:S01]  /*26c50*/  IMAD.WIDE.U32 R2, R0.reuse, c[0x0][0x3e0], R2 ;  /* 0x0000f80000027a25 */ /* 0x040fe200078e0002 */
[----:B------:R-:W-:Y:S03]  /*26c60*/  SHFL.IDX PT, R12, R7, 0x2, 0x1c1f ;  /* 0x005c1f00070c7f89 */ /* 0x000fe600000e0000 */
[----:B------:R-:W-:Y:S01]  /*26c70*/  IMAD R8, R0, c[0x0][0x3e4], R8 ;  /* 0x0000f90000087a24 */ /* 0x000fe200078e0208 */
[----:B------:R-:W-:Y:S01]  /*26c80*/  SHFL.IDX PT, R17, R4, RZ, 0x1c1f ;  /* 0x001c1fff04117589 */ /* 0x000fe200000e0000 */
[----:B------:R-:W-:-:S02]  /*26c90*/  IMAD R5, R24, 0x80, R16 ;  /* 0x0000008018057824 */ /* 0x000fc400078e0210 */
[----:B-----5:R-:W-:Y:S01]  /*26ca0*/  IMAD R0, R15, c[0x0][0x4e8], RZ ;  /* 0x00013a000f007a24 */ /* 0x020fe200078e02ff */
[----:B------:R-:W1:Y:S01]  /*26cb0*/  SHFL.IDX PT, R16, R7, RZ, 0x1c1f ;  /* 0x001c1fff07107589 */ /* 0x000e6200000e0000 */
[----:B------:R-:W-:Y:S01]  /*26cc0*/  IMAD.IADD R3, R3, 0x1, R8 ;  /* 0x0000000103037824 */ /* 0x000fe200078e0208 */
[----:B------:R-:W-:Y:S01]  /*26cd0*/  IADD3 R20, R5, 0x8, RZ ;  /* 0x0000000805147810 */ /* 0x000fe20007ffe0ff */
[----:B------:R-:W-:Y:S01]  /*26ce0*/  IMAD R8, R9, c[0x0][0x3d8], RZ ;  /* 0x0000f60009087a24 */ /* 0x000fe200078e02ff */
[----:B------:R-:W2:Y:S01]  /*26cf0*/  SHFL.IDX PT, R15, R4, 0x1, 0x1c1f ;  /* 0x003c1f00040f7f89 */ /* 0x000ea200000e0000 */
[C---:B------:R-:W-:Y:S02]  /*26d00*/  ISETP.GE.OR P4, PT, R5.reuse, R0, P0 ;  /* 0x000000000500720c */ /* 0x040fe40000786670 */
[C---:B------:R-:W-:Y:S01]  /*26d10*/  IMAD R19, R18.reuse, c[0x0][0x3dc], R8 ;  /* 0x0000f70012137a24 */ /* 0x040fe200078e0208 */
[----:B------:R-:W3:Y:S01]  /*26d20*/  SHFL.IDX PT, R13, R4, 0x2, 0x1c1f ;  /* 0x005c1f00040d7f89 */ /* 0x000ee200000e0000 */
[----:B------:R-:W-:Y:S01]  /*26d30*/  IMAD.WIDE.U32 R8, R18, c[0x0][0x3d8], R2 ;  /* 0x0000f60012087a25 */ /* 0x000fe200078e0002 */
[----:B------:R-:W-:-:S02]  /*26d40*/  IADD3 R18, R5, 0x48, RZ ;  /* 0x0000004805127810 */ /* 0x000fc40007ffe0ff */
[----:B------:R4:W-:Y:S01]  /*26d50*/  SHFL.IDX PT, R10, R7, 0x3, 0x1c1f ;  /* 0x007c1f00070a7f89 */ /* 0x0009e200000e0000 */
[----:B------:R-:W-:Y:S01]  /*26d60*/  ISETP.GE.OR P3, PT, R20, R0, P0 ;  /* 0x000000001400720c */ /* 0x000fe20000766670 */
[----:B------:R-:W-:Y:S02]  /*26d70*/  IMAD.IADD R3, R9, 0x1, R19 ;  /* 0x0000000109037824 */ /* 0x000fe400078e0213 */
[----:B------:R3:W3:Y:S01]  /*26d80*/  SHFL.IDX PT, R11, R4, 0x3, 0x1c1f ;  /* 0x007c1f00040b7f89 */ /* 0x0006e200000e0000 */
[----:B------:R-:W-:-:S05]  /*26d90*/  IMAD R2, R24, 0x80, R21 ;  /* 0x0000008018027824 */ /* 0x000fca00078e0215 */
[C---:B------:R-:W-:Y:S01]  /*26da0*/  IADD3 R32, R2.reuse, 0x40, RZ ;  /* 0x0000004002207810 */ /* 0x040fe20007ffe0ff */
[----:B-1----:R-:W-:Y:S01]  /*26db0*/  @!P4 ST.E [R16.64], R37 ;  /* 0x000000251000c985 */ /* 0x002fe2000c101908 */
[----:B------:R-:W-:-:S03]  /*26dc0*/  IADD3 R54, R2, 0x60, RZ ;  /* 0x0000006002367810 */ /* 0x000fc60007ffe0ff */
[----:B--2---:R-:W-:Y:S01]  /*26dd0*/  @!P3 ST.E [R14.64], R38 ;  /* 0x000000260e00b985 */ /* 0x004fe2000c101908 */
[----:B----4-:R-:W-:Y:S01]  /*26de0*/  IMAD.SHL.U32 R7, R23, 0x8, RZ ;  /* 0x0000000817077824 */ /* 0x010fe200078e00ff */
[----:B---3--:R-:W-:-:S04]  /*26df0*/  IADD3 R4, R5, 0x40, RZ ;  /* 0x0000004005047810 */ /* 0x008fc80007ffe0ff */
[----:B------:R-:W-:Y:S02]  /*26e00*/  LOP3.LUT R5, R22, 0x7ffffe00, R7, 0xf8, !PT ;  /* 0x7ffffe0016057812 */ /* 0x000fe400078ef807 */
[-C--:B------:R-:W-:Y:S02]  /*26e10*/  ISETP.GE.OR P2, PT, R4, R0.reuse, P0 ;  /* 0x000000000400720c */ /* 0x080fe40000746670 */
[----:B------:R-:W-:Y:S01]  /*26e20*/  ISETP.GE.OR P0, PT, R18, R0, P0 ;  /* 0x000000001200720c */ /* 0x000fe20000706670 */
[----:B------:R-:W-:Y:S01]  /*26e30*/  IMAD.SHL.U32 R5, R5, 0x2, RZ ;  /* 0x0000000205057824 */ /* 0x000fe200078e00ff */
[----:B------:R-:W-:Y:S02]  /*26e40*/  LEA R4, P1, R8, c[0x0][0x380], 0x1 ;  /* 0x0000e00008047a11 */ /* 0x000fe400078208ff */
[----:B------:R-:W-:Y:S02]  /*26e50*/  IADD3 R7, R2, 0x10, RZ ;  /* 0x0000001002077810 */ /* 0x000fe40007ffe0ff */
[----:B------:R-:W-:Y:S01]  /*26e60*/  LEA.HI.X R3, R8, c[0x0][0x384], R3, 0x1, P1 ;  /* 0x0000e10008037a11 */ /* 0x000fe200008f0c03 */
[----:B------:R-:W-:Y:S04]  /*26e70*/  SHFL.IDX PT, R14, R4, 0x2, 0x181f ;  /* 0x00581f00040e7f89 */ /* 0x000fe800000e0000 */
[----:B------:R-:W1:Y:S04]  /*26e80*/  SHFL.IDX PT, R8, R4, 0x1, 0x181f ;  /* 0x00381f0004087f89 */ /* 0x000e6800000e0000 */
[----:B------:R-:W-:Y:S04]  /*26e90*/  @!P2 ST.E [R12.64], R39 ;  /* 0x000000270c00a985 */ /* 0x000fe8000c101908 */
[----:B------:R1:W-:Y:S01]  /*26ea0*/  @!P0 ST.E [R10.64], R40 ;  /* 0x000000280a008985 */ /* 0x0003e2000c101908 */
[----:B------:R-:W-:-:S03]  /*26eb0*/  ISETP.GE.AND P0, PT, R6, c[0x0][0x3c8], PT ;  /* 0x0000f20006007a0c */ /* 0x000fc60003f06270 */
[----:B------:R-:W2:Y:S01]  /*26ec0*/  SHFL.IDX PT, R12, R4, RZ, 0x181f ;  /* 0x00181fff040c7589 */ /* 0x000ea200000e0000 */
[-C--:B------:R-:W-:Y:S02]  /*26ed0*/  ISETP.GE.OR P4, PT, R7, R0.reuse, P0 ;  /* 0x000000000700720c */ /* 0x080fe40000786670 */
[C---:B------:R-:W-:Y:S01]  /*26ee0*/  ISETP.GE.OR P1, PT, R2.reuse, R0, P0 ;  /* 0x000000000200720c */ /* 0x040fe20000726670 */
[----:B------:R-:W3:Y:S01]  /*26ef0*/  SHFL.IDX PT, R9, R3, RZ, 0x181f ;  /* 0x00181fff03097589 */ /* 0x000ee200000e0000 */
[----:B------:R-:W-:-:S03]  /*26f00*/  IADD3 R7, R2, 0x20, RZ ;  /* 0x0000002002077810 */ /* 0x000fc60007ffe0ff */
[----:B------:R-:W-:Y:S01]  /*26f10*/  LDS.128 R24, [R5+0x80] ;  /* 0x0000800005187984 */ /* 0x000fe20000000c00 */
[-C--:B------:R-:W-:Y:S02]  /*26f20*/  ISETP.GE.OR P3, PT, R7, R0.reuse, P0 ;  /* 0x000000000700720c */ /* 0x080fe40000766670 */
[----:B------:R-:W-:Y:S01]  /*26f30*/  IADD3 R7, R2, 0x30, RZ ;  /* 0x0000003002077810 */ /* 0x000fe20007ffe0ff */
[----:B------:R-:W4:Y:S03]  /*26f40*/  SHFL.IDX PT, R11, R3, 0x1, 0x181f ;  /* 0x00381f00030b7f89 */ /* 0x000f2600000e0000 */
[----:B------:R-:W-:Y:S01]  /*26f50*/  ISETP.GE.OR P2, PT, R7, R0, P0 ;  /* 0x000000000700720c */ /* 0x000fe20000746670 */
[----:B------:R-:W4:Y:S04]  /*26f60*/  SHFL.IDX PT, R44, R3, 0x2, 0x181f ;  /* 0x00581f00032c7f89 */ /* 0x000f2800000e0000 */
[----:B------:R-:W4:Y:S01]  /*26f70*/  SHFL.IDX PT, R15, R4, 0x3, 0x181f ;  /* 0x00781f00040f7f89 */ /* 0x000f2200000e0000 */
[----:B-1----:R-:W-:-:S03]  /*26f80*/  @!P4 LEA R10, P6, R6, R8, 0x1 ;  /* 0x00000008060ac211 */ /* 0x002fc600078c08ff */
[----:B------:R-:W-:Y:S01]  /*26f90*/  LDS.128 R20, [R5+0x880] ;  /* 0x0008800005147984 */ /* 0x000fe20000000c00 */
[----:B--2---:R-:W-:-:S03]  /*26fa0*/  @!P1 LEA R12, P5, R6, R12, 0x1 ;  /* 0x0000000c060c9211 */ /* 0x004fc600078a08ff */
[----:B------:R-:W-:Y:S01]  /*26fb0*/  LDS.128 R16, [R5+0x1080] ;  /* 0x0010800005107984 */ /* 0x000fe20000000c00 */
[----:B---3--:R-:W-:-:S03]  /*26fc0*/  @!P1 LEA.HI.X R13, R6, R9, R53, 0x1, P5 ;  /* 0x00000009060d9211 */ /* 0x008fc600028f0c35 */
[----:B------:R-:W1:Y:S04]  /*26fd0*/  SHFL.IDX PT, R45, R3, 0x3, 0x181f ;  /* 0x00781f00032d7f89 */ /* 0x000e6800000e0000 */
[----:B------:R-:W2:Y:S01]  /*26fe0*/  LDS.128 R28, [R5+0x1880] ;  /* 0x00188000051c7984 */ /* 0x000ea20000000c00 */
[----:B------:R-:W-:Y:S02]  /*26ff0*/  P2R R7, PR, RZ, 0x40 ;  /* 0x00000040ff077803 */ /* 0x000fe40000000000 */
[----:B------:R-:W-:Y:S01]  /*27000*/  ISETP.GE.OR P6, PT, R32, R0, P0 ;  /* 0x000000002000720c */ /* 0x000fe200007c6670 */
[----:B------:R-:W-:Y:S01]  /*27010*/  LDS.128 R36, [R5+0x2880] ;  /* 0x0028800005247984 */ /* 0x000fe20000000c00 */
[----:B------:R-:W-:-:S03]  /*27020*/  ISETP.NE.AND P5, PT, R7, RZ, PT ;  /* 0x000000ff0700720c */ /* 0x000fc60003fa5270 */
[----:B------:R-:W-:Y:S01]  /*27030*/  LDS.128 R32, [R5+0x2080] ;  /* 0x0020800005207984 */ /* 0x000fe20000000c00 */
[C-C-:B----4-:R-:W-:Y:S02]  /*27040*/  @!P4 LEA.HI.X R11, R6.reuse, R11, R53.reuse, 0x1, P5 ;  /* 0x0000000b060bc211 */ /* 0x150fe400028f0c35 */
[C---:B------:R-:W-:Y:S01]  /*27050*/  @!P3 LEA R8, P5, R6.reuse, R14, 0x1 ;  /* 0x0000000e0608b211 */ /* 0x040fe200078a08ff */
[----:B------:R-:W-:Y:S03]  /*27060*/  LDS.128 R40, [R5+0x3080] ;  /* 0x0030800005287984 */ /* 0x000fe60000000c00 */
[C-C-:B------:R-:W-:Y:S01]  /*27070*/  @!P3 LEA.HI.X R9, R6.reuse, R44, R53.reuse, 0x1, P5 ;  /* 0x0000002c0609b211 */ /* 0x140fe200028f0c35 */
[----:B------:R-:W3:Y:S01]  /*27080*/  SHFL.IDX PT, R48, R4, 0x4, 0x181f ;  /* 0x00981f0004307f89 */ /* 0x000ee200000e0000 */
[----:B------:R-:W-:Y:S02]  /*27090*/  @!P2 LEA R14, P5, R6, R15, 0x1 ;  /* 0x0000000f060ea211 */ /* 0x000fe400078a08ff */
[----:B------:R-:W-:Y:S01]  /*270a0*/  IADD3 R44, R2, 0x50, RZ ;  /* 0x00000050022c7810 */ /* 0x000fe20007ffe0ff */
[----:B------:R-:W4:Y:S01]  /*270b0*/  SHFL.IDX PT, R7, R4, 0x5, 0x181f ;  /* 0x00b81f0004077f89 */ /* 0x000f2200000e0000 */
[----:B-1----:R-:W-:-:S02]  /*270c0*/  @!P2 LEA.HI.X R15, R6, R45, R53, 0x1, P5 ;  /* 0x0000002d060fa211 */ /* 0x002fc400028f0c35 */
[----:B------:R-:W-:Y:S01]  /*270d0*/  ISETP.GE.OR P5, PT, R44, R0, P0 ;  /* 0x000000002c00720c */ /* 0x000fe200007a6670 */
[----:B------:R-:W-:Y:S01]  /*270e0*/  SHFL.IDX PT, R49, R4, 0x6, 0x181f ;  /* 0x00d81f0004317f89 */ /* 0x000fe200000e0000 */
[----:B------:R-:W-:-:S03]  /*270f0*/  IADD3 R2, R2, 0x70, RZ ;  /* 0x0000007002027810 */ /* 0x000fc60007ffe0ff */
        /* <DEDUP_REMOVED lines=26> */
.L_x_479:
        /* <DEDUP_REMOVED lines=15> */
[----:B---3--:R-:W-:Y:S05]  /*27390*/  @!P0 BRA `(.L_x_481) ;  /* 0x0000003000008947 */ /* 0x008fea0003800000 */
[----:B------:R2:W3:Y:S04]  /*273a0*/  LDG.E R0, [R6.64] ;  /* 0x0000000806007981 */ /* 0x0004e8000c1e1900 */
[----:B--2---:R-:W3:Y:S02]  /*273b0*/  LDG.E R6, [R6.64+0x4] ;  /* 0x0000040806067981 */ /* 0x004ee4000c1e1900 */
[----:B---3-5:R-:W-:-:S02]  /*273c0*/  IADD3 R19, -R0, R6, RZ ;  /* 0x0000000600137210 */ /* 0x028fc40007ffe1ff */
.L_x_481:
[----:B---3--:R-:W2:Y:S01]  /*273d0*/  S2R R10, SR_TID.X ;  /* 0x00000000000a7919 */ /* 0x008ea20000002100 */
[----:B------:R-:W-:Y:S01]  /*273e0*/  SHF.R.S32.HI R0, RZ, 0x1f, R8 ;  /* 0x0000001fff007819 */ /* 0x000fe20000011408 */
[----:B------:R-:W-:Y:S01]  /*273f0*/  BSSY B0, `(.L_x_482) ;  /* 0x0000026000007945 */ /* 0x000fe20003800000 */
[----:B-1----:R-:W-:-:S02]  /*27400*/  SEL R9, R8, RZ, !P0 ;  /* 0x000000ff08097207 */ /* 0x002fc40004000000 */
[----:B------:R-:W-:Y:S02]  /*27410*/  SEL R11, R0, RZ, !P0 ;  /* 0x000000ff000b7207 */ /* 0x000fe40004000000 */
[----:B--2---:R-:W-:-:S13]  /*27420*/  ISETP.GT.AND P1, PT, R10, 0x7f, PT ;  /* 0x0000007f0a00780c */ /* 0x004fda0003f24270 */
        /* <DEDUP_REMOVED lines=34> */
.L_x_483:
[----:B------:R-:W-:Y:S05]  /*27650*/  BSYNC B0 ;  /* 0x0000000000007941 */ /* 0x000fea0003800000 */
.L_x_482:
        /* <DEDUP_REMOVED lines=103> */
.L_x_484:
        /* <DEDUP_REMOVED lines=11> */
.L_x_740:


//--------------------- .text._ZN7cutlass13device_kernelIN5flash19enable_sm80_to_sm89INS1_16FlashAttnFwdSm80INS1_25CollectiveMainloopFwdSm80ILi4ELi1ELb0EN4cute5tupleIJNS5_1CILi128EEENS7_ILi112EEENS7_ILi64EEEEEELi64ENS_10bfloat16_tEfNS_4arch4Sm80ELb1ELb0ELb1ELb0ELb0ELb0ELb1ELb0EEENS1_21CollectiveEpilogueFwdINS6_IJS8_SA_S9_EEENS6_IJNS7_ILi1EEESI_SI_EEESC_SE_Li128ELb0ELb1ELb0ELb0EEENS1_30DynamicPersistentTileSchedulerILi128ELi128ELb0ELb1ELb0EEEEEEEEEvNT_6ParamsE --------------------------
	.section	.text._ZN7cutlass13device_kernelIN5flash19enable_sm80_to_sm89INS1_16FlashAttnFwdSm80INS1_25CollectiveMainloopFwdSm80ILi4ELi1ELb0EN4cute5tupleIJNS5_1CILi128EEENS7_ILi112EEENS7_ILi64EEEEEELi64ENS_10bfloat16_tEfNS_4arch4Sm80ELb1ELb0ELb1ELb0ELb0ELb0ELb1ELb0EEENS1_21CollectiveEpilogueFwdINS6_IJS8_SA_S9_EEENS6_IJNS7_ILi1EEESI_SI_EEESC_SE_Li128ELb0ELb1ELb0ELb0EEENS1_30DynamicPersistentTileSchedulerILi128ELi128ELb0ELb1ELb0EEEEEEEEEvNT_6ParamsE,"ax",@progbits
	.sectioninfo	@"SHI_REGISTERS=255"
	.align	128
.text._ZN7cutlass13device_kernelIN5flash19enable_sm80_to_sm89INS1_16FlashAttnFwdSm80INS1_25CollectiveMainloopFwdSm80ILi4ELi1ELb0EN4cute5tupleIJNS5_1CILi128EEENS7_ILi112EEENS7_ILi64EEEEEELi64ENS_10bfloat16_tEfNS_4arch4Sm80ELb1ELb0ELb1ELb0ELb0ELb0ELb1ELb0EEENS1_21CollectiveEpilogueFwdINS6_IJS8_SA_S9_EEENS6_IJNS7_ILi1EEESI_SI_EEESC_SE_Li128ELb0ELb1ELb0ELb0EEENS1_30DynamicPersistentTileSchedulerILi128ELi128ELb0ELb1ELb0EEEEEEEEEvNT_6ParamsE:
        .type           _ZN7cutlass13device_kernelIN5flash19enable_sm80_to_sm89INS1_16FlashAttnFwdSm80INS1_25CollectiveMainloopFwdSm80ILi4ELi1ELb0EN4cute5tupleIJNS5_1CILi128EEENS7_ILi112EEENS7_ILi64EEEEEELi64ENS_10bfloat16_tEfNS_4arch4Sm80ELb1ELb0ELb1ELb0ELb0ELb0ELb1ELb0EEENS1_21CollectiveEpilogueFwdINS6_IJS8_SA_S9_EEENS6_IJNS7_ILi1EEESI_SI_EEESC_SE_Li128ELb0ELb1ELb0ELb0EEENS1_30DynamicPersistentTileSchedulerILi128ELi128ELb0ELb1ELb0EEEEEEEEEvNT_6ParamsE,@function
        .size           _ZN7cutlass13device_kernelIN5flash19enable_sm80_to_sm89INS1_16FlashAttnFwdSm80INS1_25CollectiveMainloopFwdSm80ILi4ELi1ELb0EN4cute5tupleIJNS5_1CILi128EEENS7_ILi112EEENS7_ILi64EEEEEELi64ENS_10bfloat16_tEfNS_4arch4Sm80ELb1ELb0ELb1ELb0ELb0ELb0ELb1ELb0EEENS1_21CollectiveEpilogueFwdINS6_IJS8_SA_S9_EEENS6_IJNS7_ILi1EEESI_SI_EEESC_SE_Li128ELb0ELb1ELb0ELb0EEENS1_30DynamicPersistentTileSchedulerILi128ELi128ELb0ELb1ELb0EEEEEEEEEvNT_6ParamsE,(.L_x_741 - _ZN7cutlass13device_kernelIN5flash19enable_sm80_to_sm89INS1_16FlashAttnFwdSm80INS1_25CollectiveMainloopFwdSm80ILi4ELi1ELb0EN4cute5tupleIJNS5_1CILi128EEENS7_ILi112EEENS7_ILi64EEEEEELi64ENS_10bfloat16_tEfNS_4arch4Sm80ELb1ELb0ELb1ELb0ELb0ELb0ELb1ELb0EEENS1_21CollectiveEpilogueFwdINS6_IJS8_SA_S9_EEENS6_IJNS7_ILi1EEESI_SI_EEESC_SE_Li128ELb0ELb1ELb0ELb0EEENS1_30DynamicPersistentTileSchedulerILi128ELi128ELb0ELb1ELb0EEEEEEEEEvNT_6ParamsE)
        .other          _ZN7cutlass13device_kernelIN5flash19enable_sm80_to_sm89INS1_16FlashAttnFwdSm80INS1_25CollectiveMainloopFwdSm80ILi4ELi1ELb0EN4cute5tupleIJNS5_1CILi128EEENS7_ILi112EEENS7_ILi64EEEEEELi64ENS_10bfloat16_tEfNS_4arch4Sm80ELb1ELb0ELb1ELb0ELb0ELb0ELb1ELb0EEENS1_21CollectiveEpilogueFwdINS6_IJS8_SA_S9_EEENS6_IJNS7_ILi1EEESI_SI_EEESC_SE_Li128ELb0ELb1ELb0ELb0EEENS1_30DynamicPersistentTileSchedulerILi128ELi128ELb0ELb1ELb0EEEEEEEEEvNT_6ParamsE,@"STO_CUDA_ENTRY STV_DEFAULT"
_ZN7cutlass13device_kernelIN5flash19enable_sm80_to_sm89INS1_16FlashAttnFwdSm80INS1_25CollectiveMainloopFwdSm80ILi4ELi1ELb0EN4cute5tupleIJNS5_1CILi128EEENS7_ILi112EEENS7_ILi64EEEEEELi64ENS_10bfloat16_tEfNS_4arch4Sm80ELb1ELb0ELb1ELb0ELb0ELb0ELb1ELb0EEENS1_21CollectiveEpilogueFwdINS6_IJS8_SA_S9_EEENS6_IJNS7_ILi1EEESI_SI_EEESC_SE_Li128ELb0ELb1ELb0ELb0EEENS1_30DynamicPersistentTileSchedulerILi128ELi128ELb0ELb1ELb0EEEEEEEEEvNT_6ParamsE:
[----:B------:R-:W-:-:S03]  /*0000*/  MOV R1, c[0x0][0x28] ;  /* 0x00000a0000017a02 */ /* 0x000fc60000000f00 */
[----:B------:R-:W1:Y:S01]  /*0010*/  S2R R16, SR_TID.X ;  /* 0x0000000000107919 */ /* 0x000e620000002100 */
[----:B------:R-:W-:-:S03]  /*0020*/  IADD3 R1, R1, -0xb0, RZ ;  /* 0xffffff5001017810 */ /* 0x000fc60007ffe0ff */
[----:B------:R-:W2:Y:S01]  /*0030*/  S2R R15, SR_CTAID.X ;  /* 0x00000000000f7919 */ /* 0x000ea20000002500 */
[----:B-1----:R-:W-:-:S05]  /*0040*/  SHF.R.U32.HI R2, RZ, 0x5, R16 ;  /* 0x00000005ff027819 */ /* 0x002fca0000011610 */
[----:B------:R-:W1:Y:S02]  /*0050*/  SHFL.IDX PT, R0, R2, RZ, 0x1f ;  /* 0x00001fff02007589 */ /* 0x000e6400000e0000 */
[----:B-1----:R-:W-:Y:S02]  /*0060*/  ISETP.GE.AND P0, PT, R0, 0x1, PT ;  /* 0x000000010000780c */ /* 0x002fe40003f06270 */
[----:B------:R1:W-:Y:S11]  /*0070*/  STL [R1+0x84], R0 ;  /* 0x0000840001007387 */ /* 0x0003f60000100800 */
[----:B------:R-:W-:Y:S06]  /*0080*/  @P0 BAR.ARV 0x4, 0x80 ;  /* 0x0102000000000b1d */ /* 0x000fec0000002000 */
[----:B--2---:R-:W-:-:S13]  /*0090*/  ISETP.GE.AND P0, PT, R15, c[0x0][0x538], PT ;  /* 0x00014e000f007a0c */ /* 0x004fda0003f06270 */
[----:B------:R-:W-:Y:S05]  /*00a0*/  @P0 EXIT ;  /* 0x000000000000094d */ /* 0x000fea0003800000 */
[----:B-1----:R-:W-:Y:S01]  /*00b0*/  SHF.R.S32.HI R14, RZ, 0x1f, R16 ;  /* 0x0000001fff0e7819 */ /* 0x002fe20000011410 */
[----:B------:R-:W-:Y:S01]  /*00c0*/  IMAD.MOV.U32 R227, RZ, RZ, 0x20 ;  /* 0x00000020ffe37424 */ /* 0x000fe200078e00ff */
[----:B------:R-:W-:Y:S01]  /*00d0*/  ULDC.64 UR8, c[0x0][0x118] ;  /* 0x0000460000087ab9 */ /* 0x000fe20000000a00 */
[----:B------:R-:W-:Y:S01]  /*00e0*/  IMAD.MOV.U32 R225, RZ, RZ, 0x40 ;  /* 0x00000040ffe17424 */ /* 0x000fe200078e00ff */
[CC--:B------:R-:W-:Y:S02]  /*00f0*/  LEA.HI R2, R14.reuse, R16.reuse, RZ, 0x4 ;  /* 0x000000100e027211 */ /* 0x0c0fe400078f20ff */
[CC--:B------:R-:W-:Y:S02]  /*0100*/  LEA.HI R10, R14.reuse, R16.reuse, RZ, 0x3 ;  /* 0x000000100e0a7211 */ /* 0x0c0fe400078f18ff */
[----:B------:R-:W-:Y:S02]  /*0110*/  SHF.R.S32.HI R3, RZ, 0x4, R2 ;  /* 0x00000004ff037819 */ /* 0x000fe40000011402 */
[----:B------:R-:W-:-:S02]  /*0120*/  LEA.HI R12, R14, R16, RZ, 0x2 ;  /* 0x000000100e0c7211 */ /* 0x000fc400078f10ff */
[----:B------:R-:W-:Y:S02]  /*0130*/  LEA.HI R0, R2, R3, RZ, 0x1 ;  /* 0x0000000302007211 */ /* 0x000fe400078f08ff */
[----:B------:R-:W-:Y:S02]  /*0140*/  LOP3.LUT R5, R10, 0xfffffff8, RZ, 0xc0, !PT ;  /* 0xfffffff80a057812 */ /* 0x000fe400078ec0ff */
[----:B------:R-:W-:Y:S02]  /*0150*/  LOP3.LUT R0, R0, 0xfffffffe, RZ, 0xc0, !PT ;  /* 0xfffffffe00007812 */ /* 0x000fe400078ec0ff */
[----:B------:R-:W-:Y:S01]  /*0160*/  SHF.R.S32.HI R20, RZ, 0x3, R10 ;  /* 0x00000003ff147819 */ /* 0x000fe2000001140a */
[----:B------:R-:W-:Y:S01]  /*0170*/  IMAD.IADD R8, R16, 0x1, -R5 ;  /* 0x0000000110087824 */ /* 0x000fe200078e0a05 */
[----:B------:R-:W-:Y:S01]  /*0180*/  SHF.R.S32.HI R7, RZ, 0x2, R12 ;  /* 0x00000002ff077819 */ /* 0x000fe2000001140c */
[----:B------:R-:W-:Y:S01]  /*0190*/  IMAD.IADD R13, R3, 0x1, -R0 ;  /* 0x00000001030d7824 */ /* 0x000fe200078e0a00 */
[----:B------:R-:W-:Y:S01]  /*01a0*/  LOP3.LUT R0, R2, 0xfffffff0, RZ, 0xc0, !PT ;  /* 0xfffffff002007812 */ /* 0x000fe200078ec0ff */
[----:B------:R-:W-:Y:S01]  /*01b0*/  IMAD.SHL.U32 R4, R20, 0x40, RZ ;  /* 0x0000004014047824 */ /* 0x000fe200078e00ff */
[----:B------:R-:W-:Y:S01]  /*01c0*/  SHF.R.S32.HI R3, RZ, 0x1f, R12 ;  /* 0x0000001fff037819 */ /* 0x000fe2000001140c */
[----:B------:R-:W-:-:S02]  /*01d0*/  IMAD.SHL.U32 R18, R8, 0x8, RZ ;  /* 0x0000000808127824 */ /* 0x000fc400078e00ff */
[----:B------:R-:W-:Y:S01]  /*01e0*/  IMAD.IADD R2, R16, 0x1, -R0 ;  /* 0x0000000110027824 */ /* 0x000fe200078e0a00 */
[----:B------:R-:W-:Y:S01]  /*01f0*/  LEA.HI R3, R3, R7, RZ, 0x3 ;  /* 0x0000000703037211 */ /* 0x000fe200078f18ff */
[----:B------:R-:W-:Y:S01]  /*0200*/  IMAD.SHL.U32 R9, R8, 0x40, RZ ;  /* 0x0000004008097824 */ /* 0x000fe200078e00ff */
[----:B------:R-:W-:Y:S02]  /*0210*/  LOP3.LUT R0, R4, 0x1c0, RZ, 0xc0, !PT ;  /* 0x000001c004007812 */ /* 0x000fe400078ec0ff */
[----:B------:R-:W-:Y:S02]  /*0220*/  SHF.R.S32.HI R6, RZ, 0x1f, R2 ;  /* 0x0000001fff067819 */ /* 0x000fe40000011402 */
[----:B------:R-:W-:Y:S02]  /*0230*/  LOP3.LUT R3, R3, 0xfffffff8, RZ, 0xc0, !PT ;  /* 0xfffffff803037812 */ /* 0x000fe400078ec0ff */
[----:B------:R-:W-:Y:S02]  /*0240*/  LEA.HI R11, R6, R2, RZ, 0x3 ;  /* 0x00000002060b7211 */ /* 0x000fe400078f18ff */
[----:B------:R-:W-:Y:S01]  /*0250*/  LOP3.LUT R5, R0, 0x38, R18, 0xf8, !PT ;  /* 0x0000003800057812 */ /* 0x000fe200078ef812 */
[----:B------:R-:W-:Y:S01]  /*0260*/  IMAD.IADD R7, R7, 0x1, -R3 ;  /* 0x0000000107077824 */ /* 0x000fe200078e0a03 */
[----:B------:R-:W-:-:S02]  /*0270*/  SHF.R.U32.HI R4, RZ, 0x3, R0 ;  /* 0x00000003ff047819 */ /* 0x000fc40000011600 */
[----:B------:R-:W-:Y:S02]  /*0280*/  LOP3.LUT R0, R9, 0x1c0, RZ, 0xc0, !PT ;  /* 0x000001c009007812 */ /* 0x000fe400078ec0ff */
[----:B------:R-:W-:Y:S02]  /*0290*/  LOP3.LUT R3, R11, 0xfffffff8, RZ, 0xc0, !PT ;  /* 0xfffffff80b037812 */ /* 0x000fe400078ec0ff */
[----:B------:R-:W-:Y:S02]  /*02a0*/  LEA.HI R6, R14, R16, RZ, 0x6 ;  /* 0x000000100e067211 */ /* 0x000fe400078f30ff */
[----:B------:R-:W-:Y:S01]  /*02b0*/  LOP3.LUT R5, R5, R4, RZ, 0x3c, !PT ;  /* 0x0000000405057212 */ /* 0x000fe200078e3cff */
[----:B------:R-:W-:Y:S01]  /*02c0*/  IMAD.IADD R9, R2, 0x1, -R3 ;  /* 0x0000000102097824 */ /* 0x000fe200078e0a03 */
[----:B------:R-:W-:Y:S01]  /*02d0*/  LOP3.LUT R4, R0, 0x8, R10, 0xf8, !PT ;  /* 0x0000000800047812 */ /* 0x000fe200078ef80a */
[----:B------:R-:W-:Y:S01]  /*02e0*/  IMAD.SHL.U32 R3, R6, 0x8, RZ ;  /* 0x0000000806037824 */ /* 0x000fe200078e00ff */
[----:B------:R-:W-:-:S02]  /*02f0*/  SHF.R.U32.HI R0, RZ, 0x3, R0 ;  /* 0x00000003ff007819 */ /* 0x000fc40000011600 */
[----:B------:R-:W-:Y:S02]  /*0300*/  LEA.HI R10, R14, R16, RZ, 0x5 ;  /* 0x000000100e0a7211 */ /* 0x000fe400078f28ff */
[----:B------:R-:W-:Y:S02]  /*0310*/  LOP3.LUT R2, R12, 0xfffffffc, RZ, 0xc0, !PT ;  /* 0xfffffffc0c027812 */ /* 0x000fe400078ec0ff */
[----:B------:R-:W-:Y:S02]  /*0320*/  LOP3.LUT R14, R4, R0, RZ, 0x3c, !PT ;  /* 0x00000000040e7212 */ /* 0x000fe400078e3cff */
[----:B------:R-:W-:Y:S01]  /*0330*/  LOP3.LUT R0, R10, 0xffffffe0, RZ, 0xc0, !PT ;  /* 0xffffffe00a007812 */ /* 0x000fe200078ec0ff */
[C---:B------:R-:W-:Y:S01]  /*0340*/  IMAD.IADD R6, R16.reuse, 0x1, -R2 ;  /* 0x0000000110067824 */ /* 0x040fe200078e0a02 */
[----:B------:R-:W-:Y:S02]  /*0350*/  LOP3.LUT R241, R5, 0x7ffffe00, R3, 0xf8, !PT ;  /* 0x7ffffe0005f17812 */ /* 0x000fe400078ef803 */
[----:B------:R-:W-:Y:S01]  /*0360*/  LOP3.LUT R3, R7, 0x1, RZ, 0xc0, !PT ;  /* 0x0000000107037812 */ /* 0x000fe200078ec0ff */
[----:B------:R-:W-:Y:S01]  /*0370*/  IMAD.IADD R17, R16, 0x1, -R0 ;  /* 0x0000000110117824 */ /* 0x000fe200078e0a00 */
[--C-:B------:R-:W-:Y:S01]  /*0380*/  SHF.R.S32.HI R230, RZ, 0x5, R10.reuse ;  /* 0x00000005ffe67819 */ /* 0x100fe2000001140a */
[----:B------:R-:W-:Y:S01]  /*0390*/  IMAD.SHL.U32 R241, R241, 0x2, RZ ;  /* 0x00000002f1f17824 */ /* 0x000fe200078e00ff */
[----:B------:R-:W-:-:S02]  /*03a0*/  SHF.R.S32.HI R2, RZ, 0x1f, R10 ;  /* 0x0000001fff027819 */ /* 0x000fc4000001140a */
[----:B------:R-:W-:Y:S02]  /*03b0*/  LEA.HI R0, R6, R6, RZ, 0x1 ;  /* 0x0000000606007211 */ /* 0x000fe400078f08ff */
[----:B------:R-:W-:Y:S02]  /*03c0*/  ISETP.NE.U32.AND P0, PT, R3, 0x1, PT ;  /* 0x000000010300780c */ /* 0x000fe40003f05070 */
[----:B------:R-:W-:Y:S02]  /*03d0*/  LEA.HI R3, R2, R230, RZ, 0x2 ;  /* 0x000000e602037211 */ /* 0x000fe400078f10ff */
[C---:B------:R-:W-:Y:S01]  /*03e0*/  LOP3.LUT R2, R0.reuse, 0x1ffffffe, RZ, 0xc0, !PT ;  /* 0x1ffffffe00027812 */ /* 0x040fe200078ec0ff */
[----:B------:R-:W-:Y:S01]  /*03f0*/  IMAD.SHL.U32 R0, R0, 0x20, RZ ;  /* 0x0000002000007824 */ /* 0x000fe200078e00ff */
[----:B------:R-:W-:Y:S02]  /*0400*/  LOP3.LUT R3, R3, 0xffffffc, RZ, 0xc0, !PT ;  /* 0x0ffffffc03037812 */ /* 0x000fe400078ec0ff */
[----:B------:R-:W-:Y:S01]  /*0410*/  SHF.R.S32.HI R10, RZ, 0x1f, R17 ;  /* 0x0000001fff0a7819 */ /* 0x000fe20000011411 */
[----:B------:R-:W-:Y:S01]  /*0420*/  IMAD.IADD R2, R6, 0x1, -R2 ;  /* 0x0000000106027824 */ /* 0x000fe200078e0a02 */
[----:B------:R-:W-:Y:S01]  /*0430*/  LOP3.LUT R0, R0, 0xffffffc0, RZ, 0xc0, !PT ;  /* 0xffffffc000007812 */ /* 0x000fe200078ec0ff */
[----:B------:R-:W-:Y:S01]  /*0440*/  IMAD.IADD R5, R230, 0x1, -R3 ;  /* 0x00000001e6057824 */ /* 0x000fe200078e0a03 */
[----:B------:R-:W-:Y:S01]  /*0450*/  LEA.HI R10, R10, R17, RZ, 0x2 ;  /* 0x000000110a0a7211 */ /* 0x000fe200078f10ff */
[----:B------:R-:W-:Y:S01]  /*0460*/  IMAD.SHL.U32 R3, R9, 0x40, RZ ;  /* 0x0000004009037824 */ /* 0x000fe200078e00ff */
[----:B------:R-:W-:Y:S01]  /*0470*/  R2P PR, R7, 0x6 ;  /* 0x0000000607007804 */ /* 0x000fe20000000000 */
[----:B------:R-:W-:Y:S01]  /*0480*/  IMAD R12, R2, 0x8, R0 ;  /* 0x00000008020c7824 */ /* 0x000fe200078e0200 */
[----:B------:R-:W-:Y:S01]  /*0490*/  SHF.R.S32.HI R4, RZ, 0x2, R10 ;  /* 0x00000002ff047819 */ /* 0x000fe2000001140a */
[----:B------:R-:W-:Y:S01]  /*04a0*/  IMAD.SHL.U32 R2, R13, 0x8, RZ ;  /* 0x000000080d027824 */ /* 0x000fe200078e00ff */
[----:B------:R-:W-:Y:S01]  /*04b0*/  LOP3.LUT R0, R3, 0x1c0, RZ, 0xc0, !PT ;  /* 0x000001c003007812 */ /* 0x000fe200078ec0ff */
[----:B------:R-:W-:Y:S01]  /*04c0*/  IMAD.SHL.U32 R3, R7, 0x40, RZ ;  /* 0x0000004007037824 */ /* 0x000fe200078e00ff */
[----:B------:R-:W-:Y:S01]  /*04d0*/  SHF.R.S32.HI R19, RZ, 0x1f, R18 ;  /* 0x0000001fff137819 */ /* 0x000fe20000011412 */
[----:B------:R-:W-:Y:S01]  /*04e0*/  IMAD R16, R5, 0x10, R4 ;  /* 0x0000001005107824 */ /* 0x000fe200078e0204 */
[----:B------:R-:W-:Y:S01]  /*04f0*/  LOP3.LUT R2, R0, 0x8, R2, 0xf8, !PT ;  /* 0x0000000800027812 */ /* 0x000fe200078ef802 */
[----:B------:R-:W-:Y:S01]  /*0500*/  IMAD.SHL.U32 R5, R11, 0x40, RZ ;  /* 0x000000400b057824 */ /* 0x000fe200078e00ff */
[----:B------:R-:W-:Y:S01]  /*0510*/  SHF.R.U32.HI R0, RZ, 0x3, R0 ;  /* 0x00000003ff007819 */ /* 0x000fe20000011600 */
[----:B------:R-:W-:Y:S01]  /*0520*/  IMAD.SHL.U32 R230, R230, 0x400, RZ ;  /* 0x00000400e6e67824 */ /* 0x000fe200078e00ff */
[----:B------:R-:W-:Y:S01]  /*0530*/  LOP3.LUT R3, R3, 0x1c0, RZ, 0xc0, !PT ;  /* 0x000001c003037812 */ /* 0x000fe200078ec0ff */
[----:B------:R-:W-:Y:S01]  /*0540*/  STL [R1+0x88], R16 ;  /* 0x0000881001007387 */ /* 0x000fe20000100800 */
[----:B------:R-:W-:Y:S01]  /*0550*/  LOP3.LUT R224, R2, R0, RZ, 0x3c, !PT ;  /* 0x0000000002e07212 */ /* 0x000fe200078e3cff */
[----:B------:R-:W-:Y:S01]  /*0560*/  IMAD R4, R6, 0x2, R230 ;  /* 0x0000000206047824 */ /* 0x000fe200078e02e6 */
[----:B------:R-:W-:Y:S01]  /*0570*/  LOP3.LUT R2, R5, 0xfffffe00, RZ, 0xc0, !PT ;  /* 0xfffffe0005027812 */ /* 0x000fe200078ec0ff */
[----:B------:R-:W-:Y:S01]  /*0580*/  IMAD R0, R13, 0x200, R14 ;  /* 0x000002000d007824 */ /* 0x000fe200078e020e */
[----:B------:R-:W-:Y:S01]  /*0590*/  LEA.HI R3, R3, R3, RZ, 0x1d ;  /* 0x0000000303037211 */ /* 0x000fe200078fe8ff */
[----:B------:R-:W-:Y:S01]  /*05a0*/  IMAD.MOV.U32 R5, RZ, RZ, -0x10 ;  /* 0xfffffff0ff057424 */ /* 0x000fe200078e00ff */
[CC--:B------:R-:W-:Y:S01]  /*05b0*/  IADD3 R230, R224.reuse, R2.reuse, R230 ;  /* 0x00000002e0e67210 */ /* 0x0c0fe20007ffe0e6 */
[----:B------:R-:W-:Y:S01]  /*05c0*/  STL [R1+0x54], R15 ;  /* 0x0000540f01007387 */ /* 0x000fe20000100800 */
[----:B------:R-:W-:Y:S01]  /*05d0*/  LOP3.LUT R224, R224, R2, RZ, 0xfc, !PT ;  /* 0x00000002e0e07212 */ /* 0x000fe200078efcff */
[----:B------:R-:W-:Y:S01]  /*05e0*/  IMAD.IADD R4, R4, 0x1, R3 ;  /* 0x0000000104047824 */ /* 0x000fe200078e0203 */
[----:B------:R-:W-:Y:S01]  /*05f0*/  LOP3.LUT R2, R10, 0x7ffffffc, RZ, 0xc0, !PT ;  /* 0x7ffffffc0a027812 */ /* 0x000fe200078ec0ff */
[----:B------:R-:W-:Y:S01]  /*0600*/  IMAD R3, R8, 0x10, R20 ;  /* 0x0000001008037824 */ /* 0x000fe200078e0214 */
[----:B------:R-:W-:Y:S01]  /*0610*/  LEA R119, R0, 0x3900, 0x1 ;  /* 0x0000390000777811 */ /* 0x000fe200078e08ff */
[----:B------:R-:W-:Y:S01]  /*0620*/  IMAD.IADD R6, R16, 0x1, R12 ;  /* 0x0000000110067824 */ /* 0x000fe200078e020c */
[----:B------:R-:W-:Y:S01]  /*0630*/  LEA R4, R4, 0x80, 0x1 ;  /* 0x0000008004047811 */ /* 0x000fe200078e08ff */
[----:B------:R-:W-:Y:S01]  /*0640*/  IMAD.IADD R2, R17, 0x1, -R2 ;  /* 0x0000000111027824 */ /* 0x000fe200078e0a02 */
[----:B------:R1:W-:Y:S01]  /*0650*/  STL [R1+0x78], R3 ;  /* 0x0000780301007387 */ /* 0x0003e20000100800 */
[----:B------:R-:W-:-:S02]  /*0660*/  SEL R0, R5, 0x10, !P0 ;  /* 0x0000001005007807 */ /* 0x000fc40004000000 */
[----:B------:R-:W-:Y:S01]  /*0670*/  IMAD.SHL.U32 R2, R2, 0x2, RZ ;  /* 0x0000000202027824 */ /* 0x000fe200078e00ff */
[----:B------:R-:W-:Y:S01]  /*0680*/  STL.64 [R1+0x28], R18 ;  /* 0x0000281201007387 */ /* 0x000fe20000100a00 */
[----:B------:R-:W-:Y:S01]  /*0690*/  LOP3.LUT P4, RZ, R8, 0x2, RZ, 0xc0, !PT ;  /* 0x0000000208ff7812 */ /* 0x000fe2000788c0ff */
[----:B------:R-:W-:Y:S01]  /*06a0*/  IMAD.IADD R7, R4, 0x1, R0 ;  /* 0x0000000104077824 */ /* 0x000fe200078e0200 */
[----:B------:R-:W-:Y:S01]  /*06b0*/  LOP3.LUT P3, RZ, R8, 0x4, RZ, 0xc0, !PT ;  /* 0x0000000408ff7812 */ /* 0x000fe2000786c0ff */
[----:B------:R2:W-:Y:S01]  /*06c0*/  STL [R1+0x74], R6 ;  /* 0x0000740601007387 */ /* 0x0005e20000100800 */
[----:B------:R-:W-:Y:S02]  /*06d0*/  LOP3.LUT P5, RZ, R9, 0x4, RZ, 0xc0, !PT ;  /* 0x0000000409ff7812 */ /* 0x000fe400078ac0ff */
[----:B------:R-:W-:Y:S01]  /*06e0*/  SEL R226, R225, 0xffffffc0, !P3 ;  /* 0xffffffc0e1e27807 */ /* 0x000fe20005800000 */
[----:B------:R3:W-:Y:S01]  /*06f0*/  STL [R1+0x4c], R2 ;  /* 0x00004c0201007387 */ /* 0x0007e20000100800 */
[----:B------:R-:W-:-:S02]  /*0700*/  LOP3.LUT P6, RZ, R9, 0x2, RZ, 0xc0, !PT ;  /* 0x0000000209ff7812 */ /* 0x000fc400078cc0ff */
[----:B------:R-:W-:Y:S01]  /*0710*/  SEL R225, R225, 0xffffffc0, !P5 ;  /* 0xffffffc0e1e17807 */ /* 0x000fe20006800000 */
[----:B------:R4:W-:Y:S01]  /*0720*/  STL [R1+0x58], R4 ;  /* 0x0000580401007387 */ /* 0x0009e20000100800 */
[----:B------:R-:W-:Y:S01]  /*0730*/  LEA R230, R230, 0x7100, 0x1 ;  /* 0x00007100e6e67811 */ /* 0x000fe200078e08ff */
[C---:B------:R-:W-:Y:S01]  /*0740*/  IMAD.IADD R229, R119.reuse, 0x1, R226 ;  /* 0x0000000177e57824 */ /* 0x040fe200078e02e2 */
[----:B------:R-:W-:Y:S02]  /*0750*/  LEA R224, R224, 0x100, 0x1 ;  /* 0x00000100e0e07811 */ /* 0x000fe400078e08ff */
[C---:B------:R-:W-:Y:S01]  /*0760*/  IADD3 R234, R119.reuse, 0x20, RZ ;  /* 0x0000002077ea7810 */ /* 0x040fe20007ffe0ff */
[----:B------:R-:W-:Y:S01]  /*0770*/  IMAD.IADD R231, R230, 0x1, R225 ;  /* 0x00000001e6e77824 */ /* 0x000fe200078e02e1 */
[----:B------:R-:W-:Y:S01]  /*0780*/  @P4 IADD3 R234, R119, -0x20, RZ ;  /* 0xffffffe077ea4810 */ /* 0x000fe20007ffe0ff */
[----:B------:R-:W-:Y:S01]  /*0790*/  IMAD.IADD R225, R225, 0x1, R224 ;  /* 0x00000001e1e17824 */ /* 0x000fe200078e02e0 */
[----:B-1----:R-:W-:-:S02]  /*07a0*/  SEL R3, R227, 0xffffffe0, !P1 ;  /* 0xffffffe0e3037807 */ /* 0x002fc40004800000 */
[----:B------:R-:W-:Y:S01]  /*07b0*/  SEL R227, R227, 0xffffffe0, !P6 ;  /* 0xffffffe0e3e37807 */ /* 0x000fe20007000000 */
[----:B------:R-:W-:Y:S01]  /*07c0*/  IMAD.IADD R226, R226, 0x1, R234 ;  /* 0x00000001e2e27824 */ /* 0x000fe200078e02ea */
[C---:B------:R-:W-:Y:S02]  /*07d0*/  IADD3 R240, R234.reuse, 0x800, RZ ;  /* 0x00000800eaf07810 */ /* 0x040fe40007ffe0ff */
[----:B------:R-:W-:Y:S01]  /*07e0*/  IADD3 R239, R234, 0x1000, RZ ;  /* 0x00001000eaef7810 */ /* 0x000fe20007ffe0ff */
[----:B------:R-:W-:Y:S01]  /*07f0*/  IMAD.IADD R233, R230, 0x1, R227 ;  /* 0x00000001e6e97824 */ /* 0x000fe200078e02e3 */
[C---:B--2---:R-:W-:Y:S01]  /*0800*/  IADD3 R6, R4.reuse, 0x40, RZ ;  /* 0x0000004004067810 */ /* 0x044fe20007ffe0ff */
[C---:B------:R-:W-:Y:S01]  /*0810*/  IMAD.IADD R228, R227.reuse, 0x1, R224 ;  /* 0x00000001e3e47824 */ /* 0x040fe200078e02e0 */
[----:B------:R-:W-:Y:S01]  /*0820*/  @P2 IADD3 R6, R4, -0x40, RZ ;  /* 0xffffffc004062810 */ /* 0x000fe20007ffe0ff */
[C---:B------:R-:W-:Y:S01]  /*0830*/  IMAD.IADD R232, R227.reuse, 0x1, R231 ;  /* 0x00000001e3e87824 */ /* 0x040fe200078e02e7 */
[----:B------:R-:W-:Y:S01]  /*0840*/  IADD3 R238, R234, 0x1800, RZ ;  /* 0x00001800eaee7810 */ /* 0x000fe20007ffe0ff */
[----:B---3--:R-:W-:Y:S01]  /*0850*/  IMAD.IADD R2, R4, 0x1, R3 ;  /* 0x0000000104027824 */ /* 0x008fe200078e0203 */
[C---:B------:R-:W-:Y:S01]  /*0860*/  IADD3 R237, R234.reuse, 0x2000, RZ ;  /* 0x00002000eaed7810 */ /* 0x040fe20007ffe0ff */
[----:B------:R-:W-:Y:S01]  /*0870*/  IMAD.IADD R227, R227, 0x1, R225 ;  /* 0x00000001e3e37824 */ /* 0x000fe200078e02e1 */
[C---:B------:R-:W-:Y:S01]  /*0880*/  IADD3 R236, R234.reuse, 0x2800, RZ ;  /* 0x00002800eaec7810 */ /* 0x040fe20007ffe0ff */
[----:B----4-:R-:W-:Y:S01]  /*0890*/  IMAD.IADD R4, R3, 0x1, R6 ;  /* 0x0000000103047824 */ /* 0x010fe200078e0206 */
[----:B------:R1:W-:Y:S01]  /*08a0*/  STL [R1+0x70], R2 ;  /* 0x0000700201007387 */ /* 0x0003e20000100800 */
[----:B------:R-:W-:-:S03]  /*08b0*/  IADD3 R235, R234, 0x3000, RZ ;  /* 0x00003000eaeb7810 */ /* 0x000fc60007ffe0ff */
[----:B------:R-:W-:Y:S01]  /*08c0*/  STL [R1+0x68], R7 ;  /* 0x0000680701007387 */ /* 0x000fe20000100800 */
[----:B-1----:R-:W-:-:S05]  /*08d0*/  IMAD.IADD R2, R7, 0x1, R3 ;  /* 0x0000000107027824 */ /* 0x002fca00078e0203 */
[----:B------:R1:W-:Y:S04]  /*08e0*/  STL [R1+0x6c], R2 ;  /* 0x00006c0201007387 */ /* 0x0003e80000100800 */
[----:B------:R-:W-:Y:S04]  /*08f0*/  STL [R1+0x5c], R6 ;  /* 0x00005c0601007387 */ /* 0x000fe80000100800 */
[----:B------:R2:W-:Y:S01]  /*0900*/  STL [R1+0x60], R4 ;  /* 0x0000600401007387 */ /* 0x0005e20000100800 */
[----:B-1----:R-:W-:-:S05]  /*0910*/  IMAD.IADD R2, R0, 0x1, R6 ;  /* 0x0000000100027824 */ /* 0x002fca00078e0206 */
[----:B------:R1:W-:Y:S01]  /*0920*/  STL [R1+0x64], R2 ;  /* 0x0000640201007387 */ /* 0x0003e20000100800 */
[----:B--2---:R-:W-:Y:S02]  /*0930*/  IMAD.IADD R4, R0, 0x1, R4 ;  /* 0x0000000100047824 */ /* 0x004fe400078e0204 */
[----:B------:R-:W-:-:S03]  /*0940*/  IMAD.IADD R0, R3, 0x1, R2 ;  /* 0x0000000103007824 */ /* 0x000fc600078e0202 */
[----:B------:R1:W-:Y:S04]  /*0950*/  STL [R1+0x80], R4 ;  /* 0x0000800401007387 */ /* 0x0003e80000100800 */
[----:B------:R1:W-:Y:S02]  /*0960*/  STL [R1+0x7c], R0 ;  /* 0x00007c0001007387 */ /* 0x0003e40000100800 */
.L_x_546:
[----:B-1----:R-:W2:Y:S01]  /*0970*/  LDL R4, [R1+0x54] ;  /* 0x0000540001047983 */ /* 0x002ea20000100800 */
[----:B------:R-:W-:Y:S01]  /*0980*/  IMAD.MOV.U32 R0, RZ, RZ, c[0x0][0x560] ;  /* 0x00015800ff007624 */ /* 0x000fe200078e00ff */
[----:B------:R-:W-:Y:S01]  /*0990*/  YIELD ;  /* 0x0000000000007946 */ /* 0x000fe20003800000 */
[----:B------:R-:W-:Y:S03]  /*09a0*/  BSSY B0, `(.L_x_485) ;  /* 0x0000016000007945 */ /* 0x000fe60003800000 */
[----:B------:R-:W-:-:S13]  /*09b0*/  ISETP.NE.AND P0, PT, R0, 0x1, PT ;  /* 0x000000010000780c */ /* 0x000fda0003f05270 */
[----:B--2---:R-:W-:Y:S01]  /*09c0*/  @P0 IMAD.HI.U32 R0, R4, c[0x0][0x564], RZ ;  /* 0x0001590004000a27 */ /* 0x004fe200078e00ff */
[----:B------:R-:W-:-:S04]  /*09d0*/  MOV R3, R4 ;  /* 0x0000000400037202 */ /* 0x000fc80000000f00 */
[----:B------:R-:W-:-:S04]  /*09e0*/  @P0 SHF.R.U32.HI R3, RZ, c[0x0][0x568], R0 ;  /* 0x00015a00ff030a19 */ /* 0x000fc80000011600 */
[----:B------:R-:W-:Y:S01]  /*09f0*/  ISETP.GE.AND P0, PT, R3, c[0x0][0x578], PT ;  /* 0x00015e0003007a0c */ /* 0x000fe20003f06270 */
[----:B------:R-:W-:-:S04]  /*0a00*/  IMAD.MOV R2, RZ, RZ, -R3 ;  /* 0x000000ffff027224 */ /* 0x000fc800078e0a03 */
[----:B------:R-:W-:-:S08]  /*0a10*/  IMAD R2, R2, c[0x0][0x560], R4 ;  /* 0x0001580002027a24 */ /* 0x000fd000078e0204 */
[----:B------:R-:W-:Y:S05]  /*0a20*/  @!P0 BRA `(.L_x_486) ;  /* 0x0000007000008947 */ /* 0x000fea0003800000 */
[----:B------:R-:W-:-:S04]  /*0a30*/  MOV R0, c[0x0][0x56c] ;  /* 0x00015b0000007a02 */ /* 0x000fc80000000f00 */
[----:B------:R-:W-:Y:S02]  /*0a40*/  ISETP.NE.AND P0, PT, R0, 0x1, PT ;  /* 0x000000010000780c */ /* 0x000fe40003f05270 */
[----:B------:R-:W-:-:S11]  /*0a50*/  MOV R0, R2 ;  /* 0x0000000200007202 */ /* 0x000fd60000000f00 */
[----:B------:R-:W-:-:S05]  /*0a60*/  @P0 IMAD.HI.U32 R4, R2, c[0x0][0x570], RZ ;  /* 0x00015c0002040a27 */ /* 0x000fca00078e00ff */
[----:B------:R-:W-:-:S05]  /*0a70*/  @P0 SHF.R.U32.HI R0, RZ, c[0x0][0x574], R4 ;  /* 0x00015d00ff000a19 */ /* 0x000fca0000011604 */
[----:B------:R-:W-:Y:S01]  /*0a80*/  IMAD R4, R0, c[0x0][0x56c], RZ ;  /* 0x00015b0000047a24 */ /* 0x000fe200078e02ff */
[----:B------:R-:W-:Y:S05]  /*0a90*/  BRA `(.L_x_487) ;  /* 0x0000006000007947 */ /* 0x000fea0003800000 */
.L_x_486:
[----:B------:R-:W-:-:S04]  /*0aa0*/  MOV R0, c[0x0][0x554] ;  /* 0x0001550000007a02 */ /* 0x000fc80000000f00 */
[----:B------:R-:W-:Y:S02]  /*0ab0*/  ISETP.NE.AND P0, PT, R0, 0x1, PT ;  /* 0x000000010000780c */ /* 0x000fe40003f05270 */
[----:B------:R-:W-:-:S11]  /*0ac0*/  MOV R0, R2 ;  /* 0x0000000200007202 */ /* 0x000fd60000000f00 */
[----:B------:R-:W-:-:S05]  /*0ad0*/  @P0 IMAD.HI.U32 R4, R2, c[0x0][0x558], RZ ;  /* 0x0001560002040a27 */ /* 0x000fca00078e00ff */
[----:B------:R-:W-:-:S05]  /*0ae0*/  @P0 SHF.R.U32.HI R0, RZ, c[0x0][0x55c], R4 ;  /* 0x00015700ff000a19 */ /* 0x000fca0000011604 */
[----:B------:R-:W-:Y:S02]  /*0af0*/  IMAD R4, R0, c[0x0][0x554], RZ ;  /* 0x0001550000047a24 */ /* 0x000fe400078e02ff */
.L_x_487:
[----:B------:R-:W-:Y:S05]  /*0b00*/  BSYNC B0 ;  /* 0x0000000000007941 */ /* 0x000fea0003800000 */
.L_x_485:
[----:B------:R-:W-:Y:S01]  /*0b10*/  LOP3.LUT R0, RZ, R0, RZ, 0x33, !PT ;  /* 0x00000000ff007212 */ /* 0x000fe200078e33ff */
[----:B------:R-:W-:Y:S01]  /*0b20*/  IMAD.MOV.U32 R5, RZ, RZ, c[0x0][0x2c4] ;  /* 0x0000b100ff057624 */ /* 0x000fe200078e00ff */
[----:B------:R-:W-:Y:S01]  /*0b30*/  MOV R6, c[0x0][0x168] ;  /* 0x00005a0000067a02 */ /* 0x000fe20000000f00 */
[----:B------:R-:W-:Y:S01]  /*0b40*/  IMAD.IADD R4, R2, 0x1, -R4 ;  /* 0x0000000102047824 */ /* 0x000fe200078e0a04 */
[----:B------:R-:W-:Y:S01]  /*0b50*/  IADD3 R0, R0, c[0x0][0x53c], RZ ;  /* 0x00014f0000007a10 */ /* 0x000fe20007ffe0ff */
[----:B------:R-:W-:Y:S01]  /*0b60*/  ULDC UR4, c[0x0][0x1d0] ;  /* 0x0000740000047ab9 */ /* 0x000fe20000000800 */
[----:B------:R-:W-:Y:S01]  /*0b70*/  ISETP.NE.AND P4, PT, R5, 0x1, PT ;  /* 0x000000010500780c */ /* 0x000fe20003f85270 */
[----:B------:R-:W-:Y:S01]  /*0b80*/  UIADD3 UR5, UR4, 0x6f, URZ ;  /* 0x0000006f04057890 */ /* 0x000fe2000fffe03f */
[----:B------:R-:W-:Y:S01]  /*0b90*/  MOV R5, c[0x0][0x548] ;  /* 0x0001520000057a02 */ /* 0x000fe20000000f00 */
[----:B------:R-:W-:Y:S01]  /*0ba0*/  IMAD.SHL.U32 R36, R0, 0x80, RZ ;  /* 0x0000008000247824 */ /* 0x000fe200078e00ff */
[----:B------:R-:W-:Y:S01]  /*0bb0*/  UMOV UR4, URZ ;  /* 0x0000003f00047c82 */ /* 0x000fe20008000000 */
[----:B------:R-:W-:Y:S01]  /*0bc0*/  CS2R R178, SRZ ;  /* 0x0000000000b27805 */ /* 0x000fe2000001ff00 */
[----:B------:R-:W-:Y:S01]  /*0bd0*/  ISETP.NE.AND P0, PT, R5, 0x1, PT ;  /* 0x000000010500780c */ /* 0x000fe20003f05270 */
[----:B------:R-:W-:Y:S01]  /*0be0*/  UIMAD.WIDE UR4, UR5, -0x6db6db6d, UR4 ;  /* 0x92492493050478a5 */ /* 0x000fe2000f8e0204 */
[----:B------:R-:W-:Y:S01]  /*0bf0*/  IADD3 R0, R36, 0x7f, RZ ;  /* 0x0000007f24007810 */ /* 0x000fe20007ffe0ff */
[----:B------:R-:W-:Y:S01]  /*0c00*/  STL [R1+0x50], R36 ;  /* 0x0000502401007387 */ /* 0x000fe20000100800 */
[----:B------:R-:W-:Y:S01]  /*0c10*/  CS2R R176, SRZ ;  /* 0x0000000000b07805 */ /* 0x000fe2000001ff00 */
[----:B------:R-:W-:Y:S01]  /*0c20*/  USHF.R.U32.HI UR4, URZ, 0x1f, UR5 ;  /* 0x0000001f3f047899 */ /* 0x000fe20008011605 */
[----:B------:R-:W-:Y:S01]  /*0c30*/  CS2R R182, SRZ ;  /* 0x0000000000b67805 */ /* 0x000fe2000001ff00 */
[----:B------:R-:W-:Y:S01]  /*0c40*/  @P4 IMAD.HI.U32 R5, R0, c[0x0][0x2c8], RZ ;  /* 0x0000b20000054a27 */ /* 0x000fe200078e00ff */
[----:B------:R-:W-:Y:S01]  /*0c50*/  CS2R R180, SRZ ;  /* 0x0000000000b47805 */ /* 0x000fe2000001ff00 */
[----:B------:R-:W-:Y:S01]  /*0c60*/  ULEA.HI.SX32 UR4, UR5, UR4, 0x1a ;  /* 0x0000000405047291 */ /* 0x000fe2000f8fd23f */
[----:B------:R-:W-:Y:S01]  /*0c70*/  CS2R R172, SRZ ;  /* 0x0000000000ac7805 */ /* 0x000fe2000001ff00 */
[----:B------:R-:W-:Y:S01]  /*0c80*/  IMAD.MOV.U32 R2, RZ, RZ, R0 ;  /* 0x000000ffff027224 */ /* 0x000fe200078e0000 */
[----:B------:R-:W-:Y:S01]  /*0c90*/  @P4 SHF.R.U32.HI R2, RZ, c[0x0][0x2cc], R5 ;  /* 0x0000b300ff024a19 */ /* 0x000fe20000011605 */
[----:B------:R-:W-:Y:S01]  /*0ca0*/  IMAD R0, R3, c[0x0][0x554], R4 ;  /* 0x0001550003007a24 */ /* 0x000fe200078e0204 */
[----:B------:R-:W-:Y:S01]  /*0cb0*/  IADD3 R3, -R6, 0x70, RZ ;  /* 0x0000007006037810 */ /* 0x000fe20007ffe1ff */
[----:B------:R-:W-:Y:S01]  /*0cc0*/  IMAD.MOV.U32 R5, RZ, RZ, RZ ;  /* 0x000000ffff057224 */ /* 0x000fe200078e00ff */
[----:B------:R-:W-:Y:S01]  /*0cd0*/  MOV R7, RZ ;  /* 0x000000ff00077202 */ /* 0x000fe20000000f00 */
[----:B------:R-:W-:Y:S01]  /*0ce0*/  @P0 IMAD.HI.U32 R4, R0, c[0x0][0x54c], RZ ;  /* 0x0001530000040a27 */ /* 0x000fe200078e00ff */
[----:B------:R-:W-:Y:S01]  /*0cf0*/  IADD3 R3, R2, c[0x0][0x1d0], R3 ;  /* 0x0000740002037a10 */ /* 0x000fe20007ffe003 */
[----:B------:R-:W-:Y:S01]  /*0d00*/  CS2R R8, SRZ ;  /* 0x0000000000087805 */ /* 0x000fe2000001ff00 */
[----:B------:R-:W-:Y:S01]  /*0d10*/  MOV R162, RZ ;  /* 0x000000ff00a27202 */ /* 0x000fe20000000f00 */
[----:B------:R-:W-:Y:S01]  /*0d20*/  IMAD.MOV.U32 R2, RZ, RZ, RZ ;  /* 0x000000ffff027224 */ /* 0x000fe200078e00ff */
[----:B------:R-:W-:Y:S01]  /*0d30*/  CS2R R10, SRZ ;  /* 0x00000000000a7805 */ /* 0x000fe2000001ff00 */
[----:B------:R-:W-:Y:S01]  /*0d40*/  IMAD.MOV.U32 R37, RZ, RZ, R0 ;  /* 0x000000ffff257224 */ /* 0x000fe200078e0000 */
[----:B------:R-:W-:Y:S01]  /*0d50*/  @P0 SHF.R.U32.HI R37, RZ, c[0x0][0x550], R4 ;  /* 0x00015400ff250a19 */ /* 0x000fe20000011604 */
[----:B------:R-:W-:Y:S01]  /*0d60*/  IMAD.HI R2, R3, -0x6db6db6d, R2 ;  /* 0x9249249303027827 */ /* 0x000fe200078e0202 */
[----:B------:R-:W-:Y:S01]  /*0d70*/  CS2R R12, SRZ ;  /* 0x00000000000c7805 */ /* 0x000fe2000001ff00 */
[----:B------:R-:W-:Y:S01]  /*0d80*/  MOV R164, RZ ;  /* 0x000000ff00a47202 */ /* 0x000fe20000000f00 */
[----:B------:R-:W-:Y:S01]  /*0d90*/  CS2R R14, SRZ ;  /* 0x00000000000e7805 */ /* 0x000fe2000001ff00 */
[----:B------:R-:W-:Y:S01]  /*0da0*/  IADD3 R3, -R37, RZ, RZ ;  /* 0x000000ff25037210 */ /* 0x000fe20007ffe1ff */
[----:B------:R-:W-:Y:S01]  /*0db0*/  STL [R1+0x48], R37 ;  /* 0x0000482501007387 */ /* 0x000fe20000100800 */
[----:B------:R-:W-:Y:S01]  /*0dc0*/  SHF.R.U32.HI R4, RZ, 0x1f, R2 ;  /* 0x0000001fff047819 */ /* 0x000fe20000011602 */
[----:B------:R-:W-:Y:S01]  /*0dd0*/  IMAD.MOV.U32 R174, RZ, RZ, RZ ;  /* 0x000000ffffae7224 */ /* 0x000fe200078e00ff */
[----:B------:R-:W-:Y:S01]  /*0de0*/  MOV R154, RZ ;  /* 0x000000ff009a7202 */ /* 0x000fe20000000f00 */
[--C-:B------:R-:W-:Y:S01]  /*0df0*/  IMAD R40, R3, c[0x0][0x548], R0.reuse ;  /* 0x0001520003287a24 */ /* 0x100fe200078e0200 */
[----:B------:R-:W-:Y:S01]  /*0e00*/  LEA.HI.SX32 R2, R2, R4, 0x1a ;  /* 0x0000000402027211 */ /* 0x000fe200078fd2ff */
[----:B------:R-:W-:Y:S01]  /*0e10*/  IMAD.MOV.U32 R170, RZ, RZ, RZ ;  /* 0x000000ffffaa7224 */ /* 0x000fe200078e00ff */
[----:B------:R-:W-:Y:S01]  /*0e20*/  PRMT R0, RZ, 0x7610, R0 ;  /* 0x00007610ff007816 */ /* 0x000fe20000000000 */
[----:B------:R-:W-:Y:S01]  /*0e30*/  IMAD.MOV.U32 R168, RZ, RZ, RZ ;  /* 0x000000ffffa87224 */ /* 0x000fe200078e00ff */
[----:B------:R-:W-:Y:S01]  /*0e40*/  IMNMX R31, R2, UR4, PT ;  /* 0x00000004021f7c17 */ /* 0x000fe2000b800200 */
[----:B------:R-:W-:Y:S01]  /*0e50*/  STL [R1+0x44], R40 ;  /* 0x0000442801007387 */ /* 0x000fe20000100800 */
[----:B------:R-:W-:Y:S01]  /*0e60*/  IMAD.MOV.U32 R160, RZ, RZ, RZ ;  /* 0x000000ffffa07224 */ /* 0x000fe200078e00ff */
[----:B------:R-:W-:Y:S01]  /*0e70*/  CS2R R16, SRZ ;  /* 0x0000000000107805 */ /* 0x000fe2000001ff00 */
[----:B------:R-:W-:Y:S01]  /*0e80*/  ISETP.GE.AND P0, PT, R31, 0x1, PT ;  /* 0x000000011f00780c */ /* 0x000fe20003f06270 */
[----:B------:R1:W-:Y:S01]  /*0e90*/  STL [R1], R31 ;  /* 0x0000001f01007387 */ /* 0x0003e20000100800 */
[----:B------:R-:W-:Y:S01]  /*0ea0*/  IMAD.MOV.U32 R166, RZ, RZ, RZ ;  /* 0x000000ffffa67224 */ /* 0x000fe200078e00ff */
[----:B------:R-:W-:Y:S01]  /*0eb0*/  MOV R146, RZ ;  /* 0x000000ff00927202 */ /* 0x000fe20000000f00 */
[----:B------:R-:W-:Y:S01]  /*0ec0*/  IMAD.MOV.U32 R158, RZ, RZ, RZ ;  /* 0x000000ffff9e7224 */ /* 0x000fe200078e00ff */
[----:B------:R-:W-:Y:S01]  /*0ed0*/  CS2R R18, SRZ ;  /* 0x0000000000127805 */ /* 0x000fe2000001ff00 */
        /* <DEDUP_REMOVED lines=10> */
[----:B------:R-:W-:Y:S01]  /*0f80*/  CS2R R24, SRZ ;  /* 0x0000000000187805 */ /* 0x000fe2000001ff00 */
[----:B------:R-:W-:Y:S01]  /*0f90*/  IMAD.MOV.U32 R136, RZ, RZ, RZ ;  /* 0x000000ffff887224 */ /* 0x000fe200078e00ff */
[----:B------:R-:W-:Y:S01]  /*0fa0*/  CS2R R130, SRZ ;  /* 0x0000000000827805 */ /* 0x000fe2000001ff00 */
        /* <DEDUP_REMOVED lines=9> */
[----:B-1----:R-:W-:Y:S01]  /*1040*/  CS2R R30, SRZ ;  /* 0x00000000001e7805 */ /* 0x002fe2000001ff00 */
[----:B------:R-:W-:Y:S01]  /*1050*/  MOV R34, RZ ;  /* 0x000000ff00227202 */ /* 0x000fe20000000f00 */
[----:B------:R-:W-:Y:S01]  /*1060*/  CS2R R32, SRZ ;  /* 0x0000000000207805 */ /* 0x000fe2000001ff00 */
[----:B------:R-:W-:Y:S05]  /*1070*/  @!P0 BRA `(.L_x_488) ;  /* 0x0001321000008947 */ /* 0x000fea0003800000 */
[----:B------:R-:W2:Y:S01]  /*1080*/  LDL R35, [R1+0x78] ;  /* 0x0000780001237983 */ /* 0x000ea20000100800 */
[----:B------:R-:W-:-:S03]  /*1090*/  ISETP.NE.U32.AND P0, PT, RZ, c[0x0][0x340], PT ;  /* 0x0000d000ff007a0c */ /* 0x000fc60003f05070 */
[----:B------:R-:W3:Y:S01]  /*10a0*/  LDL.64 R38, [R1+0x28] ;  /* 0x0000280001267983 */ /* 0x000ee20000100a00 */
[----:B------:R-:W-:-:S13]  /*10b0*/  ISETP.NE.AND.EX P0, PT, RZ, c[0x0][0x344], PT, P0 ;  /* 0x0000d100ff007a0c */ /* 0x000fda0003f05300 */
[----:B------:R-:W-:-:S05]  /*10c0*/  @P0 MOV R2, 0x4 ;  /* 0x0000000400020802 */ /* 0x000fca0000000f00 */
[----:B------:R-:W-:-:S05]  /*10d0*/  @P0 IMAD.WIDE R2, R37, R2, c[0x0][0x340] ;  /* 0x0000d00025020625 */ /* 0x000fca00078e0202 */
[----:B------:R1:W4:Y:S01]  /*10e0*/  @P0 LDG.E R14, [R2.64] ;  /* 0x00000008020e0981 */ /* 0x000322000c1e1900 */
[----:B------:R-:W-:Y:S02]  /*10f0*/  SHF.R.S32.HI R12, RZ, 0x1f, R40 ;  /* 0x0000001fff0c7819 */ /* 0x000fe40000011428 */
[----:B------:R-:W-:Y:S01]  /*1100*/  SHF.R.S32.HI R13, RZ, 0x1f, R37 ;  /* 0x0000001fff0d7819 */ /* 0x000fe20000011425 */
[----:B------:R-:W5:Y:S02]  /*1110*/  S2R R41, SR_TID.X ;  /* 0x0000000000297919 */ /* 0x000f640000002100 */
[----:B------:R-:W-:Y:S02]  /*1120*/  IMAD R4, R12, c[0x0][0x1b8], RZ ;  /* 0x00006e000c047a24 */ /* 0x000fe400078e02ff */
[----:B------:R-:W-:Y:S02]  /*1130*/  IMAD R10, R13, c[0x0][0x1c0], RZ ;  /* 0x000070000d0a7a24 */ /* 0x000fe400078e02ff */
[----:B------:R-:W-:Y:S01]  /*1140*/  IMAD R4, R40, c[0x0][0x1bc], R4 ;  /* 0x00006f0028047a24 */ /* 0x000fe200078e0204 */
[----:B--2---:R-:W-:-:S02]  /*1150*/  IADD3 R8, R35, R36, RZ ;  /* 0x0000002423087210 */ /* 0x004fc40007ffe0ff */
[----:B-----5:R-:W-:Y:S02]  /*1160*/  SHF.R.S32.HI R35, RZ, 0x1f, R41 ;  /* 0x0000001fff237819 */ /* 0x020fe40000011429 */
[----:B------:R-:W-:Y:S01]  /*1170*/  MOV R0, R8 ;  /* 0x0000000800007202 */ /* 0x000fe20000000f00 */
[----:B-1----:R-:W-:Y:S01]  /*1180*/  @P4 IMAD.HI.U32 R2, R8, c[0x0][0x2c8], RZ ;  /* 0x0000b20008024a27 */ /* 0x002fe200078e00ff */
[----:B------:R-:W-:Y:S02]  /*1190*/  LEA.HI R35, R35, R41, RZ, 0x3 ;  /* 0x0000002923237211 */ /* 0x000fe400078f18ff */
[----:B---3--:R-:W-:Y:S02]  /*11a0*/  ISETP.GE.AND P2, PT, R38, c[0x0][0x198], PT ;  /* 0x0000660026007a0c */ /* 0x008fe40003f46270 */
[----:B------:R-:W-:Y:S02]  /*11b0*/  SHF.R.S32.HI R35, RZ, 0x3, R35 ;  /* 0x00000003ff237819 */ /* 0x000fe40000011423 */
[----:B------:R-:W-:Y:S01]  /*11c0*/  @P4 SHF.R.U32.HI R0, RZ, c[0x0][0x2cc], R2 ;  /* 0x0000b300ff004a19 */ /* 0x000fe20000011602 */
[----:B------:R-:W-:Y:S01]  /*11d0*/  IMAD.WIDE.U32 R2, R40, c[0x0][0x1b8], RZ ;  /* 0x00006e0028027a25 */ /* 0x000fe200078e00ff */
[----:B------:R-:W-:-:S03]  /*11e0*/  SHF.R.S32.HI R11, RZ, 0x1f, R35 ;  /* 0x0000001fff0b7819 */ /* 0x000fc60000011423 */
[----:B------:R-:W-:Y:S01]  /*11f0*/  IMAD.WIDE.U32 R6, R35, c[0x0][0x1e0], R38 ;  /* 0x0000780023067a25 */ /* 0x000fe200078e0026 */
[----:B------:R-:W-:-:S03]  /*1200*/  IADD3 R3, R3, R4, RZ ;  /* 0x0000000403037210 */ /* 0x000fc60007ffe0ff */
[C---:B------:R-:W-:Y:S02]  /*1210*/  IMAD R5, R11.reuse, c[0x0][0x1e0], RZ ;  /* 0x000078000b057a24 */ /* 0x040fe400078e02ff */
[----:B------:R-:W-:Y:S02]  /*1220*/  IMAD R11, R11, c[0x0][0x208], RZ ;  /* 0x000082000b0b7a24 */ /* 0x000fe400078e02ff */
[----:B------:R-:W-:Y:S02]  /*1230*/  IMAD R9, R35, c[0x0][0x1e4], R5 ;  /* 0x0000790023097a24 */ /* 0x000fe400078e0205 */
[----:B------:R-:W-:-:S03]  /*1240*/  IMAD.WIDE.U32 R2, R37, c[0x0][0x1c0], R2 ;  /* 0x0000700025027a25 */ /* 0x000fc600078e0002 */
[----:B------:R-:W-:Y:S01]  /*1250*/  IADD3 R7, R7, R9, RZ ;  /* 0x0000000907077210 */ /* 0x000fe20007ffe0ff */
[----:B------:R-:W-:Y:S01]  /*1260*/  IMAD R9, R37, c[0x0][0x1c4], R10 ;  /* 0x0000710025097a24 */ /* 0x000fe200078e020a */
[----:B------:R-:W-:Y:S01]  /*1270*/  IADD3 R10, -R0, RZ, RZ ;  /* 0x000000ff000a7210 */ /* 0x000fe20007ffe1ff */
[----:B------:R-:W-:-:S03]  /*1280*/  IMAD.WIDE.U32 R4, R35, c[0x0][0x208], R38 ;  /* 0x0000820023047a25 */ /* 0x000fc600078e0026 */
[----:B------:R-:W-:Y:S01]  /*1290*/  IADD3 R3, R3, R9, RZ ;  /* 0x0000000903037210 */ /* 0x000fe20007ffe0ff */
[----:B------:R-:W-:Y:S01]  /*12a0*/  IMAD R11, R35, c[0x0][0x20c], R11 ;  /* 0x00008300230b7a24 */ /* 0x000fe200078e020b */
[----:B------:R-:W-:Y:S01]  /*12b0*/  SHF.R.S32.HI R9, RZ, 0x1f, R0 ;  /* 0x0000001fff097819 */ /* 0x000fe20000011400 */
[----:B------:R-:W-:-:S03]  /*12c0*/  IMAD.WIDE.U32 R6, R40, c[0x0][0x1e8], R6 ;  /* 0x00007a0028067a25 */ /* 0x000fc600078e0006 */
[----:B------:R-:W-:Y:S01]  /*12d0*/  IADD3 R5, R5, R11, RZ ;  /* 0x0000000b05057210 */ /* 0x000fe20007ffe0ff */
[C---:B------:R-:W-:Y:S02]  /*12e0*/  IMAD R11, R12.reuse, c[0x0][0x1e8], RZ ;  /* 0x00007a000c0b7a24 */ /* 0x040fe400078e02ff */
[----:B------:R-:W-:Y:S02]  /*12f0*/  IMAD R12, R12, c[0x0][0x210], RZ ;  /* 0x000084000c0c7a24 */ /* 0x000fe400078e02ff */
[----:B------:R-:W-:Y:S02]  /*1300*/  IMAD R9, R9, c[0x0][0x1b0], RZ ;  /* 0x00006c0009097a24 */ /* 0x000fe400078e02ff */
[----:B------:R-:W-:Y:S02]  /*1310*/  IMAD R11, R40, c[0x0][0x1ec], R11 ;  /* 0x00007b00280b7a24 */ /* 0x000fe400078e020b */
[----:B------:R-:W-:Y:S02]  /*1320*/  IMAD R10, R10, c[0x0][0x2c4], R8 ;  /* 0x0000b1000a0a7a24 */ /* 0x000fe400078e0208 */
[----:B------:R-:W-:-:S02]  /*1330*/  IMAD R12, R40, c[0x0][0x214], R12 ;  /* 0x00008500280c7a24 */ /* 0x000fc400078e020c */
[----:B------:R-:W-:-:S04]  /*1340*/  IMAD.WIDE.U32 R4, R40, c[0x0][0x210], R4 ;  /* 0x0000840028047a25 */ /* 0x000fc800078e0004 */
[C---:B------:R-:W-:Y:S01]  /*1350*/  IMAD R8, R0.reuse, c[0x0][0x1b4], R9 ;  /* 0x00006d0000087a24 */ /* 0x040fe200078e0209 */
[----:B------:R-:W-:Y:S01]  /*1360*/  IADD3 R9, R7, R11, RZ ;  /* 0x0000000b07097210 */ /* 0x000fe20007ffe0ff */
[----:B------:R-:W-:Y:S01]  /*1370*/  IMAD.WIDE.U32 R2, R0, c[0x0][0x1b0], R2 ;  /* 0x00006c0000027a25 */ /* 0x000fe200078e0002 */
[----:B------:R-:W-:Y:S02]  /*1380*/  SHF.R.S32.HI R11, RZ, 0x1f, R10 ;  /* 0x0000001fff0b7819 */ /* 0x000fe4000001140a */
[----:B------:R-:W-:Y:S02]  /*1390*/  IADD3 R7, R5, R12, RZ ;  /* 0x0000000c05077210 */ /* 0x000fe40007ffe0ff */
[----:B------:R-:W-:Y:S01]  /*13a0*/  IADD3 R5, R3, R8, RZ ;  /* 0x0000000803057210 */ /* 0x000fe20007ffe0ff */
[----:B------:R-:W-:Y:S01]  /*13b0*/  IMAD R11, R11, c[0x0][0x1a8], RZ ;  /* 0x00006a000b0b7a24 */ /* 0x000fe200078e02ff */
[----:B------:R-:W-:Y:S02]  /*13c0*/  MOV R8, R6 ;  /* 0x0000000600087202 */ /* 0x000fe40000000f00 */
[----:B------:R-:W-:Y:S01]  /*13d0*/  MOV R6, R4 ;  /* 0x0000000400067202 */ /* 0x000fe20000000f00 */
[----:B------:R-:W-:Y:S01]  /*13e0*/  IMAD R11, R10, c[0x0][0x1ac], R11 ;  /* 0x00006b000a0b7a24 */ /* 0x000fe200078e020b */
[----:B------:R-:W-:-:S02]  /*13f0*/  MOV R4, R2 ;  /* 0x0000000200047202 */ /* 0x000fc40000000f00 */
[----:B----4-:R-:W-:Y:S02]  /*1400*/  @P0 SHF.R.S32.HI R3, RZ, 0x1f, R14 ;  /* 0x0000001fff030819 */ /* 0x010fe4000001140e */
[----:B------:R-:W-:Y:S01]  /*1410*/  @P0 MOV R2, R14 ;  /* 0x0000000e00020202 */ /* 0x000fe20000000f00 */
[----:B------:R-:W-:Y:S01]  /*1420*/  IMAD.WIDE.U32 R4, R10, c[0x0][0x1a8], R4 ;  /* 0x00006a000a047a25 */ /* 0x000fe200078e0004 */
[----:B------:R-:W-:Y:S02]  /*1430*/  @!P0 MOV R2, R37 ;  /* 0x0000002500028202 */ /* 0x000fe40000000f00 */
[----:B------:R-:W-:-:S03]  /*1440*/  @!P0 MOV R3, R13 ;  /* 0x0000000d00038202 */ /* 0x000fc60000000f00 */
[----:B------:R-:W-:Y:S01]  /*1450*/  IMAD.WIDE.U32 R12, R2, c[0x0][0x218], R6 ;  /* 0x00008600020c7a25 */ /* 0x000fe200078e0006 */
[----:B------:R-:W-:-:S03]  /*1460*/  IADD3 R7, R5, R11, RZ ;  /* 0x0000000b05077210 */ /* 0x000fc60007ffe0ff */
[C---:B------:R-:W-:Y:S02]  /*1470*/  IMAD R0, R3.reuse, c[0x0][0x218], RZ ;  /* 0x0000860003007a24 */ /* 0x040fe400078e02ff */
[----:B------:R-:W-:Y:S01]  /*1480*/  IMAD R6, R3, c[0x0][0x1f0], RZ ;  /* 0x00007c0003067a24 */ /* 0x000fe200078e02ff */
[----:B------:R-:W-:Y:S01]  /*1490*/  LEA R3, P0, R4, c[0x0][0x160], 0x1 ;  /* 0x0000580004037a11 */ /* 0x000fe200078008ff */
[C---:B------:R-:W-:Y:S01]  /*14a0*/  IMAD R5, R2.reuse, c[0x0][0x21c], R0 ;  /* 0x0000870002057a24 */ /* 0x040fe200078e0200 */
[----:B------:R-:W-:Y:S01]  /*14b0*/  IADD3 R0, R35, R36, RZ ;  /* 0x0000002423007210 */ /* 0x000fe20007ffe0ff */
[----:B------:R-:W-:-:S04]  /*14c0*/  IMAD.WIDE.U32 R8, R2, c[0x0][0x1f0], R8 ;  /* 0x00007c0002087a25 */ /* 0x000fc800078e0008 */
[----:B------:R-:W-:Y:S01]  /*14d0*/  IMAD R6, R2, c[0x0][0x1f4], R6 ;  /* 0x00007d0002067a24 */ /* 0x000fe200078e0206 */
[----:B------:R-:W-:Y:S01]  /*14e0*/  LEA.HI.X R2, R4, c[0x0][0x164], R7, 0x1, P0 ;  /* 0x0000590004027a11 */ /* 0x000fe200000f0c07 */
[----:B------:R1:W-:Y:S01]  /*14f0*/  STL.64 [R1+0x30], R8 ;  /* 0x0000300801007387 */ /* 0x0003e20000100a00 */
[----:B------:R-:W-:Y:S02]  /*1500*/  IADD3 R4, R13, R5, RZ ;  /* 0x000000050d047210 */ /* 0x000fe40007ffe0ff */
[----:B------:R-:W-:Y:S01]  /*1510*/  IADD3 R6, R9, R6, RZ ;  /* 0x0000000609067210 */ /* 0x000fe20007ffe0ff */
[----:B------:R1:W-:Y:S04]  /*1520*/  STL.64 [R1+0x38], R12 ;  /* 0x0000380c01007387 */ /* 0x0003e80000100a00 */
[----:B------:R1:W-:Y:S04]  /*1530*/  STL [R1+0x40], R4 ;  /* 0x0000400401007387 */ /* 0x0003e80000100800 */
[----:B------:R1:W-:Y:S01]  /*1540*/  STL [R1+0x20], R6 ;  /* 0x0000200601007387 */ /* 0x0003e20000100800 */
[----:B------:R-:W-:Y:S05]  /*1550*/  BRA.DIV ~URZ, `(.L_x_489) ;  /* 0x000149027f007947 */ /* 0x000fea000b800000 */
[----:B------:R2:W3:Y:S02]  /*1560*/  SHFL.IDX PT, R5, R2, RZ, 0x181f ;  /* 0x00181fff02057589 */ /* 0x0004e400000e0000 */
.L_x_547:
[----:B------:R-:W-:Y:S05]  /*1570*/  BRA.DIV ~URZ, `(.L_x_490) ;  /* 0x000149527f007947 */ /* 0x000fea000b800000 */
[----:B-1----:R1:W4:Y:S02]  /*1580*/  SHFL.IDX PT, R4, R3, RZ, 0x181f ;  /* 0x00181fff03047589 */ /* 0x00232400000e0000 */
.L_x_548:
[----:B------:R-:W-:Y:S01]  /*1590*/  MOV R11, c[0x0][0x168] ;  /* 0x00005a00000b7a02 */ /* 0x000fe20000000f00 */
[----:B------:R-:W-:Y:S04]  /*15a0*/  BSSY B0, `(.L_x_491) ;  /* 0x000000b000007945 */ /* 0x000fe80003800000 */
[----:B------:R-:W-:-:S05]  /*15b0*/  IMAD R11, R11, c[0x0][0x2c4], RZ ;  /* 0x0000b1000b0b7a24 */ /* 0x000fca00078e02ff */
[----:B------:R-:W-:-:S13]  /*15c0*/  ISETP.GE.AND P0, PT, R0, R11, PT ;  /* 0x0000000b0000720c */ /* 0x000fda0003f06270 */
[----:B------:R-:W-:Y:S05]  /*15d0*/  @P0 BRA `(.L_x_492) ;  /* 0x0000007000000947 */ /* 0x000fea0003800000 */
[----:B------:R-:W5:Y:S02]  /*15e0*/  LDL.64 R6, [R1+0x28] ;  /* 0x0000280001067983 */ /* 0x000f640000100a00 */
[----:B----45:R-:W-:-:S04]  /*15f0*/  LEA R4, P0, R6, R4, 0x1 ;  /* 0x0000000406047211 */ /* 0x030fc800078008ff */
[----:B---3--:R-:W-:-:S05]  /*1600*/  LEA.HI.X R5, R6, R5, R7, 0x1, P0 ;  /* 0x0000000506057211 */ /* 0x008fca00000f0c07 */
[----:B------:R-:W-:Y:S01]  /*1610*/  @!PT LDS RZ, [RZ] ;  /* 0x00000000fffff984 */ /* 0x000fe20000000800 */
[----:B------:R-:W-:Y:S01]  /*1620*/  @!PT LDS RZ, [RZ] ;  /* 0x00000000fffff984 */ /* 0x000fe20000000800 */
[----:B------:R-:W-:Y:S01]  /*1630*/  @!PT LDS RZ, [RZ] ;  /* 0x00000000fffff984 */ /* 0x000fe20000000800 */
[----:B------:R3:W-:Y:S04]  /*1640*/  LDGSTS.E.BYPASS.LTC128B.128 [R241+0x7100], [R4.64], !P2 ;  /* 0x0710000004f17fae */ /* 0x0007e8000d101d48 */
.L_x_492:
[----:B------:R-:W-:Y:S05]  /*1650*/  BSYNC B0 ;  /* 0x0000000000007941 */ /* 0x000fea0003800000 */
.L_x_491:
[----:B------:R-:W-:Y:S05]  /*1660*/  BRA.DIV ~URZ, `(.L_x_493) ;  /* 0x000148d27f007947 */ /* 0x000fea000b800000 */
[----:B------:R1:W2:Y:S04]  /*1670*/  SHFL.IDX PT, R6, R2, 0x1, 0x181f ;  /* 0x00381f0002067f89 */ /* 0x0002a800000e0000 */
[----:B---34-:R1:W3:Y:S02]  /*1680*/  SHFL.IDX PT, R4, R3, 0x1, 0x181f ;  /* 0x00381f0003047f89 */ /* 0x0182e400000e0000 */
.L_x_549:
[----:B------:R-:W-:Y:S01]  /*1690*/  IADD3 R5, R0, 0x10, RZ ;  /* 0x0000001000057810 */ /* 0x000fe20007ffe0ff */
[----:B------:R-:W-:Y:S03]  /*16a0*/  BSSY B0, `(.L_x_494) ;  /* 0x000000a000007945 */ /* 0x000fe60003800000 */
[----:B------:R-:W-:-:S13]  /*16b0*/  ISETP.GE.AND P0, PT, R5, R11, PT ;  /* 0x0000000b0500720c */ /* 0x000fda0003f06270 */
[----:B------:R-:W-:Y:S05]  /*16c0*/  @P0 BRA `(.L_x_495) ;  /* 0x0000007000000947 */ /* 0x000fea0003800000 */
[----:B------:R-:W4:Y:S02]  /*16d0*/  LDL.64 R8, [R1+0x28] ;  /* 0x0000280001087983 */ /* 0x000f240000100a00 */
[----:B---34-:R-:W-:-:S04]  /*16e0*/  LEA R4, P0, R8, R4, 0x1 ;  /* 0x0000000408047211 */ /* 0x018fc800078008ff */
[----:B--2---:R-:W-:-:S05]  /*16f0*/  LEA.HI.X R5, R8, R6, R9, 0x1, P0 ;  /* 0x0000000608057211 */ /* 0x004fca00000f0c09 */
[----:B------:R-:W-:Y:S01]  /*1700*/  @!PT LDS RZ, [RZ] ;  /* 0x00000000fffff984 */ /* 0x000fe20000000800 */
[----:B------:R-:W-:Y:S01]  /*1710*/  @!PT LDS RZ, [RZ] ;  /* 0x00000000fffff984 */ /* 0x000fe20000000800 */
[----:B------:R-:W-:Y:S01]  /*1720*/  @!PT LDS RZ, [RZ] ;  /* 0x00000000fffff984 */ /* 0x000fe20000000800 */
[----:B------:R2:W-:Y:S04]  /*1730*/  LDGSTS.E.BYPASS.LTC128B.128 [R241+0x7900], [R4.64], !P2 ;  /* 0x0790000004f17fae */ /* 0x0005e8000d101d48 */
.L_x_495:
[----:B------:R-:W-:Y:S05]  /*1740*/  BSYNC B0 ;  /* 0x0000000000007941 */ /* 0x000fea0003800000 */
.L_x_494:
[----:B------:R-:W-:Y:S05]  /*1750*/  BRA.DIV ~URZ, `(.L_x_496) ;  /* 0x000148b27f007947 */ /* 0x000fea000b800000 */
[----:B--2---:R2:W4:Y:S02]  /*1760*/  SHFL.IDX PT, R6, R2, 0x2, 0x181f ;  /* 0x00581f0002067f89 */ /* 0x00452400000e0000 */
.L_x_550:
[----:B------:R-:W-:Y:S05]  /*1770*/  BRA.DIV ~URZ, `(.L_x_497) ;  /* 0x000149027f007947 */ /* 0x000fea000b800000 */
[----:B---3--:R3:W1:Y:S02]  /*1780*/  SHFL.IDX PT, R4, R3, 0x2, 0x181f ;  /* 0x00581f0003047f89 */ /* 0x00866400000e0000 */
.L_x_551:
[----:B------:R-:W-:Y:S01]  /*1790*/  IADD3 R5, R0, 0x20, RZ ;  /* 0x0000002000057810 */ /* 0x000fe20007ffe0ff */
[----:B------:R-:W-:Y:S03]  /*17a0*/  BSSY B0, `(.L_x_498) ;  /* 0x000000a000007945 */ /* 0x000fe60003800000 */
[----:B------:R-:W-:-:S13]  /*17b0*/  ISETP.GE.AND P0, PT, R5, R11, PT ;  /* 0x0000000b0500720c */ /* 0x000fda0003f06270 */
[----:B------:R-:W-:Y:S05]  /*17c0*/  @P0 BRA `(.L_x_499) ;  /* 0x0000007000000947 */ /* 0x000fea0003800000 */
[----:B------:R-:W5:Y:S02]  /*17d0*/  LDL.64 R8, [R1+0x28] ;  /* 0x0000280001087983 */ /* 0x000f640000100a00 */
[----:B-1---5:R-:W-:-:S04]  /*17e0*/  LEA R4, P0, R8, R4, 0x1 ;  /* 0x0000000408047211 */ /* 0x022fc800078008ff */
[----:B----4-:R-:W-:-:S05]  /*17f0*/  LEA.HI.X R5, R8, R6, R9, 0x1, P0 ;  /* 0x0000000608057211 */ /* 0x010fca00000f0c09 */
[----:B------:R-:W-:Y:S01]  /*1800*/  @!PT LDS RZ, [RZ] ;  /* 0x00000000fffff984 */ /* 0x000fe20000000800 */
[----:B------:R-:W-:Y:S01]  /*1810*/  @!PT LDS RZ, [RZ] ;  /* 0x00000000fffff984 */ /* 0x000fe20000000800 */
[----:B------:R-:W-:Y:S01]  /*1820*/  @!PT LDS RZ, [RZ] ;  /* 0x00000000fffff984 */ /* 0x000fe20000000800 */
[----:B------:R1:W-:Y:S04]  /*1830*/  LDGSTS.E.BYPASS.LTC128B.128 [R241+0x8100], [R4.64], !P2 ;  /* 0x0810000004f17fae */ /* 0x0003e8000d101d48 */
.L_x_499:
[----:B------:R-:W-:Y:S05]  /*1840*/  BSYNC B0 ;  /* 0x0000000000007941 */ /* 0x000fea0003800000 */
.L_x_498:
[----:B------:R-:W-:Y:S05]  /*1850*/  BRA.DIV ~URZ, `(.L_x_500) ;  /* 0x000148927f007947 */ /* 0x000fea000b800000 */
[----:B----4-:R4:W2:Y:S04]  /*1860*/  SHFL.IDX PT, R6, R2, 0x3, 0x181f ;  /* 0x00781f0002067f89 */ /* 0x0108a800000e0000 */
[----:B-1----:R4:W1:Y:S02]  /*1870*/  SHFL.IDX PT, R4, R3, 0x3, 0x181f ;  /* 0x00781f0003047f89 */ /* 0x00286400000e0000 */
.L_x_552:
[----:B------:R-:W-:Y:S01]  /*1880*/  IADD3 R5, R0, 0x30, RZ ;  /* 0x0000003000057810 */ /* 0x000fe20007ffe0ff */
[----:B------:R-:W-:Y:S03]  /*1890*/  BSSY B0, `(.L_x_501) ;  /* 0x000000a000007945 */ /* 0x000fe60003800000 */
[----:B------:R-:W-:-:S13]  /*18a0*/  ISETP.GE.AND P0, PT, R5, R11, PT ;  /* 0x0000000b0500720c */ /* 0x000fda0003f06270 */
[----:B------:R-:W-:Y:S05]  /*18b0*/  @P0 BRA `(.L_x_502) ;  /* 0x0000007000000947 */ /* 0x000fea0003800000 */
[----:B------:R-:W5:Y:S02]  /*18c0*/  LDL.64 R8, [R1+0x28] ;  /* 0x0000280001087983 */ /* 0x000f640000100a00 */
[----:B-1---5:R-:W-:-:S04]  /*18d0*/  LEA R4, P0, R8, R4, 0x1 ;  /* 0x0000000408047211 */ /* 0x022fc800078008ff */
[----:B--2---:R-:W-:-:S05]  /*18e0*/  LEA.HI.X R5, R8, R6, R9, 0x1, P0 ;  /* 0x0000000608057211 */ /* 0x004fca00000f0c09 */
[----:B------:R-:W-:Y:S01]  /*18f0*/  @!PT LDS RZ, [RZ] ;  /* 0x00000000fffff984 */ /* 0x000fe20000000800 */
[----:B------:R-:W-:Y:S01]  /*1900*/  @!PT LDS RZ, [RZ] ;  /* 0x00000000fffff984 */ /* 0x000fe20000000800 */
[----:B------:R-:W-:Y:S01]  /*1910*/  @!PT LDS RZ, [RZ] ;  /* 0x00000000fffff984 */ /* 0x000fe20000000800 */
[----:B------:R1:W-:Y:S04]  /*1920*/  LDGSTS.E.BYPASS.LTC128B.128 [R241+0x8900], [R4.64], !P2 ;  /* 0x0890000004f17fae */ /* 0x0003e8000d101d48 */
.L_x_502:
[----:B------:R-:W-:Y:S05]  /*1930*/  BSYNC B0 ;  /* 0x0000000000007941 */ /* 0x000fea0003800000 */
.L_x_501:
[----:B------:R-:W-:Y:S05]  /*1940*/  BRA.DIV ~URZ, `(.L_x_503) ;  /* 0x000148727f007947 */ /* 0x000fea000b800000 */
[----:B--2---:R2:W3:Y:S02]  /*1950*/  SHFL.IDX PT, R6, R2, 0x4, 0x181f ;  /* 0x00981f0002067f89 */ /* 0x0044e400000e0000 */
.L_x_553:
[----:B------:R-:W-:Y:S05]  /*1960*/  BRA.DIV ~URZ, `(.L_x_504) ;  /* 0x000148c27f007947 */ /* 0x000fea000b800000 */
[----:B-1----:R1:W2:Y:S02]  /*1970*/  SHFL.IDX PT, R4, R3, 0x4, 0x181f ;  /* 0x00981f0003047f89 */ /* 0x0022a400000e0000 */
.L_x_554:
[----:B------:R-:W-:Y:S01]  /*1980*/  IADD3 R5, R0, 0x40, RZ ;  /* 0x0000004000057810 */ /* 0x000fe20007ffe0ff */
[----:B------:R-:W-:Y:S03]  /*1990*/  BSSY B0, `(.L_x_505) ;  /* 0x000000a000007945 */ /* 0x000fe60003800000 */
[----:B------:R-:W-:-:S13]  /*19a0*/  ISETP.GE.AND P0, PT, R5, R11, PT ;  /* 0x0000000b0500720c */ /* 0x000fda0003f06270 */
[----:B------:R-:W-:Y:S05]  /*19b0*/  @P0 BRA `(.L_x_506) ;  /* 0x0000007000000947 */ /* 0x000fea0003800000 */
[----:B------:R-:W5:Y:S02]  /*19c0*/  LDL.64 R8, [R1+0x28] ;  /* 0x0000280001087983 */ /* 0x000f640000100a00 */
[----:B--2--5:R-:W-:-:S04]  /*19d0*/  LEA R4, P0, R8, R4, 0x1 ;  /* 0x0000000408047211 */ /* 0x024fc800078008ff */
[----:B---3--:R-:W-:-:S05]  /*19e0*/  LEA.HI.X R5, R8, R6, R9, 0x1, P0 ;  /* 0x0000000608057211 */ /* 0x008fca00000f0c09 */
[----:B------:R-:W-:Y:S01]  /*19f0*/  @!PT LDS RZ, [RZ] ;  /* 0x00000000fffff984 */ /* 0x000fe20000000800 */
[----:B------:R-:W-:Y:S01]  /*1a00*/  @!PT LDS RZ, [RZ] ;  /* 0x00000000fffff984 */ /* 0x000fe20000000800 */
[----:B------:R-:W-:Y:S01]  /*1a10*/  @!PT LDS RZ, [RZ] ;  /* 0x00000000fffff984 */ /* 0x000fe20000000800 */
[----:B------:R2:W-:Y:S04]  /*1a20*/  LDGSTS.E.BYPASS.LTC128B.128 [R241+0x9100], [R4.64], !P2 ;  /* 0x0910000004f17fae */ /* 0x0005e8000d101d48 */
.L_x_506:
[----:B------:R-:W-:Y:S05]  /*1a30*/  BSYNC B0 ;  /* 0x0000000000007941 */ /* 0x000fea0003800000 */
.L_x_505:
[----:B------:R-:W-:Y:S05]  /*1a40*/  BRA.DIV ~URZ, `(.L_x_507) ;  /* 0x000148527f007947 */ /* 0x000fea000b800000 */
[----:B---3--:R3:W1:Y:S04]  /*1a50*/  SHFL.IDX PT, R6, R2, 0x5, 0x181f ;  /* 0x00b81f0002067f89 */ /* 0x00866800000e0000 */
[----:B--2---:R3:W2:Y:S02]  /*1a60*/  SHFL.IDX PT, R4, R3, 0x5, 0x181f ;  /* 0x00b81f0003047f89 */ /* 0x0046a400000e0000 */
.L_x_555:
[----:B------:R-:W-:Y:S01]  /*1a70*/  IADD3 R5, R0, 0x50, RZ ;  /* 0x0000005000057810 */ /* 0x000fe20007ffe0ff */
[----:B------:R-:W-:Y:S03]  /*1a80*/  BSSY B0, `(.L_x_508) ;  /* 0x000000a000007945 */ /* 0x000fe60003800000 */
[----:B------:R-:W-:-:S13]  /*1a90*/  ISETP.GE.AND P0, PT, R5, R11, PT ;  /* 0x0000000b0500720c */ /* 0x000fda0003f06270 */
[----:B------:R-:W-:Y:S05]  /*1aa0*/  @P0 BRA `(.L_x_509) ;  /* 0x0000007000000947 */ /* 0x000fea0003800000 */
[----:B------:R-:W5:Y:S02]  /*1ab0*/  LDL.64 R8, [R1+0x28] ;  /* 0x0000280001087983 */ /* 0x000f640000100a00 */
[----:B--2--5:R-:W-:-:S04]  /*1ac0*/  LEA R4, P0, R8, R4, 0x1 ;  /* 0x0000000408047211 */ /* 0x024fc800078008ff */
[----:B-1----:R-:W-:-:S05]  /*1ad0*/  LEA.HI.X R5, R8, R6, R9, 0x1, P0 ;  /* 0x0000000608057211 */ /* 0x002fca00000f0c09 */
[----:B------:R-:W-:Y:S01]  /*1ae0*/  @!PT LDS RZ, [RZ] ;  /* 0x00000000fffff984 */ /* 0x000fe20000000800 */
[----:B------:R-:W-:Y:S01]  /*1af0*/  @!PT LDS RZ, [RZ] ;  /* 0x00000000fffff984 */ /* 0x000fe20000000800 */
[----:B------:R-:W-:Y:S01]  /*1b00*/  @!PT LDS RZ, [RZ] ;  /* 0x00000000fffff984 */ /* 0x000fe20000000800 */
[----:B------:R1:W-:Y:S04]  /*1b10*/  LDGSTS.E.BYPASS.LTC128B.128 [R241+0x9900], [R4.64], !P2 ;  /* 0x0990000004f17fae */ /* 0x0003e8000d101d48 */
.L_x_509:
[----:B------:R-:W-:Y:S05]  /*1b20*/  BSYNC B0 ;  /* 0x0000000000007941 */ /* 0x000fea0003800000 */
.L_x_508:
[----:B------:R-:W-:Y:S05]  /*1b30*/  BRA.DIV ~URZ, `(.L_x_510) ;  /* 0x000148327f007947 */ /* 0x000fea000b800000 */
[----:B-1----:R1:W3:Y:S02]  /*1b40*/  SHFL.IDX PT, R6, R2, 0x6, 0x181f ;  /* 0x00d81f0002067f89 */ /* 0x0022e400000e0000 */
.L_x_556:
[----:B------:R-:W-:Y:S05]  /*1b50*/  BRA.DIV ~URZ, `(.L_x_511) ;  /* 0x000148827f007947 */ /* 0x000fea000b800000 */
[----:B--2---:R2:W1:Y:S02]  /*1b60*/  SHFL.IDX PT, R4, R3, 0x6, 0x181f ;  /* 0x00d81f0003047f89 */ /* 0x00446400000e0000 */
.L_x_557:
[----:B------:R-:W-:Y:S01]  /*1b70*/  IADD3 R5, R0, 0x60, RZ ;  /* 0x0000006000057810 */ /* 0x000fe20007ffe0ff */
[----:B------:R-:W-:Y:S03]  /*1b80*/  BSSY B0, `(.L_x_512) ;  /* 0x000000a000007945 */ /* 0x000fe60003800000 */
[----:B------:R-:W-:-:S13]  /*1b90*/  ISETP.GE.AND P0, PT, R5, R11, PT ;  /* 0x0000000b0500720c */ /* 0x000fda0003f06270 */
[----:B------:R-:W-:Y:S05]  /*1ba0*/  @P0 BRA `(.L_x_513) ;  /* 0x0000007000000947 */ /* 0x000fea0003800000 */
[----:B------:R-:W5:Y:S02]  /*1bb0*/  LDL.64 R8, [R1+0x28] ;  /* 0x0000280001087983 */ /* 0x000f640000100a00 */
[----:B-1---5:R-:W-:-:S04]  /*1bc0*/  LEA R4, P0, R8, R4, 0x1 ;  /* 0x0000000408047211 */ /* 0x022fc800078008ff */
[----:B---3--:R-:W-:-:S05]  /*1bd0*/  LEA.HI.X R5, R8, R6, R9, 0x1, P0 ;  /* 0x0000000608057211 */ /* 0x008fca00000f0c09 */
[----:B------:R-:W-:Y:S01]  /*1be0*/  @!PT LDS RZ, [RZ] ;  /* 0x00000000fffff984 */ /* 0x000fe20000000800 */
[----:B------:R-:W-:Y:S01]  /*1bf0*/  @!PT LDS RZ, [RZ] ;  /* 0x00000000fffff984 */ /* 0x000fe20000000800 */
[----:B------:R-:W-:Y:S01]  /*1c00*/  @!PT LDS RZ, [RZ] ;  /* 0x00000000fffff984 */ /* 0x000fe20000000800 */
[----:B------:R1:W-:Y:S04]  /*1c10*/  LDGSTS.E.BYPASS.LTC128B.128 [R241+0xa100], [R4.64], !P2 ;  /* 0x0a10000004f17fae */ /* 0x0003e8000d101d48 */
.L_x_513:
[----:B------:R-:W-:Y:S05]  /*1c20*/  BSYNC B0 ;  /* 0x0000000000007941 */ /* 0x000fea0003800000 */
.L_x_512:
[----:B------:R-:W-:Y:S05]  /*1c30*/  BRA.DIV ~URZ, `(.L_x_514) ;  /* 0x000148127f007947 */ /* 0x000fea000b800000 */
[----:B-1----:R1:W2:Y:S04]  /*1c40*/  SHFL.IDX PT, R4, R2, 0x7, 0x181f ;  /* 0x00f81f0002047f89 */ /* 0x0022a800000e0000 */
[----:B--234-:R-:W2:Y:S02]  /*1c50*/  SHFL.IDX PT, R3, R3, 0x7, 0x181f ;  /* 0x00f81f0003037f89 */ /* 0x01cea400000e0000 */
.L_x_558:
[----:B------:R-:W3:Y:S04]  /*1c60*/  LDL.64 R18, [R1+0x28] ;  /* 0x0000280001127983 */ /* 0x000ee80000100a00 */
[----:B------:R-:W4:Y:S01]  /*1c70*/  LDL R217, [R1] ;  /* 0x0000000001d97983 */ /* 0x000f220000100800 */
[----:B------:R-:W-:-:S04]  /*1c80*/  IADD3 R0, R0, 0x70, RZ ;  /* 0x0000007000007810 */ /* 0x000fc80007ffe0ff */
[----:B------:R-:W-:-:S13]  /*1c90*/  ISETP.GE.AND P1, PT, R0, R11, PT ;  /* 0x0000000b0000720c */ /* 0x000fda0003f26270 */
[C---:B-123--:R-:W-:Y:S02]  /*1ca0*/  @!P1 LEA R2, P0, R18.reuse, R3, 0x1 ;  /* 0x0000000312029211 */ /* 0x04efe400078008ff */
[C---:B------:R-:W-:Y:S02]  /*1cb0*/  ISETP.GE.AND P6, PT, R18.reuse, c[0x0][0x1d4], PT ;  /* 0x0000750012007a0c */ /* 0x040fe40003fc6270 */
[----:B------:R-:W-:Y:S02]  /*1cc0*/  @!P1 LEA.HI.X R3, R18, R4, R19, 0x1, P0 ;  /* 0x0000000412039211 */ /* 0x000fe400000f0c13 */
[----:B----4-:R-:W-:-:S03]  /*1cd0*/  IADD3 R15, R217, -0x1, RZ ;  /* 0xffffffffd90f7810 */ /* 0x010fc60007ffe0ff */
[----:B------:R-:W-:Y:S01]  /*1ce0*/  @!PT LDS RZ, [RZ] ;  /* 0x00000000fffff984 */ /* 0x000fe20000000800 */
[----:B------:R-:W-:Y:S01]  /*1cf0*/  @!PT LDS RZ, [RZ] ;  /* 0x00000000fffff984 */ /* 0x000fe20000000800 */
[----:B------:R-:W-:Y:S01]  /*1d00*/  @!PT LDS RZ, [RZ] ;  /* 0x00000000fffff984 */ /* 0x000fe20000000800 */
[----:B------:R1:W-:Y:S04]  /*1d10*/  @!P1 LDGSTS.E.BYPASS.LTC128B.128 [R241+0xa900], [R2.64], !P2 ;  /* 0x0a90000002f19fae */ /* 0x0003e8000d101d48 */
[----:B------:R-:W0:Y:S01]  /*1d20*/  LDGDEPBAR ;  /* 0x00000000000079af */ /* 0x000e220000000000 */
[----:B------:R-:W-:Y:S02]  /*1d30*/  WARPSYNC 0xffffffff ;  /* 0xffffffff00007948 */ /* 0x000fe40003800000 */
[----:B------:R-:W2:Y:S04]  /*1d40*/  LDL R5, [R1+0x20] ;  /* 0x0000200001057983 */ /* 0x000ea80000100800 */
[----:B------:R-:W3:Y:S04]  /*1d50*/  LDL.64 R6, [R1+0x30] ;  /* 0x0000300001067983 */ /* 0x000ee80000100a00 */
[----:B------:R-:W4:Y:S04]  /*1d60*/  LDL R22, [R1+0x40] ;  /* 0x0000400001167983 */ /* 0x000f280000100800 */
[----:B------:R-:W5:Y:S04]  /*1d70*/  LDL.64 R20, [R1+0x38] ;  /* 0x0000380001147983 */ /* 0x000f680000100a00 */
[----:B------:R-:W1:Y:S01]  /*1d80*/  S2R R9, SR_TID.X ;  /* 0x0000000000097919 */ /* 0x000e620000002100 */
[----:B------:R-:W-:-:S02]  /*1d90*/  MOV R116, 0xffffff90 ;  /* 0xffffff9000747802 */ /* 0x000fc40000000f00 */
[----:B------:R-:W-:Y:S01]  /*1da0*/  SHF.R.S32.HI R16, RZ, 0x1f, R15 ;  /* 0x0000001fff107819 */ /* 0x000fe2000001140f */
[----:B-1----:R-:W-:Y:S01]  /*1db0*/  IMAD.WIDE.U32 R2, R15, c[0x0][0x1e0], RZ ;  /* 0x000078000f027a25 */ /* 0x002fe200078e00ff */
[----:B------:R-:W-:Y:S01]  /*1dc0*/  MOV R164, c[0x0][0x1e0] ;  /* 0x0000780000a47a02 */ /* 0x000fe20000000f00 */
[----:B------:R-:W-:Y:S02]  /*1dd0*/  ULDC.64 UR4, c[0x0][0x208] ;  /* 0x0000820000047ab9 */ /* 0x000fe40000000a00 */
[----:B------:R-:W-:Y:S02]  /*1de0*/  IMAD R116, R217, R116, 0x70 ;  /* 0x00000070d9747424 */ /* 0x000fe400078e0274 */
[----:B------:R-:W-:Y:S01]  /*1df0*/  IMAD R0, R16, c[0x0][0x1e0], RZ ;  /* 0x0000780010007a24 */ /* 0x000fe200078e02ff */
[----:B------:R-:W-:-:S04]  /*1e00*/  SHF.R.S32.HI R8, RZ, 0x1f, R9 ;  /* 0x0000001fff087819 */ /* 0x000fc80000011409 */
[----:B------:R-:W-:-:S04]  /*1e10*/  LEA.HI R8, R8, R9, RZ, 0x3 ;  /* 0x0000000908087211 */ /* 0x000fc800078f18ff */
[----:B------:R-:W-:Y:S01]  /*1e20*/  SHF.R.S32.HI R8, RZ, 0x3, R8 ;  /* 0x00000003ff087819 */ /* 0x000fe20000011408 */
[----:B------:R-:W-:-:S03]  /*1e30*/  IMAD R0, R15, c[0x0][0x1e4], R0 ;  /* 0x000079000f007a24 */ /* 0x000fc600078e0200 */
[----:B------:R-:W-:-:S04]  /*1e40*/  IADD3 R14, R116, c[0x0][0x1d0], -R8 ;  /* 0x00007400740e7a10 */ /* 0x000fc80007ffe808 */
[C---:B------:R-:W-:Y:S02]  /*1e50*/  ISETP.GE.AND P3, PT, R14.reuse, 0x1, PT ;  /* 0x000000010e00780c */ /* 0x040fe40003f66270 */
[----:B------:R-:W-:Y:S02]  /*1e60*/  ISETP.GE.AND P2, PT, R14, 0x11, PT ;  /* 0x000000110e00780c */ /* 0x000fe40003f46270 */
[----:B------:R-:W-:-:S05]  /*1e70*/  IADD3 R0, R3, R0, RZ ;  /* 0x0000000003007210 */ /* 0x000fca0007ffe0ff */
[----:B------:R-:W-:Y:S01]  /*1e80*/  IMAD R0, R0, 0x70, RZ ;  /* 0x0000007000007824 */ /* 0x000fe200078e02ff */
[----:B------:R-:W-:Y:S02]  /*1e90*/  ISETP.GE.AND P0, PT, R14, 0x21, PT ;  /* 0x000000210e00780c */ /* 0x000fe40003f06270 */
[----:B------:R-:W-:Y:S01]  /*1ea0*/  MOV R165, c[0x0][0x1e4] ;  /* 0x0000790000a57a02 */ /* 0x000fe20000000f00 */
[----:B------:R-:W-:-:S03]  /*1eb0*/  IMAD.WIDE.U32 R10, R164, 0x20, RZ ;  /* 0x00000020a40a7825 */ /* 0x000fc600078e00ff */
[----:B------:R-:W-:Y:S01]  /*1ec0*/  SHF.L.U32 R8, R165, 0x5, RZ ;  /* 0x00000005a5087819 */ /* 0x000fe200000006ff */
[----:B------:R-:W-:Y:S02]  /*1ed0*/  USHF.L.U32 UR7, UR4, 0x5, URZ ;  /* 0x0000000504077899 */ /* 0x000fe4000800063f */
[----:B------:R-:W-:Y:S02]  /*1ee0*/  UMOV UR6, 0x5 ;  /* 0x0000000500067882 */ /* 0x000fe40000000000 */
[----:B------:R-:W-:Y:S01]  /*1ef0*/  USHF.L.U64.HI UR5, UR4, UR6, UR5 ;  /* 0x0000000604057299 */ /* 0x000fe20008010205 */
[----:B------:R-:W-:Y:S01]  /*1f00*/  BAR.SYNC.DEFER_BLOCKING 0x0 ;  /* 0x0000000000007b1d */ /* 0x000fe20000010000 */
[----:B--2---:R-:W-:Y:S02]  /*1f10*/  MOV R129, R5 ;  /* 0x0000000500817202 */ /* 0x004fe40000000f00 */
[----:B---3--:R-:W-:-:S05]  /*1f20*/  MOV R128, R6 ;  /* 0x0000000600807202 */ /* 0x008fca0000000f00 */
[----:B------:R-:W-:-:S05]  /*1f30*/  IMAD.WIDE.U32 R2, R2, 0x70, R128 ;  /* 0x0000007002027825 */ /* 0x000fca00078e0080 */
[----:B------:R-:W-:Y:S02]  /*1f40*/  @P3 LEA R6, P5, R2, c[0x0][0x1c8], 0x1 ;  /* 0x0000720002063a11 */ /* 0x000fe400078a08ff */
[----:B------:R-:W-:Y:S02]  /*1f50*/  IADD3 R3, R3, R0, RZ ;  /* 0x0000000003037210 */ /* 0x000fe40007ffe0ff */
[----:B------:R-:W-:Y:S02]  /*1f60*/  @P2 LEA R0, P1, R164, R2, 0x4 ;  /* 0x00000002a4002211 */ /* 0x000fe400078220ff */
[----:B------:R-:W-:Y:S02]  /*1f70*/  @P3 LEA.HI.X R7, R2, c[0x0][0x1cc], R3, 0x1, P5 ;  /* 0x0000730002073a11 */ /* 0x000fe400028f0c03 */
[----:B------:R-:W-:Y:S02]  /*1f80*/  @P2 LEA R4, P5, R0, c[0x0][0x1c8], 0x1 ;  /* 0x0000720000042a11 */ /* 0x000fe400078a08ff */
[----:B------:R-:W-:Y:S01]  /*1f90*/  @P2 LEA.HI.X R5, R164, R3, R165, 0x4, P1 ;  /* 0x00000003a4052211 */ /* 0x000fe200008f24a5 */
[----:B------:R-:W-:Y:S01]  /*1fa0*/  @!PT LDS RZ, [RZ] ;  /* 0x00000000fffff984 */ /* 0x000fe20000000800 */
[----:B------:R-:W-:Y:S01]  /*1fb0*/  @!PT LDS RZ, [RZ] ;  /* 0x00000000fffff984 */ /* 0x000fe20000000800 */
[----:B------:R-:W-:Y:S01]  /*1fc0*/  @!PT LDS RZ, [RZ] ;  /* 0x00000000fffff984 */ /* 0x000fe20000000800 */
[----:B------:R1:W-:Y:S03]  /*1fd0*/  @P3 LDGSTS.E.BYPASS.LTC128B.128 [R241+0x3900], [R6.64], !P6 ;  /* 0x0390000006f13fae */ /* 0x0003e6000f101d48 */
[----:B------:R-:W-:-:S02]  /*1fe0*/  @P2 LEA.HI.X R5, R0, c[0x0][0x1cc], R5, 0x1, P5 ;  /* 0x0000730000052a11 */ /* 0x000fc400028f0c05 */
[----:B------:R-:W-:Y:S02]  /*1ff0*/  ISETP.GE.AND P5, PT, R14, 0x31, PT ;  /* 0x000000310e00780c */ /* 0x000fe40003fa6270 */
[----:B------:R-:W-:Y:S01]  /*2000*/  @P0 IADD3 R9, P1, R2, R10, RZ ;  /* 0x0000000a02090210 */ /* 0x000fe20007f3e0ff */
[----:B------:R2:W-:Y:S03]  /*2010*/  @P2 LDGSTS.E.BYPASS.LTC128B.128 [R241+0x4100], [R4.64], !P6 ;  /* 0x0410000004f12fae */ /* 0x0005e6000f101d48 */
[----:B------:R-:W-:Y:S02]  /*2020*/  @P0 IADD3.X R0, R3, R11, R8, P1, !PT ;  /* 0x0000000b03000210 */ /* 0x000fe40000ffe408 */
[----:B------:R-:W-:Y:S02]  /*2030*/  @P0 LEA R8, P1, R9, c[0x0][0x1c8], 0x1 ;  /* 0x0000720009080a11 */ /* 0x000fe400078208ff */
[----:B------:R-:W-:-:S02]  /*2040*/  ISETP.GE.AND P3, PT, R14, 0x41, PT ;  /* 0x000000410e00780c */ /* 0x000fc40003f66270 */
[----:B------:R-:W-:Y:S01]  /*2050*/  @P0 LEA.HI.X R9, R9, c[0x0][0x1cc], R0, 0x1, P1 ;  /* 0x0000730009090a11 */ /* 0x000fe200008f0c00 */
[----:B------:R-:W-:Y:S01]  /*2060*/  @P5 IMAD R0, R165, 0x30, RZ ;  /* 0x00000030a5005824 */ /* 0x000fe200078e02ff */
[C---:B------:R-:W-:Y:S02]  /*2070*/  ISETP.GE.AND P1, PT, R14.reuse, 0x61, PT ;  /* 0x000000610e00780c */ /* 0x040fe40003f26270 */
[----:B------:R-:W-:Y:S01]  /*2080*/  ISETP.GE.AND P2, PT, R14, 0x51, PT ;  /* 0x000000510e00780c */ /* 0x000fe20003f46270 */
[----:B------:R3:W-:Y:S01]  /*2090*/  @P0 LDGSTS.E.BYPASS.LTC128B.128 [R241+0x4900], [R8.64], !P6 ;  /* 0x0490000008f10fae */ /* 0x0007e2000f101d48 */
[----:B--2---:R-:W-:-:S05]  /*20a0*/  @P5 IMAD.WIDE.U32 R4, R164, 0x30, R2 ;  /* 0x00000030a4045825 */ /* 0x004fca00078e0002 */
[----:B------:R-:W-:Y:S02]  /*20b0*/  @P5 IADD3 R0, R5, R0, RZ ;  /* 0x0000000005005210 */ /* 0x000fe40007ffe0ff */
[----:B------:R-:W-:-:S04]  /*20c0*/  @P5 LEA R12, P0, R4, c[0x0][0x1c8], 0x1 ;  /* 0x00007200040c5a11 */ /* 0x000fc800078008ff */
[----:B------:R-:W-:Y:S02]  /*20d0*/  @P5 LEA.HI.X R13, R4, c[0x0][0x1cc], R0, 0x1, P0 ;  /* 0x00007300040d5a11 */ /* 0x000fe400000f0c00 */
[-C--:B------:R-:W-:Y:S01]  /*20e0*/  @P3 LEA R0, P0, R164, R2.reuse, 0x6 ;  /* 0x00000002a4003211 */ /* 0x080fe200078030ff */
[----:B-1----:R-:W-:Y:S01]  /*20f0*/  @P2 IMAD R7, R165, 0x50, RZ ;  /* 0x00000050a5072824 */ /* 0x002fe200078e02ff */
[----:B------:R-:W-:Y:S01]  /*2100*/  @P1 MOV R4, R2 ;  /* 0x0000000200041202 */ /* 0x000fe20000000f00 */
[----:B---3--:R-:W-:Y:S01]  /*2110*/  IMAD R9, R16, c[0x0][0x208], RZ ;  /* 0x0000820010097a24 */ /* 0x008fe200078e02ff */
[-C--:B------:R-:W-:Y:S01]  /*2120*/  @P3 LEA.HI.X R6, R164, R3.reuse, R165, 0x6, P0 ;  /* 0x00000003a4063211 */ /* 0x080fe200000f34a5 */
[----:B------:R1:W-:Y:S01]  /*2130*/  @P5 LDGSTS.E.BYPASS.LTC128B.128 [R241+0x5100], [R12.64], !P6 ;  /* 0x051000000cf15fae */ /* 0x0003e2000f101d48 */
[----:B------:R-:W-:Y:S02]  /*2140*/  @P3 LEA R10, P0, R0, c[0x0][0x1c8], 0x1 ;  /* 0x00007200000a3a11 */ /* 0x000fe400078008ff */
[----:B------:R-:W-:Y:S01]  /*2150*/  @P1 MOV R5, R3 ;  /* 0x0000000300051202 */ /* 0x000fe20000000f00 */
[----:B------:R-:W-:Y:S01]  /*2160*/  @P2 IMAD.WIDE.U32 R2, R164, 0x50, R2 ;  /* 0x00000050a4022825 */ /* 0x000fe200078e0002 */
[----:B------:R-:W-:-:S03]  /*2170*/  @P3 LEA.HI.X R11, R0, c[0x0][0x1cc], R6, 0x1, P0 ;  /* 0x00007300000b3a11 */ /* 0x000fc600000f0c06 */
[----:B------:R-:W-:Y:S01]  /*2180*/  @P1 IMAD R6, R165, 0x60, RZ ;  /* 0x00000060a5061824 */ /* 0x000fe200078e02ff */
[----:B------:R-:W-:Y:S01]  /*2190*/  @P2 IADD3 R0, R3, R7, RZ ;  /* 0x0000000703002210 */ /* 0x000fe20007ffe0ff */
[----:B------:R-:W-:Y:S01]  /*21a0*/  @P1 IMAD.WIDE.U32 R4, R164, 0x60, R4 ;  /* 0x00000060a4041825 */ /* 0x000fe200078e0004 */
[----:B------:R-:W-:Y:S01]  /*21b0*/  @P2 LEA R8, P0, R2, c[0x0][0x1c8], 0x1 ;  /* 0x0000720002082a11 */ /* 0x000fe200078008ff */
[----:B------:R2:W-:Y:S02]  /*21c0*/  @P3 LDGSTS.E.BYPASS.LTC128B.128 [R241+0x5900], [R10.64], !P6 ;  /* 0x059000000af13fae */ /* 0x0005e4000f101d48 */
[----:B------:R-:W-:Y:S01]  /*21d0*/  IMAD.WIDE.U32 R16, R15, c[0x0][0x208], RZ ;  /* 0x000082000f107a25 */ /* 0x000fe200078e00ff */
[----:B------:R-:W-:-:S03]  /*21e0*/  @P1 IADD3 R5, R5, R6, RZ ;  /* 0x0000000605051210 */ /* 0x000fc60007ffe0ff */
[----:B------:R-:W-:Y:S01]  /*21f0*/  IMAD R7, R15, c[0x0][0x20c], R9 ;  /* 0x000083000f077a24 */ /* 0x000fe200078e0209 */
[----:B------:R-:W-:Y:S02]  /*2200*/  @P2 LEA.HI.X R9, R2, c[0x0][0x1cc], R0, 0x1, P0 ;  /* 0x0000730002092a11 */ /* 0x000fe400000f0c00 */
[C---:B------:R-:W-:Y:S02]  /*2210*/  @P1 LEA R6, P0, R4.reuse, c[0x0][0x1c8], 0x1 ;  /* 0x0000720004061a11 */ /* 0x040fe400078008ff */
[----:B------:R-:W-:Y:S01]  /*2220*/  IADD3 R0, R17, R7, RZ ;  /* 0x0000000711007210 */ /* 0x000fe20007ffe0ff */
[----:B------:R3:W-:Y:S01]  /*2230*/  @P2 LDGSTS.E.BYPASS.LTC128B.128 [R241+0x6100], [R8.64], !P6 ;  /* 0x0610000008f12fae */ /* 0x0007e2000f101d48 */
[----:B------:R-:W-:-:S05]  /*2240*/  @P1 LEA.HI.X R7, R4, c[0x0][0x1cc], R5, 0x1, P0 ;  /* 0x0000730004071a11 */ /* 0x000fca00000f0c05 */
[----:B------:R1:W-:Y:S04]  /*2250*/  @P1 LDGSTS.E.BYPASS.LTC128B.128 [R241+0x6900], [R6.64], !P6 ;  /* 0x0690000006f11fae */ /* 0x0003e8000f101d48 */
[----:B------:R-:W0:Y:S01]  /*2260*/  LDGDEPBAR ;  /* 0x00000000000079af */ /* 0x000e220000000000 */
[----:B-----5:R-:W-:Y:S02]  /*2270*/  MOV R2, R20 ;  /* 0x0000001400027202 */ /* 0x020fe40000000f00 */
[----:B----4-:R-:W-:Y:S01]  /*2280*/  MOV R3, R22 ;  /* 0x0000001600037202 */ /* 0x010fe20000000f00 */
[----:B------:R-:W-:Y:S01]  /*2290*/  IMAD R0, R0, 0x70, RZ ;  /* 0x0000007000007824 */ /* 0x000fe200078e02ff */
[----:B------:R-:W-:-:S04]  /*22a0*/  DEPBAR.LE SB0, 0x1 ;  /* 0x000080400000791a */ /* 0x000fc80000000000 */
[----:B------:R-:W-:-:S04]  /*22b0*/  DEPBAR.LE SB0, 0x0 ;  /* 0x000080000000791a */ /* 0x000fc80000000000 */
[----:B------:R-:W-:Y:S01]  /*22c0*/  BAR.SYNC.DEFER_BLOCKING 0x0 ;  /* 0x0000000000007b1d */ /* 0x000fe20000010000 */
[----:B------:R-:W-:-:S05]  /*22d0*/  IMAD.WIDE.U32 R2, R16, 0x70, R2 ;  /* 0x0000007010027825 */ /* 0x000fca00078e0002 */
[----:B-1----:R-:W-:Y:S02]  /*22e0*/  LEA R12, P1, R2, c[0x0][0x1f8], 0x1 ;  /* 0x00007e00020c7a11 */ /* 0x002fe400078208ff */
[----:B------:R-:W-:Y:S02]  /*22f0*/  IADD3 R0, R3, R0, RZ ;  /* 0x0000000003007210 */ /* 0x000fe40007ffe0ff */
[----:B--2---:R-:W-:Y:S02]  /*2300*/  IADD3 R10, P0, R12, UR7, RZ ;  /* 0x000000070c0a7c10 */ /* 0x004fe4000ff1e0ff */
[----:B------:R-:W-:Y:S02]  /*2310*/  LEA.HI.X R13, R2, c[0x0][0x1fc], R0, 0x1, P1 ;  /* 0x00007f00020d7a11 */ /* 0x000fe400008f0c00 */
[----:B---3--:R-:W-:Y:S02]  /*2320*/  IADD3 R8, P2, R10, UR7, RZ ;  /* 0x000000070a087c10 */ /* 0x008fe4000ff5e0ff */
[----:B------:R-:W-:Y:S01]  /*2330*/  IADD3.X R11, R13, UR5, RZ, P0, !PT ;  /* 0x000000050d0b7c10 */ /* 0x000fe200087fe4ff */
[----:B------:R-:W-:Y:S04]  /*2340*/  LDSM.16.M88.4 R32, [R230] ;  /* 0x00000000e620783b */ /* 0x000fe80000000200 */
[----:B------:R-:W1:Y:S01]  /*2350*/  LDSM.16.M88.4 R44, [R119] ;  /* 0x00000000772c783b */ /* 0x000e620000000200 */
[----:B------:R-:W-:-:S02]  /*2360*/  IADD3 R6, P1, R8, UR7, RZ ;  /* 0x0000000708067c10 */ /* 0x000fc4000ff3e0ff */
[----:B------:R-:W-:Y:S01]  /*2370*/  IADD3.X R9, R11, UR5, RZ, P2, !PT ;  /* 0x000000050b097c10 */ /* 0x000fe200097fe4ff */
[----:B------:R-:W2:Y:S03]  /*2380*/  LDSM.16.M88.4 R28, [R230+0x2000] ;  /* 0x00200000e61c783b */ /* 0x000ea60000000200 */
[----:B------:R-:W-:Y:S01]  /*2390*/  IADD3.X R7, R9, UR5, RZ, P1, !PT ;  /* 0x0000000509077c10 */ /* 0x000fe20008ffe4ff */
[----:B------:R-:W-:Y:S01]  /*23a0*/  LDSM.16.M88.4 R24, [R233] ;  /* 0x00000000e918783b */ /* 0x000fe20000000200 */
[----:B------:R-:W-:Y:S02]  /*23b0*/  ISETP.GE.AND P1, PT, R18, c[0x0][0x1d4], PT ;  /* 0x0000750012007a0c */ /* 0x000fe40003f26270 */
[----:B------:R-:W-:Y:S01]  /*23c0*/  IADD3 R4, P0, R6, UR7, RZ ;  /* 0x0000000706047c10 */ /* 0x000fe2000ff1e0ff */
[----:B------:R-:W3:Y:S01]  /*23d0*/  LDSM.16.M88.4 R48, [R234] ;  /* 0x00000000ea30783b */ /* 0x000ee20000000200 */
[----:B------:R-:W-:-:S02]  /*23e0*/  ISETP.LT.OR P3, PT, R14, 0x1, P1 ;  /* 0x000000010e00780c */ /* 0x000fc40000f61670 */
[C---:B------:R-:W-:Y:S01]  /*23f0*/  ISETP.LT.OR P2, PT, R14.reuse, 0x11, P1 ;  /* 0x000000110e00780c */ /* 0x040fe20000f41670 */
[----:B------:R-:W-:Y:S01]  /*2400*/  LDSM.16.M88.4 R72, [R119+0x800] ;  /* 0x000800007748783b */ /* 0x000fe20000000200 */
[----:B------:R-:W-:Y:S02]  /*2410*/  IADD3.X R5, R7, UR5, RZ, P0, !PT ;  /* 0x0000000507057c10 */ /* 0x000fe400087fe4ff */
[----:B------:R-:W-:Y:S01]  /*2420*/  ISETP.LT.OR P0, PT, R14, 0x21, P1 ;  /* 0x000000210e00780c */ /* 0x000fe20000f01670 */
[----:B------:R-:W-:Y:S01]  /*2430*/  LDSM.16.M88.4 R84, [R119+0x1000] ;  /* 0x001000007754783b */ /* 0x000fe20000000200 */
[----:B------:R-:W-:-:S03]  /*2440*/  IADD3 R2, P5, R4, UR7, RZ ;  /* 0x0000000704027c10 */ /* 0x000fc6000ffbe0ff */
[----:B------:R-:W-:Y:S01]  /*2450*/  LDSM.16.M88.4 R92, [R119+0x1800] ;  /* 0x00180000775c783b */ /* 0x000fe20000000200 */
[----:B------:R-:W-:Y:S02]  /*2460*/  IADD3.X R3, R5, UR5, RZ, P5, !PT ;  /* 0x0000000505037c10 */ /* 0x000fe4000affe4ff */
[C---:B------:R-:W-:Y:S01]  /*2470*/  ISETP.LT.OR P5, PT, R14.reuse, 0x31, P1 ;  /* 0x000000310e00780c */ /* 0x040fe20000fa1670 */
[----:B------:R-:W-:Y:S04]  /*2480*/  LDSM.16.M88.4 R100, [R119+0x2000] ;  /* 0x002000007764783b */ /* 0x000fe80000000200 */
[----:B------:R-:W-:Y:S04]  /*2490*/  LDSM.16.M88.4 R108, [R119+0x2800] ;  /* 0x00280000776c783b */ /* 0x000fe80000000200 */
[----:B------:R-:W-:Y:S04]  /*24a0*/  LDSM.16.M88.4 R120, [R119+0x3000] ;  /* 0x003000007778783b */ /* 0x000fe80000000200 */
[----:B------:R-:W4:Y:S04]  /*24b0*/  LDSM.16.M88.4 R20, [R233+0x2000] ;  /* 0x00200000e914783b */ /* 0x000f280000000200 */
[----:B------:R-:W-:Y:S04]  /*24c0*/  LDSM.16.M88.4 R80, [R240] ;  /* 0x00000000f050783b */ /* 0x000fe80000000200 */
[----:B------:R-:W-:Y:S04]  /*24d0*/  LDSM.16.M88.4 R88, [R239] ;  /* 0x00000000ef58783b */ /* 0x000fe80000000200 */
[----:B------:R-:W-:Y:S04]  /*24e0*/  LDSM.16.M88.4 R96, [R238] ;  /* 0x00000000ee60783b */ /* 0x000fe80000000200 */
[----:B------:R-:W-:Y:S04]  /*24f0*/  LDSM.16.M88.4 R104, [R237] ;  /* 0x00000000ed68783b */ /* 0x000fe80000000200 */
[----:B------:R-:W-:Y:S04]  /*2500*/  LDSM.16.M88.4 R112, [R236] ;  /* 0x00000000ec70783b */ /* 0x000fe80000000200 */
[----:B------:R-:W-:Y:S04]  /*2510*/  LDSM.16.M88.4 R124, [R235] ;  /* 0x00000000eb7c783b */ /* 0x000fe80000000200 */
        /* <DEDUP_REMOVED lines=8> */
[----:B------:R2:W-:Y:S04]  /*25a0*/  LDGSTS.E.BYPASS.LTC128B.128 [R241+0x1100], [R8.64], !P0 ;  /* 0x0110000008f17fae */ /* 0x0005e8000c101d48 */
[----:B------:R3:W-:Y:S04]  /*25b0*/  LDGSTS.E.BYPASS.LTC128B.128 [R241+0x1900], [R6.64], !P5 ;  /* 0x0190000006f17fae */ /* 0x0007e8000e901d48 */
[----:B------:R3:W-:Y:S04]  /*25c0*/  LDGSTS.E.BYPASS.LTC128B.128 [R241+0x2100], [R4.64], !P3 ;  /* 0x0210000004f17fae */ /* 0x0007e8000d901d48 */
[----:B------:R3:W-:Y:S01]  /*25d0*/  LDGSTS.E.BYPASS.LTC128B.128 [R241+0x2900], [R2.64], !P2 ;  /* 0x0290000002f17fae */ /* 0x0007e2000d101d48 */
[----:B-1----:R-:W-:Y:S01]  /*25e0*/  HMMA.16816.F32.BF16 R12, R32, R44, RZ ;  /* 0x0000002c200c723c */ /* 0x002fe200000418ff */
[----:B--2---:R-:W-:-:S04]  /*25f0*/  IADD3 R8, P0, R2, UR7, RZ ;  /* 0x0000000702087c10 */ /* 0x004fc8000ff1e0ff */
[----:B------:R-:W-:-:S05]  /*2600*/  IADD3.X R9, R3, UR5, RZ, P0, !PT ;  /* 0x0000000503097c10 */ /* 0x000fca00087fe4ff */
[----:B------:R5:W-:Y:S04]  /*2610*/  LDGSTS.E.BYPASS.LTC128B.128 [R241+0x3100], [R8.64], !P1 ;  /* 0x0310000008f17fae */ /* 0x000be8000c901d48 */
[----:B------:R-:W-:Y:S04]  /*2620*/  LDSM.16.M88.4 R36, [R229] ;  /* 0x00000000e524783b */ /* 0x000fe80000000200 */
[----:B------:R-:W1:Y:S01]  /*2630*/  LDSM.16.M88.4 R16, [R231] ;  /* 0x00000000e710783b */ /* 0x000e620000000200 */
[----:B------:R-:W-:Y:S03]  /*2640*/  HMMA.16816.F32.BF16 R52, R28, R44, RZ ;  /* 0x0000002c1c34723c */ /* 0x000fe600000418ff */
[----:B------:R-:W-:Y:S04]  /*2650*/  LDSM.16.M88.4 R40, [R226] ;  /* 0x00000000e228783b */ /* 0x000fe80000000200 */
[----:B---3--:R-:W-:Y:S01]  /*2660*/  LDSM.16.M88.4 R4, [R232+0x2000] ;  /* 0x00200000e804783b */ /* 0x008fe20000000200 */
[----:B------:R-:W-:Y:S03]  /*2670*/  HMMA.16816.F32.BF16 R56, R24, R48, R12 ;  /* 0x000000301838723c */ /* 0x000fe6000004180c */
[----:B------:R-:W2:Y:S04]  /*2680*/  LDSM.16.M88.4 R12, [R231+0x2000] ;  /* 0x00200000e70c783b */ /* 0x000ea80000000200 */
[----:B------:R-:W0:Y:S04]  /*2690*/  LDGDEPBAR ;  /* 0x00000000000079af */ /* 0x000e280000000000 */
[----:B-----5:R-:W3:Y:S01]  /*26a0*/  LDSM.16.M88.4 R8, [R232] ;  /* 0x00000000e808783b */ /* 0x020ee20000000200 */
[----:B------:R-:W-:Y:S08]  /*26b0*/  HMMA.16816.F32.BF16 R64, R32, R46, RZ ;  /* 0x0000002e2040723c */ /* 0x000ff000000418ff */
[----:B----4-:R-:W-:Y:S08]  /*26c0*/  HMMA.16816.F32.BF16 R52, R20, R48, R52 ;  /* 0x000000301434723c */ /* 0x010ff00000041834 */
[----:B-1----:R-:W-:Y:S08]  /*26d0*/  HMMA.16816.F32.BF16 R60, R16, R36, R56 ;  /* 0x00000024103c723c */ /* 0x002ff00000041838 */
[----:B------:R-:W-:Y:S08]  /*26e0*/  HMMA.16816.F32.BF16 R56, R28, R46, RZ ;  /* 0x0000002e1c38723c */ /* 0x000ff000000418ff */
[----:B--2---:R-:W-:Y:S08]  /*26f0*/  HMMA.16816.F32.BF16 R44, R12, R36, R52 ;  /* 0x000000240c2c723c */ /* 0x004ff00000041834 */
[----:B------:R-:W-:Y:S08]  /*2700*/  HMMA.16816.F32.BF16 R52, R24, R50, R64 ;  /* 0x000000321834723c */ /* 0x000ff00000041840 */
[----:B---3--:R-:W-:Y:S08]  /*2710*/  HMMA.16816.F32.BF16 R64, R8, R40, R60 ;  /* 0x000000280840723c */ /* 0x008ff0000004183c */
[----:B------:R-:W-:Y:S08]  /*2720*/  HMMA.16816.F32.BF16 R60, R20, R50, R56 ;  /* 0x00000032143c723c */ /* 0x000ff00000041838 */
[----:B------:R-:W-:Y:S08]  /*2730*/  HMMA.16816.F32.BF16 R56, R32, R72, RZ ;  /* 0x000000482038723c */ /* 0x000ff000000418ff */
[----:B------:R-:W-:Y:S01]  /*2740*/  HMMA.16816.F32.BF16 R76, R4, R40, R44 ;  /* 0x00000028044c723c */ /* 0x000fe2000004182c */
[----:B------:R-:W1:Y:S07]  /*2750*/  LDSM.16.M88.4 R44, [R229+0x800] ;  /* 0x00080000e52c783b */ /* 0x000e6e0000000200 */
[----:B------:R-:W-:Y:S01]  /*2760*/  HMMA.16816.F32.BF16 R48, R16, R38, R52 ;  /* 0x000000261030723c */ /* 0x000fe20000041834 */
[----:B------:R-:W-:-:S07]  /*2770*/  FMUL.FTZ R0, R64, c[0x0][0x320] ;  /* 0x0000c80040007a20 */ /* 0x000fce0000410000 */
[----:B------:R-:W-:Y:S01]  /*2780*/  HMMA.16816.F32.BF16 R52, R28, R72, RZ ;  /* 0x000000481c34723c */ /* 0x000fe200000418ff */
[----:B------:R2:W3:Y:S07]  /*2790*/  MUFU.TANH R214, R0 ;  /* 0x0000000000d67308 */ /* 0x0004ee0000002400 */
[----:B------:R-:W-:Y:S01]  /*27a0*/  HMMA.16816.F32.BF16 R56, R24, R80, R56 ;  /* 0x000000501838723c */ /* 0x000fe20000041838 */
[----:B--2---:R-:W-:-:S07]  /*27b0*/  FMUL.FTZ R0, R65, c[0x0][0x320] ;  /* 0x0000c80041007a20 */ /* 0x004fce0000410000 */
[----:B------:R-:W-:Y:S01]  /*27c0*/  HMMA.16816.F32.BF16 R60, R12, R38, R60 ;  /* 0x000000260c3c723c */ /* 0x000fe2000004183c */
[----:B------:R-:W2:Y:S01]  /*27d0*/  LDSM.16.M88.4 R36, [R226+0x800] ;  /* 0x00080000e224783b */ /* 0x000ea20000000200 */
[----:B------:R4:W1:Y:S02]  /*27e0*/  MUFU.TANH R213, R0 ;  /* 0x0000000000d57308 */ /* 0x0008640000002400 */
[----:B----4-:R-:W-:-:S06]  /*27f0*/  FMUL.FTZ R0, R66, c[0x0][0x320] ;  /* 0x0000c80042007a20 */ /* 0x010fcc0000410000 */
[----:B------:R4:W1:Y:S02]  /*2800*/  MUFU.TANH R216, R0 ;  /* 0x0000000000d87308 */ /* 0x0008640000002400 */
[----:B----4-:R-:W-:Y:S02]  /*2810*/  FMUL.FTZ R0, R67, c[0x0][0x320] ;  /* 0x0000c80043007a20 */ /* 0x010fe40000410000 */
[----:B------:R-:W-:Y:S04]  /*2820*/  HMMA.16816.F32.BF16 R64, R8, R42, R48 ;  /* 0x0000002a0840723c */ /* 0x000fe80000041830 */
[----:B------:R4:W1:Y:S04]  /*2830*/  MUFU.TANH R215, R0 ;  /* 0x0000000000d77308 */ /* 0x0008680000002400 */
[----:B------:R-:W-:Y:S01]  /*2840*/  HMMA.16816.F32.BF16 R48, R20, R80, R52 ;  /* 0x000000501430723c */ /* 0x000fe20000041834 */
[----:B----4-:R-:W-:-:S07]  /*2850*/  FMUL.FTZ R0, R76, c[0x0][0x320] ;  /* 0x0000c8004c007a20 */ /* 0x010fce0000410000 */
[----:B------:R-:W-:Y:S01]  /*2860*/  HMMA.16816.F32.BF16 R52, R32, R74, RZ ;  /* 0x0000004a2034723c */ /* 0x000fe200000418ff */
[----:B------:R4:W2:Y:S07]  /*2870*/  MUFU.TANH R157, R0 ;  /* 0x00000000009d7308 */ /* 0x0008ae0000002400 */
[----:B-1----:R-:W-:Y:S01]  /*2880*/  HMMA.16816.F32.BF16 R56, R16, R44, R56 ;  /* 0x0000002c1038723c */ /* 0x002fe20000041838 */
[----:B----4-:R-:W-:-:S04]  /*2890*/  FMUL.FTZ R0, R77, c[0x0][0x320] ;  /* 0x0000c8004d007a20 */ /* 0x010fc80000410000 */
[----:B------:R1:W4:Y:S03]  /*28a0*/  MUFU.TANH R139, R0 ;  /* 0x00000000008b7308 */ /* 0x0003260000002400 */
[----:B------:R-:W-:Y:S01]  /*28b0*/  HMMA.16816.F32.BF16 R68, R4, R42, R60 ;  /* 0x0000002a0444723c */ /* 0x000fe2000004183c */
[----:B-1----:R-:W-:-:S04]  /*28c0*/  FMUL.FTZ R0, R78, c[0x0][0x320] ;  /* 0x0000c8004e007a20 */ /* 0x002fc80000410000 */
[----:B------:R1:W1:Y:S03]  /*28d0*/  MUFU.TANH R162, R0 ;  /* 0x0000000000a27308 */ /* 0x0002660000002400 */
[----:B------:R-:W-:Y:S01]  /*28e0*/  HMMA.16816.F32.BF16 R60, R28, R74, RZ ;  /* 0x0000004a1c3c723c */ /* 0x000fe200000418ff */
[----:B-1----:R-:W-:-:S04]  /*28f0*/  FMUL.FTZ R0, R79, c[0x0][0x320] ;  /* 0x0000c8004f007a20 */ /* 0x002fc80000410000 */
[----:B------:R1:W1:Y:S03]  /*2900*/  MUFU.TANH R161, R0 ;  /* 0x0000000000a17308 */ /* 0x0002660000002400 */
[----:B------:R-:W-:Y:S01]  /*2910*/  HMMA.16816.F32.BF16 R40, R12, R44, R48 ;  /* 0x0000002c0c28723c */ /* 0x000fe20000041830 */
[----:B-1----:R-:W-:-:S04]  /*2920*/  FMUL.FTZ R0, R64, c[0x0][0x320] ;  /* 0x0000c80040007a20 */ /* 0x002fc80000410000 */
[----:B------:R1:W1:Y:S03]  /*2930*/  MUFU.TANH R210, R0 ;  /* 0x0000000000d27308 */ /* 0x0002660000002400 */
[----:B------:R-:W-:Y:S01]  /*2940*/  HMMA.16816.F32.BF16 R48, R24, R82, R52 ;  /* 0x000000521830723c */ /* 0x000fe20000041834 */
[----:B-1----:R-:W-:-:S04]  /*2950*/  FMUL.FTZ R0, R65, c[0x0][0x320] ;  /* 0x0000c80041007a20 */ /* 0x002fc80000410000 */
[----:B------:R1:W1:Y:S03]  /*2960*/  MUFU.TANH R209, R0 ;  /* 0x0000000000d17308 */ /* 0x0002660000002400 */
[----:B------:R-:W-:Y:S01]  /*2970*/  HMMA.16816.F32.BF16 R60, R20, R82, R60 ;  /* 0x00000052143c723c */ /* 0x000fe2000004183c */
[----:B-1----:R-:W-:-:S04]  /*2980*/  FMUL.FTZ R0, R66, c[0x0][0x320] ;  /* 0x0000c80042007a20 */ /* 0x002fc80000410000 */
[----:B------:R1:W1:Y:S02]  /*2990*/  MUFU.TANH R212, R0 ;  /* 0x0000000000d47308 */ /* 0x0002640000002400 */
[----:B-1----:R-:W-:Y:S02]  /*29a0*/  FMUL.FTZ R0, R67, c[0x0][0x320] ;  /* 0x0000c80043007a20 */ /* 0x002fe40000410000 */
[----:B--2---:R-:W-:Y:S04]  /*29b0*/  HMMA.16816.F32.BF16 R64, R8, R36, R56 ;  /* 0x000000240840723c */ /* 0x004fe80000041838 */
[----:B------:R1:W2:Y:S04]  /*29c0*/  MUFU.TANH R211, R0 ;  /* 0x0000000000d37308 */ /* 0x0002a80000002400 */
[----:B------:R-:W-:Y:S01]  /*29d0*/  HMMA.16816.F32.BF16 R56, R32, R84, RZ ;  /* 0x000000542038723c */ /* 0x000fe200000418ff */
[----:B-1----:R-:W-:-:S04]  /*29e0*/  FMUL.FTZ R0, R68, c[0x0][0x320] ;  /* 0x0000c80044007a20 */ /* 0x002fc80000410000 */
[----:B------:R1:W1:Y:S03]  /*29f0*/  MUFU.TANH R138, R0 ;  /* 0x00000000008a7308 */ /* 0x0002660000002400 */
[----:B------:R-:W-:Y:S01]  /*2a00*/  HMMA.16816.F32.BF16 R72, R4, R36, R40 ;  /* 0x000000240448723c */ /* 0x000fe20000041828 */
[----:B------:R-:W5:Y:S07]  /*2a10*/  LDSM.16.M88.4 R40, [R229+0x1000] ;  /* 0x00100000e528783b */ /* 0x000f6e0000000200 */
[----:B------:R-:W-:Y:S01]  /*2a20*/  HMMA.16816.F32.BF16 R48, R16, R46, R48 ;  /* 0x0000002e1030723c */ /* 0x000fe20000041830 */
[----:B-1----:R-:W-:-:S04]  /*2a30*/  FMUL.FTZ R0, R69, c[0x0][0x320] ;  /* 0x0000c80045007a20 */ /* 0x002fc80000410000 */
[----:B------:R1:W1:Y:S03]  /*2a40*/  MUFU.TANH R137, R0 ;  /* 0x0000000000897308 */ /* 0x0002660000002400 */
[----:B------:R-:W-:Y:S01]  /*2a50*/  HMMA.16816.F32.BF16 R52, R28, R84, RZ ;  /* 0x000000541c34723c */ /* 0x000fe200000418ff */
[----:B-1----:R-:W-:-:S04]  /*2a60*/  FMUL.FTZ R0, R70, c[0x0][0x320] ;  /* 0x0000c80046007a20 */ /* 0x002fc80000410000 */
[----:B------:R1:W1:Y:S03]  /*2a70*/  MUFU.TANH R142, R0 ;  /* 0x00000000008e7308 */ /* 0x0002660000002400 */
[----:B------:R-:W-:Y:S01]  /*2a80*/  HMMA.16816.F32.BF16 R60, R12, R46, R60 ;  /* 0x0000002e0c3c723c */ /* 0x000fe2000004183c */
[----:B------:R-:W2:Y:S01]  /*2a90*/  LDSM.16.M88.4 R44, [R226+0x1000] ;  /* 0x00100000e22c783b */ /* 0x000ea20000000200 */
[----:B-1----:R-:W-:-:S04]  /*2aa0*/  FMUL.FTZ R0, R71, c[0x0][0x320] ;  /* 0x0000c80047007a20 */ /* 0x002fc80000410000 */
[----:B------:R1:W1:Y:S02]  /*2ab0*/  MUFU.TANH R143, R0 ;  /* 0x00000000008f7308 */ /* 0x0002640000002400 */
[----:B------:R-:W-:Y:S01]  /*2ac0*/  HMMA.16816.F32.BF16 R56, R24, R88, R56 ;  /* 0x000000581838723c */ /* 0x000fe20000041838 */
[----:B-1----:R-:W-:-:S05]  /*2ad0*/  FMUL.FTZ R0, R64, c[0x0][0x320] ;  /* 0x0000c80040007a20 */ /* 0x002fca0000410000 */
[----:B------:R1:W1:Y:S02]  /*2ae0*/  MUFU.TANH R206, R0 ;  /* 0x0000000000ce7308 */ /* 0x0002640000002400 */
[----:B-1----:R-:W-:-:S06]  /*2af0*/  FMUL.FTZ R0, R65, c[0x0][0x320] ;  /* 0x0000c80041007a20 */ /* 0x002fcc0000410000 */
[----:B------:R1:W1:Y:S02]  /*2b00*/  MUFU.TANH R205, R0 ;  /* 0x0000000000cd7308 */ /* 0x0002640000002400 */
[----:B-1----:R-:W-:-:S06]  /*2b10*/  FMUL.FTZ R0, R66, c[0x0][0x320] ;  /* 0x0000c80042007a20 */ /* 0x002fcc0000410000 */
[----:B------:R1:W1:Y:S02]  /*2b20*/  MUFU.TANH R208, R0 ;  /* 0x0000000000d07308 */ /* 0x0002640000002400 */
[----:B-1----:R-:W-:Y:S02]  /*2b30*/  FMUL.FTZ R0, R67, c[0x0][0x320] ;  /* 0x0000c80043007a20 */ /* 0x002fe40000410000 */
[----:B------:R-:W-:Y:S04]  /*2b40*/  HMMA.16816.F32.BF16 R64, R8, R38, R48 ;  /* 0x000000260840723c */ /* 0x000fe80000041830 */
[----:B------:R1:W1:Y:S04]  /*2b50*/  MUFU.TANH R207, R0 ;  /* 0x0000000000cf7308 */ /* 0x0002680000002400 */
[----:B------:R-:W-:Y:S01]  /*2b60*/  HMMA.16816.F32.BF16 R48, R20, R88, R52 ;  /* 0x000000581430723c */ /* 0x000fe20000041834 */
[----:B-1----:R-:W-:-:S07]  /*2b70*/  FMUL.FTZ R0, R72, c[0x0][0x320] ;  /* 0x0000c80048007a20 */ /* 0x002fce0000410000 */
[----:B------:R-:W-:Y:S01]  /*2b80*/  HMMA.16816.F32.BF16 R52, R32, R86, RZ ;  /* 0x000000562034723c */ /* 0x000fe200000418ff */
[----:B------:R1:W1:Y:S07]  /*2b90*/  MUFU.TANH R136, R0 ;  /* 0x0000000000887308 */ /* 0x00026e0000002400 */
[----:B------:R-:W-:Y:S01]  /*2ba0*/  HMMA.16816.F32.BF16 R68, R4, R38, R60 ;  /* 0x000000260444723c */ /* 0x000fe2000004183c */
[----:B-1----:R-:W-:-:S07]  /*2bb0*/  FMUL.FTZ R0, R73, c[0x0][0x320] ;  /* 0x0000c80049007a20 */ /* 0x002fce0000410000 */
[----:B-----5:R-:W-:Y:S01]  /*2bc0*/  HMMA.16816.F32.BF16 R56, R16, R40, R56 ;  /* 0x000000281038723c */ /* 0x020fe20000041838 */
[----:B------:R1:W1:Y:S07]  /*2bd0*/  MUFU.TANH R135, R0 ;  /* 0x0000000000877308 */ /* 0x00026e0000002400 */
        /* <DEDUP_REMOVED lines=12> */
[----:B-1----:R-:W-:-:S06]  /*2ca0*/  FMUL.FTZ R0, R66, c[0x0][0x320] ;  /* 0x0000c80042007a20 */ /* 0x002fcc0000410000 */
[----:B------:R1:W1:Y:S02]  /*2cb0*/  MUFU.TANH R204, R0 ;  /* 0x0000000000cc7308 */ /* 0x0002640000002400 */
[----:B-1----:R-:W-:Y:S02]  /*2cc0*/  FMUL.FTZ R0, R67, c[0x0][0x320] ;  /* 0x0000c80043007a20 */ /* 0x002fe40000410000 */
[----:B--2---:R-:W-:Y:S04]  /*2cd0*/  HMMA.16816.F32.BF16 R64, R8, R44, R56 ;  /* 0x0000002c0840723c */ /* 0x004fe80000041838 */
[----:B------:R1:W2:Y:S04]  /*2ce0*/  MUFU.TANH R203, R0 ;  /* 0x0000000000cb7308 */ /* 0x0002a80000002400 */
[----:B------:R-:W-:Y:S01]  /*2cf0*/  HMMA.16816.F32.BF16 R56, R32, R92, RZ ;  /* 0x0000005c2038723c */ /* 0x000fe200000418ff */
[----:B-1----:R-:W-:-:S04]  /*2d00*/  FMUL.FTZ R0, R68, c[0x0][0x320] ;  /* 0x0000c80044007a20 */ /* 0x002fc80000410000 */
[----:B------:R1:W1:Y:S03]  /*2d10*/  MUFU.TANH R132, R0 ;  /* 0x0000000000847308 */ /* 0x0002660000002400 */
[----:B------:R-:W-:Y:S08]  /*2d20*/  HMMA.16816.F32.BF16 R72, R4, R44, R36 ;  /* 0x0000002c0448723c */ /* 0x000ff00000041824 */
[----:B------:R-:W-:Y:S01]  /*2d30*/  HMMA.16816.F32.BF16 R36, R16, R42, R48 ;  /* 0x0000002a1024723c */ /* 0x000fe20000041830 */
[----:B------:R-:W5:Y:S01]  /*2d40*/  LDSM.16.M88.4 R48, [R229+0x1800] ;  /* 0x00180000e530783b */ /* 0x000f620000000200 */
[----:B-1----:R-:W-:-:S04]  /*2d50*/  FMUL.FTZ R0, R69, c[0x0][0x320] ;  /* 0x0000c80045007a20 */ /* 0x002fc80000410000 */
[----:B------:R1:W1:Y:S02]  /*2d60*/  MUFU.TANH R118, R0 ;  /* 0x0000000000767308 */ /* 0x0002640000002400 */
[----:B------:R-:W-:Y:S01]  /*2d70*/  HMMA.16816.F32.BF16 R60, R12, R42, R60 ;  /* 0x0000002a0c3c723c */ /* 0x000fe2000004183c */
[----:B-1----:R-:W-:-:S05]  /*2d80*/  FMUL.FTZ R0, R70, c[0x0][0x320] ;  /* 0x0000c80046007a20 */ /* 0x002fca0000410000 */
[----:B------:R1:W1:Y:S02]  /*2d90*/  MUFU.TANH R133, R0 ;  /* 0x0000000000857308 */ /* 0x0002640000002400 */
[----:B------:R-:W-:Y:S01]  /*2da0*/  HMMA.16816.F32.BF16 R52, R28, R92, RZ ;  /* 0x0000005c1c34723c */ /* 0x000fe200000418ff */
[----:B-1----:R-:W-:-:S05]  /*2db0*/  FMUL.FTZ R0, R71, c[0x0][0x320] ;  /* 0x0000c80047007a20 */ /* 0x002fca0000410000 */
[----:B------:R1:W1:Y:S02]  /*2dc0*/  MUFU.TANH R134, R0 ;  /* 0x0000000000867308 */ /* 0x0002640000002400 */
[----:B------:R-:W-:Y:S01]  /*2dd0*/  HMMA.16816.F32.BF16 R56, R24, R96, R56 ;  /* 0x000000601838723c */ /* 0x000fe20000041838 */
[----:B-1----:R-:W-:-:S05]  /*2de0*/  FMUL.FTZ R0, R64, c[0x0][0x320] ;  /* 0x0000c80040007a20 */ /* 0x002fca0000410000 */
[----:B------:R1:W1:Y:S02]  /*2df0*/  MUFU.TANH R198, R0 ;  /* 0x0000000000c67308 */ /* 0x0002640000002400 */
[----:B-1----:R-:W-:-:S06]  /*2e00*/  FMUL.FTZ R0, R65, c[0x0][0x320] ;  /* 0x0000c80041007a20 */ /* 0x002fcc0000410000 */
[----:B------:R1:W1:Y:S01]  /*2e10*/  MUFU.TANH R197, R0 ;  /* 0x0000000000c57308 */ /* 0x0002620000002400 */
[----:B------:R-:W-:Y:S01]  /*2e20*/  HMMA.16816.F32.BF16 R68, R4, R46, R60 ;  /* 0x0000002e0444723c */ /* 0x000fe2000004183c */
[----:B-1----:R-:W-:-:S06]  /*2e30*/  FMUL.FTZ R0, R66, c[0x0][0x320] ;  /* 0x0000c80042007a20 */ /* 0x002fcc0000410000 */
[----:B------:R1:W1:Y:S01]  /*2e40*/  MUFU.TANH R200, R0 ;  /* 0x0000000000c87308 */ /* 0x0002620000002400 */
[----:B------:R-:W-:Y:S01]  /*2e50*/  HMMA.16816.F32.BF16 R40, R20, R96, R52 ;  /* 0x000000601428723c */ /* 0x000fe20000041834 */
[----:B-1----:R-:W-:-:S07]  /*2e60*/  FMUL.FTZ R0, R67, c[0x0][0x320] ;  /* 0x0000c80043007a20 */ /* 0x002fce0000410000 */
[----:B------:R-:W-:Y:S01]  /*2e70*/  HMMA.16816.F32.BF16 R64, R8, R46, R36 ;  /* 0x0000002e0840723c */ /* 0x000fe20000041824 */
[----:B------:R-:W1:Y:S01]  /*2e80*/  LDSM.16.M88.4 R36, [R226+0x1800] ;  /* 0x00180000e224783b */ /* 0x000e620000000200 */
[----:B------:R2:W1:Y:S06]  /*2e90*/  MUFU.TANH R199, R0 ;  /* 0x0000000000c77308 */ /* 0x00046c0000002400 */
[----:B------:R-:W-:Y:S01]  /*2ea0*/  HMMA.16816.F32.BF16 R44, R32, R94, RZ ;  /* 0x0000005e202c723c */ /* 0x000fe200000418ff */
[----:B--2---:R-:W-:-:S04]  /*2eb0*/  FMUL.FTZ R0, R72, c[0x0][0x320] ;  /* 0x0000c80048007a20 */ /* 0x004fc80000410000 */
[----:B------:R2:W1:Y:S03]  /*2ec0*/  MUFU.TANH R117, R0 ;  /* 0x0000000000757308 */ /* 0x0004660000002400 */
[----:B-----5:R-:W-:Y:S01]  /*2ed0*/  HMMA.16816.F32.BF16 R52, R16, R48, R56 ;  /* 0x000000301034723c */ /* 0x020fe20000041838 */
[----:B--2---:R-:W-:-:S04]  /*2ee0*/  FMUL.FTZ R0, R73, c[0x0][0x320] ;  /* 0x0000c80049007a20 */ /* 0x004fc80000410000 */
[----:B------:R2:W1:Y:S03]  /*2ef0*/  MUFU.TANH R93, R0 ;  /* 0x00000000005d7308 */ /* 0x0004660000002400 */
[----:B------:R-:W-:Y:S01]  /*2f00*/  HMMA.16816.F32.BF16 R56, R28, R94, RZ ;  /* 0x0000005e1c38723c */ /* 0x000fe200000418ff */
[----:B--2---:R-:W-:-:S04]  /*2f10*/  FMUL.FTZ R0, R74, c[0x0][0x320] ;  /* 0x0000c8004a007a20 */ /* 0x004fc80000410000 */
[----:B------:R2:W1:Y:S03]  /*2f20*/  MUFU.TANH R96, R0 ;  /* 0x0000000000607308 */ /* 0x0004660000002400 */
[----:B------:R-:W-:Y:S01]  /*2f30*/  HMMA.16816.F32.BF16 R40, R12, R48, R40 ;  /* 0x000000300c28723c */ /* 0x000fe20000041828 */
[----:B--2---:R-:W-:-:S04]  /*2f40*/  FMUL.FTZ R0, R75, c[0x0][0x320] ;  /* 0x0000c8004b007a20 */ /* 0x004fc80000410000 */
[----:B------:R2:W1:Y:S03]  /*2f50*/  MUFU.TANH R97, R0 ;  /* 0x0000000000617308 */ /* 0x0004660000002400 */
[----:B------:R-:W-:Y:S01]  /*2f60*/  HMMA.16816.F32.BF16 R44, R24, R98, R44 ;  /* 0x00000062182c723c */ /* 0x000fe2000004182c */
[----:B--2---:R-:W-:-:S04]  /*2f70*/  FMUL.FTZ R0, R64, c[0x0][0x320] ;  /* 0x0000c80040007a20 */ /* 0x004fc80000410000 */
[----:B------:R2:W1:Y:S02]  /*2f80*/  MUFU.TANH R194, R0 ;  /* 0x0000000000c27308 */ /* 0x0004640000002400 */
[----:B--2---:R-:W-:-:S06]  /*2f90*/  FMUL.FTZ R0, R65, c[0x0][0x320] ;  /* 0x0000c80041007a20 */ /* 0x004fcc0000410000 */
[----:B------:R2:W1:Y:S01]  /*2fa0*/  MUFU.TANH R192, R0 ;  /* 0x0000000000c07308 */ /* 0x0004620000002400 */
[----:B------:R-:W-:Y:S01]  /*2fb0*/  HMMA.16816.F32.BF16 R60, R20, R98, R56 ;  /* 0x00000062143c723c */ /* 0x000fe20000041838 */
[----:B--2---:R-:W-:-:S06]  /*2fc0*/  FMUL.FTZ R0, R66, c[0x0][0x320] ;  /* 0x0000c80042007a20 */ /* 0x004fcc0000410000 */
[----:B------:R2:W1:Y:S01]  /*2fd0*/  MUFU.TANH R196, R0 ;  /* 0x0000000000c47308 */ /* 0x0004620000002400 */
[----:B------:R-:W-:Y:S01]  /*2fe0*/  HMMA.16816.F32.BF16 R56, R32, R100, RZ ;  /* 0x000000642038723c */ /* 0x000fe200000418ff */
[----:B--2---:R-:W-:-:S07]  /*2ff0*/  FMUL.FTZ R0, R67, c[0x0][0x320] ;  /* 0x0000c80043007a20 */ /* 0x004fce0000410000 */
[----:B-1----:R-:W-:Y:S01]  /*3000*/  HMMA.16816.F32.BF16 R64, R8, R36, R52 ;  /* 0x000000240840723c */ /* 0x002fe20000041834 */
[----:B------:R1:W2:Y:S02]  /*3010*/  MUFU.TANH R195, R0 ;  /* 0x0000000000c37308 */ /* 0x0002a40000002400 */
[----:B-1----:R-:W-:-:S06]  /*3020*/  FMUL.FTZ R0, R68, c[0x0][0x320] ;  /* 0x0000c80044007a20 */ /* 0x002fcc0000410000 */
[----:B------:R1:W1:Y:S01]  /*3030*/  MUFU.TANH R89, R0 ;  /* 0x0000000000597308 */ /* 0x0002620000002400 */
[----:B------:R-:W-:Y:S01]  /*3040*/  HMMA.16816.F32.BF16 R72, R4, R36, R40 ;  /* 0x000000240448723c */ /* 0x000fe20000041828 */
[----:B------:R-:W5:Y:S07]  /*3050*/  LDSM.16.M88.4 R40, [R229+0x2000] ;  /* 0x00200000e528783b */ /* 0x000f6e0000000200 */
[----:B------:R-:W-:Y:S01]  /*3060*/  HMMA.16816.F32.BF16 R44, R16, R50, R44 ;  /* 0x00000032102c723c */ /* 0x000fe2000004182c */
[----:B-1----:R-:W-:-:S07]  /*3070*/  FMUL.FTZ R0, R69, c[0x0][0x320] ;  /* 0x0000c80045007a20 */ /* 0x002fce0000410000 */
[----:B------:R-:W-:Y:S01]  /*3080*/  HMMA.16816.F32.BF16 R52, R28, R100, RZ ;  /* 0x000000641c34723c */ /* 0x000fe200000418ff */
[----:B------:R1:W1:Y:S02]  /*3090*/  MUFU.TANH R88, R0 ;  /* 0x0000000000587308 */ /* 0x0002640000002400 */
[----:B-1----:R-:W-:-:S06]  /*30a0*/  FMUL.FTZ R0, R70, c[0x0][0x320] ;  /* 0x0000c80046007a20 */ /* 0x002fcc0000410000 */
[----:B------:R1:W1:Y:S01]  /*30b0*/  MUFU.TANH R90, R0 ;  /* 0x00000000005a7308 */ /* 0x0002620000002400 */
[----:B------:R-:W-:Y:S01]  /*30c0*/  HMMA.16816.F32.BF16 R60, R12, R50, R60 ;  /* 0x000000320c3c723c */ /* 0x000fe2000004183c */
        /* <DEDUP_REMOVED lines=8> */
[----:B------:R-:W-:Y:S01]  /*3150*/  HMMA.16816.F32.BF16 R52, R32, R102, RZ ;  /* 0x000000662034723c */ /* 0x000fe200000418ff */
[----:B-1----:R-:W-:-:S06]  /*3160*/  FMUL.FTZ R0, R66, c[0x0][0x320] ;  /* 0x0000c80042007a20 */ /* 0x002fcc0000410000 */
[----:B------:R1:W1:Y:S02]  /*3170*/  MUFU.TANH R193, R0 ;  /* 0x0000000000c17308 */ /* 0x0002640000002400 */
[----:B-1----:R-:W-:Y:S02]  /*3180*/  FMUL.FTZ R0, R67, c[0x0][0x320] ;  /* 0x0000c80043007a20 */ /* 0x002fe40000410000 */
[----:B------:R-:W-:Y:S01]  /*3190*/  HMMA.16816.F32.BF16 R64, R8, R38, R44 ;  /* 0x000000260840723c */ /* 0x000fe2000004182c */
[----:B------:R-:W1:Y:S03]  /*31a0*/  LDSM.16.M88.4 R44, [R226+0x2000] ;  /* 0x00200000e22c783b */ /* 0x000e660000000200 */
[----:B------:R2:W1:Y:S02]  /*31b0*/  MUFU.TANH R191, R0 ;  /* 0x0000000000bf7308 */ /* 0x0004640000002400 */
[----:B--2---:R-:W-:-:S06]  /*31c0*/  FMUL.FTZ R0, R72, c[0x0][0x320] ;  /* 0x0000c80048007a20 */ /* 0x004fcc0000410000 */
[----:B------:R2:W1:Y:S01]  /*31d0*/  MUFU.TANH R87, R0 ;  /* 0x0000000000577308 */ /* 0x0004620000002400 */
[----:B------:R-:W-:Y:S08]  /*31e0*/  HMMA.16816.F32.BF16 R68, R4, R38, R60 ;  /* 0x000000260444723c */ /* 0x000ff0000004183c */
[----:B-----5:R-:W-:Y:S01]  /*31f0*/  HMMA.16816.F32.BF16 R56, R16, R40, R56 ;  /* 0x000000281038723c */ /* 0x020fe20000041838 */
[----:B--2---:R-:W-:-:S07]  /*3200*/  FMUL.FTZ R0, R73, c[0x0][0x320] ;  /* 0x0000c80049007a20 */ /* 0x004fce0000410000 */
[----:B------:R-:W-:Y:S01]  /*3210*/  HMMA.16816.F32.BF16 R60, R28, R102, RZ ;  /* 0x000000661c3c723c */ /* 0x000fe200000418ff */
[----:B------:R2:W1:Y:S07]  /*3220*/  MUFU.TANH R86, R0 ;  /* 0x0000000000567308 */ /* 0x00046e0000002400 */
        /* <DEDUP_REMOVED lines=10> */
[----:B------:R2:W2:Y:S01]  /*32d0*/  MUFU.TANH R152, R0 ;  /* 0x0000000000987308 */ /* 0x0004a20000002400 */
[----:B-1----:R-:W-:Y:S01]  /*32e0*/  HMMA.16816.F32.BF16 R72, R4, R44, R36 ;  /* 0x0000002c0448723c */ /* 0x002fe20000041824 */
[----:B--2---:R-:W-:-:S06]  /*32f0*/  FMUL.FTZ R0, R66, c[0x0][0x320] ;  /* 0x0000c80042007a20 */ /* 0x004fcc0000410000 */
[----:B------:R1:W2:Y:S01]  /*3300*/  MUFU.TANH R163, R0 ;  /* 0x0000000000a37308 */ /* 0x0002a20000002400 */
[----:B------:R-:W-:Y:S01]  /*3310*/  HMMA.16816.F32.BF16 R36, R16, R42, R48 ;  /* 0x0000002a1024723c */ /* 0x000fe20000041830 */
[----:B------:R-:W5:Y:S01]  /*3320*/  LDSM.16.M88.4 R48, [R229+0x2800] ;  /* 0x00280000e530783b */ /* 0x000f620000000200 */
[----:B-1----:R-:W-:-:S06]  /*3330*/  FMUL.FTZ R0, R67, c[0x0][0x320] ;  /* 0x0000c80043007a20 */ /* 0x002fcc0000410000 */
[----:B------:R-:W-:Y:S08]  /*3340*/  HMMA.16816.F32.BF16 R64, R8, R44, R56 ;  /* 0x0000002c0840723c */ /* 0x000ff00000041838 */
[----:B------:R-:W-:Y:S01]  /*3350*/  HMMA.16816.F32.BF16 R56, R32, R108, RZ ;  /* 0x0000006c2038723c */ /* 0x000fe200000418ff */
[----:B------:R1:W1:Y:S02]  /*3360*/  MUFU.TANH R160, R0 ;  /* 0x0000000000a07308 */ /* 0x0002640000002400 */
[----:B-1----:R-:W-:-:S06]  /*3370*/  FMUL.FTZ R0, R68, c[0x0][0x320] ;  /* 0x0000c80044007a20 */ /* 0x002fcc0000410000 */
[----:B------:R1:W1:Y:S01]  /*3380*/  MUFU.TANH R83, R0 ;  /* 0x0000000000537308 */ /* 0x0002620000002400 */
[----:B------:R-:W-:Y:S08]  /*3390*/  HMMA.16816.F32.BF16 R52, R28, R108, RZ ;  /* 0x0000006c1c34723c */ /* 0x000ff000000418ff */
        /* <DEDUP_REMOVED lines=8> */
[----:B-1----:R-:W-:-:S06]  /*3420*/  FMUL.FTZ R0, R64, c[0x0][0x320] ;  /* 0x0000c80040007a20 */ /* 0x002fcc0000410000 */
[----:B------:R1:W1:Y:S01]  /*3430*/  MUFU.TANH R99, R0 ;  /* 0x0000000000637308 */ /* 0x0002620000002400 */
[----:B------:R-:W-:Y:S01]  /*3440*/  HMMA.16816.F32.BF16 R40, R20, R112, R52 ;  /* 0x000000701428723c */ /* 0x000fe20000041834 */
[----:B-1----:R-:W-:-:S06]  /*3450*/  FMUL.FTZ R0, R65, c[0x0][0x320] ;  /* 0x0000c80041007a20 */ /* 0x002fcc0000410000 */
[----:B------:R1:W1:Y:S01]  /*3460*/  MUFU.TANH R98, R0 ;  /* 0x0000000000627308 */ /* 0x0002620000002400 */
[----:B------:R-:W-:Y:S08]  /*3470*/  HMMA.16816.F32.BF16 R68, R4, R46, R60 ;  /* 0x0000002e0444723c */ /* 0x000ff0000004183c */
[----:B-----5:R-:W-:Y:S01]  /*3480*/  HMMA.16816.F32.BF16 R52, R16, R48, R56 ;  /* 0x000000301034723c */ /* 0x020fe20000041838 */
[----:B-1----:R-:W-:-:S04]  /*3490*/  FMUL.FTZ R0, R66, c[0x0][0x320] ;  /* 0x0000c80042007a20 */ /* 0x002fc80000410000 */
[----:B------:R1:W1:Y:S03]  /*34a0*/  MUFU.TANH R156, R0 ;  /* 0x00000000009c7308 */ /* 0x0002660000002400 */
[----:B------:R-:W-:Y:S01]  /*34b0*/  HMMA.16816.F32.BF16 R56, R28, R110, RZ ;  /* 0x0000006e1c38723c */ /* 0x000fe200000418ff */
[----:B-1----:R-:W-:-:S07]  /*34c0*/  FMUL.FTZ R0, R67, c[0x0][0x320] ;  /* 0x0000c80043007a20 */ /* 0x002fce0000410000 */
[----:B------:R-:W-:Y:S01]  /*34d0*/  HMMA.16816.F32.BF16 R64, R8, R46, R36 ;  /* 0x0000002e0840723c */ /* 0x000fe20000041824 */
[----:B------:R-:W1:Y:S07]  /*34e0*/  LDSM.16.M88.4 R36, [R226+0x2800] ;  /* 0x00280000e224783b */ /* 0x000e6e0000000200 */
[----:B------:R-:W-:Y:S01]  /*34f0*/  HMMA.16816.F32.BF16 R44, R32, R110, RZ ;  /* 0x0000006e202c723c */ /* 0x000fe200000418ff */
[----:B------:R5:W1:Y:S07]  /*3500*/  MUFU.TANH R155, R0 ;  /* 0x00000000009b7308 */ /* 0x000a6e0000002400 */
[-C--:B------:R-:W-:Y:S01]  /*3510*/  HMMA.16816.F32.BF16 R60, R20, R114.reuse, R56 ;  /* 0x00000072143c723c */ /* 0x080fe20000041838 */
[----:B-----5:R-:W-:Y:S11]  /*3520*/  FMUL.FTZ R0, R72, c[0x0][0x320] ;  /* 0x0000c80048007a20 */ /* 0x020ff60000410000 */
[----:B------:R-:W-:Y:S04]  /*3530*/  @!UPT UIADD3 URZ, URZ, URZ, URZ ;  /* 0x0000003f3f3ff290 */ /* 0x000fe8000fffe03f */
[----:B------:R-:W-:Y:S01]  /*3540*/  HMMA.16816.F32.BF16 R44, R24, R114, R44 ;  /* 0x00000072182c723c */ /* 0x000fe2000004182c */
[----:B------:R5:W1:Y:S02]  /*3550*/  MUFU.TANH R79, R0 ;  /* 0x00000000004f7308 */ /* 0x000a640000002400 */
[----:B-----5:R-:W-:-:S06]  /*3560*/  FMUL.FTZ R0, R73, c[0x0][0x320] ;  /* 0x0000c80049007a20 */ /* 0x020fcc0000410000 */
[----:B------:R5:W1:Y:S01]  /*3570*/  MUFU.TANH R78, R0 ;  /* 0x00000000004e7308 */ /* 0x000a620000002400 */
[----:B------:R-:W-:Y:S01]  /*3580*/  HMMA.16816.F32.BF16 R40, R12, R48, R40 ;  /* 0x000000300c28723c */ /* 0x000fe20000041828 */
[----:B-----5:R-:W-:-:S06]  /*3590*/  FMUL.FTZ R0, R74, c[0x0][0x320] ;  /* 0x0000c8004a007a20 */ /* 0x020fcc0000410000 */
[----:B------:R5:W1:Y:S07]  /*35a0*/  MUFU.TANH R81, R0 ;  /* 0x0000000000517308 */ /* 0x000a6e0000002400 */
[-C--:B------:R-:W-:Y:S08]  /*35b0*/  HMMA.16816.F32.BF16 R44, R16, R50.reuse, R44 ;  /* 0x00000032102c723c */ /* 0x080ff0000004182c */
[----:B------:R-:W-:Y:S01]  /*35c0*/  HMMA.16816.F32.BF16 R48, R12, R50, R60 ;  /* 0x000000320c30723c */ /* 0x000fe2000004183c */
[----:B-----5:R-:W-:-:S04]  /*35d0*/  FMUL.FTZ R0, R75, c[0x0][0x320] ;  /* 0x0000c8004b007a20 */ /* 0x020fc80000410000 */
[----:B------:R5:W1:Y:S02]  /*35e0*/  MUFU.TANH R80, R0 ;  /* 0x0000000000507308 */ /* 0x000a640000002400 */
[----:B-----5:R-:W-:-:S06]  /*35f0*/  FMUL.FTZ R0, R64, c[0x0][0x320] ;  /* 0x0000c80040007a20 */ /* 0x020fcc0000410000 */
[----:B------:R5:W1:Y:S02]  /*3600*/  MUFU.TANH R95, R0 ;  /* 0x00000000005f7308 */ /* 0x000a640000002400 */
[----:B-----5:R-:W-:-:S06]  /*3610*/  FMUL.FTZ R0, R65, c[0x0][0x320] ;  /* 0x0000c80041007a20 */ /* 0x020fcc0000410000 */
[----:B------:R5:W1:Y:S01]  /*3620*/  MUFU.TANH R94, R0 ;  /* 0x00000000005e7308 */ /* 0x000a620000002400 */
[----:B------:R-:W-:Y:S01]  /*3630*/  HMMA.16816.F32.BF16 R56, R32, R120, RZ ;  /* 0x000000782038723c */ /* 0x000fe200000418ff */
[----:B-----5:R-:W-:-:S06]  /*3640*/  FMUL.FTZ R0, R66, c[0x0][0x320] ;  /* 0x0000c80042007a20 */ /* 0x020fcc0000410000 */
[----:B------:R5:W1:Y:S01]  /*3650*/  MUFU.TANH R150, R0 ;  /* 0x0000000000967308 */ /* 0x000a620000002400 */
[----:B------:R-:W-:Y:S01]  /*3660*/  HMMA.16816.F32.BF16 R32, R32, R122, RZ ;  /* 0x0000007a2020723c */ /* 0x000fe200000418ff */
[----:B-----5:R-:W-:-:S07]  /*3670*/  FMUL.FTZ R0, R67, c[0x0][0x320] ;  /* 0x0000c80043007a20 */ /* 0x020fce0000410000 */
[----:B-1----:R-:W-:Y:S01]  /*3680*/  HMMA.16816.F32.BF16 R64, R8, R36, R52 ;  /* 0x000000240840723c */ /* 0x002fe20000041834 */
[----:B------:R1:W1:Y:S07]  /*3690*/  MUFU.TANH R149, R0 ;  /* 0x0000000000957308 */ /* 0x00026e0000002400 */
[----:B------:R-:W-:Y:S01]  /*36a0*/  HMMA.16816.F32.BF16 R52, R28, R120, RZ ;  /* 0x000000781c34723c */ /* 0x000fe200000418ff */
[----:B-1----:R-:W-:-:S07]  /*36b0*/  FMUL.FTZ R0, R68, c[0x0][0x320] ;  /* 0x0000c80044007a20 */ /* 0x002fce0000410000 */
[----:B------:R-:W-:Y:S01]  /*36c0*/  HMMA.16816.F32.BF16 R60, R4, R38, R48 ;  /* 0x00000026043c723c */ /* 0x000fe20000041830 */
[----:B------:R1:W1:Y:S07]  /*36d0*/  MUFU.TANH R76, R0 ;  /* 0x00000000004c7308 */ /* 0x00026e0000002400 */
[----:B------:R-:W-:Y:S01]  /*36e0*/  HMMA.16816.F32.BF16 R48, R28, R122, RZ ;  /* 0x0000007a1c30723c */ /* 0x000fe200000418ff */
[----:B-1----:R-:W-:-:S07]  /*36f0*/  FMUL.FTZ R0, R69, c[0x0][0x320] ;  /* 0x0000c80045007a20 */ /* 0x002fce0000410000 */
[----:B------:R-:W-:Y:S01]  /*3700*/  HMMA.16816.F32.BF16 R72, R4, R36, R40 ;  /* 0x000000240448723c */ /* 0x000fe20000041828 */
[----:B------:R-:W1:Y:S01]  /*3710*/  LDSM.16.M88.4 R40, [R229+0x3000] ;  /* 0x00300000e528783b */ /* 0x000e620000000200 */
[----:B------:R5:W1:Y:S02]  /*3720*/  MUFU.TANH R69, R0 ;  /* 0x0000000000457308 */ /* 0x000a640000002400 */
[----:B-----5:R-:W-:-:S06]  /*3730*/  FMUL.FTZ R0, R70, c[0x0][0x320] ;  /* 0x0000c80046007a20 */ /* 0x020fcc0000410000 */
[----:B------:R5:W1:Y:S01]  /*3740*/  MUFU.TANH R77, R0 ;  /* 0x00000000004d7308 */ /* 0x000a620000002400 */
[----:B------:R-:W-:Y:S01]  /*3750*/  HMMA.16816.F32.BF16 R56, R24, R124, R56 ;  /* 0x0000007c1838723c */ /* 0x000fe20000041838 */
[----:B-----5:R-:W-:-:S06]  /*3760*/  FMUL.FTZ R0, R71, c[0x0][0x320] ;  /* 0x0000c80047007a20 */ /* 0x020fcc0000410000 */
[----:B------:R5:W1:Y:S01]  /*3770*/  MUFU.TANH R70, R0 ;  /* 0x0000000000467308 */ /* 0x000a620000002400 */
[----:B------:R-:W-:Y:S01]  /*3780*/  HMMA.16816.F32.BF16 R52, R20, R124, R52 ;  /* 0x0000007c1434723c */ /* 0x000fe20000041834 */
[----:B-----5:R-:W-:-:S06]  /*3790*/  FMUL.FTZ R0, R64, c[0x0][0x320] ;  /* 0x0000c80040007a20 */ /* 0x020fcc0000410000 */
[----:B------:R5:W1:Y:S01]  /*37a0*/  MUFU.TANH R144, R0 ;  /* 0x0000000000907308 */ /* 0x000a620000002400 */
[-C--:B------:R-:W-:Y:S08]  /*37b0*/  HMMA.16816.F32.BF16 R24, R24, R126.reuse, R32 ;  /* 0x0000007e1818723c */ /* 0x080ff00000041820 */
[----:B------:R-:W-:Y:S01]  /*37c0*/  HMMA.16816.F32.BF16 R32, R20, R126, R48 ;  /* 0x0000007e1420723c */ /* 0x000fe20000041830 */
[----:B-----5:R-:W-:-:S04]  /*37d0*/  FMUL.FTZ R0, R65, c[0x0][0x320] ;  /* 0x0000c80041007a20 */ /* 0x020fc80000410000 */
[----:B------:R5:W1:Y:S02]  /*37e0*/  MUFU.TANH R92, R0 ;  /* 0x00000000005c7308 */ /* 0x000a640000002400 */
[----:B-----5:R-:W-:-:S06]  /*37f0*/  FMUL.FTZ R0, R66, c[0x0][0x320] ;  /* 0x0000c80042007a20 */ /* 0x020fcc0000410000 */
[----:B------:R5:W1:Y:S02]  /*3800*/  MUFU.TANH R148, R0 ;  /* 0x0000000000947308 */ /* 0x000a640000002400 */
[----:B-----5:R-:W-:Y:S02]  /*3810*/  FMUL.FTZ R0, R67, c[0x0][0x320] ;  /* 0x0000c80043007a20 */ /* 0x020fe40000410000 */
[----:B------:R-:W-:Y:S01]  /*3820*/  HMMA.16816.F32.BF16 R64, R8, R38, R44 ;  /* 0x000000260840723c */ /* 0x000fe2000004182c */
[----:B------:R-:W5:Y:S07]  /*3830*/  LDSM.16.M88.4 R44, [R226+0x3000] ;  /* 0x00300000e22c783b */ /* 0x000f6e0000000200 */
[----:B-1----:R-:W-:Y:S01]  /*3840*/  HMMA.16816.F32.BF16 R28, R12, R40, R52 ;  /* 0x000000280c1c723c */ /* 0x002fe20000041834 */
[----:B------:R-:W-:Y:S01]  /*3850*/  FMUL.FTZ R73, R73, c[0x0][0x320] ;  /* 0x0000c80049497a20 */ /* 0x000fe20000410000 */
[----:B------:R1:W1:Y:S01]  /*3860*/  MUFU.TANH R154, R0 ;  /* 0x00000000009a7308 */ /* 0x0002620000002400 */
[----:B------:R-:W-:Y:S01]  /*3870*/  FMUL.FTZ R74, R74, c[0x0][0x320] ;  /* 0x0000c8004a4a7a20 */ /* 0x000fe20000410000 */
[----:B------:R-:W-:Y:S01]  /*3880*/  ISETP.GE.AND P0, PT, R217, 0x2, PT ;  /* 0x00000002d900780c */ /* 0x000fe20003f06270 */
[----:B------:R-:W-:Y:S01]  /*3890*/  FMUL.FTZ R75, R75, c[0x0][0x320] ;  /* 0x0000c8004b4b7a20 */ /* 0x000fe20000410000 */
[----:B------:R-:W-:-:S04]  /*38a0*/  DEPBAR.LE SB0, 0x0 ;  /* 0x000080000000791a */ /* 0x000fc80000000000 */
[C---:B------:R-:W-:Y:S08]  /*38b0*/  HMMA.16816.F32.BF16 R36, R16.reuse, R40, R56 ;  /* 0x000000281024723c */ /* 0x040ff00000041838 */
[-C--:B------:R-:W-:Y:S08]  /*38c0*/  HMMA.16816.F32.BF16 R16, R16, R42.reuse, R24 ;  /* 0x0000002a1010723c */ /* 0x080ff00000041818 */
[----:B------:R-:W-:Y:S08]  /*38d0*/  HMMA.16816.F32.BF16 R12, R12, R42, R32 ;  /* 0x0000002a0c0c723c */ /* 0x000ff00000041820 */
[-C--:B-----5:R-:W-:Y:S08]  /*38e0*/  HMMA.16816.F32.BF16 R20, R4, R44.reuse, R28 ;  /* 0x0000002c0414723c */ /* 0x0a0ff0000004181c */
[C---:B------:R-:W-:Y:S08]  /*38f0*/  HMMA.16816.F32.BF16 R36, R8.reuse, R44, R36 ;  /* 0x0000002c0824723c */ /* 0x040ff00000041824 */
[-C--:B------:R-:W-:Y:S08]  /*3900*/  HMMA.16816.F32.BF16 R8, R8, R46.reuse, R16 ;  /* 0x0000002e0808723c */ /* 0x080ff00000041810 */
[----:B------:R-:W-:Y:S01]  /*3910*/  HMMA.16816.F32.BF16 R4, R4, R46, R12 ;  /* 0x0000002e0404723c */ /* 0x000fe2000004180c */
[----:B------:R-:W-:-:S02]  /*3920*/  FMUL.FTZ R64, R64, c[0x0][0x320] ;  /* 0x0000c80040407a20 */ /* 0x000fc40000410000 */
[----:B------:R-:W-:Y:S02]  /*3930*/  FMUL.FTZ R65, R65, c[0x0][0x320] ;  /* 0x0000c80041417a20 */ /* 0x000fe40000410000 */
[----:B------:R-:W-:Y:S02]  /*3940*/  FMUL.FTZ R66, R66, c[0x0][0x320] ;  /* 0x0000c80042427a20 */ /* 0x000fe40000410000 */
[----:B------:R-:W-:Y:S02]  /*3950*/  FMUL.FTZ R67, R67, c[0x0][0x320] ;  /* 0x0000c80043437a20 */ /* 0x000fe40000410000 */
[----:B------:R-:W-:Y:S02]  /*3960*/  FMUL.FTZ R60, R60, c[0x0][0x320] ;  /* 0x0000c8003c3c7a20 */ /* 0x000fe40000410000 */
[----:B------:R-:W-:Y:S02]  /*3970*/  FMUL.FTZ R61, R61, c[0x0][0x320] ;  /* 0x0000c8003d3d7a20 */ /* 0x000fe40000410000 */
[----:B------:R-:W-:-:S02]  /*3980*/  FMUL.FTZ R62, R62, c[0x0][0x320] ;  /* 0x0000c8003e3e7a20 */ /* 0x000fc40000410000 */
[----:B------:R-:W-:Y:S02]  /*3990*/  FMUL.FTZ R63, R63, c[0x0][0x320] ;  /* 0x0000c8003f3f7a20 */ /* 0x000fe40000410000 */
[----:B------:R-:W-:Y:S02]  /*39a0*/  FMUL.FTZ R20, R20, c[0x0][0x320] ;  /* 0x0000c80014147a20 */ /* 0x000fe40000410000 */
[----:B------:R-:W-:Y:S02]  /*39b0*/  FMUL.FTZ R23, R23, c[0x0][0x320] ;  /* 0x0000c80017177a20 */ /* 0x000fe40000410000 */
[----:B-1----:R-:W-:Y:S02]  /*39c0*/  FMUL.FTZ R0, R72, c[0x0][0x320] ;  /* 0x0000c80048007a20 */ /* 0x002fe40000410000 */
[----:B------:R-:W-:Y:S02]  /*39d0*/  FMUL.FTZ R36, R36, c[0x0][0x320] ;  /* 0x0000c80024247a20 */ /* 0x000fe40000410000 */
        /* <DEDUP_REMOVED lines=10> */
[----:B------:R-:W-:Y:S02]  /*3a80*/  FMUL.FTZ R5, R5, c[0x0][0x320] ;  /* 0x0000c80005057a20 */ /* 0x000fe40000410000 */
[----:B------:R-:W-:Y:S02]  /*3a90*/  FMUL.FTZ R6, R6, c[0x0][0x320] ;  /* 0x0000c80006067a20 */ /* 0x000fe40000410000 */
[----:B------:R-:W-:Y:S01]  /*3aa0*/  FMUL.FTZ R7, R7, c[0x0][0x320] ;  /* 0x0000c80007077a20 */ /* 0x000fe20000410000 */
[----:B------:R1:W1:Y:S08]  /*3ab0*/  MUFU.TANH R71, R64 ;  /* 0x0000004000477308 */ /* 0x0002700000002400 */
[----:B------:R1:W1:Y:S08]  /*3ac0*/  MUFU.TANH R125, R65 ;  /* 0x00000041007d7308 */ /* 0x0002700000002400 */
[----:B------:R1:W1:Y:S08]  /*3ad0*/  MUFU.TANH R24, R20 ;  /* 0x0000001400187308 */ /* 0x0002700000002400 */
[----:B------:R1:W1:Y:S08]  /*3ae0*/  MUFU.TANH R27, R23 ;  /* 0x00000017001b7308 */ /* 0x0002700000002400 */
[----:B------:R1:W1:Y:S08]  /*3af0*/  MUFU.TANH R68, R0 ;  /* 0x0000000000447308 */ /* 0x0002700000002400 */
        /* <DEDUP_REMOVED lines=23> */
[----:B------:R-:W-:Y:S01]  /*3c70*/  BSSY B0, `(.L_x_515) ;  /* 0x0000026000007945 */ /* 0x000fe20003800000 */
[----:B------:R-:W-:Y:S06]  /*3c80*/  BAR.SYNC.DEFER_BLOCKING 0x0 ;  /* 0x0000000000007b1d */ /* 0x000fec0000010000 */
[----:B------:R-:W-:Y:S05]  /*3c90*/  @!P0 BRA `(.L_x_516) ;  /* 0x0000023000008947 */ /* 0x000fea0003800000 */
[----:B-1234-:R-:W-:Y:S01]  /*3ca0*/  IADD3 R0, R217, -0x2, RZ ;  /* 0xfffffffed9007810 */ /* 0x01efe20007ffe0ff */
[C---:B------:R-:W-:Y:S01]  /*3cb0*/  IMAD.SHL.U32 R15, R164.reuse, 0x20, RZ ;  /* 0x00000020a40f7824 */ /* 0x040fe200078e00ff */
[----:B------:R-:W-:-:S02]  /*3cc0*/  SHF.L.U64.HI R14, R164, 0x5, R165 ;  /* 0x00000005a40e7819 */ /* 0x000fc400000102a5 */
[----:B------:R-:W-:-:S05]  /*3cd0*/  SHF.R.S32.HI R2, RZ, 0x1f, R0 ;  /* 0x0000001fff027819 */ /* 0x000fca0000011400 */
[----:B------:R-:W-:Y:S02]  /*3ce0*/  IMAD R4, R2, c[0x0][0x1e0], RZ ;  /* 0x0000780002047a24 */ /* 0x000fe400078e02ff */
[----:B------:R-:W-:-:S04]  /*3cf0*/  IMAD.WIDE.U32 R2, R0, c[0x0][0x1e0], RZ ;  /* 0x0000780000027a25 */ /* 0x000fc800078e00ff */
[----:B------:R-:W-:-:S04]  /*3d00*/  IMAD R0, R0, c[0x0][0x1e4], R4 ;  /* 0x0000790000007a24 */ /* 0x000fc800078e0204 */
[----:B------:R-:W-:Y:S02]  /*3d10*/  IMAD.IADD R0, R3, 0x1, R0 ;  /* 0x0000000103007824 */ /* 0x000fe400078e0200 */
[----:B------:R-:W-:-:S04]  /*3d20*/  IMAD.WIDE.U32 R2, R2, 0x70, R128 ;  /* 0x0000007002027825 */ /* 0x000fc800078e0080 */
[----:B------:R-:W-:Y:S01]  /*3d30*/  IMAD R0, R0, 0x70, RZ ;  /* 0x0000007000007824 */ /* 0x000fe200078e02ff */
[----:B------:R-:W-:-:S03]  /*3d40*/  LEA R12, P0, R2, c[0x0][0x1c8], 0x1 ;  /* 0x00007200020c7a11 */ /* 0x000fc600078008ff */
[----:B------:R-:W-:Y:S01]  /*3d50*/  IMAD.IADD R0, R3, 0x1, R0 ;  /* 0x0000000103007824 */ /* 0x000fe200078e0200 */
[----:B------:R-:W-:-:S04]  /*3d60*/  IADD3 R10, P1, R15, R12, RZ ;  /* 0x0000000c0f0a7210 */ /* 0x000fc80007f3e0ff */
[----:B------:R-:W-:Y:S02]  /*3d70*/  LEA.HI.X R13, R2, c[0x0][0x1cc], R0, 0x1, P0 ;  /* 0x00007300020d7a11 */ /* 0x000fe400000f0c00 */
[----:B------:R-:W-:Y:S02]  /*3d80*/  IADD3 R8, P0, R10, R15, RZ ;  /* 0x0000000f0a087210 */ /* 0x000fe40007f1e0ff */
[----:B------:R-:W-:Y:S01]  /*3d90*/  IADD3.X R11, R14, R13, RZ, P1, !PT ;  /* 0x0000000d0e0b7210 */ /* 0x000fe20000ffe4ff */
[----:B------:R-:W-:Y:S01]  /*3da0*/  @!PT LDS RZ, [RZ] ;  /* 0x00000000fffff984 */ /* 0x000fe20000000800 */
[----:B------:R-:W-:Y:S01]  /*3db0*/  @!PT LDS RZ, [RZ] ;  /* 0x00000000fffff984 */ /* 0x000fe20000000800 */
[----:B------:R-:W-:Y:S01]  /*3dc0*/  @!PT LDS RZ, [RZ] ;  /* 0x00000000fffff984 */ /* 0x000fe20000000800 */
[----:B------:R1:W-:Y:S01]  /*3dd0*/  LDGSTS.E.BYPASS.LTC128B.128 [R241+0x3900], [R12.64], !P6 ;  /* 0x039000000cf17fae */ /* 0x0003e2000f101d48 */
[----:B------:R-:W-:-:S03]  /*3de0*/  IADD3 R6, P1, R8, R15, RZ ;  /* 0x0000000f08067210 */ /* 0x000fc60007f3e0ff */
[--C-:B------:R-:W-:Y:S01]  /*3df0*/  IMAD.X R9, R11, 0x1, R14.reuse, P0 ;  /* 0x000000010b097824 */ /* 0x100fe200000e060e */
[-C--:B------:R-:W-:Y:S01]  /*3e00*/  IADD3 R4, P0, R6, R15.reuse, RZ ;  /* 0x0000000f06047210 */ /* 0x080fe20007f1e0ff */
[----:B------:R2:W-:Y:S02]  /*3e10*/  LDGSTS.E.BYPASS.LTC128B.128 [R241+0x4100], [R10.64], !P6 ;  /* 0x041000000af17fae */ /* 0x0005e4000f101d48 */
[--C-:B------:R-:W-:Y:S01]  /*3e20*/  IMAD.X R7, R9, 0x1, R14.reuse, P1 ;  /* 0x0000000109077824 */ /* 0x100fe200008e060e */
[-C--:B------:R-:W-:Y:S01]  /*3e30*/  IADD3 R2, P1, R4, R15.reuse, RZ ;  /* 0x0000000f04027210 */ /* 0x080fe20007f3e0ff */
[----:B------:R2:W-:Y:S03]  /*3e40*/  LDGSTS.E.BYPASS.LTC128B.128 [R241+0x4900], [R8.64], !P6 ;  /* 0x0490000008f17fae */ /* 0x0005e6000f101d48 */
[----:B------:R-:W-:Y:S01]  /*3e50*/  IADD3.X R5, R7, R14, RZ, P0, !PT ;  /* 0x0000000e07057210 */ /* 0x000fe200007fe4ff */
[----:B------:R2:W-:Y:S04]  /*3e60*/  LDGSTS.E.BYPASS.LTC128B.128 [R241+0x5100], [R6.64], !P6 ;  /* 0x0510000006f17fae */ /* 0x0005e8000f101d48 */
[----:B------:R-:W-:Y:S01]  /*3e70*/  IMAD.X R3, R5, 0x1, R14, P1 ;  /* 0x0000000105037824 */ /* 0x000fe200008e060e */
[----:B------:R2:W-:Y:S04]  /*3e80*/  LDGSTS.E.BYPASS.LTC128B.128 [R241+0x5900], [R4.64], !P6 ;  /* 0x0590000004f17fae */ /* 0x0005e8000f101d48 */
[----:B------:R2:W-:Y:S01]  /*3e90*/  LDGSTS.E.BYPASS.LTC128B.128 [R241+0x6100], [R2.64], !P6 ;  /* 0x0610000002f17fae */ /* 0x0005e2000f101d48 */
[----:B-1----:R-:W-:-:S04]  /*3ea0*/  IADD3 R12, P0, R2, R15, RZ ;  /* 0x0000000f020c7210 */ /* 0x002fc80007f1e0ff */
[----:B------:R-:W-:-:S05]  /*3eb0*/  IADD3.X R13, R3, R14, RZ, P0, !PT ;  /* 0x0000000e030d7210 */ /* 0x000fca00007fe4ff */
[----:B------:R2:W-:Y:S04]  /*3ec0*/  LDGSTS.E.BYPASS.LTC128B.128 [R241+0x6900], [R12.64], !P6 ;  /* 0x069000000cf17fae */ /* 0x0005e8000f101d48 */
.L_x_516:
[----:B--234-:R-:W-:Y:S05]  /*3ed0*/  BSYNC B0 ;  /* 0x0000000000007941 */ /* 0x01cfea0003800000 */
.L_x_515:
[----:B------:R-:W2:Y:S04]  /*3ee0*/  LDL R2, [R1+0x50] ;  /* 0x0000500001027983 */ /* 0x000ea80000100800 */
[----:B-1----:R-:W2:Y:S04]  /*3ef0*/  LDL R0, [R1+0x74] ;  /* 0x0000740001007983 */ /* 0x002ea80000100800 */
[----:B------:R-:W3:Y:S04]  /*3f00*/  LDL R7, [R1+0x4c] ;  /* 0x00004c0001077983 */ /* 0x000ee80000100800 */
        /* <DEDUP_REMOVED lines=8> */
[----:B------:R-:W-:Y:S04]  /*3f90*/  LDSM.16.MT88.4 R48, [R224] ;  /* 0x00000000e030783b */ /* 0x000fe80000004200 */
[----:B------:R-:W-:Y:S04]  /*3fa0*/  LDSM.16.MT88.4 R52, [R228] ;  /* 0x00000000e434783b */ /* 0x000fe80000004200 */
[----:B------:R-:W-:Y:S04]  /*3fb0*/  LDSM.16.MT88.4 R56, [R224+0x800] ;  /* 0x00080000e038783b */ /* 0x000fe80000004200 */
[----:B------:R-:W0:Y:S01]  /*3fc0*/  LDGDEPBAR ;  /* 0x00000000000079af */ /* 0x000e220000000000 */
[----:B--2---:R-:W-:-:S04]  /*3fd0*/  IMAD.IADD R0, R0, 0x1, R2 ;  /* 0x0000000100007824 */ /* 0x004fc800078e0202 */
[----:B------:R-:W-:-:S04]  /*3fe0*/  @P4 IMAD.HI.U32 R2, R0, c[0x0][0x2c8], RZ ;  /* 0x0000b20000024a27 */ /* 0x000fc800078e00ff */
[----:B------:R-:W-:Y:S01]  /*3ff0*/  IMAD.MOV.U32 R5, RZ, RZ, R0 ;  /* 0x000000ffff057224 */ /* 0x000fe200078e0000 */
[----:B------:R-:W-:Y:S02]  /*4000*/  @P4 SHF.R.U32.HI R5, RZ, c[0x0][0x2cc], R2 ;  /* 0x0000b300ff054a19 */ /* 0x000fe40000011602 */
[----:B------:R-:W-:-:S03]  /*4010*/  IADD3 R0, R116, c[0x0][0x1d0], RZ ;  /* 0x0000740074007a10 */ /* 0x000fc60007ffe0ff */
[----:B------:R-:W1:Y:S01]  /*4020*/  SHFL.IDX PT, R2, R5, 0x2, 0x1c1f ;  /* 0x005c1f0005027f89 */ /* 0x000e6200000e0000 */
[----:B---3--:R-:W-:Y:S01]  /*4030*/  IADD3 R3, -R7, 0x1, R0 ;  /* 0x0000000107037810 */ /* 0x008fe20007ffe100 */
[----:B------:R-:W-:Y:S02]  /*4040*/  IMAD.IADD R7, R0, 0x1, -R7 ;  /* 0x0000000100077824 */ /* 0x000fe400078e0a07 */
[----:B------:R-:W2:Y:S01]  /*4050*/  SHFL.IDX PT, R4, R5, 0x3, 0x1c1f ;  /* 0x007c1f0005047f89 */ /* 0x000ea200000e0000 */
[----:B------:R-:W-:-:S05]  /*4060*/  IADD3 R6, R3, -c[0x0][0x168], RZ ;  /* 0x80005a0003067a10 */ /* 0x000fca0007ffe0ff */
[C---:B-1----:R-:W-:Y:S02]  /*4070*/  IMAD.IADD R2, R6.reuse, 0x1, R2 ;  /* 0x0000000106027824 */ /* 0x042fe400078e0202 */
[----:B--2---:R-:W-:-:S03]  /*4080*/  IMAD.IADD R0, R6, 0x1, R4 ;  /* 0x0000000106007824 */ /* 0x004fc600078e0204 */
[----:B------:R-:W-:-:S04]  /*4090*/  IMNMX R2, R7, R2, PT ;  /* 0x0000000207027217 */ /* 0x000fc80003800200 */
[C---:B------:R-:W-:Y:S02]  /*40a0*/  ISETP.GT.AND P1, PT, R2.reuse, RZ, PT ;  /* 0x000000ff0200720c */ /* 0x040fe40003f24270 */
[C---:B------:R-:W-:Y:S02]  /*40b0*/  ISETP.GT.AND P3, PT, R2.reuse, 0x9, PT ;  /* 0x000000090200780c */ /* 0x040fe40003f64270 */
[C---:B------:R-:W-:Y:S02]  /*40c0*/  ISETP.GT.AND P2, PT, R2.reuse, 0x10, PT ;  /* 0x000000100200780c */ /* 0x040fe40003f44270 */
[C---:B------:R-:W-:Y:S02]  /*40d0*/  ISETP.GT.AND P0, PT, R2.reuse, 0x1, PT ;  /* 0x000000010200780c */ /* 0x040fe40003f04270 */
[----:B------:R-:W-:Y:S02]  /*40e0*/  FSEL R8, R157, -INF , P1 ;  /* 0xff8000009d087808 */ /* 0x000fe40000800000 */
[----:B------:R-:W-:-:S02]  /*40f0*/  ISETP.GT.AND P1, PT, R2, 0x11, PT ;  /* 0x000000110200780c */ /* 0x000fc40003f24270 */
[----:B------:R-:W-:Y:S02]  /*4100*/  FSEL R15, R137, -INF , P3 ;  /* 0xff800000890f7808 */ /* 0x000fe40001800000 */
[----:B------:R-:W-:Y:S02]  /*4110*/  FSEL R16, R136, -INF , P2 ;  /* 0xff80000088107808 */ /* 0x000fe40001000000 */
[C---:B------:R-:W-:Y:S02]  /*4120*/  ISETP.GT.AND P3, PT, R2.reuse, 0x20, PT ;  /* 0x000000200200780c */ /* 0x040fe40003f64270 */
[C---:B------:R-:W-:Y:S02]  /*4130*/  ISETP.GT.AND P2, PT, R2.reuse, 0x21, PT ;  /* 0x000000210200780c */ /* 0x040fe40003f44270 */
[----:B------:R-:W-:Y:S02]  /*4140*/  ISETP.GT.AND P5, PT, R2, 0x8, PT ;  /* 0x000000080200780c */ /* 0x000fe40003fa4270 */
[----:B------:R-:W-:-:S02]  /*4150*/  FSEL R9, R139, -INF , P0 ;  /* 0xff8000008b097808 */ /* 0x000fc40000000000 */
[C---:B------:R-:W-:Y:S02]  /*4160*/  ISETP.GT.AND P0, PT, R2.reuse, 0x18, PT ;  /* 0x000000180200780c */ /* 0x040fe40003f04270 */
[----:B------:R-:W-:Y:S02]  /*4170*/  FSEL R18, R135, -INF , P1 ;  /* 0xff80000087127808 */ /* 0x000fe40000800000 */
[C---:B------:R-:W-:Y:S02]  /*4180*/  ISETP.GT.AND P1, PT, R2.reuse, 0x28, PT ;  /* 0x000000280200780c */ /* 0x040fe40003f24270 */
[----:B------:R-:W-:Y:S02]  /*4190*/  FSEL R104, R117, -INF , P3 ;  /* 0xff80000075687808 */ /* 0x000fe40001800000 */
[----:B------:R-:W-:Y:S02]  /*41a0*/  FSEL R105, R93, -INF , P2 ;  /* 0xff8000005d697808 */ /* 0x000fe40001000000 */
[----:B------:R-:W-:-:S02]  /*41b0*/  ISETP.GT.AND P3, PT, R2, 0x31, PT ;  /* 0x000000310200780c */ /* 0x000fc40003f64270 */
[----:B------:R-:W-:Y:S02]  /*41c0*/  ISETP.GT.AND P2, PT, R2, 0x38, PT ;  /* 0x000000380200780c */ /* 0x000fe40003f44270 */
[----:B------:R-:W-:Y:S02]  /*41d0*/  FSEL R14, R138, -INF , P5 ;  /* 0xff8000008a0e7808 */ /* 0x000fe40002800000 */
[----:B------:R-:W-:Y:S02]  /*41e0*/  ISETP.GT.AND P5, PT, R2, 0x19, PT ;  /* 0x000000190200780c */ /* 0x000fe40003fa4270 */
[----:B------:R-:W-:Y:S02]  /*41f0*/  FSEL R19, R132, -INF , P0 ;  /* 0xff80000084137808 */ /* 0x000fe40000000000 */
[----:B------:R-:W-:Y:S02]  /*4200*/  ISETP.GT.AND P0, PT, R2, 0x29, PT ;  /* 0x000000290200780c */ /* 0x000fe40003f04270 */
[----:B------:R-:W-:-:S02]  /*4210*/  FSEL R106, R89, -INF , P1 ;  /* 0xff800000596a7808 */ /* 0x000fc40000800000 */
[----:B------:R-:W-:Y:S02]  /*4220*/  ISETP.GT.AND P1, PT, R2, 0x39, PT ;  /* 0x000000390200780c */ /* 0x000fe40003f24270 */
[----:B------:R-:W-:Y:S02]  /*4230*/  FSEL R137, R86, -INF , P3 ;  /* 0xff80000056897808 */ /* 0x000fe40001800000 */
[----:B------:R-:W-:Y:S02]  /*4240*/  FSEL R139, R83, -INF , P2 ;  /* 0xff800000538b7808 */ /* 0x000fe40001000000 */
[C---:B------:R-:W-:Y:S02]  /*4250*/  ISETP.GT.AND P3, PT, R2.reuse, 0x48, PT ;  /* 0x000000480200780c */ /* 0x040fe40003f64270 */
[----:B------:R-:W-:Y:S02]  /*4260*/  ISETP.GT.AND P2, PT, R2, 0x49, PT ;  /* 0x000000490200780c */ /* 0x000fe40003f44270 */
[----:B------:R-:W-:-:S02]  /*4270*/  FSEL R21, R118, -INF , P5 ;  /* 0xff80000076157808 */ /* 0x000fc40002800000 */
[----:B------:R-:W-:Y:S02]  /*4280*/  ISETP.GT.AND P5, PT, R2, 0x30, PT ;  /* 0x000000300200780c */ /* 0x000fe40003fa4270 */
[----:B------:R-:W-:Y:S02]  /*4290*/  FSEL R107, R88, -INF , P0 ;  /* 0xff800000586b7808 */ /* 0x000fe40000000000 */
[----:B------:R-:W-:Y:S02]  /*42a0*/  ISETP.GT.AND P0, PT, R2, 0x40, PT ;  /* 0x000000400200780c */ /* 0x000fe40003f04270 */
[----:B------:R-:W-:Y:S02]  /*42b0*/  FSEL R138, R82, -INF , P1 ;  /* 0xff800000528a7808 */ /* 0x000fe40000800000 */
[----:B------:R-:W-:Y:S02]  /*42c0*/  ISETP.GT.AND P1, PT, R2, 0x50, PT ;  /* 0x000000500200780c */ /* 0x000fe40003f24270 */
[----:B------:R-:W-:-:S02]  /*42d0*/  FSEL R189, R76, -INF , P3 ;  /* 0xff8000004cbd7808 */ /* 0x000fc40001800000 */
[----:B------:R-:W-:Y:S02]  /*42e0*/  FSEL R190, R69, -INF , P2 ;  /* 0xff80000045be7808 */ /* 0x000fe40001000000 */
[----:B------:R-:W-:Y:S02]  /*42f0*/  FMNMX.FTZ R72, R8, R9, !PT ;  /* 0x0000000908487209 */ /* 0x000fe40007810000 */
[C---:B------:R-:W-:Y:S02]  /*4300*/  ISETP.GT.AND P3, PT, R2.reuse, 0x59, PT ;  /* 0x000000590200780c */ /* 0x040fe40003f64270 */
[----:B------:R-:W-:Y:S02]  /*4310*/  ISETP.GT.AND P2, PT, R2, 0x60, PT ;  /* 0x000000600200780c */ /* 0x000fe40003f44270 */
[----:B------:R-:W-:Y:S02]  /*4320*/  IMNMX R0, R7, R0, PT ;  /* 0x0000000007007217 */ /* 0x000fe40003800200 */
[----:B------:R-:W-:-:S02]  /*4330*/  FSEL R136, R87, -INF , P5 ;  /* 0xff80000057887808 */ /* 0x000fc40002800000 */
[C---:B------:R-:W-:Y:S02]  /*4340*/  ISETP.GT.AND P5, PT, R2.reuse, 0x41, PT ;  /* 0x000000410200780c */ /* 0x040fe40003fa4270 */
[----:B------:R-:W-:Y:S02]  /*4350*/  FSEL R187, R79, -INF , P0 ;  /* 0xff8000004fbb7808 */ /* 0x000fe40000000000 */
[----:B------:R-:W-:Y:S02]  /*4360*/  ISETP.GT.AND P0, PT, R2, 0x51, PT ;  /* 0x000000510200780c */ /* 0x000fe40003f04270 */
[----:B------:R-:W-:Y:S02]  /*4370*/  FSEL R223, R68, -INF , P1 ;  /* 0xff80000044df7808 */ /* 0x000fe40000800000 */
[----:B------:R-:W-:Y:S02]  /*4380*/  FMNMX.FTZ R72, R14, R72, !PT ;  /* 0x000000480e487209 */ /* 0x000fe40007810000 */
[----:B------:R-:W-:-:S02]  /*4390*/  ISETP.GT.AND P1, PT, R2, 0x61, PT ;  /* 0x000000610200780c */ /* 0x000fc40003f24270 */
[----:B------:R-:W-:Y:S02]  /*43a0*/  FSEL R232, R61, -INF , P3 ;  /* 0xff8000003de87808 */ /* 0x000fe40001800000 */
[----:B------:R-:W-:Y:S02]  /*43b0*/  FSEL R231, R24, -INF , P2 ;  /* 0xff80000018e77808 */ /* 0x000fe40001000000 */
[C---:B------:R-:W-:Y:S02]  /*43c0*/  ISETP.GT.AND P3, PT, R0.reuse, RZ, PT ;  /* 0x000000ff0000720c */ /* 0x040fe40003f64270 */
[----:B------:R-:W-:Y:S02]  /*43d0*/  ISETP.GT.AND P2, PT, R0, 0x1, PT ;  /* 0x000000010000780c */ /* 0x000fe40003f44270 */
[----:B------:R-:W-:Y:S02]  /*43e0*/  FSEL R188, R78, -INF , P5 ;  /* 0xff8000004ebc7808 */ /* 0x000fe40002800000 */
[----:B------:R-:W-:-:S02]  /*43f0*/  ISETP.GT.AND P5, PT, R2, 0x58, PT ;  /* 0x000000580200780c */ /* 0x000fc40003fa4270 */
[----:B------:R-:W-:Y:S02]  /*4400*/  FSEL R234, R73, -INF , P0 ;  /* 0xff80000049ea7808 */ /* 0x000fe40000000000 */
[----:B------:R-:W-:Y:S02]  /*4410*/  FMNMX.FTZ R72, R15, R72, !PT ;  /* 0x000000480f487209 */ /* 0x000fe40007810000 */
[----:B------:R-:W-:Y:S02]  /*4420*/  ISETP.GT.AND P0, PT, R2, 0x68, PT ;  /* 0x000000680200780c */ /* 0x000fe40003f04270 */
[----:B------:R-:W-:Y:S02]  /*4430*/  FSEL R249, R20, -INF , P1 ;  /* 0xff80000014f97808 */ /* 0x000fe40000800000 */
[----:B------:R-:W-:Y:S02]  /*4440*/  ISETP.GT.AND P1, PT, R0, 0x8, PT ;  /* 0x000000080000780c */ /* 0x000fe40003f24270 */
[----:B------:R-:W-:-:S02]  /*4450*/  FSEL R10, R162, -INF , P3 ;  /* 0xff800000a20a7808 */ /* 0x000fc40001800000 */
[----:B------:R-:W-:Y:S02]  /*4460*/  FSEL R13, R161, -INF , P2 ;  /* 0xff800000a10d7808 */ /* 0x000fe40001000000 */
[----:B------:R-:W-:Y:S02]  /*4470*/  FSEL R233, R60, -INF , P5 ;  /* 0xff8000003ce97808 */ /* 0x000fe40002800000 */
[----:B------:R-:W-:Y:S02]  /*4480*/  FMNMX.FTZ R72, R16, R72, !PT ;  /* 0x0000004810487209 */ /* 0x000fe40007810000 */
[----:B------:R-:W-:Y:S02]  /*4490*/  ISETP.GT.AND P5, PT, R2, 0x69, PT ;  /* 0x000000690200780c */ /* 0x000fe40003fa4270 */
[----:B------:R-:W-:Y:S02]  /*44a0*/  FSEL R229, R17, -INF , P0 ;  /* 0xff80000011e57808 */ /* 0x000fe40000000000 */
[----:B------:R-:W-:-:S02]  /*44b0*/  ISETP.GT.AND P0, PT, R0, 0x9, PT ;  /* 0x000000090000780c */ /* 0x000fc40003f04270 */
[----:B------:R-:W-:Y:S02]  /*44c0*/  FSEL R12, R142, -INF , P1 ;  /* 0xff8000008e0c7808 */ /* 0x000fe40000800000 */
[----:B------:R-:W-:Y:S02]  /*44d0*/  FMNMX.FTZ R2, R10, R13, !PT ;  /* 0x0000000d0a027209 */ /* 0x000fe40007810000 */
[----:B------:R-:W-:Y:S02]  /*44e0*/  FMNMX.FTZ R72, R18, R72, !PT ;  /* 0x0000004812487209 */ /* 0x000fe40007810000 */
[----:B------:R-:W-:Y:S02]  /*44f0*/  ISETP.GT.AND P2, PT, R0, 0x10, PT ;  /* 0x000000100000780c */ /* 0x000fe40003f44270 */
[----:B------:R-:W-:Y:S02]  /*4500*/  FSEL R11, R143, -INF , P0 ;  /* 0xff8000008f0b7808 */ /* 0x000fe40000000000 */
[----:B------:R-:W-:-:S02]  /*4510*/  FMNMX.FTZ R2, R12, R2, !PT ;  /* 0x000000020c027209 */ /* 0x000fc40007810000 */
[----:B------:R-:W-:Y:S02]  /*4520*/  FMNMX.FTZ R72, R19, R72, !PT ;  /* 0x0000004813487209 */ /* 0x000fe40007810000 */
[----:B------:R-:W-:Y:S02]  /*4530*/  ISETP.GT.AND P1, PT, R0, 0x11, PT ;  /* 0x000000110000780c */ /* 0x000fe40003f24270 */
[----:B------:R-:W-:Y:S02]  /*4540*/  FSEL R17, R140, -INF , P2 ;  /* 0xff8000008c117808 */ /* 0x000fe40001000000 */
[----:B------:R-:W-:Y:S02]  /*4550*/  FMNMX.FTZ R2, R11, R2, !PT ;  /* 0x000000020b027209 */ /* 0x000fe40007810000 */
[----:B------:R-:W-:Y:S02]  /*4560*/  FMNMX.FTZ R72, R21, R72, !PT ;  /* 0x0000004815487209 */ /* 0x000fe40007810000 */
        /* <DEDUP_REMOVED lines=26> */
[----:B------:R-:W-:Y:S01]  /*4710*/  FMNMX.FTZ R2, R101, R2, !PT ;  /* 0x0000000265027209 */ /* 0x000fe20007810000 */
[----:B------:R-:W-:Y:S01]  /*4720*/  LDSM.16.MT88.4 R88, [R227+0x800] ;  /* 0x00080000e358783b */ /* 0x000fe20000004200 */
        /* <DEDUP_REMOVED lines=15> */
[----:B------:R-:W-:Y:S01]  /*4820*/  FMNMX.FTZ R2, R129, R2, !PT ;  /* 0x0000000281027209 */ /* 0x000fe20007810000 */
[----:B------:R-:W-:Y:S01]  /*4830*/  LDSM.16.MT88.4 R84, [R227] ;  /* 0x00000000e354783b */ /* 0x000fe20000004200 */
[----:B------:R-:W-:-:S02]  /*4840*/  FMNMX.FTZ R72, R189, R72, !PT ;  /* 0x00000048bd487209 */ /* 0x000fc40007810000 */
[----:B------:R-:W-:Y:S02]  /*4850*/  ISETP.GT.AND P1, PT, R0, 0x41, PT ;  /* 0x000000410000780c */ /* 0x000fe40003f24270 */
[----:B------:R-:W-:Y:S02]  /*4860*/  FSEL R185, R81, -INF , P2 ;  /* 0xff80000051b97808 */ /* 0x000fe40001000000 */
[----:B------:R-:W-:Y:S02]  /*4870*/  FMNMX.FTZ R2, R128, R2, !PT ;  /* 0x0000000280027209 */ /* 0x000fe40007810000 */
[----:B------:R-:W-:Y:S02]  /*4880*/  FMNMX.FTZ R72, R190, R72, !PT ;  /* 0x00000048be487209 */ /* 0x000fe40007810000 */
[----:B------:R-:W-:Y:S02]  /*4890*/  ISETP.GT.AND P0, PT, R0, 0x48, PT ;  /* 0x000000480000780c */ /* 0x000fe40003f04270 */
[----:B------:R-:W-:-:S02]  /*48a0*/  FSEL R184, R80, -INF , P1 ;  /* 0xff80000050b87808 */ /* 0x000fc40000800000 */
[----:B------:R-:W-:Y:S01]  /*48b0*/  FMNMX.FTZ R2, R185, R2, !PT ;  /* 0x00000002b9027209 */ /* 0x000fe20007810000 */
[----:B------:R-:W-:Y:S01]  /*48c0*/  LDSM.16.MT88.4 R80, [R225+0x800] ;  /* 0x00080000e150783b */ /* 0x000fe20000004200 */
[----:B------:R-:W-:Y:S02]  /*48d0*/  FMNMX.FTZ R72, R223, R72, !PT ;  /* 0x00000048df487209 */ /* 0x000fe40007810000 */
[----:B------:R-:W-:Y:S02]  /*48e0*/  ISETP.GT.AND P2, PT, R0, 0x49, PT ;  /* 0x000000490000780c */ /* 0x000fe40003f44270 */
[----:B------:R-:W-:Y:S02]  /*48f0*/  FSEL R162, R77, -INF , P0 ;  /* 0xff8000004da27808 */ /* 0x000fe40000000000 */
[----:B------:R-:W-:Y:S01]  /*4900*/  FMNMX.FTZ R2, R184, R2, !PT ;  /* 0x00000002b8027209 */ /* 0x000fe20007810000 */
[----:B------:R-:W-:Y:S01]  /*4910*/  LDSM.16.MT88.4 R76, [R228+0x800] ;  /* 0x00080000e44c783b */ /* 0x000fe20000004200 */
[----:B------:R-:W-:-:S02]  /*4920*/  FMNMX.FTZ R72, R234, R72, !PT ;  /* 0x00000048ea487209 */ /* 0x000fc40007810000 */
[----:B------:R-:W-:Y:S02]  /*4930*/  ISETP.GT.AND P1, PT, R0, 0x50, PT ;  /* 0x000000500000780c */ /* 0x000fe40003f24270 */
[----:B------:R-:W-:Y:S02]  /*4940*/  FSEL R186, R70, -INF , P2 ;  /* 0xff80000046ba7808 */ /* 0x000fe40001000000 */
[----:B------:R-:W-:Y:S02]  /*4950*/  FMNMX.FTZ R2, R162, R2, !PT ;  /* 0x00000002a2027209 */ /* 0x000fe40007810000 */
[----:B------:R-:W-:Y:S02]  /*4960*/  FMNMX.FTZ R72, R233, R72, !PT ;  /* 0x00000048e9487209 */ /* 0x000fe40007810000 */
[----:B------:R-:W-:Y:S02]  /*4970*/  ISETP.GT.AND P0, PT, R0, 0x51, PT ;  /* 0x000000510000780c */ /* 0x000fe40003f04270 */
[----:B------:R-:W-:-:S02]  /*4980*/  FSEL R119, R74, -INF , P1 ;  /* 0xff8000004a777808 */ /* 0x000fc40000800000 */
[----:B------:R-:W-:Y:S02]  /*4990*/  FMNMX.FTZ R2, R186, R2, !PT ;  /* 0x00000002ba027209 */ /* 0x000fe40007810000 */
[----:B------:R-:W-:Y:S02]  /*49a0*/  FMNMX.FTZ R72, R232, R72, !PT ;  /* 0x00000048e8487209 */ /* 0x000fe40007810000 */
[----:B------:R-:W-:Y:S02]  /*49b0*/  ISETP.GT.AND P2, PT, R0, 0x58, PT ;  /* 0x000000580000780c */ /* 0x000fe40003f44270 */
[----:B------:R-:W-:Y:S02]  /*49c0*/  FSEL R251, R75, -INF , P0 ;  /* 0xff8000004bfb7808 */ /* 0x000fe40000000000 */
[----:B------:R-:W-:Y:S02]  /*49d0*/  FMNMX.FTZ R2, R119, R2, !PT ;  /* 0x0000000277027209 */ /* 0x000fe40007810000 */
        /* <DEDUP_REMOVED lines=8> */
[----:B------:R-:W-:Y:S01]  /*4a60*/  LDSM.16.MT88.4 R60, [R225] ;  /* 0x00000000e13c783b */ /* 0x000fe20000004200 */
[----:B------:R-:W-:Y:S02]  /*4a70*/  FSEL R226, R23, -INF , P5 ;  /* 0xff80000017e27808 */ /* 0x000fe40002800000 */
[----:B------:R-:W-:Y:S02]  /*4a80*/  FMNMX.FTZ R72, R229, R72, !PT ;  /* 0x00000048e5487209 */ /* 0x000fe40007810000 */
[----:B------:R-:W-:Y:S02]  /*4a90*/  ISETP.GT.AND P1, PT, R0, 0x61, PT ;  /* 0x000000610000780c */ /* 0x000fe40003f24270 */
[----:B------:R-:W-:Y:S02]  /*4aa0*/  FSEL R157, R28, -INF , P0 ;  /* 0xff8000001c9d7808 */ /* 0x000fe40000000000 */
[----:B------:R-:W-:-:S02]  /*4ab0*/  FMNMX.FTZ R2, R69, R2, !PT ;  /* 0x0000000245027209 */ /* 0x000fc40007810000 */
[----:B------:R-:W-:Y:S02]  /*4ac0*/  FMNMX.FTZ R72, R226, R72, !PT ;  /* 0x00000048e2487209 */ /* 0x000fe40007810000 */
[C---:B------:R-:W-:Y:S02]  /*4ad0*/  ISETP.GT.AND P0, PT, R0.reuse, 0x68, PT ;  /* 0x000000680000780c */ /* 0x040fe40003f04270 */
[----:B------:R-:W-:Y:S01]  /*4ae0*/  FSEL R244, R27, -INF , P1 ;  /* 0xff8000001bf47808 */ /* 0x000fe20000800000 */
[----:B------:R-:W1:Y:S01]  /*4af0*/  SHFL.BFLY PT, R3, R72, 0x2, 0x1f ;  /* 0x0c401f0048037f89 */ /* 0x000e6200000e0000 */
[----:B------:R-:W-:Y:S02]  /*4b00*/  FMNMX.FTZ R2, R157, R2, !PT ;  /* 0x000000029d027209 */ /* 0x000fe40007810000 */
[----:B------:R-:W-:Y:S02]  /*4b10*/  ISETP.GT.AND P1, PT, R0, 0x69, PT ;  /* 0x000000690000780c */ /* 0x000fe40003f24270 */
[----:B------:R-:W-:-:S02]  /*4b20*/  FSEL R252, R26, -INF , P0 ;  /* 0xff8000001afc7808 */ /* 0x000fc40000000000 */
[----:B------:R-:W-:Y:S02]  /*4b30*/  FMNMX.FTZ R0, R244, R2, !PT ;  /* 0x00000002f4007209 */ /* 0x000fe40007810000 */
[----:B------:R-:W-:Y:S02]  /*4b40*/  FSEL R250, R25, -INF , P1 ;  /* 0xff80000019fa7808 */ /* 0x000fe40000800000 */
[----:B------:R-:W-:-:S04]  /*4b50*/  FMNMX.FTZ R0, R252, R0, !PT ;  /* 0x00000000fc007209 */ /* 0x000fc80007810000 */
[----:B------:R-:W-:-:S05]  /*4b60*/  FMNMX.FTZ R0, R250, R0, !PT ;  /* 0x00000000fa007209 */ /* 0x000fca0007810000 */
[----:B------:R-:W2:Y:S01]  /*4b70*/  SHFL.BFLY PT, R2, R0, 0x2, 0x1f ;  /* 0x0c401f0000027f89 */ /* 0x000ea200000e0000 */
[----:B-1----:R-:W-:-:S05]  /*4b80*/  FMNMX.FTZ R72, R72, R3, !PT ;  /* 0x0000000348487209 */ /* 0x002fca0007810000 */
[----:B------:R-:W1:Y:S01]  /*4b90*/  SHFL.BFLY PT, R3, R72, 0x1, 0x1f ;  /* 0x0c201f0048037f89 */ /* 0x000e6200000e0000 */
[----:B--2---:R-:W-:-:S05]  /*4ba0*/  FMNMX.FTZ R0, R0, R2, !PT ;  /* 0x0000000200007209 */ /* 0x004fca0007810000 */
[----:B------:R-:W2:Y:S01]  /*4bb0*/  SHFL.BFLY PT, R70, R0, 0x1, 0x1f ;  /* 0x0c201f0000467f89 */ /* 0x000ea200000e0000 */
[----:B-1----:R-:W-:-:S04]  /*4bc0*/  FMNMX.FTZ R72, R72, R3, !PT ;  /* 0x0000000348487209 */ /* 0x002fc80007810000 */
[C---:B------:R-:W-:Y:S01]  /*4bd0*/  FSETP.NEU.FTZ.AND P0, PT, R72.reuse, -INF , PT ;  /* 0xff8000004800780b */ /* 0x040fe20003f1d000 */
[----:B------:R-:W-:-:S05]  /*4be0*/  FMUL.FTZ R4, R72, c[0x0][0x2d0] ;  /* 0x0000b40048047a20 */ /* 0x000fca0000410000 */
[----:B------:R-:W-:-:S05]  /*4bf0*/  FSEL R4, R4, RZ, P0 ;  /* 0x000000ff04047208 */ /* 0x000fca0000000000 */
[----:B------:R-:W-:-:S04]  /*4c00*/  FFMA.FTZ R2, R8, c[0x0][0x2d0], -R4 ;  /* 0x0000b40008027a23 */ /* 0x000fc80000010804 */
[----:B------:R1:W-:Y:S01]  /*4c10*/  MUFU.EX2 R243, R2 ;  /* 0x0000000200f37308 */ /* 0x0003e20000000800 */
[----:B--2---:R-:W-:Y:S01]  /*4c20*/  FMNMX.FTZ R70, R0, R70, !PT ;  /* 0x0000004600467209 */ /* 0x004fe20007810000 */
[----:B------:R-:W-:-:S03]  /*4c30*/  FFMA.FTZ R0, R9, c[0x0][0x2d0], -R4 ;  /* 0x0000b40009007a23 */ /* 0x000fc60000010804 */
[C---:B------:R-:W-:Y:S01]  /*4c40*/  FSETP.NEU.FTZ.AND P0, PT, R70.reuse, -INF , PT ;  /* 0xff8000004600780b */ /* 0x040fe20003f1d000 */
[----:B------:R-:W-:Y:S02]  /*4c50*/  FMUL.FTZ R3, R70, c[0x0][0x2d0] ;  /* 0x0000b40046037a20 */ /* 0x000fe40000410000 */
[----:B------:R2:W3:Y:S03]  /*4c60*/  MUFU.EX2 R47, R0 ;  /* 0x00000000002f7308 */ /* 0x0004e60000000800 */
[----:B------:R-:W-:Y:S01]  /*4c70*/  FSEL R3, R3, RZ, P0 ;  /* 0x000000ff03037208 */ /* 0x000fe20000000000 */
[----:B-1----:R-:W1:Y:S01]  /*4c80*/  SHFL.IDX PT, R2, R5, RZ, 0x1c1f ;  /* 0x001c1fff05027589 */ /* 0x002e6200000e0000 */
[----:B--2---:R-:W-:Y:S01]  /*4c90*/  FFMA.FTZ R0, R14, c[0x0][0x2d0], -R4 ;  /* 0x0000b4000e007a23 */ /* 0x004fe20000010804 */
[----:B---3--:R-:W-:-:S03]  /*4ca0*/  F2FP.BF16.PACK_AB R8, R47, R243 ;  /* 0x000000f32f08723e */ /* 0x008fc600000010ff */
[----:B------:R2:W-:Y:S01]  /*4cb0*/  MUFU.EX2 R248, R0 ;  /* 0x0000000000f87308 */ /* 0x0005e20000000800 */
[----:B-1----:R-:W-:Y:S02]  /*4cc0*/  IMAD.IADD R2, R6, 0x1, R2 ;  /* 0x0000000106027824 */ /* 0x002fe400078e0202 */
[----:B--2---:R-:W-:-:S03]  /*4cd0*/  FFMA.FTZ R0, R15, c[0x0][0x2d0], -R4 ;  /* 0x0000b4000f007a23 */ /* 0x004fc60000010804 */
[----:B------:R-:W-:Y:S02]  /*4ce0*/  IMNMX R2, R7, R2, PT ;  /* 0x0000000207027217 */ /* 0x000fe40003800200 */
[----:B------:R1:W2:Y:S02]  /*4cf0*/  MUFU.EX2 R247, R0 ;  /* 0x0000000000f77308 */ /* 0x0002a40000000800 */
[C---:B------:R-:W-:Y:S02]  /*4d00*/  ISETP.GT.AND P1, PT, R2.reuse, RZ, PT ;  /* 0x000000ff0200720c */ /* 0x040fe40003f24270 */
[C---:B------:R-:W-:Y:S02]  /*4d10*/  ISETP.GT.AND P0, PT, R2.reuse, 0x1, PT ;  /* 0x000000010200780c */ /* 0x040fe40003f04270 */
[C---:B------:R-:W-:Y:S02]  /*4d20*/  ISETP.GT.AND P5, PT, R2.reuse, 0x8, PT ;  /* 0x000000080200780c */ /* 0x040fe40003fa4270 */
[----:B------:R-:W-:-:S02]  /*4d30*/  ISETP.GT.AND P3, PT, R2, 0x9, PT ;  /* 0x000000090200780c */ /* 0x000fc40003f64270 */
[----:B------:R-:W-:Y:S01]  /*4d40*/  ISETP.GT.AND P2, PT, R2, 0x10, PT ;  /* 0x000000100200780c */ /* 0x000fe20003f44270 */
[----:B-1----:R-:W-:Y:S01]  /*4d50*/  FFMA.FTZ R0, R10, c[0x0][0x2d0], -R3 ;  /* 0x0000b4000a007a23 */ /* 0x002fe20000010803 */
[----:B--2---:R-:W-:-:S03]  /*4d60*/  F2FP.BF16.PACK_AB R10, R247, R248 ;  /* 0x000000f8f70a723e */ /* 0x004fc600000010ff */
        /* <DEDUP_REMOVED lines=11> */
[C---:B------:R-:W-:Y:S08]  /*4e20*/  HMMA.16816.F32.BF16 R40, R8.reuse, R48, RZ ;  /* 0x000000300828723c */ /* 0x040ff000000418ff */
[----:B------:R-:W-:Y:S01]  /*4e30*/  HMMA.16816.F32.BF16 R36, R8, R52, RZ ;  /* 0x000000340824723c */ /* 0x000fe200000418ff */
[----:B-1----:R-:W-:-:S04]  /*4e40*/  FFMA.FTZ R0, R18, c[0x0][0x2d0], -R4 ;  /* 0x0000b40012007a23 */ /* 0x002fc80000010804 */
[----:B------:R1:W2:Y:S03]  /*4e50*/  MUFU.EX2 R97, R0 ;  /* 0x0000000000617308 */ /* 0x0002a60000000800 */
[C---:B------:R-:W-:Y:S08]  /*4e60*/  HMMA.16816.F32.BF16 R32, R8.reuse, R60, RZ ;  /* 0x0000003c0820723c */ /* 0x040ff000000418ff */
[----:B------:R-:W-:Y:S01]  /*4e70*/  HMMA.16816.F32.BF16 R28, R8, R84, RZ ;  /* 0x00000054081c723c */ /* 0x000fe200000418ff */
[----:B-1----:R-:W-:-:S07]  /*4e80*/  FFMA.FTZ R0, R19, c[0x0][0x2d0], -R4 ;  /* 0x0000b40013007a23 */ /* 0x002fce0000010804 */
[C---:B------:R-:W-:Y:S01]  /*4e90*/  HMMA.16816.F32.BF16 R24, R8.reuse, R50, RZ ;  /* 0x000000320818723c */ /* 0x040fe200000418ff */
[----:B------:R1:W-:Y:S07]  /*4ea0*/  MUFU.EX2 R220, R0 ;  /* 0x0000000000dc7308 */ /* 0x0003ee0000000800 */
[----:B------:R-:W-:Y:S01]  /*4eb0*/  HMMA.16816.F32.BF16 R12, R8, R86, RZ ;  /* 0x00000056080c723c */ /* 0x000fe200000418ff */
[----:B-1----:R-:W-:-:S04]  /*4ec0*/  FFMA.FTZ R0, R21, c[0x0][0x2d0], -R4 ;  /* 0x0000b40015007a23 */ /* 0x002fc80000010804 */
[----:B------:R1:W-:Y:S02]  /*4ed0*/  MUFU.EX2 R219, R0 ;  /* 0x0000000000db7308 */ /* 0x0003e40000000800 */
[--C-:B-1----:R-:W-:Y:S02]  /*4ee0*/  FFMA.FTZ R0, R17, c[0x0][0x2d0], -R3.reuse ;  /* 0x0000b40011007a23 */ /* 0x102fe40000010803 */
[----:B------:R-:W-:Y:S04]  /*4ef0*/  HMMA.16816.F32.BF16 R16, R8, R62, RZ ;  /* 0x0000003e0810723c */ /* 0x000fe800000418ff */
[----:B------:R1:W-:Y:S02]  /*4f00*/  MUFU.EX2 R242, R0 ;  /* 0x0000000000f27308 */ /* 0x0003e40000000800 */
[----:B-1----:R-:W-:-:S06]  /*4f10*/  FFMA.FTZ R0, R20, c[0x0][0x2d0], -R3 ;  /* 0x0000b40014007a23 */ /* 0x002fcc0000010803 */
[----:B------:R1:W3:Y:S02]  /*4f20*/  MUFU.EX2 R96, R0 ;  /* 0x0000000000607308 */ /* 0x0002e40000000800 */
[----:B-1----:R-:W-:Y:S02]  /*4f30*/  FFMA.FTZ R0, R22, c[0x0][0x2d0], -R3 ;  /* 0x0000b40016007a23 */ /* 0x002fe40000010803 */
[----:B------:R-:W-:Y:S04]  /*4f40*/  HMMA.16816.F32.BF16 R20, R8, R54, RZ ;  /* 0x000000360814723c */ /* 0x000fe800000418ff */
[----:B------:R1:W-:Y:S03]  /*4f50*/  MUFU.EX2 R221, R0 ;  /* 0x0000000000dd7308 */ /* 0x0003e60000000800 */
[----:B--2---:R-:W-:-:S02]  /*4f60*/  F2FP.BF16.PACK_AB R8, R97, R245 ;  /* 0x000000f56108723e */ /* 0x004fc400000010ff */
[----:B---3--:R-:W-:Y:S02]  /*4f70*/  F2FP.BF16.PACK_AB R9, R96, R242 ;  /* 0x000000f26009723e */ /* 0x008fe400000010ff */
[----:B------:R-:W-:Y:S01]  /*4f80*/  F2FP.BF16.PACK_AB R10, R219, R220 ;  /* 0x000000dcdb0a723e */ /* 0x000fe200000010ff */
[----:B-1----:R-:W-:-:S04]  /*4f90*/  FFMA.FTZ R0, R44, c[0x0][0x2d0], -R3 ;  /* 0x0000b4002c007a23 */ /* 0x002fc80000010803 */
[----:B------:R1:W2:Y:S02]  /*4fa0*/  MUFU.EX2 R218, R0 ;  /* 0x0000000000da7308 */ /* 0x0002a40000000800 */
[----:B-1----:R-:W1:Y:S01]  /*4fb0*/  SHFL.IDX PT, R0, R5, 0x1, 0x1c1f ;  /* 0x003c1f0005007f89 */ /* 0x002e6200000e0000 */
[----:B--2---:R-:W-:-:S07]  /*4fc0*/  F2FP.BF16.PACK_AB R11, R218, R221 ;  /* 0x000000ddda0b723e */ /* 0x004fce00000010ff */
[C---:B------:R-:W-:Y:S08]  /*4fd0*/  HMMA.16816.F32.BF16 R132, R8.reuse, R56, R40 ;  /* 0x000000380884723c */ /* 0x040ff00000041828 */
[----:B------:R-:W-:Y:S01]  /*4fe0*/  HMMA.16816.F32.BF16 R164, R8, R76, R36 ;  /* 0x0000004c08a4723c */ /* 0x000fe20000041824 */
[----:B-1----:R-:W-:-:S07]  /*4ff0*/  IMAD.IADD R0, R6, 0x1, R0 ;  /* 0x0000000106007824 */ /* 0x002fce00078e0200 */
[----:B------:R-:W-:Y:S01]  /*5000*/  HMMA.16816.F32.BF16 R180, R8, R80, R32 ;  /* 0x0000005008b4723c */ /* 0x000fe20000041820 */
[----:B------:R-:W-:Y:S02]  /*5010*/  IMNMX R0, R7, R0, PT ;  /* 0x0000000007007217 */ /* 0x000fe40003800200 */
[----:B------:R-:W-:-:S04]  /*5020*/  FSEL R7, R214, -INF , P1 ;  /* 0xff800000d6077808 */ /* 0x000fc80000800000 */
[----:B------:R-:W-:Y:S01]  /*5030*/  IMAD.MOV.U32 R32, RZ, RZ, R116 ;  /* 0x000000ffff207224 */ /* 0x000fe200078e0074 */
[C---:B------:R-:W-:Y:S01]  /*5040*/  HMMA.16816.F32.BF16 R176, R8.reuse, R88, R28 ;  /* 0x0000005808b0723c */ /* 0x040fe2000004181c */
[----:B------:R-:W-:Y:S01]  /*5050*/  ISETP.GT.AND P1, PT, R2, 0x11, PT ;  /* 0x000000110200780c */ /* 0x000fe20003f24270 */
[----:B------:R-:W-:Y:S02]  /*5060*/  IMAD.MOV.U32 R34, RZ, RZ, R219 ;  /* 0x000000ffff227224 */ /* 0x000fe400078e00db */
[----:B------:R-:W-:Y:S02]  /*5070*/  IMAD.MOV.U32 R33, RZ, RZ, R218 ;  /* 0x000000ffff217224 */ /* 0x000fe400078e00da */
[----:B------:R-:W-:Y:S02]  /*5080*/  IMAD.MOV.U32 R35, RZ, RZ, R243 ;  /* 0x000000ffff237224 */ /* 0x000fe400078e00f3 */
[----:B------:R-:W-:Y:S01]  /*5090*/  HMMA.16816.F32.BF16 R108, R8, R58, R24 ;  /* 0x0000003a086c723c */ /* 0x000fe20000041818 */
[----:B------:R-:W-:-:S02]  /*50a0*/  IMAD.MOV.U32 R31, RZ, RZ, R217 ;  /* 0x000000ffff1f7224 */ /* 0x000fc400078e00d9 */
[----:B------:R-:W-:Y:S02]  /*50b0*/  IMAD.MOV.U32 R30, RZ, RZ, R47 ;  /* 0x000000ffff1e7224 */ /* 0x000fe400078e002f */
[----:B------:R-:W-:-:S03]  /*50c0*/  IMAD.MOV.U32 R214, RZ, RZ, R32 ;  /* 0x000000ffffd67224 */ /* 0x000fc600078e0020 */
[C---:B------:R-:W-:Y:S08]  /*50d0*/  HMMA.16816.F32.BF16 R172, R8.reuse, R78, R20 ;  /* 0x0000004e08ac723c */ /* 0x040ff00000041814 */
[C---:B------:R-:W-:Y:S07]  /*50e0*/  HMMA.16816.F32.BF16 R168, R8.reuse, R82, R16 ;  /* 0x0000005208a8723c */ /* 0x040fee0000041810 */
[----:B------:R-:W-:Y:S01]  /*50f0*/  FSEL R17, R209, -INF , P3 ;  /* 0xff800000d1117808 */ /* 0x000fe20001800000 */
[----:B------:R-:W-:Y:S01]  /*5100*/  HMMA.16816.F32.BF16 R140, R8, R90, R12 ;  /* 0x0000005a088c723c */ /* 0x000fe2000004180c */
[----:B------:R-:W-:-:S02]  /*5110*/  FSEL R18, R206, -INF , P2 ;  /* 0xff800000ce127808 */ /* 0x000fc40001000000 */
[----:B------:R-:W-:Y:S01]  /*5120*/  FSEL R19, R205, -INF , P1 ;  /* 0xff800000cd137808 */ /* 0x000fe20000800000 */
[----:B------:R-:W-:Y:S01]  /*5130*/  IMAD.MOV.U32 R205, RZ, RZ, R97 ;  /* 0x000000ffffcd7224 */ /* 0x000fe200078e0061 */
[----:B------:R-:W-:Y:S02]  /*5140*/  ISETP.GT.AND P3, PT, R2, 0x20, PT ;  /* 0x000000200200780c */ /* 0x000fe40003f64270 */
[----:B------:R-:W-:Y:S01]  /*5150*/  FSEL R11, R213, -INF , P0 ;  /* 0xff800000d50b7808 */ /* 0x000fe20000000000 */
[----:B------:R-:W-:Y:S01]  /*5160*/  IMAD.MOV.U32 R213, RZ, RZ, R33 ;  /* 0x000000ffffd57224 */ /* 0x000fe200078e0021 */
[----:B------:R-:W-:Y:S01]  /*5170*/  FSEL R15, R210, -INF , P5 ;  /* 0xff800000d20f7808 */ /* 0x000fe20002800000 */
[----:B------:R-:W-:Y:S01]  /*5180*/  IMAD.MOV.U32 R210, RZ, RZ, R34 ;  /* 0x000000ffffd27224 */ /* 0x000fe200078e0022 */
[----:B------:R-:W-:Y:S02]  /*5190*/  FMNMX.FTZ R5, R7, R11, !PT ;  /* 0x0000000b07057209 */ /* 0x000fe40007810000 */
[----:B------:R-:W-:-:S02]  /*51a0*/  ISETP.GT.AND P0, PT, R2, 0x18, PT ;  /* 0x000000180200780c */ /* 0x000fc40003f04270 */
[----:B------:R-:W-:Y:S02]  /*51b0*/  FMNMX.FTZ R5, R15, R5, !PT ;  /* 0x000000050f057209 */ /* 0x000fe40007810000 */
[----:B------:R-:W-:Y:S02]  /*51c0*/  ISETP.GT.AND P5, PT, R2, 0x19, PT ;  /* 0x000000190200780c */ /* 0x000fe40003fa4270 */
[----:B------:R-:W-:Y:S02]  /*51d0*/  FMNMX.FTZ R5, R17, R5, !PT ;  /* 0x0000000511057209 */ /* 0x000fe40007810000 */
[----:B------:R-:W-:Y:S01]  /*51e0*/  FSEL R21, R202, -INF , P0 ;  /* 0xff800000ca157808 */ /* 0x000fe20000000000 */
[----:B------:R-:W-:Y:S01]  /*51f0*/  IMAD.MOV.U32 R202, RZ, RZ, R96 ;  /* 0x000000ffffca7224 */ /* 0x000fe200078e0060 */
[----:B------:R-:W-:Y:S01]  /*5200*/  FSEL R22, R201, -INF , P5 ;  /* 0xff800000c9167808 */ /* 0x000fe20002800000 */
[----:B------:R-:W-:Y:S01]  /*5210*/  IMAD.MOV.U32 R201, RZ, RZ, R93 ;  /* 0x000000ffffc97224 */ /* 0x000fe200078e005d */
[----:B------:R-:W-:-:S02]  /*5220*/  ISETP.GT.AND P2, PT, R2, 0x21, PT ;  /* 0x000000210200780c */ /* 0x000fc40003f44270 */
[C---:B------:R-:W-:Y:S02]  /*5230*/  ISETP.GT.AND P1, PT, R2.reuse, 0x28, PT ;  /* 0x000000280200780c */ /* 0x040fe40003f24270 */
[C---:B------:R-:W-:Y:S02]  /*5240*/  ISETP.GT.AND P0, PT, R2.reuse, 0x29, PT ;  /* 0x000000290200780c */ /* 0x040fe40003f04270 */
[----:B------:R-:W-:Y:S02]  /*5250*/  ISETP.GT.AND P5, PT, R2, 0x30, PT ;  /* 0x000000300200780c */ /* 0x000fe40003fa4270 */
[----:B------:R-:W-:Y:S02]  /*5260*/  FMNMX.FTZ R5, R18, R5, !PT ;  /* 0x0000000512057209 */ /* 0x000fe40007810000 */
[----:B------:R-:W-:Y:S01]  /*5270*/  FSEL R40, R198, -INF , P3 ;  /* 0xff800000c6287808 */ /* 0x000fe20001800000 */
[----:B------:R-:W-:Y:S01]  /*5280*/  IMAD.MOV.U32 R198, RZ, RZ, R242 ;  /* 0x000000ffffc67224 */ /* 0x000fe200078e00f2 */
[----:B------:R-:W-:Y:S01]  /*5290*/  FSEL R41, R197, -INF , P2 ;  /* 0xff800000c5297808 */ /* 0x000fe20001000000 */
[----:B------:R-:W-:Y:S01]  /*52a0*/  IMAD.MOV.U32 R197, RZ, RZ, R245 ;  /* 0x000000ffffc57224 */ /* 0x000fe200078e00f5 */
[----:B------:R-:W-:-:S02]  /*52b0*/  FSEL R42, R194, -INF , P1 ;  /* 0xff800000c22a7808 */ /* 0x000fc40000800000 */
[----:B------:R-:W-:Y:S02]  /*52c0*/  FSEL R43, R192, -INF , P0 ;  /* 0xff800000c02b7808 */ /* 0x000fe40000000000 */
[----:B------:R-:W-:Y:S02]  /*52d0*/  FSEL R112, R159, -INF , P5 ;  /* 0xff8000009f707808 */ /* 0x000fe40002800000 */
[----:B------:R-:W-:Y:S02]  /*52e0*/  FMNMX.FTZ R5, R19, R5, !PT ;  /* 0x0000000513057209 */ /* 0x000fe40007810000 */
[C---:B------:R-:W-:Y:S02]  /*52f0*/  ISETP.GT.AND P3, PT, R2.reuse, 0x31, PT ;  /* 0x000000310200780c */ /* 0x040fe40003f64270 */
[C---:B------:R-:W-:Y:S02]  /*5300*/  ISETP.GT.AND P2, PT, R2.reuse, 0x38, PT ;  /* 0x000000380200780c */ /* 0x040fe40003f44270 */
[----:B------:R-:W-:-:S02]  /*5310*/  ISETP.GT.AND P1, PT, R2, 0x39, PT ;  /* 0x000000390200780c */ /* 0x000fc40003f24270 */
[C---:B------:R-:W-:Y:S02]  /*5320*/  ISETP.GT.AND P0, PT, R2.reuse, 0x40, PT ;  /* 0x000000400200780c */ /* 0x040fe40003f04270 */
[----:B------:R-:W-:Y:S02]  /*5330*/  ISETP.GT.AND P5, PT, R2, 0x41, PT ;  /* 0x000000410200780c */ /* 0x000fe40003fa4270 */
[----:B------:R-:W-:Y:S02]  /*5340*/  FMNMX.FTZ R5, R21, R5, !PT ;  /* 0x0000000515057209 */ /* 0x000fe40007810000 */
[----:B------:R-:W-:Y:S02]  /*5350*/  FSEL R113, R158, -INF , P3 ;  /* 0xff8000009e717808 */ /* 0x000fe40001800000 */
[----:B------:R-:W-:Y:S02]  /*5360*/  FSEL R115, R153, -INF , P2 ;  /* 0xff80000099737808 */ /* 0x000fe40001000000 */
[----:B------:R-:W-:-:S02]  /*5370*/  FSEL R114, R152, -INF , P1 ;  /* 0xff80000098727808 */ /* 0x000fc40000800000 */
[----:B------:R-:W-:Y:S02]  /*5380*/  FSEL R118, R99, -INF , P0 ;  /* 0xff80000063767808 */ /* 0x000fe40000000000 */
[----:B------:R-:W-:Y:S02]  /*5390*/  FSEL R123, R98, -INF , P5 ;  /* 0xff800000627b7808 */ /* 0x000fe40002800000 */
[C---:B------:R-:W-:Y:S02]  /*53a0*/  ISETP.GT.AND P3, PT, R2.reuse, 0x48, PT ;  /* 0x000000480200780c */ /* 0x040fe40003f64270 */
[C---:B------:R-:W-:Y:S02]  /*53b0*/  ISETP.GT.AND P2, PT, R2.reuse, 0x49, PT ;  /* 0x000000490200780c */ /* 0x040fe40003f44270 */
[C---:B------:R-:W-:Y:S02]  /*53c0*/  ISETP.GT.AND P1, PT, R2.reuse, 0x50, PT ;  /* 0x000000500200780c */ /* 0x040fe40003f24270 */
[----:B------:R-:W-:-:S02]  /*53d0*/  ISETP.GT.AND P0, PT, R2, 0x51, PT ;  /* 0x000000510200780c */ /* 0x000fc40003f04270 */
[----:B------:R-:W-:Y:S02]  /*53e0*/  ISETP.GT.AND P5, PT, R2, 0x58, PT ;  /* 0x000000580200780c */ /* 0x000fe40003fa4270 */
[----:B------:R-:W-:Y:S02]  /*53f0*/  FMNMX.FTZ R5, R22, R5, !PT ;  /* 0x0000000516057209 */ /* 0x000fe40007810000 */
        /* <DEDUP_REMOVED lines=10> */
[----:B------:R-:W-:Y:S02]  /*54a0*/  FMNMX.FTZ R2, R40, R5, !PT ;  /* 0x0000000528027209 */ /* 0x000fe40007810000 */
[----:B------:R-:W-:Y:S02]  /*54b0*/  FSEL R125, R125, -INF , P3 ;  /* 0xff8000007d7d7808 */ /* 0x000fe40001800000 */
[----:B------:R-:W-:Y:S02]  /*54c0*/  FSEL R124, R65, -INF , P2 ;  /* 0xff800000417c7808 */ /* 0x000fe40001000000 */
[C---:B------:R-:W-:Y:S02]  /*54d0*/  ISETP.GT.AND P3, PT, R0.reuse, RZ, PT ;  /* 0x000000ff0000720c */ /* 0x040fe40003f64270 */
[----:B------:R-:W-:Y:S02]  /*54e0*/  ISETP.GT.AND P2, PT, R0, 0x1, PT ;  /* 0x000000010000780c */ /* 0x000fe40003f44270 */
[----:B------:R-:W-:-:S02]  /*54f0*/  FMNMX.FTZ R2, R41, R2, !PT ;  /* 0x0000000229027209 */ /* 0x000fc40007810000 */
[----:B------:R-:W-:Y:S02]  /*5500*/  FSEL R120, R64, -INF , P1 ;  /* 0xff80000040787808 */ /* 0x000fe40000800000 */
[----:B------:R-:W-:Y:S02]  /*5510*/  ISETP.GT.AND P1, PT, R0, 0x8, PT ;  /* 0x000000080000780c */ /* 0x000fe40003f24270 */
[----:B------:R-:W-:Y:S02]  /*5520*/  FMNMX.FTZ R2, R42, R2, !PT ;  /* 0x000000022a027209 */ /* 0x000fe40007810000 */
[----:B------:R-:W-:Y:S02]  /*5530*/  FSEL R10, R216, -INF , P3 ;  /* 0xff800000d80a7808 */ /* 0x000fe40001800000 */
[----:B------:R-:W-:Y:S01]  /*5540*/  FSEL R14, R215, -INF , P2 ;  /* 0xff800000d70e7808 */ /* 0x000fe20001000000 */
[----:B------:R-:W-:Y:S01]  /*5550*/  IMAD.MOV.U32 R215, RZ, RZ, R251 ;  /* 0x000000ffffd77224 */ /* 0x000fe200078e00fb */
[----:B------:R-:W-:-:S02]  /*5560*/  FSEL R117, R45, -INF , P0 ;  /* 0xff8000002d757808 */ /* 0x000fc40000000000 */
[----:B------:R-:W-:Y:S02]  /*5570*/  ISETP.GT.AND P0, PT, R0, 0x9, PT ;  /* 0x000000090000780c */ /* 0x000fe40003f04270 */
[----:B------:R-:W-:Y:S02]  /*5580*/  FMNMX.FTZ R2, R43, R2, !PT ;  /* 0x000000022b027209 */ /* 0x000fe40007810000 */
[----:B------:R-:W-:Y:S01]  /*5590*/  FSEL R13, R212, -INF , P1 ;  /* 0xff800000d40d7808 */ /* 0x000fe20000800000 */
[----:B------:R-:W-:Y:S01]  /*55a0*/  IMAD.MOV.U32 R212, RZ, RZ, R249 ;  /* 0x000000ffffd47224 */ /* 0x000fe200078e00f9 */
[----:B------:R-:W-:Y:S02]  /*55b0*/  FMNMX.FTZ R5, R10, R14, !PT ;  /* 0x0000000e0a057209 */ /* 0x000fe40007810000 */
[----:B------:R-:W-:Y:S02]  /*55c0*/  ISETP.GT.AND P2, PT, R0, 0x10, PT ;  /* 0x000000100000780c */ /* 0x000fe40003f44270 */
[----:B------:R-:W-:-:S02]  /*55d0*/  FMNMX.FTZ R2, R112, R2, !PT ;  /* 0x0000000270027209 */ /* 0x000fc40007810000 */
[----:B------:R-:W-:Y:S01]  /*55e0*/  FSEL R12, R211, -INF , P0 ;  /* 0xff800000d30c7808 */ /* 0x000fe20000000000 */
[----:B------:R-:W-:Y:S01]  /*55f0*/  IMAD.MOV.U32 R211, RZ, RZ, R248 ;  /* 0x000000ffffd37224 */ /* 0x000fe200078e00f8 */
[----:B------:R-:W-:Y:S02]  /*5600*/  FMNMX.FTZ R5, R13, R5, !PT ;  /* 0x000000050d057209 */ /* 0x000fe40007810000 */
[----:B------:R-:W-:Y:S02]  /*5610*/  ISETP.GT.AND P1, PT, R0, 0x11, PT ;  /* 0x000000110000780c */ /* 0x000fe40003f24270 */
[----:B------:R-:W-:Y:S02]  /*5620*/  FMNMX.FTZ R2, R113, R2, !PT ;  /* 0x0000000271027209 */ /* 0x000fe40007810000 */
[----:B------:R-:W-:Y:S01]  /*5630*/  FSEL R9, R208, -INF , P2 ;  /* 0xff800000d0097808 */ /* 0x000fe20001000000 */
[----:B------:R-:W-:Y:S01]  /*5640*/  IMAD.MOV.U32 R208, RZ, RZ, R223 ;  /* 0x000000ffffd07224 */ /* 0x000fe200078e00df */
[----:B------:R-:W-:-:S02]  /*5650*/  FMNMX.FTZ R5, R12, R5, !PT ;  /* 0x000000050c057209 */ /* 0x000fc40007810000 */
[C---:B------:R-:W-:Y:S02]  /*5660*/  ISETP.GT.AND P0, PT, R0.reuse, 0x18, PT ;  /* 0x000000180000780c */ /* 0x040fe40003f04270 */
        /* <DEDUP_REMOVED lines=14> */
[----:B------:R-:W-:Y:S02]  /*5750*/  ISETP.GT.AND P0, PT, R0, 0x21, PT ;  /* 0x000000210000780c */ /* 0x000fe40003f04270 */
[----:B------:R-:W-:Y:S02]  /*5760*/  FMNMX.FTZ R2, R123, R2, !PT ;  /* 0x000000027b027209 */ /* 0x000fe40007810000 */
[----:B------:R-:W-:Y:S01]  /*5770*/  FSEL R39, R200, -INF , P1 ;  /* 0xff800000c8277808 */ /* 0x000fe20000800000 */
[----:B------:R-:W-:Y:S01]  /*5780*/  IMAD.MOV.U32 R200, RZ, RZ, R244 ;  /* 0x000000ffffc87224 */ /* 0x000fe200078e00f4 */
[----:B------:R-:W-:Y:S02]  /*5790*/  FMNMX.FTZ R5, R20, R5, !PT ;  /* 0x0000000514057209 */ /* 0x000fe40007810000 */
[----:B------:R-:W-:Y:S02]  /*57a0*/  ISETP.GT.AND P2, PT, R0, 0x28, PT ;  /* 0x000000280000780c */ /* 0x000fe40003f44270 */
[----:B------:R-:W-:-:S02]  /*57b0*/  FMNMX.FTZ R2, R122, R2, !PT ;  /* 0x000000027a027209 */ /* 0x000fc40007810000 */
[----:B------:R-:W-:Y:S02]  /*57c0*/  FSEL R38, R199, -INF , P0 ;  /* 0xff800000c7267808 */ /* 0x000fe40000000000 */
[----:B------:R-:W-:Y:S02]  /*57d0*/  FMNMX.FTZ R5, R39, R5, !PT ;  /* 0x0000000527057209 */ /* 0x000fe40007810000 */
[----:B------:R-:W-:Y:S02]  /*57e0*/  ISETP.GT.AND P1, PT, R0, 0x29, PT ;  /* 0x000000290000780c */ /* 0x000fe40003f24270 */
[----:B------:R-:W-:Y:S02]  /*57f0*/  FMNMX.FTZ R2, R121, R2, !PT ;  /* 0x0000000279027209 */ /* 0x000fe40007810000 */
[----:B------:R-:W-:Y:S02]  /*5800*/  FSEL R37, R196, -INF , P2 ;  /* 0xff800000c4257808 */ /* 0x000fe40001000000 */
        /* <DEDUP_REMOVED lines=17> */
[----:B------:R-:W-:Y:S02]  /*5920*/  FSEL R69, R163, -INF , P1 ;  /* 0xff800000a3457808 */ /* 0x000fe40000800000 */
        /* <DEDUP_REMOVED lines=9> */
[----:B------:R-:W-:Y:S02]  /*59c0*/  FSEL R116, R46, -INF , P5 ;  /* 0xff8000002e747808 */ /* 0x000fe40002800000 */
[----:B------:R-:W-:Y:S02]  /*59d0*/  FMNMX.FTZ R2, R117, R2, !PT ;  /* 0x0000000275027209 */ /* 0x000fe40007810000 */
[----:B------:R-:W-:Y:S02]  /*59e0*/  ISETP.GT.AND P0, PT, R0, 0x48, PT ;  /* 0x000000480000780c */ /* 0x000fe40003f04270 */
[----:B------:R-:W-:Y:S02]  /*59f0*/  FSEL R155, R155, -INF , P1 ;  /* 0xff8000009b9b7808 */ /* 0x000fe40000800000 */
[----:B------:R-:W-:Y:S02]  /*5a00*/  FMNMX.FTZ R5, R156, R5, !PT ;  /* 0x000000059c057209 */ /* 0x000fe40007810000 */
[----:B------:R-:W-:-:S02]  /*5a10*/  FMNMX.FTZ R2, R116, R2, !PT ;  /* 0x0000000274027209 */ /* 0x000fc40007810000 */
[----:B------:R-:W-:Y:S02]  /*5a20*/  ISETP.GT.AND P1, PT, R0, 0x49, PT ;  /* 0x000000490000780c */ /* 0x000fe40003f24270 */
[----:B------:R-:W-:Y:S01]  /*5a30*/  FSEL R150, R150, -INF , P0 ;  /* 0xff80000096967808 */ /* 0x000fe20000000000 */
[----:B------:R-:W1:Y:S01]  /*5a40*/  SHFL.BFLY PT, R6, R2, 0x2, 0x1f ;  /* 0x0c401f0002067f89 */ /* 0x000e6200000e0000 */
[----:B------:R-:W-:Y:S02]  /*5a50*/  FMNMX.FTZ R5, R155, R5, !PT ;  /* 0x000000059b057209 */ /* 0x000fe40007810000 */
[----:B------:R-:W-:Y:S02]  /*5a60*/  ISETP.GT.AND P0, PT, R0, 0x50, PT ;  /* 0x000000500000780c */ /* 0x000fe40003f04270 */
[----:B------:R-:W-:Y:S02]  /*5a70*/  FSEL R149, R149, -INF , P1 ;  /* 0xff80000095957808 */ /* 0x000fe40000800000 */
[----:B------:R-:W-:-:S02]  /*5a80*/  FMNMX.FTZ R5, R150, R5, !PT ;  /* 0x0000000596057209 */ /* 0x000fc40007810000 */
[----:B------:R-:W-:Y:S02]  /*5a90*/  ISETP.GT.AND P1, PT, R0, 0x51, PT ;  /* 0x000000510000780c */ /* 0x000fe40003f24270 */
[----:B------:R-:W-:Y:S02]  /*5aa0*/  FSEL R148, R148, -INF , P0 ;  /* 0xff80000094947808 */ /* 0x000fe40000000000 */
        /* <DEDUP_REMOVED lines=16> */
[----:B-1----:R-:W-:Y:S02]  /*5bb0*/  FMNMX.FTZ R2, R2, R6, !PT ;  /* 0x0000000602027209 */ /* 0x002fe40007810000 */
[----:B------:R-:W-:Y:S02]  /*5bc0*/  ISETP.GT.AND P1, PT, R0, 0x69, PT ;  /* 0x000000690000780c */ /* 0x000fe40003f24270 */
[----:B------:R-:W-:Y:S01]  /*5bd0*/  FSEL R146, R146, -INF , P0 ;  /* 0xff80000092927808 */ /* 0x000fe20000000000 */
[----:B------:R-:W1:Y:S01]  /*5be0*/  SHFL.BFLY PT, R6, R2, 0x1, 0x1f ;  /* 0x0c201f0002067f89 */ /* 0x000e6200000e0000 */
[----:B------:R-:W-:Y:S02]  /*5bf0*/  FMNMX.FTZ R0, R147, R5, !PT ;  /* 0x0000000593007209 */ /* 0x000fe40007810000 */
[----:B------:R-:W-:Y:S02]  /*5c00*/  FSEL R145, R145, -INF , P1 ;  /* 0xff80000091917808 */ /* 0x000fe40000800000 */
[----:B------:R-:W-:-:S04]  /*5c10*/  FMNMX.FTZ R0, R146, R0, !PT ;  /* 0x0000000092007209 */ /* 0x000fc80007810000 */
[----:B------:R-:W-:-:S05]  /*5c20*/  FMNMX.FTZ R0, R145, R0, !PT ;  /* 0x0000000091007209 */ /* 0x000fca0007810000 */
[----:B------:R-:W2:Y:S01]  /*5c30*/  SHFL.BFLY PT, R5, R0, 0x2, 0x1f ;  /* 0x0c401f0000057f89 */ /* 0x000ea200000e0000 */
[----:B-1----:R-:W-:-:S04]  /*5c40*/  FMNMX.FTZ R74, R2, R6, !PT ;  /* 0x00000006024a7209 */ /* 0x002fc80007810000 */
[C---:B------:R-:W-:Y:S01]  /*5c50*/  FSETP.NEU.FTZ.AND P0, PT, R74.reuse, -INF , PT ;  /* 0xff8000004a00780b */ /* 0x040fe20003f1d000 */
[----:B------:R-:W-:-:S05]  /*5c60*/  FMUL.FTZ R2, R74, c[0x0][0x2d0] ;  /* 0x0000b4004a027a20 */ /* 0x000fca0000410000 */
[----:B------:R-:W-:Y:S02]  /*5c70*/  FSEL R2, R2, RZ, P0 ;  /* 0x000000ff02027208 */ /* 0x000fe40000000000 */
[----:B--2---:R-:W-:-:S03]  /*5c80*/  FMNMX.FTZ R0, R0, R5, !PT ;  /* 0x0000000500007209 */ /* 0x004fc60007810000 */
[--C-:B------:R-:W-:Y:S02]  /*5c90*/  FFMA.FTZ R5, R7, c[0x0][0x2d0], -R2.reuse ;  /* 0x0000b40007057a23 */ /* 0x100fe40000010802 */
[----:B------:R-:W-:Y:S01]  /*5ca0*/  IMAD.MOV.U32 R7, RZ, RZ, R35 ;  /* 0x000000ffff077224 */ /* 0x000fe200078e0023 */
[----:B------:R-:W1:Y:S01]  /*5cb0*/  SHFL.BFLY PT, R6, R0, 0x1, 0x1f ;  /* 0x0c201f0000067f89 */ /* 0x000e6200000e0000 */
[----:B------:R2:W-:Y:S02]  /*5cc0*/  MUFU.EX2 R158, R5 ;  /* 0x00000005009e7308 */ /* 0x0005e40000000800 */
[----:B--2---:R-:W-:-:S06]  /*5cd0*/  FFMA.FTZ R5, R11, c[0x0][0x2d0], -R2 ;  /* 0x0000b4000b057a23 */ /* 0x004fcc0000010802 */
[----:B------:R2:W-:Y:S01]  /*5ce0*/  MUFU.EX2 R157, R5 ;  /* 0x00000005009d7308 */ /* 0x0005e20000000800 */
[----:B-1----:R-:W-:Y:S01]  /*5cf0*/  FMNMX.FTZ R73, R0, R6, !PT ;  /* 0x0000000600497209 */ /* 0x002fe20007810000 */
[----:B------:R-:W-:-:S03]  /*5d00*/  IMAD.MOV.U32 R6, RZ, RZ, R31 ;  /* 0x000000ffff067224 */ /* 0x000fc600078e001f */
[C---:B------:R-:W-:Y:S01]  /*5d10*/  FSETP.NEU.FTZ.AND P0, PT, R73.reuse, -INF , PT ;  /* 0xff8000004900780b */ /* 0x040fe20003f1d000 */
[----:B------:R-:W-:-:S05]  /*5d20*/  FMUL.FTZ R0, R73, c[0x0][0x2d0] ;  /* 0x0000b40049007a20 */ /* 0x000fca0000410000 */
[----:B------:R-:W-:Y:S01]  /*5d30*/  FSEL R0, R0, RZ, P0 ;  /* 0x000000ff00007208 */ /* 0x000fe20000000000 */
[----:B--2---:R-:W-:-:S04]  /*5d40*/  FFMA.FTZ R5, R15, c[0x0][0x2d0], -R2 ;  /* 0x0000b4000f057a23 */ /* 0x004fc80000010802 */
[----:B------:R1:W-:Y:S02]  /*5d50*/  MUFU.EX2 R163, R5 ;  /* 0x0000000500a37308 */ /* 0x0003e40000000800 */
[----:B-1----:R-:W-:-:S06]  /*5d60*/  FFMA.FTZ R5, R17, c[0x0][0x2d0], -R2 ;  /* 0x0000b40011057a23 */ /* 0x002fcc0000010802 */
        /* <DEDUP_REMOVED lines=8> */
[----:B------:R1:W2:Y:S02]  /*5df0*/  MUFU.EX2 R29, R5 ;  /* 0x00000005001d7308 */ /* 0x0002a40000000800 */
[----:B-1----:R-:W-:Y:S01]  /*5e00*/  FFMA.FTZ R5, R10, c[0x0][0x2d0], -R0 ;  /* 0x0000b4000a057a23 */ /* 0x002fe20000010800 */
[----:B--2---:R-:W-:-:S05]  /*5e10*/  F2FP.BF16.PACK_AB R10, R29, R28 ;  /* 0x0000001c1d0a723e */ /* 0x004fca00000010ff */
[----:B------:R1:W-:Y:S02]  /*5e20*/  MUFU.EX2 R160, R5 ;  /* 0x0000000500a07308 */ /* 0x0003e40000000800 */
[----:B-1----:R-:W-:Y:S01]  /*5e30*/  FFMA.FTZ R5, R14, c[0x0][0x2d0], -R0 ;  /* 0x0000b4000e057a23 */ /* 0x002fe20000010800 */
[----:B------:R-:W-:-:S05]  /*5e40*/  F2FP.BF16.PACK_AB R14, R209, R163 ;  /* 0x000000a3d10e723e */ /* 0x000fca00000010ff */
        /* <DEDUP_REMOVED lines=10> */
[----:B------:R-:W-:Y:S01]  /*5ef0*/  HMMA.16816.F32.BF16 R24, R12, R48, RZ ;  /* 0x000000300c18723c */ /* 0x000fe200000418ff */
[----:B-1----:R-:W-:Y:S01]  /*5f00*/  FFMA.FTZ R5, R8, c[0x0][0x2d0], -R0 ;  /* 0x0000b40008057a23 */ /* 0x002fe20000010800 */
[----:B------:R-:W-:-:S04]  /*5f10*/  F2FP.BF16.PACK_AB R8, R218, R219 ;  /* 0x000000dbda08723e */ /* 0x000fc800000010ff */
[----:B------:R1:W2:Y:S02]  /*5f20*/  MUFU.EX2 R243, R5 ;  /* 0x0000000500f37308 */ /* 0x0002a40000000800 */
[--C-:B-1----:R-:W-:Y:S01]  /*5f30*/  FFMA.FTZ R5, R16, c[0x0][0x2d0], -R0.reuse ;  /* 0x0000b40010057a23 */ /* 0x102fe20000010800 */
[----:B--2---:R-:W-:Y:S01]  /*5f40*/  F2FP.BF16.PACK_AB R9, R243, R217 ;  /* 0x000000d9f309723e */ /* 0x004fe200000010ff */
[----:B------:R-:W-:Y:S04]  /*5f50*/  HMMA.16816.F32.BF16 R16, R12, R60, RZ ;  /* 0x0000003c0c10723c */ /* 0x000fe800000418ff */
[----:B------:R1:W-:Y:S02]  /*5f60*/  MUFU.EX2 R244, R5 ;  /* 0x0000000500f47308 */ /* 0x0003e40000000800 */
[----:B-1----:R-:W-:-:S02]  /*5f70*/  FFMA.FTZ R5, R20, c[0x0][0x2d0], -R0 ;  /* 0x0000b40014057a23 */ /* 0x002fc40000010800 */
[----:B------:R-:W-:Y:S04]  /*5f80*/  HMMA.16816.F32.BF16 R20, R12, R52, RZ ;  /* 0x000000340c14723c */ /* 0x000fe800000418ff */
[----:B------:R1:W2:Y:S02]  /*5f90*/  MUFU.EX2 R206, R5 ;  /* 0x0000000500ce7308 */ /* 0x0002a40000000800 */
[----:B-1----:R-:W-:Y:S01]  /*5fa0*/  FFMA.FTZ R5, R40, c[0x0][0x2d0], -R2 ;  /* 0x0000b40028057a23 */ /* 0x002fe20000010802 */
[----:B--2---:R-:W-:-:S05]  /*5fb0*/  F2FP.BF16.PACK_AB R11, R206, R244 ;  /* 0x000000f4ce0b723e */ /* 0x004fca00000010ff */
[----:B------:R1:W-:Y:S04]  /*5fc0*/  MUFU.EX2 R223, R5 ;  /* 0x0000000500df7308 */ /* 0x0003e80000000800 */
[----:B------:R-:W-:Y:S07]  /*5fd0*/  HMMA.16816.F32.BF16 R92, R8, R80, R16 ;  /* 0x00000050085c723c */ /* 0x000fee0000041810 */
[----:B------:R-:W-:Y:S01]  /*5fe0*/  IMAD.MOV.U32 R80, RZ, RZ, R221 ;  /* 0x000000ffff507224 */ /* 0x000fe200078e00dd */
[----:B------:R-:W-:Y:S01]  /*5ff0*/  HMMA.16816.F32.BF16 R16, R12, R84, RZ ;  /* 0x000000540c10723c */ /* 0x000fe200000418ff */
[----:B------:R-:W-:-:S02]  /*6000*/  IMAD.MOV.U32 R81, RZ, RZ, R28 ;  /* 0x000000ffff517224 */ /* 0x000fc400078e001c */
[----:B-1----:R-:W-:-:S04]  /*6010*/  FFMA.FTZ R5, R41, c[0x0][0x2d0], -R2 ;  /* 0x0000b40029057a23 */ /* 0x002fc80000010802 */
[----:B------:R-:W-:Y:S01]  /*6020*/  IMAD.MOV.U32 R85, RZ, RZ, R220 ;  /* 0x000000ffff557224 */ /* 0x000fe200078e00dc */
[----:B------:R1:W2:Y:S01]  /*6030*/  MUFU.EX2 R242, R5 ;  /* 0x0000000500f27308 */ /* 0x0002a20000000800 */
[C---:B------:R-:W-:Y:S07]  /*6040*/  HMMA.16816.F32.BF16 R64, R8.reuse, R76, R20 ;  /* 0x0000004c0840723c */ /* 0x040fee0000041814 */
[----:B------:R-:W-:Y:S01]  /*6050*/  IMAD.MOV.U32 R77, RZ, RZ, R29 ;  /* 0x000000ffff4d7224 */ /* 0x000fe200078e001d */
[----:B------:R-:W-:Y:S01]  /*6060*/  HMMA.16816.F32.BF16 R44, R8, R56, R24 ;  /* 0x00000038082c723c */ /* 0x000fe20000041818 */
[----:B------:R-:W-:-:S02]  /*6070*/  IMAD.MOV.U32 R76, RZ, RZ, R30 ;  /* 0x000000ffff4c7224 */ /* 0x000fc400078e001e */
[----:B-1----:R-:W-:-:S05]  /*6080*/  FFMA.FTZ R5, R42, c[0x0][0x2d0], -R2 ;  /* 0x0000b4002a057a23 */ /* 0x002fca0000010802 */
[----:B------:R-:W-:Y:S01]  /*6090*/  HMMA.16816.F32.BF16 R28, R12, R50, RZ ;  /* 0x000000320c1c723c */ /* 0x000fe200000418ff */
[----:B------:R1:W-:Y:S07]  /*60a0*/  MUFU.EX2 R193, R5 ;  /* 0x0000000500c17308 */ /* 0x0003ee0000000800 */
[----:B------:R-:W-:Y:S01]  /*60b0*/  HMMA.16816.F32.BF16 R96, R8, R88, R16 ;  /* 0x000000580860723c */ /* 0x000fe20000041810 */
[----:B------:R-:W3:Y:S07]  /*60c0*/  LDSM.16.MT88.4 R16, [R224+0x1000] ;  /* 0x00100000e010783b */ /* 0x000eee0000004200 */
[----:B------:R-:W-:Y:S01]  /*60d0*/  HMMA.16816.F32.BF16 R24, R12, R54, RZ ;  /* 0x000000360c18723c */ /* 0x000fe200000418ff */
[----:B-1----:R-:W-:-:S04]  /*60e0*/  FFMA.FTZ R5, R43, c[0x0][0x2d0], -R2 ;  /* 0x0000b4002b057a23 */ /* 0x002fc80000010802 */
[----:B------:R1:W4:Y:S03]  /*60f0*/  MUFU.EX2 R194, R5 ;  /* 0x0000000500c27308 */ /* 0x0003260000000800 */
[C---:B------:R-:W-:Y:S08]  /*6100*/  HMMA.16816.F32.BF16 R20, R12.reuse, R62, RZ ;  /* 0x0000003e0c14723c */ /* 0x040ff000000418ff */
[----:B------:R-:W-:Y:S01]  /*6110*/  HMMA.16816.F32.BF16 R12, R12, R86, RZ ;  /* 0x000000560c0c723c */ /* 0x000fe200000418ff */
[----:B-1----:R-:W-:-:S07]  /*6120*/  FFMA.FTZ R5, R39, c[0x0][0x2d0], -R0 ;  /* 0x0000b40027057a23 */ /* 0x002fce0000010800 */
[C---:B------:R-:W-:Y:S01]  /*6130*/  HMMA.16816.F32.BF16 R32, R8.reuse, R58, R28 ;  /* 0x0000003a0820723c */ /* 0x040fe2000004181c */
[----:B------:R1:W-:Y:S07]  /*6140*/  MUFU.EX2 R222, R5 ;  /* 0x0000000500de7308 */ /* 0x0003ee0000000800 */
[C---:B------:R-:W-:Y:S01]  /*6150*/  HMMA.16816.F32.BF16 R60, R8.reuse, R78, R24 ;  /* 0x0000004e083c723c */ /* 0x040fe20000041818 */
[----:B------:R-:W3:Y:S07]  /*6160*/  LDSM.16.MT88.4 R24, [R228+0x1000] ;  /* 0x00100000e418783b */ /* 0x000eee0000004200 */
[----:B------:R-:W-:Y:S01]  /*6170*/  HMMA.16816.F32.BF16 R56, R8, R82, R20 ;  /* 0x000000520838723c */ /* 0x000fe20000041814 */
[----:B------:R-:W3:Y:S01]  /*6180*/  LDSM.16.MT88.4 R20, [R225+0x1000] ;  /* 0x00100000e114783b */ /* 0x000ee20000004200 */
[----:B-1----:R-:W-:-:S04]  /*6190*/  FFMA.FTZ R5, R38, c[0x0][0x2d0], -R0 ;  /* 0x0000b40026057a23 */ /* 0x002fc80000010800 */
[----:B------:R1:W1:Y:S02]  /*61a0*/  MUFU.EX2 R192, R5 ;  /* 0x0000000500c07308 */ /* 0x0002640000000800 */
[----:B------:R-:W-:Y:S07]  /*61b0*/  HMMA.16816.F32.BF16 R28, R8, R90, R12 ;  /* 0x0000005a081c723c */ /* 0x000fee000004180c */
[----:B--2---:R-:W-:Y:S02]  /*61c0*/  F2FP.BF16.PACK_AB R12, R242, R223 ;  /* 0x000000dff20c723e */ /* 0x004fe400000010ff */
[----:B----4-:R-:W-:Y:S01]  /*61d0*/  F2FP.BF16.PACK_AB R14, R194, R193 ;  /* 0x000000c1c20e723e */ /* 0x010fe200000010ff */
[----:B-1----:R-:W-:Y:S01]  /*61e0*/  FFMA.FTZ R5, R37, c[0x0][0x2d0], -R0 ;  /* 0x0000b40025057a23 */ /* 0x002fe20000010800 */
[----:B------:R-:W-:-:S03]  /*61f0*/  F2FP.BF16.PACK_AB R13, R192, R222 ;  /* 0x000000dec00d723e */ /* 0x000fc600000010ff */
        /* <DEDUP_REMOVED lines=25> */
[----:B-1----:R-:W-:Y:S02]  /*6390*/  FFMA.FTZ R5, R100, c[0x0][0x2d0], -R3 ;  /* 0x0000b40064057a23 */ /* 0x002fe40000010803 */
[----:B------:R-:W-:Y:S04]  /*63a0*/  HMMA.16816.F32.BF16 R100, R12, R26, R60 ;  /* 0x0000001a0c64723c */ /* 0x000fe8000004183c */
[----:B------:R-:W1:Y:S02]  /*63b0*/  MUFU.EX2 R247, R5 ;  /* 0x0000000500f77308 */ /* 0x000e640000000800 */
[----:B-1----:R-:W-:Y:S01]  /*63c0*/  F2FP.BF16.PACK_AB R11, R247, R246 ;  /* 0x000000f6f70b723e */ /* 0x002fe200000010ff */
[----:B------:R-:W-:-:S06]  /*63d0*/  FFMA.FTZ R5, R112, c[0x0][0x2d0], -R2 ;  /* 0x0000b40070057a23 */ /* 0x000fcc0000010802 */
[C---:B------:R-:W-:Y:S08]  /*63e0*/  HMMA.16816.F32.BF16 R48, R8.reuse, R16, R132 ;  /* 0x000000100830723c */ /* 0x040ff00000041884 */
[C---:B------:R-:W-:Y:S01]  /*63f0*/  HMMA.16816.F32.BF16 R52, R8.reuse, R18, R108 ;  /* 0x000000120834723c */ /* 0x040fe2000004186c */
[----:B------:R-:W1:Y:S07]  /*6400*/  LDSM.16.MT88.4 R16, [R227+0x1000] ;  /* 0x00100000e310783b */ /* 0x000e6e0000004200 */
[C---:B------:R-:W-:Y:S07]  /*6410*/  HMMA.16816.F32.BF16 R88, R8.reuse, R22, R168 ;  /* 0x000000160858723c */ /* 0x040fee00000418a8 */
[----:B------:R-:W-:Y:S01]  /*6420*/  IMAD.MOV.U32 R170, RZ, RZ, R212 ;  /* 0x000000ffffaa7224 */ /* 0x000fe200078e00d4 */
[----:B------:R-:W-:Y:S01]  /*6430*/  HMMA.16816.F32.BF16 R32, R8, R24, R164 ;  /* 0x000000180820723c */ /* 0x000fe200000418a4 */
[----:B------:R2:W-:Y:S01]  /*6440*/  MUFU.EX2 R212, R5 ;  /* 0x0000000500d47308 */ /* 0x0005e20000000800 */
[----:B------:R-:W-:-:S02]  /*6450*/  IMAD.MOV.U32 R171, RZ, RZ, R215 ;  /* 0x000000ffffab7224 */ /* 0x000fc400078e00d7 */
[----:B------:R-:W-:Y:S02]  /*6460*/  IMAD.MOV.U32 R169, RZ, RZ, R207 ;  /* 0x000000ffffa97224 */ /* 0x000fe400078e00cf */
[----:B------:R-:W-:Y:S02]  /*6470*/  IMAD.MOV.U32 R168, RZ, RZ, R208 ;  /* 0x000000ffffa87224 */ /* 0x000fe400078e00d0 */
[----:B------:R-:W-:Y:S02]  /*6480*/  IMAD.MOV.U32 R167, RZ, RZ, R85 ;  /* 0x000000ffffa77224 */ /* 0x000fe400078e0055 */
[----:B------:R-:W-:Y:S01]  /*6490*/  HMMA.16816.F32.BF16 R84, R8, R20, R180 ;  /* 0x000000140854723c */ /* 0x000fe200000418b4 */
[----:B------:R-:W-:Y:S02]  /*64a0*/  IMAD.MOV.U32 R164, RZ, RZ, R202 ;  /* 0x000000ffffa47224 */ /* 0x000fe400078e00ca */
[----:B------:R-:W-:Y:S02]  /*64b0*/  IMAD.MOV.U32 R166, RZ, RZ, R80 ;  /* 0x000000ffffa67224 */ /* 0x000fe400078e0050 */
[----:B------:R-:W-:-:S02]  /*64c0*/  IMAD.MOV.U32 R165, RZ, RZ, R81 ;  /* 0x000000ffffa57224 */ /* 0x000fc400078e0051 */
[----:B--2---:R-:W-:Y:S01]  /*64d0*/  FFMA.FTZ R5, R113, c[0x0][0x2d0], -R2 ;  /* 0x0000b40071057a23 */ /* 0x004fe20000010802 */
[----:B------:R-:W-:Y:S01]  /*64e0*/  HMMA.16816.F32.BF16 R80, R12, R22, R56 ;  /* 0x000000160c50723c */ /* 0x000fe20000041838 */
[----:B------:R-:W-:Y:S01]  /*64f0*/  IMAD.MOV.U32 R181, RZ, RZ, R76 ;  /* 0x000000ffffb57224 */ /* 0x000fe200078e004c */
[----:B------:R-:W-:Y:S01]  /*6500*/  LDSM.16.MT88.4 R20, [R225+0x1800] ;  /* 0x00180000e114783b */ /* 0x000fe20000004200 */
[----:B------:R-:W-:Y:S02]  /*6510*/  IMAD.MOV.U32 R180, RZ, RZ, R77 ;  /* 0x000000ffffb47224 */ /* 0x000fe400078e004d */
[----:B------:R-:W-:Y:S02]  /*6520*/  IMAD.MOV.U32 R182, RZ, RZ, R199 ;  /* 0x000000ffffb67224 */ /* 0x000fe400078e00c7 */
[----:B------:R-:W-:Y:S01]  /*6530*/  IMAD.MOV.U32 R183, RZ, RZ, R193 ;  /* 0x000000ffffb77224 */ /* 0x000fe200078e00c1 */
[-C--:B-1----:R-:W-:Y:S07]  /*6540*/  HMMA.16816.F32.BF16 R108, R8, R16.reuse, R176 ;  /* 0x00000010086c723c */ /* 0x082fee00000418b0 */
[----:B------:R-:W-:Y:S01]  /*6550*/  IMAD.MOV.U32 R176, RZ, RZ, R213 ;  /* 0x000000ffffb07224 */ /* 0x000fe200078e00d5 */
[----:B------:R-:W-:Y:S01]  /*6560*/  HMMA.16816.F32.BF16 R64, R12, R16, R96 ;  /* 0x000000100c40723c */ /* 0x000fe20000041860 */
[----:B------:R1:W2:Y:S01]  /*6570*/  MUFU.EX2 R213, R5 ;  /* 0x0000000500d57308 */ /* 0x0002a20000000800 */
[----:B------:R-:W-:-:S02]  /*6580*/  IMAD.MOV.U32 R178, RZ, RZ, R203 ;  /* 0x000000ffffb27224 */ /* 0x000fc400078e00cb */
[----:B------:R-:W-:Y:S02]  /*6590*/  IMAD.MOV.U32 R177, RZ, RZ, R204 ;  /* 0x000000ffffb17224 */ /* 0x000fe400078e00cc */
[----:B------:R-:W-:Y:S02]  /*65a0*/  IMAD.MOV.U32 R179, RZ, RZ, R200 ;  /* 0x000000ffffb37224 */ /* 0x000fe400078e00c8 */
[----:B------:R-:W-:Y:S01]  /*65b0*/  IMAD.MOV.U32 R98, RZ, RZ, R214 ;  /* 0x000000ffff627224 */ /* 0x000fe200078e00d6 */
[----:B------:R-:W-:Y:S01]  /*65c0*/  HMMA.16816.F32.BF16 R76, R8, R26, R172 ;  /* 0x0000001a084c723c */ /* 0x000fe200000418ac */
[----:B------:R-:W-:Y:S01]  /*65d0*/  IMAD.MOV.U32 R99, RZ, RZ, R211 ;  /* 0x000000ffff637224 */ /* 0x000fe200078e00d3 */
[----:B------:R-:W-:Y:S01]  /*65e0*/  LDSM.16.MT88.4 R24, [R228+0x1800] ;  /* 0x00180000e418783b */ /* 0x000fe20000004200 */
[----:B------:R-:W-:Y:S02]  /*65f0*/  IMAD.MOV.U32 R97, RZ, RZ, R169 ;  /* 0x000000ffff617224 */ /* 0x000fe400078e00a9 */
[----:B------:R-:W-:-:S02]  /*6600*/  IMAD.MOV.U32 R169, RZ, RZ, R198 ;  /* 0x000000ffffa97224 */ /* 0x000fc400078e00c6 */
[----:B------:R-:W-:Y:S01]  /*6610*/  IMAD.MOV.U32 R175, RZ, RZ, R210 ;  /* 0x000000ffffaf7224 */ /* 0x000fe200078e00d2 */
[-C--:B------:R-:W-:Y:S01]  /*6620*/  HMMA.16816.F32.BF16 R104, R8, R18.reuse, R140 ;  /* 0x000000120868723c */ /* 0x080fe2000004188c */
[----:B-1----:R-:W-:Y:S02]  /*6630*/  FFMA.FTZ R5, R115, c[0x0][0x2d0], -R2 ;  /* 0x0000b40073057a23 */ /* 0x002fe40000010802 */
[----:B------:R-:W-:Y:S02]  /*6640*/  IMAD.MOV.U32 R173, RZ, RZ, R205 ;  /* 0x000000ffffad7224 */ /* 0x000fe400078e00cd */
[----:B------:R1:W-:Y:S01]  /*6650*/  MUFU.EX2 R214, R5 ;  /* 0x0000000500d67308 */ /* 0x0003e20000000800 */
[----:B------:R-:W-:Y:S02]  /*6660*/  IMAD.MOV.U32 R174, RZ, RZ, R206 ;  /* 0x000000ffffae7224 */ /* 0x000fe400078e00ce */
[----:B------:R-:W-:Y:S01]  /*6670*/  HMMA.16816.F32.BF16 R28, R12, R18, R28 ;  /* 0x000000120c1c723c */ /* 0x000fe2000004181c */
[----:B------:R-:W3:Y:S01]  /*6680*/  LDSM.16.MT88.4 R16, [R224+0x1800] ;  /* 0x00180000e010783b */ /* 0x000ee20000004200 */
[----:B------:R-:W-:-:S02]  /*6690*/  IMAD.MOV.U32 R172, RZ, RZ, R201 ;  /* 0x000000ffffac7224 */ /* 0x000fc400078e00c9 */
[----:B------:R-:W-:Y:S02]  /*66a0*/  IMAD.MOV.U32 R96, RZ, RZ, R177 ;  /* 0x000000ffff607224 */ /* 0x000fe400078e00b1 */
[----:B------:R-:W-:Y:S01]  /*66b0*/  IMAD.MOV.U32 R177, RZ, RZ, R6 ;  /* 0x000000ffffb17224 */ /* 0x000fe200078e0006 */
[----:B--2---:R-:W-:Y:S01]  /*66c0*/  F2FP.BF16.PACK_AB R12, R213, R212 ;  /* 0x000000d4d50c723e */ /* 0x004fe200000010ff */
[--C-:B------:R-:W-:Y:S02]  /*66d0*/  FFMA.FTZ R6, R122, c[0x0][0x2d0], -R2.reuse ;  /* 0x0000b4007a067a23 */ /* 0x100fe40000010802 */
[----:B-1----:R-:W-:-:S04]  /*66e0*/  FFMA.FTZ R5, R114, c[0x0][0x2d0], -R2 ;  /* 0x0000b40072057a23 */ /* 0x002fc80000010802 */
[----:B------:R1:W2:Y:S02]  /*66f0*/  MUFU.EX2 R215, R5 ;  /* 0x0000000500d77308 */ /* 0x0002a40000000800 */
[----:B-1----:R-:W-:Y:S01]  /*6700*/  FFMA.FTZ R5, R75, c[0x0][0x2d0], -R0 ;  /* 0x0000b4004b057a23 */ /* 0x002fe20000010800 */
[----:B--2---:R-:W-:Y:S01]  /*6710*/  F2FP.BF16.PACK_AB R14, R215, R214 ;  /* 0x000000d6d70e723e */ /* 0x004fe200000010ff */
        /* <DEDUP_REMOVED lines=9> */
[----:B------:R1:W-:Y:S01]  /*67b0*/  MUFU.EX2 R210, R5 ;  /* 0x0000000500d27308 */ /* 0x0003e20000000800 */
[----:B------:R-:W-:Y:S02]  /*67c0*/  IMAD.MOV.U32 R179, RZ, RZ, R180 ;  /* 0x000000ffffb37224 */ /* 0x000fe400078e00b4 */
[----:B------:R-:W-:Y:S02]  /*67d0*/  IMAD.MOV.U32 R180, RZ, RZ, R192 ;  /* 0x000000ffffb47224 */ /* 0x000fe400078e00c0 */
[----:B-1----:R-:W-:Y:S02]  /*67e0*/  FFMA.FTZ R5, R68, c[0x0][0x2d0], -R0 ;  /* 0x0000b40044057a23 */ /* 0x002fe40000010800 */
[----:B------:R-:W-:Y:S02]  /*67f0*/  IMAD.MOV.U32 R68, RZ, RZ, R191 ;  /* 0x000000ffff447224 */ /* 0x000fe400078e00bf */
        /* <DEDUP_REMOVED lines=8> */
[----:B------:R-:W-:Y:S01]  /*6880*/  HMMA.16816.F32.BF16 R112, R12, R20, R92 ;  /* 0x000000140c70723c */ /* 0x000fe2000004185c */
[----:B-1----:R-:W-:Y:S01]  /*6890*/  FFMA.FTZ R5, R139, c[0x0][0x2d0], -R4 ;  /* 0x0000b4008b057a23 */ /* 0x002fe20000010804 */
[----:B--2---:R-:W-:-:S03]  /*68a0*/  F2FP.BF16.PACK_AB R8, R204, R203 ;  /* 0x000000cbcc08723e */ /* 0x004fc600000010ff */
[----:B------:R1:W-:Y:S02]  /*68b0*/  MUFU.EX2 R205, R5 ;  /* 0x0000000500cd7308 */ /* 0x0003e40000000800 */
[----:B-1----:R-:W-:Y:S02]  /*68c0*/  FFMA.FTZ R5, R138, c[0x0][0x2d0], -R4 ;  /* 0x0000b4008a057a23 */ /* 0x002fe40000010804 */
[----:B------:R-:W-:Y:S04]  /*68d0*/  HMMA.16816.F32.BF16 R136, R12, R18, R40 ;  /* 0x000000120c88723c */ /* 0x000fe80000041828 */
        /* <DEDUP_REMOVED lines=13> */
[----:B------:R-:W-:-:S05]  /*69b0*/  FFMA.FTZ R5, R187, c[0x0][0x2d0], -R4 ;  /* 0x0000b400bb057a23 */ /* 0x000fca0000010804 */
[----:B------:R1:W-:Y:S01]  /*69c0*/  MUFU.EX2 R193, R5 ;  /* 0x0000000500c17308 */ /* 0x0003e20000000800 */
[C---:B------:R-:W-:Y:S08]  /*69d0*/  HMMA.16816.F32.BF16 R60, R8.reuse, R16, R48 ;  /* 0x00000010083c723c */ /* 0x040ff00000041830 */
[----:B------:R-:W-:Y:S01]  /*69e0*/  HMMA.16816.F32.BF16 R56, R8, R18, R52 ;  /* 0x000000120838723c */ /* 0x000fe20000041834 */
[----:B------:R-:W2:Y:S01]  /*69f0*/  LDSM.16.MT88.4 R16, [R227+0x1800] ;  /* 0x00180000e310783b */ /* 0x000ea20000004200 */
[----:B-1----:R-:W-:-:S02]  /*6a00*/  FFMA.FTZ R5, R188, c[0x0][0x2d0], -R4 ;  /* 0x0000b400bc057a23 */ /* 0x002fc40000010804 */
[----:B------:R-:W-:-:S04]  /*6a10*/  IMAD.MOV.U32 R188, RZ, RZ, R98 ;  /* 0x000000ffffbc7224 */ /* 0x000fc800078e0062 */
[----:B------:R-:W-:Y:S01]  /*6a20*/  HMMA.16816.F32.BF16 R48, R8, R24, R32 ;  /* 0x000000180830723c */ /* 0x000fe20000041820 */
[----:B------:R1:W3:Y:S01]  /*6a30*/  MUFU.EX2 R195, R5 ;  /* 0x0000000500c37308 */ /* 0x0002e20000000800 */
[----:B------:R-:W-:Y:S02]  /*6a40*/  IMAD.MOV.U32 R98, RZ, RZ, R168 ;  /* 0x000000ffff627224 */ /* 0x000fe400078e00a8 */
[----:B------:R-:W-:-:S04]  /*6a50*/  IMAD.MOV.U32 R168, RZ, RZ, R197 ;  /* 0x000000ffffa87224 */ /* 0x000fc800078e00c5 */
[C---:B------:R-:W-:Y:S01]  /*6a60*/  HMMA.16816.F32.BF16 R44, R8.reuse, R26, R76 ;  /* 0x0000001a082c723c */ /* 0x040fe2000004184c */
[----:B------:R-:W4:Y:S06]  /*6a70*/  LDSM.16.MT88.4 R24, [R224+0x2000] ;  /* 0x00200000e018783b */ /* 0x000f2c0000004200 */
[----:B------:R-:W-:Y:S01]  /*6a80*/  IMAD.MOV.U32 R78, RZ, RZ, R181 ;  /* 0x000000ffff4e7224 */ /* 0x000fe200078e00b5 */
[----:B------:R-:W-:Y:S01]  /*6a90*/  HMMA.16816.F32.BF16 R36, R8, R22, R88 ;  /* 0x000000160824723c */ /* 0x000fe20000041858 */
[----:B-1----:R-:W-:Y:S02]  /*6aa0*/  FFMA.FTZ R5, R189, c[0x0][0x2d0], -R4 ;  /* 0x0000b400bd057a23 */ /* 0x002fe40000010804 */
[----:B------:R-:W-:Y:S01]  /*6ab0*/  IMAD.MOV.U32 R181, RZ, RZ, R194 ;  /* 0x000000ffffb57224 */ /* 0x000fe200078e00c2 */
[----:B------:R1:W-:Y:S01]  /*6ac0*/  MUFU.EX2 R189, R6 ;  /* 0x0000000600bd7308 */ /* 0x0003e20000000800 */
[----:B------:R-:W-:-:S02]  /*6ad0*/  IMAD.MOV.U32 R79, RZ, RZ, R7 ;  /* 0x000000ffff4f7224 */ /* 0x000fc400078e0007 */
[----:B------:R-:W-:Y:S01]  /*6ae0*/  FFMA.FTZ R7, R123, c[0x0][0x2d0], -R2 ;  /* 0x0000b4007b077a23 */ /* 0x000fe20000010802 */
[C---:B------:R-:W-:Y:S01]  /*6af0*/  HMMA.16816.F32.BF16 R40, R8.reuse, R20, R84 ;  /* 0x000000140828723c */ /* 0x040fe20000041854 */
[----:B------:R-:W-:Y:S02]  /*6b00*/  IMAD.MOV.U32 R77, RZ, RZ, R79 ;  /* 0x000000ffff4d7224 */ /* 0x000fe400078e004f */
[----:B------:R-:W-:Y:S01]  /*6b10*/  IMAD.MOV.U32 R79, RZ, RZ, R69 ;  /* 0x000000ffff4f7224 */ /* 0x000fe200078e0045 */
[----:B------:R3:W-:Y:S01]  /*6b20*/  MUFU.EX2 R197, R5 ;  /* 0x0000000500c57308 */ /* 0x0007e20000000800 */
[----:B------:R-:W-:Y:S02]  /*6b30*/  IMAD.MOV.U32 R69, RZ, RZ, R96 ;  /* 0x000000ffff457224 */ /* 0x000fe400078e0060 */
[----:B------:R-:W-:Y:S01]  /*6b40*/  IMAD.MOV.U32 R96, RZ, RZ, R98 ;  /* 0x000000ffff607224 */ /* 0x000fe200078e0062 */
[----:B--2---:R-:W-:Y:S01]  /*6b50*/  HMMA.16816.F32.BF16 R52, R8, R16, R108 ;  /* 0x000000100834723c */ /* 0x004fe2000004186c */
[----:B------:R-:W-:-:S02]  /*6b60*/  IMAD.MOV.U32 R98, RZ, RZ, R170 ;  /* 0x000000ffff627224 */ /* 0x000fc400078e00aa */
[----:B------:R-:W-:Y:S01]  /*6b70*/  IMAD.MOV.U32 R170, RZ, RZ, R172 ;  /* 0x000000ffffaa7224 */ /* 0x000fe200078e00ac */
[----:B------:R-:W-:Y:S01]  /*6b80*/  MUFU.EX2 R187, R7 ;  /* 0x0000000700bb7308 */ /* 0x000fe20000000800 */
[----:B------:R-:W-:Y:S02]  /*6b90*/  FFMA.FTZ R172, R120, c[0x0][0x2d0], -R2 ;  /* 0x0000b40078ac7a23 */ /* 0x000fe40000010802 */
[--C-:B-1----:R-:W-:Y:S01]  /*6ba0*/  FFMA.FTZ R6, R155, c[0x0][0x2d0], -R0.reuse ;  /* 0x0000b4009b067a23 */ /* 0x102fe20000010800 */
[----:B------:R-:W-:Y:S01]  /*6bb0*/  HMMA.16816.F32.BF16 R32, R8, R18, R104 ;  /* 0x000000120820723c */ /* 0x000fe20000041868 */
[----:B------:R-:W-:Y:S02]  /*6bc0*/  FFMA.FTZ R155, R145, c[0x0][0x2d0], -R0 ;  /* 0x0000b400919b7a23 */ /* 0x000fe40000010800 */
[----:B---3--:R-:W-:-:S04]  /*6bd0*/  FFMA.FTZ R5, R190, c[0x0][0x2d0], -R4 ;  /* 0x0000b400be057a23 */ /* 0x008fc80000010804 */
[----:B------:R-:W-:Y:S01]  /*6be0*/  F2FP.BF16.PACK_AB R8, R195, R193 ;  /* 0x000000c1c308723e */ /* 0x000fe200000010ff */
[----:B------:R1:W2:Y:S01]  /*6bf0*/  MUFU.EX2 R198, R5 ;  /* 0x0000000500c67308 */ /* 0x0002a20000000800 */
[C---:B------:R-:W-:Y:S01]  /*6c00*/  HMMA.16816.F32.BF16 R108, R12.reuse, R22, R80 ;  /* 0x000000160c6c723c */ /* 0x040fe20000041850 */
[----:B------:R-:W3:Y:S07]  /*6c10*/  LDSM.16.MT88.4 R20, [R228+0x2000] ;  /* 0x00200000e414783b */ /* 0x000eee0000004200 */
[----:B------:R-:W-:Y:S01]  /*6c20*/  HMMA.16816.F32.BF16 R100, R12, R16, R64 ;  /* 0x000000100c64723c */ /* 0x000fe20000041840 */
[----:B-1----:R-:W-:-:S07]  /*6c30*/  FFMA.FTZ R5, R185, c[0x0][0x2d0], -R3 ;  /* 0x0000b400b9057a23 */ /* 0x002fce0000010803 */
[----:B------:R-:W-:Y:S01]  /*6c40*/  HMMA.16816.F32.BF16 R88, R12, R18, R28 ;  /* 0x000000120c58723c */ /* 0x000fe2000004181c */
[----:B------:R-:W1:Y:S01]  /*6c50*/  LDSM.16.MT88.4 R16, [R225+0x2000] ;  /* 0x00200000e110783b */ /* 0x000e620000004200 */
[----:B------:R-:W-:Y:S01]  /*6c60*/  FFMA.FTZ R64, R144, c[0x0][0x2d0], -R2 ;  /* 0x0000b40090407a23 */ /* 0x000fe20000010802 */
[----:B------:R4:W-:Y:S01]  /*6c70*/  MUFU.EX2 R191, R5 ;  /* 0x0000000500bf7308 */ /* 0x0009e20000000800 */
[----:B------:R-:W-:Y:S01]  /*6c80*/  IMAD.MOV.U32 R144, RZ, RZ, R78 ;  /* 0x000000ffff907224 */ /* 0x000fe200078e004e */
[----:B------:R-:W1:Y:S01]  /*6c90*/  LDSM.16.MT88.4 R12, [R227+0x2000] ;  /* 0x00200000e30c783b */ /* 0x000e620000004200 */
[----:B------:R-:W-:Y:S01]  /*6ca0*/  IMAD.MOV.U32 R78, RZ, RZ, R68 ;  /* 0x000000ffff4e7224 */ /* 0x000fe200078e0044 */
[----:B--2---:R-:W-:Y:S01]  /*6cb0*/  F2FP.BF16.PACK_AB R10, R198, R197 ;  /* 0x000000c5c60a723e */ /* 0x004fe200000010ff */
[----:B------:R-:W-:Y:S02]  /*6cc0*/  IMAD.MOV.U32 R68, RZ, RZ, R75 ;  /* 0x000000ffff447224 */ /* 0x000fe400078e004b */
[----:B------:R-:W-:-:S02]  /*6cd0*/  IMAD.MOV.U32 R75, RZ, RZ, R97 ;  /* 0x000000ffff4b7224 */ /* 0x000fc400078e0061 */
[----:B------:R-:W-:Y:S02]  /*6ce0*/  IMAD.MOV.U32 R97, RZ, RZ, R99 ;  /* 0x000000ffff617224 */ /* 0x000fe400078e0063 */
[----:B------:R-:W-:Y:S02]  /*6cf0*/  IMAD.MOV.U32 R99, RZ, RZ, R171 ;  /* 0x000000ffff637224 */ /* 0x000fe400078e00ab */
[----:B------:R-:W-:Y:S02]  /*6d00*/  IMAD.MOV.U32 R171, RZ, RZ, R173 ;  /* 0x000000ffffab7224 */ /* 0x000fe400078e00ad */
[----:B------:R-:W-:Y:S02]  /*6d10*/  FFMA.FTZ R173, R117, c[0x0][0x2d0], -R2 ;  /* 0x0000b40075ad7a23 */ /* 0x000fe40000010802 */
[----:B----4-:R-:W-:Y:S02]  /*6d20*/  FFMA.FTZ R5, R184, c[0x0][0x2d0], -R3 ;  /* 0x0000b400b8057a23 */ /* 0x010fe40000010803 */
[----:B------:R-:W-:Y:S01]  /*6d30*/  IMAD.MOV.U32 R117, RZ, RZ, R77 ;  /* 0x000000ffff757224 */ /* 0x000fe200078e004d */
[----:B------:R-:W-:Y:S01]  /*6d40*/  MUFU.EX2 R184, R6 ;  /* 0x0000000600b87308 */ /* 0x000fe20000000800 */
[----:B------:R-:W-:-:S02]  /*6d50*/  IMAD.MOV.U32 R77, RZ, RZ, R78 ;  /* 0x000000ffff4d7224 */ /* 0x000fc400078e004e */
[----:B------:R-:W-:Y:S02]  /*6d60*/  IMAD.MOV.U32 R78, RZ, RZ, R79 ;  /* 0x000000ffff4e7224 */ /* 0x000fe400078e004f */
[----:B------:R-:W-:Y:S02]  /*6d70*/  IMAD.MOV.U32 R79, RZ, RZ, R69 ;  /* 0x000000ffff4f7224 */ /* 0x000fe400078e0045 */
[----:B------:R-:W-:Y:S01]  /*6d80*/  IMAD.MOV.U32 R69, RZ, RZ, R170 ;  /* 0x000000ffff457224 */ /* 0x000fe200078e00aa */
[----:B------:R-:W2:Y:S01]  /*6d90*/  MUFU.EX2 R192, R5 ;  /* 0x0000000500c07308 */ /* 0x000ea20000000800 */
[----:B------:R-:W-:Y:S02]  /*6da0*/  IMAD.MOV.U32 R170, RZ, RZ, R174 ;  /* 0x000000ffffaa7224 */ /* 0x000fe400078e00ae */
[----:B------:R-:W-:Y:S02]  /*6db0*/  FFMA.FTZ R174, R116, c[0x0][0x2d0], -R2 ;  /* 0x0000b40074ae7a23 */ /* 0x000fe40000010802 */
[----:B------:R-:W-:-:S02]  /*6dc0*/  IMAD.MOV.U32 R29, RZ, RZ, R75 ;  /* 0x000000ffff1d7224 */ /* 0x000fc400078e004b */
[--C-:B------:R-:W-:Y:S02]  /*6dd0*/  FFMA.FTZ R65, R127, c[0x0][0x2d0], -R2.reuse ;  /* 0x0000b4007f417a23 */ /* 0x100fe40000010802 */
[--C-:B------:R-:W-:Y:S02]  /*6de0*/  FFMA.FTZ R66, R126, c[0x0][0x2d0], -R2.reuse ;  /* 0x0000b4007e427a23 */ /* 0x100fe40000010802 */
[----:B------:R-:W-:Y:S02]  /*6df0*/  FFMA.FTZ R67, R125, c[0x0][0x2d0], -R2 ;  /* 0x0000b4007d437a23 */ /* 0x000fe40000010802 */
[----:B------:R-:W-:Y:S02]  /*6e00*/  IMAD.MOV.U32 R116, RZ, RZ, R78 ;  /* 0x000000ffff747224 */ /* 0x000fe400078e004e */
[----:B------:R-:W-:Y:S01]  /*6e10*/  IMAD.MOV.U32 R30, RZ, RZ, R79 ;  /* 0x000000ffff1e7224 */ /* 0x000fe200078e004f */
[----:B--2---:R-:W-:Y:S01]  /*6e20*/  F2FP.BF16.PACK_AB R9, R192, R191 ;  /* 0x000000bfc009723e */ /* 0x004fe200000010ff */
[----:B------:R-:W-:-:S02]  /*6e30*/  FFMA.FTZ R5, R162, c[0x0][0x2d0], -R3 ;  /* 0x0000b400a2057a23 */ /* 0x000fc40000010803 */
[--C-:B------:R-:W-:Y:S02]  /*6e40*/  FFMA.FTZ R162, R124, c[0x0][0x2d0], -R2.reuse ;  /* 0x0000b4007ca27a23 */ /* 0x100fe40000010802 */
[----:B------:R2:W-:Y:S01]  /*6e50*/  MUFU.EX2 R194, R5 ;  /* 0x0000000500c27308 */ /* 0x0005e20000000800 */
[----:B------:R-:W-:Y:S02]  /*6e60*/  IMAD.MOV.U32 R75, RZ, RZ, R97 ;  /* 0x000000ffff4b7224 */ /* 0x000fe400078e0061 */
[----:B------:R-:W-:Y:S02]  /*6e70*/  FFMA.FTZ R28, R118, c[0x0][0x2d0], -R2 ;  /* 0x0000b400761c7a23 */ /* 0x000fe40000010802 */
[--C-:B------:R-:W-:Y:S02]  /*6e80*/  FFMA.FTZ R31, R153, c[0x0][0x2d0], -R0.reuse ;  /* 0x0000b400991f7a23 */ /* 0x100fe40000010800 */
[----:B------:R-:W-:Y:S01]  /*6e90*/  FFMA.FTZ R153, R147, c[0x0][0x2d0], -R0 ;  /* 0x0000b40093997a23 */ /* 0x000fe20000010800 */
[----:B------:R-:W-:Y:S01]  /*6ea0*/  MUFU.EX2 R185, R28 ;  /* 0x0000001c00b97308 */ /* 0x000fe20000000800 */
[----:B--2---:R-:W-:-:S07]  /*6eb0*/  FFMA.FTZ R5, R186, c[0x0][0x2d0], -R3 ;  /* 0x0000b400ba057a23 */ /* 0x004fce0000010803 */
[----:B------:R-:W2:Y:S02]  /*6ec0*/  MUFU.EX2 R196, R5 ;  /* 0x0000000500c47308 */ /* 0x000ea40000000800 */
[----:B--2---:R-:W-:Y:S01]  /*6ed0*/  F2FP.BF16.PACK_AB R11, R196, R194 ;  /* 0x000000c2c40b723e */ /* 0x004fe200000010ff */
[----:B------:R-:W-:Y:S02]  /*6ee0*/  FFMA.FTZ R5, R121, c[0x0][0x2d0], -R2 ;  /* 0x0000b40079057a23 */ /* 0x000fe40000010802 */
[----:B------:R-:W-:-:S03]  /*6ef0*/  FFMA.FTZ R2, R156, c[0x0][0x2d0], -R0 ;  /* 0x0000b4009c027a23 */ /* 0x000fc60000010800 */
[----:B------:R2:W-:Y:S01]  /*6f00*/  MUFU.EX2 R190, R5 ;  /* 0x0000000500be7308 */ /* 0x0005e20000000800 */
[C---:B------:R-:W-:Y:S07]  /*6f10*/  HMMA.16816.F32.BF16 R120, R8.reuse, R24, R60 ;  /* 0x000000180878723c */ /* 0x040fee000004183c */
[----:B------:R4:W1:Y:S01]  /*6f20*/  MUFU.EX2 R118, R2 ;  /* 0x0000000200767308 */ /* 0x0008620000000800 */
[----:B------:R-:W-:Y:S01]  /*6f30*/  IMAD.MOV.U32 R60, RZ, RZ, R96 ;  /* 0x000000ffff3c7224 */ /* 0x000fe200078e0060 */
[----:B------:R-:W-:Y:S01]  /*6f40*/  HMMA.16816.F32.BF16 R124, R8, R26, R56 ;  /* 0x0000001a087c723c */ /* 0x000fe20000041838 */
[----:B------:R-:W-:-:S02]  /*6f50*/  IMAD.MOV.U32 R61, RZ, RZ, R98 ;  /* 0x000000ffff3d7224 */ /* 0x000fc400078e0062 */
[----:B------:R-:W-:Y:S02]  /*6f60*/  IMAD.MOV.U32 R62, RZ, RZ, R99 ;  /* 0x000000ffff3e7224 */ /* 0x000fe400078e0063 */
[----:B------:R-:W-:Y:S02]  /*6f70*/  IMAD.MOV.U32 R63, RZ, RZ, R77 ;  /* 0x000000ffff3f7224 */ /* 0x000fe400078e004d */
[----:B--2---:R-:W-:Y:S01]  /*6f80*/  FFMA.FTZ R5, R150, c[0x0][0x2d0], -R0 ;  /* 0x0000b40096057a23 */ /* 0x004fe20000010800 */
[C---:B---3--:R-:W-:Y:S01]  /*6f90*/  HMMA.16816.F32.BF16 R104, R8.reuse, R20, R48 ;  /* 0x000000140868723c */ /* 0x048fe20000041830 */
[----:B------:R-:W-:Y:S02]  /*6fa0*/  IMAD.MOV.U32 R59, RZ, RZ, R62 ;  /* 0x000000ffff3b7224 */ /* 0x000fe400078e003e */
[----:B----4-:R-:W-:Y:S01]  /*6fb0*/  FFMA.FTZ R2, R149, c[0x0][0x2d0], -R0 ;  /* 0x0000b40095027a23 */ /* 0x010fe20000010800 */
[----:B------:R-:W-:Y:S04]  /*6fc0*/  MUFU.EX2 R186, R5 ;  /* 0x0000000500ba7308 */ /* 0x000fe80000000800 */
[----:B------:R-:W-:Y:S01]  /*6fd0*/  HMMA.16816.F32.BF16 R96, R8, R22, R44 ;  /* 0x000000160860723c */ /* 0x000fe2000004182c */
[----:B------:R-:W-:-:S07]  /*6fe0*/  IMAD.MOV.U32 R58, RZ, RZ, R59 ;  /* 0x000000ffff3a7224 */ /* 0x000fce00078e003b */
[----:B-1----:R-:W-:Y:S01]  /*6ff0*/  HMMA.16816.F32.BF16 R92, R8, R16, R40 ;  /* 0x00000010085c723c */ /* 0x002fe20000041828 */
[----:B------:R-:W-:-:S07]  /*7000*/  IMAD.MOV.U32 R62, RZ, RZ, R63 ;  /* 0x000000ffff3e7224 */ /* 0x000fce00078e003f */
[C---:B------:R-:W-:Y:S08]  /*7010*/  HMMA.16816.F32.BF16 R84, R8.reuse, R18, R36 ;  /* 0x000000120854723c */ /* 0x040ff00000041824 */
[C---:B------:R-:W-:Y:S08]  /*7020*/  HMMA.16816.F32.BF16 R80, R8.reuse, R12, R52 ;  /* 0x0000000c0850723c */ /* 0x040ff00000041834 */
[----:B------:R-:W-:Y:S01]  /*7030*/  HMMA.16816.F32.BF16 R76, R8, R14, R32 ;  /* 0x0000000e084c723c */ /* 0x000fe20000041820 */
[----:B------:R-:W-:-:S02]  /*7040*/  FFMA.FTZ R45, R152, c[0x0][0x2d0], -R0 ;  /* 0x0000b400982d7a23 */ /* 0x000fc40000010800 */
[----:B------:R-:W-:Y:S02]  /*7050*/  IMAD.MOV.U32 R63, RZ, RZ, R144 ;  /* 0x000000ffff3f7224 */ /* 0x000fe400078e0090 */
[----:B------:R-:W-:Y:S02]  /*7060*/  FFMA.FTZ R46, R148, c[0x0][0x2d0], -R0 ;  /* 0x0000b400942e7a23 */ /* 0x000fe40000010800 */
[----:B------:R-:W-:Y:S02]  /*7070*/  FFMA.FTZ R11, R60, c[0x0][0x2d0], -R4 ;  /* 0x0000b4003c0b7a23 */ /* 0x000fe40000010804 */
[----:B------:R-:W-:Y:S02]  /*7080*/  IMAD.MOV.U32 R60, RZ, RZ, R61 ;  /* 0x000000ffff3c7224 */ /* 0x000fe400078e003d */
[----:B------:R-:W-:Y:S02]  /*7090*/  IMAD.MOV.U32 R61, RZ, RZ, R117 ;  /* 0x000000ffff3d7224 */ /* 0x000fe400078e0075 */
[----:B------:R-:W-:-:S02]  /*70a0*/  IMAD.MOV.U32 R57, RZ, RZ, R58 ;  /* 0x000000ffff397224 */ /* 0x000fc400078e003a */
[----:B------:R-:W-:Y:S02]  /*70b0*/  IMAD.MOV.U32 R59, RZ, RZ, R61 ;  /* 0x000000ffff3b7224 */ /* 0x000fe400078e003d */
[----:B------:R-:W-:Y:S02]  /*70c0*/  FFMA.FTZ R152, R151, c[0x0][0x2d0], -R0 ;  /* 0x0000b40097987a23 */ /* 0x000fe40000010800 */
[----:B------:R-:W-:Y:S02]  /*70d0*/  IMAD.MOV.U32 R58, RZ, RZ, R59 ;  /* 0x000000ffff3a7224 */ /* 0x000fe400078e003b */
[----:B------:R-:W-:Y:S02]  /*70e0*/  IMAD.MOV.U32 R59, RZ, RZ, R63 ;  /* 0x000000ffff3b7224 */ /* 0x000fe400078e003f */
[----:B------:R-:W-:Y:S02]  /*70f0*/  IMAD.MOV.U32 R117, RZ, RZ, R188 ;  /* 0x000000ffff757224 */ /* 0x000fe400078e00bc */
[----:B------:R-:W-:-:S02]  /*7100*/  IMAD.MOV.U32 R144, RZ, RZ, R230 ;  /* 0x000000ffff907224 */ /* 0x000fc400078e00e6 */
[----:B------:R-:W-:Y:S02]  /*7110*/  IMAD.MOV.U32 R148, RZ, RZ, R58 ;  /* 0x000000ffff947224 */ /* 0x000fe400078e003a */
[----:B------:R-:W-:Y:S01]  /*7120*/  IMAD.MOV.U32 R151, RZ, RZ, R59 ;  /* 0x000000ffff977224 */ /* 0x000fe200078e003b */
[----:B------:R1:W2:Y:S01]  /*7130*/  MUFU.EX2 R188, R2 ;  /* 0x0000000200bc7308 */ /* 0x0002a20000000800 */
[--C-:B------:R-:W-:Y:S02]  /*7140*/  FFMA.FTZ R44, R154, c[0x0][0x2d0], -R0.reuse ;  /* 0x0000b4009a2c7a23 */ /* 0x100fe40000010800 */
[----:B------:R-:W-:Y:S02]  /*7150*/  FFMA.FTZ R154, R146, c[0x0][0x2d0], -R0 ;  /* 0x0000b400929a7a23 */ /* 0x000fe40000010800 */
[----:B------:R-:W-:Y:S02]  /*7160*/  IMAD.MOV.U32 R149, RZ, RZ, R117 ;  /* 0x000000ffff957224 */ /* 0x000fe400078e0075 */
[----:B------:R-:W-:-:S02]  /*7170*/  IMAD.MOV.U32 R156, RZ, RZ, R144 ;  /* 0x000000ffff9c7224 */ /* 0x000fc400078e0090 */
[--C-:B------:R-:W-:Y:S02]  /*7180*/  FFMA.FTZ R0, R119, c[0x0][0x2d0], -R3.reuse ;  /* 0x0000b40077007a23 */ /* 0x100fe40000010803 */
[--C-:B------:R-:W-:Y:S02]  /*7190*/  FFMA.FTZ R29, R29, c[0x0][0x2d0], -R3.reuse ;  /* 0x0000b4001d1d7a23 */ /* 0x100fe40000010803 */
[--C-:B------:R-:W-:Y:S02]  /*71a0*/  FFMA.FTZ R30, R30, c[0x0][0x2d0], -R3.reuse ;  /* 0x0000b4001e1e7a23 */ /* 0x100fe40000010803 */
[--C-:B------:R-:W-:Y:S02]  /*71b0*/  FFMA.FTZ R68, R68, c[0x0][0x2d0], -R3.reuse ;  /* 0x0000b40044447a23 */ /* 0x100fe40000010803 */
[--C-:B-1----:R-:W-:Y:S02]  /*71c0*/  FFMA.FTZ R2, R57, c[0x0][0x2d0], -R3.reuse ;  /* 0x0000b40039027a23 */ /* 0x102fe40000010803 */
[----:B------:R-:W-:-:S02]  /*71d0*/  FFMA.FTZ R116, R116, c[0x0][0x2d0], -R3 ;  /* 0x0000b40074747a23 */ /* 0x000fc40000010803 */
[--C-:B------:R-:W-:Y:S02]  /*71e0*/  FFMA.FTZ R117, R252, c[0x0][0x2d0], -R3.reuse ;  /* 0x0000b400fc757a23 */ /* 0x100fe40000010803 */
[----:B------:R-:W-:Y:S02]  /*71f0*/  FFMA.FTZ R144, R250, c[0x0][0x2d0], -R3 ;  /* 0x0000b400fa907a23 */ /* 0x000fe40000010803 */
[----:B------:R-:W-:Y:S02]  /*7200*/  IMAD.MOV.U32 R150, RZ, RZ, R75 ;  /* 0x000000ffff967224 */ /* 0x000fe400078e004b */
[----:B------:R-:W-:Y:S02]  /*7210*/  FADD.FTZ R3, R148, R151 ;  /* 0x0000009794037221 */ /* 0x000fe40000010000 */
[----:B------:R-:W-:Y:S02]  /*7220*/  FFMA.FTZ R10, R234, c[0x0][0x2d0], -R4 ;  /* 0x0000b400ea0a7a23 */ /* 0x000fe40000010804 */
[----:B------:R-:W-:Y:S01]  /*7230*/  FADD.FTZ R3, R150, R3 ;  /* 0x0000000396037221 */ /* 0x000fe20000010000 */
[----:B------:R1:W5:Y:S01]  /*7240*/  LDL.LU R234, [R1+0xa8] ;  /* 0x0000a80001ea7983 */ /* 0x0003620000300800 */
[----:B------:R-:W-:-:S02]  /*7250*/  IMAD.MOV.U32 R150, RZ, RZ, R62 ;  /* 0x000000ffff967224 */ /* 0x000fc400078e003e */
[--C-:B------:R-:W-:Y:S02]  /*7260*/  FFMA.FTZ R9, R233, c[0x0][0x2d0], -R4.reuse ;  /* 0x0000b400e9097a23 */ /* 0x100fe40000010804 */
[----:B------:R-:W-:Y:S01]  /*7270*/  FADD.FTZ R3, R150, R3 ;  /* 0x0000000396037221 */ /* 0x000fe20000010000 */
[----:B------:R1:W5:Y:S01]  /*7280*/  LDL.LU R233, [R1+0xa4] ;  /* 0x0000a40001e97983 */ /* 0x0003620000300800 */
[--C-:B------:R-:W-:Y:S02]  /*7290*/  FFMA.FTZ R8, R232, c[0x0][0x2d0], -R4.reuse ;  /* 0x0000b400e8087a23 */ /* 0x100fe40000010804 */
[--C-:B------:R-:W-:Y:S01]  /*72a0*/  FFMA.FTZ R47, R231, c[0x0][0x2d0], -R4.reuse ;  /* 0x0000b400e72f7a23 */ /* 0x100fe20000010804 */
[----:B------:R1:W5:Y:S01]  /*72b0*/  LDL.LU R232, [R1+0xa0] ;  /* 0x0000a00001e87983 */ /* 0x0003620000300800 */
[----:B------:R-:W-:Y:S02]  /*72c0*/  IMAD.MOV.U32 R250, RZ, RZ, R171 ;  /* 0x000000fffffa7224 */ /* 0x000fe400078e00ab */
[----:B------:R-:W-:Y:S01]  /*72d0*/  FADD.FTZ R3, R168, R3 ;  /* 0x00000003a8037221 */ /* 0x000fe20000010000 */
[----:B------:R1:W5:Y:S01]  /*72e0*/  LDL.LU R231, [R1+0x9c] ;  /* 0x00009c0001e77983 */ /* 0x0003620000300800 */
[----:B------:R-:W-:-:S02]  /*72f0*/  FFMA.FTZ R61, R229, c[0x0][0x2d0], -R4 ;  /* 0x0000b400e53d7a23 */ /* 0x000fc40000010804 */
[--C-:B------:R-:W-:Y:S01]  /*7300*/  FFMA.FTZ R63, R226, c[0x0][0x2d0], -R4.reuse ;  /* 0x0000b400e23f7a23 */ /* 0x100fe20000010804 */
[----:B------:R1:W5:Y:S01]  /*7310*/  LDL.LU R230, [R1+0x98] ;  /* 0x0000980001e67983 */ /* 0x0003620000300800 */
[----:B------:R-:W-:Y:S01]  /*7320*/  FADD.FTZ R3, R250, R3 ;  /* 0x00000003fa037221 */ /* 0x000fe20000010000 */
[----:B------:R-:W-:Y:S01]  /*7330*/  F2FP.BF16.PACK_AB R5, R184, R118 ;  /* 0x00000076b805723e */ /* 0x000fe200000010ff */
[----:B------:R-:W-:Y:S01]  /*7340*/  FFMA.FTZ R60, R60, c[0x0][0x2d0], -R4 ;  /* 0x0000b4003c3c7a23 */ /* 0x000fe20000010804 */
[----:B------:R1:W5:Y:S04]  /*7350*/  LDL.LU R229, [R1+0x94] ;  /* 0x0000940001e57983 */ /* 0x0003680000300800 */
[----:B------:R1:W5:Y:S04]  /*7360*/  LDL.LU R226, [R1+0x90] ;  /* 0x0000900001e27983 */ /* 0x0003680000300800 */
[----:B------:R1:W5:Y:S01]  /*7370*/  LDL.LU R119, [R1+0x8c] ;  /* 0x00008c0001777983 */ /* 0x0003620000300800 */
[----:B------:R-:W-:Y:S01]  /*7380*/  F2FP.BF16.PACK_AB R4, R187, R185 ;  /* 0x000000b9bb04723e */ /* 0x000fe200000010ff */
[----:B------:R3:W-:Y:S01]  /*7390*/  MUFU.EX2 R75, R0 ;  /* 0x00000000004b7308 */ /* 0x0007e20000000800 */
[----:B------:R-:W-:Y:S01]  /*73a0*/  F2FP.BF16.PACK_AB R6, R190, R189 ;  /* 0x000000bdbe06723e */ /* 0x000fe200000010ff */
[----:B------:R-:W4:Y:S01]  /*73b0*/  LDL R250, [R1+0x50] ;  /* 0x0000500001fa7983 */ /* 0x000f220000100800 */
[----:B--2---:R-:W-:Y:S01]  /*73c0*/  F2FP.BF16.PACK_AB R7, R188, R186 ;  /* 0x000000babc07723e */ /* 0x004fe200000010ff */
[----:B------:R-:W-:-:S02]  /*73d0*/  FADD.FTZ R28, R158, R157 ;  /* 0x0000009d9e1c7221 */ /* 0x000fc40000010000 */
[----:B------:R-:W-:Y:S02]  /*73e0*/  IMAD.MOV.U32 R252, RZ, RZ, R164 ;  /* 0x000000fffffc7224 */ /* 0x000fe400078e00a4 */
[----:B------:R-:W-:Y:S01]  /*73f0*/  MUFU.EX2 R62, R46 ;  /* 0x0000002e003e7308 */ /* 0x000fe20000000800 */
[----:B------:R-:W-:Y:S01]  /*7400*/  IMAD.MOV.U32 R145, RZ, RZ, R165 ;  /* 0x000000ffff917224 */ /* 0x000fe200078e00a5 */
[C---:B------:R-:W-:Y:S01]  /*7410*/  HMMA.16816.F32.BF16 R32, R4.reuse, R16, R112 ;  /* 0x000000100420723c */ /* 0x040fe20000041870 */
[----:B------:R-:W-:Y:S02]  /*7420*/  IMAD.MOV.U32 R147, RZ, RZ, R166 ;  /* 0x000000ffff937224 */ /* 0x000fe400078e00a6 */
[----:B------:R-:W-:Y:S02]  /*7430*/  IMAD.MOV.U32 R146, RZ, RZ, R167 ;  /* 0x000000ffff927224 */ /* 0x000fe400078e00a7 */
[----:B------:R-:W-:Y:S01]  /*7440*/  LDSM.16.MT88.4 R164, [R225+0x3000] ;  /* 0x00300000e1a4783b */ /* 0x000fe20000004200 */
[----:B------:R-:W-:Y:S01]  /*7450*/  MUFU.EX2 R112, R8 ;  /* 0x0000000800707308 */ /* 0x000fe20000000800 */
[----:B---3--:R-:W-:Y:S01]  /*7460*/  FADD.FTZ R0, R160, R159 ;  /* 0x0000009fa0007221 */ /* 0x008fe20000010000 */
[----:B------:R-:W-:Y:S01]  /*7470*/  HMMA.16816.F32.BF16 R36, R4, R18, R108 ;  /* 0x000000120424723c */ /* 0x000fe2000004186c */
[----:B------:R-:W2:Y:S01]  /*7480*/  LDSM.16.MT88.4 R16, [R224+0x2800] ;  /* 0x00280000e010783b */ /* 0x000ea20000004200 */
[----:B------:R-:W-:-:S04]  /*7490*/  FADD.FTZ R3, R146, R3 ;  /* 0x0000000392037221 */ /* 0x000fc80000010000 */
[----:B------:R-:W-:Y:S02]  /*74a0*/  MUFU.EX2 R108, R11 ;  /* 0x0000000b006c7308 */ /* 0x000fe40000000800 */
[C---:B------:R-:W-:Y:S06]  /*74b0*/  HMMA.16816.F32.BF16 R48, R4.reuse, R20, R132 ;  /* 0x000000140430723c */ /* 0x040fec0000041884 */
[----:B------:R-:W-:Y:S02]  /*74c0*/  MUFU.EX2 R46, R44 ;  /* 0x0000002c002e7308 */ /* 0x000fe40000000800 */
[C---:B------:R-:W-:Y:S01]  /*74d0*/  HMMA.16816.F32.BF16 R40, R4.reuse, R22, R128 ;  /* 0x000000160428723c */ /* 0x040fe20000041880 */
[----:B------:R-:W-:Y:S05]  /*74e0*/  LDSM.16.MT88.4 R20, [R227+0x2800] ;  /* 0x00280000e314783b */ /* 0x000fea0000004200 */
[----:B------:R-:W-:Y:S02]  /*74f0*/  MUFU.EX2 R65, R65 ;  /* 0x0000004100417308 */ /* 0x000fe40000000800 */
[C---:B------:R-:W-:Y:S06]  /*7500*/  HMMA.16816.F32.BF16 R100, R4.reuse, R12, R100 ;  /* 0x0000000c0464723c */ /* 0x040fec0000041864 */
[----:B------:R-:W-:Y:S02]  /*7510*/  MUFU.EX2 R66, R66 ;  /* 0x0000004200427308 */ /* 0x000fe40000000800 */
[C---:B------:R-:W-:Y:S01]  /*7520*/  HMMA.16816.F32.BF16 R88, R4.reuse, R14, R88 ;  /* 0x0000000e0458723c */ /* 0x040fe20000041858 */
[----:B------:R-:W3:Y:S05]  /*7530*/  LDSM.16.MT88.4 R12, [R228+0x2800] ;  /* 0x00280000e40c783b */ /* 0x000eea0000004200 */
[----:B------:R-:W-:Y:S02]  /*7540*/  MUFU.EX2 R67, R67 ;  /* 0x0000004300437308 */ /* 0x000fe40000000800 */
[C---:B------:R-:W-:Y:S06]  /*7550*/  HMMA.16816.F32.BF16 R56, R4.reuse, R24, R140 ;  /* 0x000000180438723c */ /* 0x040fec000004188c */
[----:B------:R-:W-:Y:S01]  /*7560*/  MUFU.EX2 R45, R45 ;  /* 0x0000002d002d7308 */ /* 0x000fe20000000800 */
[----:B------:R-:W-:Y:S01]  /*7570*/  FADD.FTZ R24, R161, R0 ;  /* 0x00000000a1187221 */ /* 0x000fe20000010000 */
[----:B------:R-:W-:Y:S01]  /*7580*/  HMMA.16816.F32.BF16 R52, R4, R26, R136 ;  /* 0x0000001a0434723c */ /* 0x000fe20000041888 */
[----:B------:R-:W-:Y:S01]  /*7590*/  IMAD.MOV.U32 R113, RZ, RZ, R182 ;  /* 0x000000ffff717224 */ /* 0x000fe200078e00b6 */
[----:B------:R-:W-:Y:S01]  /*75a0*/  LDSM.16.MT88.4 R132, [R224+0x3000] ;  /* 0x00300000e084783b */ /* 0x000fe20000004200 */
[----:B------:R-:W-:-:S03]  /*75b0*/  FADD.FTZ R24, R216, R24 ;  /* 0x00000018d8187221 */ /* 0x000fc60000010000 */
[----:B------:R-:W1:Y:S01]  /*75c0*/  MUFU.EX2 R109, R10 ;  /* 0x0000000a006d7308 */ /* 0x000e620000000800 */
[----:B------:R-:W-:Y:S02]  /*75d0*/  FADD.FTZ R4, R163, R28 ;  /* 0x0000001ca3047221 */ /* 0x000fe40000010000 */
[----:B------:R-:W-:Y:S02]  /*75e0*/  FADD.FTZ R24, R217, R24 ;  /* 0x00000018d9187221 */ /* 0x000fe40000010000 */
[----:B------:R-:W-:Y:S02]  /*75f0*/  FADD.FTZ R0, R209, R4 ;  /* 0x00000004d1007221 */ /* 0x000fe40000010000 */
[----:B------:R-:W-:Y:S01]  /*7600*/  IMAD.MOV.U32 R138, RZ, RZ, R176 ;  /* 0x000000ffff8a7224 */ /* 0x000fe200078e00b0 */
[----:B------:R2:W2:Y:S01]  /*7610*/  MUFU.EX2 R111, R9 ;  /* 0x00000009006f7308 */ /* 0x0004a20000000800 */
[----:B------:R-:W-:Y:S02]  /*7620*/  FADD.FTZ R0, R219, R0 ;  /* 0x00000000db007221 */ /* 0x000fe40000010000 */
[----:B------:R-:W-:-:S02]  /*7630*/  IMAD.MOV.U32 R137, RZ, RZ, R175 ;  /* 0x000000ffff897224 */ /* 0x000fc400078e00af */
[----:B------:R-:W-:Y:S02]  /*7640*/  FADD.FTZ R0, R218, R0 ;  /* 0x00000000da007221 */ /* 0x000fe40000010000 */
[----:B------:R-:W-:Y:S01]  /*7650*/  IMAD.MOV.U32 R139, RZ, RZ, R178 ;  /* 0x000000ffff8b7224 */ /* 0x000fe200078e00b2 */
[----:B------:R-:W-:Y:S01]  /*7660*/  MUFU.EX2 R110, R64 ;  /* 0x00000040006e7308 */ /* 0x000fe20000000800 */
[----:B-1----:R-:W-:Y:S01]  /*7670*/  F2FP.BF16.PACK_AB R4, R109, R108 ;  /* 0x0000006c6d04723e */ /* 0x002fe200000010ff */
[----:B------:R-:W-:-:S04]  /*7680*/  FADD.FTZ R0, R145, R0 ;  /* 0x0000000091007221 */ /* 0x000fc80000010000 */
[----:B------:R-:W-:Y:S01]  /*7690*/  FADD.FTZ R0, R179, R0 ;  /* 0x00000000b3007221 */ /* 0x000fe20000010000 */
[----:B--2---:R-:W1:Y:S01]  /*76a0*/  LDSM.16.MT88.4 R8, [R225+0x2800] ;  /* 0x00280000e108783b */ /* 0x004e620000004200 */
[----:B------:R2:W2:Y:S01]  /*76b0*/  MUFU.EX2 R64, R2 ;  /* 0x0000000200407308 */ /* 0x0004a20000000800 */
[----:B------:R-:W-:-:S07]  /*76c0*/  F2FP.BF16.PACK_AB R6, R112, R111 ;  /* 0x0000006f7006723e */ /* 0x000fce00000010ff */
[----:B------:R-:W-:Y:S01]  /*76d0*/  MUFU.EX2 R44, R31 ;  /* 0x0000001f002c7308 */ /* 0x000fe20000000800 */
[----:B--2---:R-:W-:Y:S01]  /*76e0*/  FADD.FTZ R2, R69, R149 ;  /* 0x0000009545027221 */ /* 0x004fe20000010000 */
[----:B------:R-:W-:-:S06]  /*76f0*/  F2FP.BF16.PACK_AB R5, R64, R75 ;  /* 0x0000004b4005723e */ /* 0x000fcc00000010ff */
[----:B------:R-:W-:Y:S01]  /*7700*/  MUFU.EX2 R69, R29 ;  /* 0x0000001d00457308 */ /* 0x000fe20000000800 */
[----:B------:R-:W-:Y:S01]  /*7710*/  FADD.FTZ R0, R223, R0 ;  /* 0x00000000df007221 */ /* 0x000fe20000010000 */
[----:B------:R-:W2:Y:S01]  /*7720*/  LDSM.16.MT88.4 R148, [R228+0x3000] ;  /* 0x00300000e494783b */ /* 0x000ea20000004200 */
[----:B------:R-:W-:Y:S02]  /*7730*/  FADD.FTZ R2, R156, R2 ;  /* 0x000000029c027221 */ /* 0x000fe40000010000 */
[----:B------:R-:W-:-:S03]  /*7740*/  IMAD.MOV.U32 R156, RZ, RZ, R71 ;  /* 0x000000ffff9c7224 */ /* 0x000fc600078e0047 */
[----:B------:R-:W1:Y:S01]  /*7750*/  MUFU.EX2 R71, R30 ;  /* 0x0000001e00477308 */ /* 0x000e620000000800 */
[----:B------:R-:W-:Y:S02]  /*7760*/  FADD.FTZ R2, R156, R2 ;  /* 0x000000029c027221 */ /* 0x000fe40000010000 */
[----:B------:R-:W-:Y:S02]  /*7770*/  IMAD.MOV.U32 R156, RZ, RZ, R170 ;  /* 0x000000ffff9c7224 */ /* 0x000fe400078e00aa */
[----:B------:R-:W-:Y:S02]  /*7780*/  FADD.FTZ R2, R169, R2 ;  /* 0x00000002a9027221 */ /* 0x000fe40000010000 */
[----:B------:R-:W-:Y:S01]  /*7790*/  IMAD.MOV.U32 R136, RZ, RZ, R156 ;  /* 0x000000ffff887224 */ /* 0x000fe200078e009c */
[----:B------:R-:W-:Y:S01]  /*77a0*/  MUFU.EX2 R28, R68 ;  /* 0x00000044001c7308 */ /* 0x000fe20000000800 */
[----:B------:R-:W-:Y:S02]  /*77b0*/  FADD.FTZ R2, R252, R2 ;  /* 0x00000002fc027221 */ /* 0x000fe40000010000 */
[----:B------:R-:W-:-:S02]  /*77c0*/  FADD.FTZ R3, R137, R3 ;  /* 0x0000000389037221 */ /* 0x000fc40000010000 */
[----:B------:R-:W-:Y:S02]  /*77d0*/  FADD.FTZ R2, R147, R2 ;  /* 0x0000000293027221 */ /* 0x000fe40000010000 */
[----:B------:R-:W-:Y:S01]  /*77e0*/  IMAD.MOV.U32 R216, RZ, RZ, R180 ;  /* 0x000000ffffd87224 */ /* 0x000fe200078e00b4 */
[----:B-1----:R-:W-:Y:S01]  /*77f0*/  F2FP.BF16.PACK_AB R7, R71, R69 ;  /* 0x000000454707723e */ /* 0x002fe200000010ff */
[----:B------:R-:W-:Y:S01]  /*7800*/  IMAD.MOV.U32 R209, RZ, RZ, R183 ;  /* 0x000000ffffd17224 */ /* 0x000fe200078e00b7 */
[----:B------:R-:W-:Y:S01]  /*7810*/  MUFU.EX2 R47, R47 ;  /* 0x0000002f002f7308 */ /* 0x000fe20000000800 */
[----:B------:R-:W-:Y:S02]  /*7820*/  IMAD.MOV.U32 R115, RZ, RZ, R139 ;  /* 0x000000ffff737224 */ /* 0x000fe400078e008b */
[----:B------:R-:W-:Y:S02]  /*7830*/  IMAD.MOV.U32 R114, RZ, RZ, R181 ;  /* 0x000000ffff727224 */ /* 0x000fe400078e00b5 */
[----:B------:R-:W-:Y:S01]  /*7840*/  HMMA.16816.F32.BF16 R120, R4, R16, R120 ;  /* 0x000000100478723c */ /* 0x000fe20000041878 */
[----:B------:R-:W-:-:S02]  /*7850*/  IMAD.MOV.U32 R252, RZ, RZ, R177 ;  /* 0x000000fffffc7224 */ /* 0x000fc400078e00b1 */
[----:B------:R-:W-:Y:S05]  /*7860*/  MUFU.EX2 R27, R116 ;  /* 0x00000074001b7308 */ /* 0x000fea0000000800 */
[C---:B------:R-:W-:Y:S03]  /*7870*/  HMMA.16816.F32.BF16 R124, R4.reuse, R18, R124 ;  /* 0x00000012047c723c */ /* 0x040fe6000004187c */
[----:B------:R-:W-:Y:S05]  /*7880*/  MUFU.EX2 R31, R60 ;  /* 0x0000003c001f7308 */ /* 0x000fea0000000800 */
[C---:B---3--:R-:W-:Y:S03]  /*7890*/  HMMA.16816.F32.BF16 R104, R4.reuse, R12, R104 ;  /* 0x0000000c0468723c */ /* 0x048fe60000041868 */
[----:B------:R-:W-:Y:S05]  /*78a0*/  MUFU.EX2 R25, R117 ;  /* 0x0000007500197308 */ /* 0x000fea0000000800 */
[C---:B------:R-:W-:Y:S03]  /*78b0*/  HMMA.16816.F32.BF16 R96, R4.reuse, R14, R96 ;  /* 0x0000000e0460723c */ /* 0x040fe60000041860 */
[----:B------:R-:W-:Y:S05]  /*78c0*/  MUFU.EX2 R30, R61 ;  /* 0x0000003d001e7308 */ /* 0x000fea0000000800 */
[C---:B------:R-:W-:Y:S03]  /*78d0*/  HMMA.16816.F32.BF16 R92, R4.reuse, R8, R92 ;  /* 0x00000008045c723c */ /* 0x040fe6000004185c */
[----:B------:R-:W-:Y:S05]  /*78e0*/  MUFU.EX2 R26, R144 ;  /* 0x00000090001a7308 */ /* 0x000fea0000000800 */
[C---:B------:R-:W-:Y:S03]  /*78f0*/  HMMA.16816.F32.BF16 R84, R4.reuse, R10, R84 ;  /* 0x0000000a0454723c */ /* 0x040fe60000041854 */
[----:B------:R-:W-:Y:S05]  /*7900*/  MUFU.EX2 R29, R63 ;  /* 0x0000003f001d7308 */ /* 0x000fea0000000800 */
[C---:B------:R-:W-:Y:S08]  /*7910*/  HMMA.16816.F32.BF16 R80, R4.reuse, R20, R80 ;  /* 0x000000140450723c */ /* 0x040ff00000041850 */
[----:B------:R-:W-:Y:S07]  /*7920*/  HMMA.16816.F32.BF16 R76, R4, R22, R76 ;  /* 0x00000016044c723c */ /* 0x000fee000004184c */
[----:B------:R-:W-:-:S02]  /*7930*/  F2FP.BF16.PACK_AB R4, R65, R110 ;  /* 0x0000006e4104723e */ /* 0x000fc400000010ff */
[----:B------:R-:W-:Y:S02]  /*7940*/  F2FP.BF16.PACK_AB R5, R46, R62 ;  /* 0x0000003e2e05723e */ /* 0x000fe400000010ff */
[----:B------:R-:W-:Y:S02]  /*7950*/  F2FP.BF16.PACK_AB R6, R67, R66 ;  /* 0x000000424306723e */ /* 0x000fe400000010ff */
[----:B------:R-:W-:-:S07]  /*7960*/  F2FP.BF16.PACK_AB R7, R45, R44 ;  /* 0x0000002c2d07723e */ /* 0x000fce00000010ff */
[C---:B------:R-:W-:Y:S07]  /*7970*/  HMMA.16816.F32.BF16 R32, R4.reuse, R8, R32 ;  /* 0x000000080420723c */ /* 0x040fee0000041820 */
[----:B------:R-:W-:Y:S01]  /*7980*/  FADD.FTZ R8, R243, R24 ;  /* 0x00000018f3087221 */ /* 0x000fe20000010000 */
[----:B------:R-:W-:Y:S03]  /*7990*/  HMMA.16816.F32.BF16 R168, R4, R20, R100 ;  /* 0x0000001404a8723c */ /* 0x000fe60000041864 */
[----:B------:R-:W-:-:S02]  /*79a0*/  FADD.FTZ R8, R244, R8 ;  /* 0x00000008f4087221 */ /* 0x000fc40000010000 */
[----:B------:R-:W-:-:S03]  /*79b0*/  FADD.FTZ R2, R138, R2 ;  /* 0x000000028a027221 */ /* 0x000fc60000010000 */
[C---:B------:R-:W-:Y:S08]  /*79c0*/  HMMA.16816.F32.BF16 R56, R4.reuse, R16, R56 ;  /* 0x000000100438723c */ /* 0x040ff00000041838 */
[C---:B------:R-:W-:Y:S08]  /*79d0*/  HMMA.16816.F32.BF16 R52, R4.reuse, R18, R52 ;  /* 0x000000120434723c */ /* 0x040ff00000041834 */
[C---:B------:R-:W-:Y:S08]  /*79e0*/  HMMA.16816.F32.BF16 R48, R4.reuse, R12, R48 ;  /* 0x0000000c0430723c */ /* 0x040ff00000041830 */
[C---:B------:R-:W-:Y:S08]  /*79f0*/  HMMA.16816.F32.BF16 R40, R4.reuse, R14, R40 ;  /* 0x0000000e0428723c */ /* 0x040ff00000041828 */
[C---:B------:R-:W-:Y:S08]  /*7a00*/  HMMA.16816.F32.BF16 R36, R4.reuse, R10, R36 ;  /* 0x0000000a0424723c */ /* 0x040ff00000041824 */
[----:B------:R-:W-:Y:S01]  /*7a10*/  HMMA.16816.F32.BF16 R20, R4, R22, R88 ;  /* 0x000000160414723c */ /* 0x000fe20000041858 */
[----:B------:R-:W-:Y:S01]  /*7a20*/  MUFU.EX2 R9, R152 ;  /* 0x0000009800097308 */ /* 0x000fe20000000800 */
[----:B------:R-:W1:Y:S05]  /*7a30*/  LDSM.16.MT88.4 R12, [R227+0x3000] ;  /* 0x00300000e30c783b */ /* 0x000e6a0000004200 */
[----:B------:R-:W-:-:S04]  /*7a40*/  FADD.FTZ R4, R136, R8 ;  /* 0x0000000888047221 */ /* 0x000fc80000010000 */
[----:B------:R-:W-:Y:S02]  /*7a50*/  FADD.FTZ R7, R222, R4 ;  /* 0x00000004de077221 */ /* 0x000fe40000010000 */
[----:B------:R-:W-:Y:S02]  /*7a60*/  FADD.FTZ R4, R220, R2 ;  /* 0x00000002dc047221 */ /* 0x000fe40000010000 */
[----:B------:R-:W-:Y:S02]  /*7a70*/  FADD.FTZ R5, R242, R0 ;  /* 0x00000000f2057221 */ /* 0x000fe40000010000 */
[----:B----4-:R-:W-:-:S04]  /*7a80*/  @P4 IMAD.HI.U32 R2, R250, c[0x0][0x2c8], RZ ;  /* 0x0000b200fa024a27 */ /* 0x010fc800078e00ff */
[----:B------:R-:W-:Y:S01]  /*7a90*/  IMAD.MOV.U32 R0, RZ, RZ, R250 ;  /* 0x000000ffff007224 */ /* 0x000fe200078e00fa */
[----:B------:R-:W-:Y:S01]  /*7aa0*/  @P4 SHF.R.U32.HI R0, RZ, c[0x0][0x2cc], R2 ;  /* 0x0000b300ff004a19 */ /* 0x000fe20000011602 */
[----:B------:R-:W-:Y:S02]  /*7ab0*/  IMAD.MOV.U32 R2, RZ, RZ, c[0x0][0x168] ;  /* 0x00005a00ff027624 */ /* 0x000fe400078e00ff */
[----:B------:R-:W-:-:S03]  /*7ac0*/  FADD.FTZ R6, R221, R3 ;  /* 0x00000003dd067221 */ /* 0x000fc60000010000 */
[----:B------:R-:W-:Y:S01]  /*7ad0*/  IADD3 R3, R0, c[0x0][0x1d0], -R2 ;  /* 0x0000740000037a10 */ /* 0x000fe20007ffe802 */
[----:B------:R-:W-:-:S04]  /*7ae0*/  IMAD.MOV.U32 R2, RZ, RZ, RZ ;  /* 0x000000ffff027224 */ /* 0x000fc800078e00ff */
[----:B------:R-:W-:-:S05]  /*7af0*/  IMAD.HI R2, R3, -0x6db6db6d, R2 ;  /* 0x9249249303027827 */ /* 0x000fca00078e0202 */
[----:B------:R-:W-:Y:S01]  /*7b00*/  SHF.R.U32.HI R0, RZ, 0x1f, R2 ;  /* 0x0000001fff007819 */ /* 0x000fe20000011602 */
[----:B------:R-:W-:-:S03]  /*7b10*/  FADD.FTZ R3, R248, R6 ;  /* 0x00000006f8037221 */ /* 0x000fc60000010000 */
[----:B------:R-:W-:Y:S01]  /*7b20*/  LEA.HI.SX32 R8, R2, R0, 0x1a ;  /* 0x0000000002087211 */ /* 0x000fe200078fd2ff */
        /* <DEDUP_REMOVED lines=42> */
[----:B------:R-:W3:Y:S01]  /*7dd0*/  MUFU.EX2 R11, R162 ;  /* 0x000000a2000b7308 */ /* 0x000ee20000000800 */
[----:B------:R-:W-:-:S02]  /*7de0*/  FADD.FTZ R5, R110, R5 ;  /* 0x000000056e057221 */ /* 0x000fc40000010000 */
[----:B------:R-:W-:Y:S02]  /*7df0*/  FADD.FTZ R0, R62, R0 ;  /* 0x000000003e007221 */ /* 0x000fe40000010000 */
[----:B------:R-:W-:Y:S02]  /*7e00*/  FADD.FTZ R3, R108, R3 ;  /* 0x000000036c037221 */ /* 0x000fe40000010000 */
[----:B------:R-:W-:Y:S01]  /*7e10*/  FADD.FTZ R4, R75, R4 ;  /* 0x000000044b047221 */ /* 0x000fe20000010000 */
[----:B------:R-:W4:Y:S01]  /*7e20*/  MUFU.EX2 R10, R172 ;  /* 0x000000ac000a7308 */ /* 0x000f220000000800 */
[----:B------:R-:W-:Y:S02]  /*7e30*/  FADD.FTZ R5, R65, R5 ;  /* 0x0000000541057221 */ /* 0x000fe40000010000 */
[----:B------:R-:W-:Y:S02]  /*7e40*/  FADD.FTZ R2, R46, R0 ;  /* 0x000000002e027221 */ /* 0x000fe40000010000 */
[----:B------:R-:W-:-:S02]  /*7e50*/  FADD.FTZ R0, R109, R3 ;  /* 0x000000036d007221 */ /* 0x000fc40000010000 */
[----:B------:R-:W-:Y:S01]  /*7e60*/  FADD.FTZ R4, R64, R4 ;  /* 0x0000000440047221 */ /* 0x000fe20000010000 */
[----:B------:R-:W1:Y:S01]  /*7e70*/  MUFU.EX2 R16, R153 ;  /* 0x0000009900107308 */ /* 0x000e620000000800 */
[----:B------:R-:W-:Y:S02]  /*7e80*/  FADD.FTZ R5, R66, R5 ;  /* 0x0000000542057221 */ /* 0x000fe40000010000 */
[----:B------:R-:W-:Y:S02]  /*7e90*/  FADD.FTZ R3, R44, R2 ;  /* 0x000000022c037221 */ /* 0x000fe40000010000 */
[----:B------:R-:W-:-:S03]  /*7ea0*/  FADD.FTZ R2, R111, R0 ;  /* 0x000000006f027221 */ /* 0x000fc60000010000 */
[----:B------:R-:W1:Y:S01]  /*7eb0*/  MUFU.EX2 R17, R173 ;  /* 0x000000ad00117308 */ /* 0x000e620000000800 */
[----:B------:R-:W-:Y:S02]  /*7ec0*/  FADD.FTZ R0, R69, R4 ;  /* 0x0000000445007221 */ /* 0x000fe40000010000 */
[----:B------:R-:W-:Y:S02]  /*7ed0*/  FADD.FTZ R5, R67, R5 ;  /* 0x0000000543057221 */ /* 0x000fe40000010000 */
[----:B------:R-:W-:-:S03]  /*7ee0*/  FADD.FTZ R4, R45, R3 ;  /* 0x000000032d047221 */ /* 0x000fc60000010000 */
[----:B------:R-:W1:Y:S01]  /*7ef0*/  MUFU.EX2 R18, R154 ;  /* 0x0000009a00127308 */ /* 0x000e620000000800 */
[----:B------:R-:W-:Y:S02]  /*7f00*/  FADD.FTZ R3, R112, R2 ;  /* 0x0000000270037221 */ /* 0x000fe40000010000 */
[----:B------:R-:W-:-:S05]  /*7f10*/  FADD.FTZ R2, R71, R0 ;  /* 0x0000000047027221 */ /* 0x000fca0000010000 */
[----:B------:R-:W2:Y:S01]  /*7f20*/  MUFU.EX2 R19, R174 ;  /* 0x000000ae00137308 */ /* 0x000ea20000000800 */
[----:B---3--:R-:W-:Y:S02]  /*7f30*/  FADD.FTZ R0, R11, R5 ;  /* 0x000000050b007221 */ /* 0x008fe40000010000 */
[----:B------:R-:W-:-:S05]  /*7f40*/  FADD.FTZ R4, R9, R4 ;  /* 0x0000000409047221 */ /* 0x000fca0000010000 */
[----:B------:R-:W3:Y:S01]  /*7f50*/  MUFU.EX2 R24, R155 ;  /* 0x0000009b00187308 */ /* 0x000ee20000000800 */
[----:B------:R-:W-:Y:S02]  /*7f60*/  FADD.FTZ R6, R28, R2 ;  /* 0x000000021c067221 */ /* 0x000fe40000010000 */
[----:B------:R-:W-:Y:S02]  /*7f70*/  FADD.FTZ R3, R47, R3 ;  /* 0x000000032f037221 */ /* 0x000fe40000010000 */
[----:B----4-:R-:W-:Y:S02]  /*7f80*/  FADD.FTZ R2, R10, R0 ;  /* 0x000000000a027221 */ /* 0x010fe40000010000 */
[----:B-1----:R-:W-:Y:S02]  /*7f90*/  FADD.FTZ R0, R16, R4 ;  /* 0x0000000410007221 */ /* 0x002fe40000010000 */
[----:B------:R-:W-:Y:S02]  /*7fa0*/  FADD.FTZ R6, R27, R6 ;  /* 0x000000061b067221 */ /* 0x000fe40000010000 */
[----:B------:R-:W-:-:S02]  /*7fb0*/  FADD.FTZ R4, R31, R3 ;  /* 0x000000031f047221 */ /* 0x000fc40000010000 */
[----:B------:R-:W-:Y:S02]  /*7fc0*/  FADD.FTZ R5, R17, R2 ;  /* 0x0000000211057221 */ /* 0x000fe40000010000 */
[----:B------:R-:W-:Y:S01]  /*7fd0*/  FADD.FTZ R3, R18, R0 ;  /* 0x0000000012037221 */ /* 0x000fe20000010000 */
[----:B------:R-:W-:Y:S01]  /*7fe0*/  IMNMX R7, RZ, R8, !PT ;  /* 0x00000008ff077217 */ /* 0x000fe20007800200 */
[----:B------:R-:W-:Y:S02]  /*7ff0*/  FADD.FTZ R0, R25, R6 ;  /* 0x0000000619007221 */ /* 0x000fe40000010000 */
[----:B------:R-:W-:Y:S02]  /*8000*/  FADD.FTZ R2, R30, R4 ;  /* 0x000000041e027221 */ /* 0x000fe40000010000 */
[----:B--2---:R-:W-:Y:S02]  /*8010*/  FADD.FTZ R4, R19, R5 ;  /* 0x0000000513047221 */ /* 0x004fe40000010000 */
[----:B---3--:R-:W-:-:S02]  /*8020*/  FADD.FTZ R3, R24, R3 ;  /* 0x0000000318037221 */ /* 0x008fc40000010000 */
[----:B------:R-:W-:Y:S01]  /*8030*/  FADD.FTZ R0, R26, R0 ;  /* 0x000000001a007221 */ /* 0x000fe20000010000 */
[----:B------:R1:W-:Y:S01]  /*8040*/  STL [R1+0x8], R7 ;  /* 0x0000080701007387 */ /* 0x0003e20000100800 */
[----:B------:R-:W-:-:S03]  /*8050*/  FADD.FTZ R2, R29, R2 ;  /* 0x000000021d027221 */ /* 0x000fc60000010000 */
[----:B------:R1:W-:Y:S01]  /*8060*/  STL [R1+0x10], R4 ;  /* 0x0000100401007387 */ /* 0x0003e20000100800 */
[----:B------:R-:W-:-:S03]  /*8070*/  IADD3 R242, R252, -0x2, RZ ;  /* 0xfffffffefcf27810 */ /* 0x000fc60007ffe0ff */
[----:B------:R1:W-:Y:S04]  /*8080*/  STL [R1+0x18], R3 ;  /* 0x0000180301007387 */ /* 0x0003e80000100800 */
[----:B------:R1:W-:Y:S04]  /*8090*/  STL [R1+0x1c], R0 ;  /* 0x00001c0001007387 */ /* 0x0003e80000100800 */
[----:B------:R1:W-:Y:S01]  /*80a0*/  STL [R1+0x14], R2 ;  /* 0x0000140201007387 */ /* 0x0003e20000100800 */
[----:B------:R-:W-:Y:S02]  /*80b0*/  ISETP.GE.AND P0, PT, R242, R7, PT ;  /* 0x00000007f200720c */ /* 0x000fe40003f06270 */
        /* <DEDUP_REMOVED lines=25> */
[----:B-1----:R-:W2:Y:S01]  /*8250*/  LDL R252, [R1+0x74] ;  /* 0x0000740001fc7983 */ /* 0x002ea20000100800 */
[----:B------:R-:W-:Y:S01]  /*8260*/  IMAD.MOV.U32 R116, RZ, RZ, R73 ;  /* 0x000000ffff747224 */ /* 0x000fe200078e0049 */
[----:B------:R-:W-:Y:S01]  /*8270*/  MOV R3, R74 ;  /* 0x0000004a00037202 */ /* 0x000fe20000000f00 */
[----:B------:R-:W-:Y:S01]  /*8280*/  IMAD.MOV.U32 R118, RZ, RZ, R70 ;  /* 0x000000ffff767224 */ /* 0x000fe200078e0046 */
[----:B------:R-:W-:-:S02]  /*8290*/  MOV R117, R72 ;  /* 0x0000004800757202 */ /* 0x000fc40000000f00 */
[----:B------:R-:W-:Y:S01]  /*82a0*/  MOV R196, R242 ;  /* 0x000000f200c47202 */ /* 0x000fe20000000f00 */
[----:B--2---:R-:W-:-:S05]  /*82b0*/  IMAD.IADD R0, R252, 0x1, R250 ;  /* 0x00000001fc007824 */ /* 0x004fca00078e02fa */
[----:B------:R1:W-:Y:S02]  /*82c0*/  STL [R1+0x4], R0 ;  /* 0x0000040001007387 */ /* 0x0003e40000100800 */
[----:B-1----:R-:W-:-:S05]  /*82d0*/  @P4 IMAD.HI.U32 R0, R0, c[0x0][0x2c8], RZ ;  /* 0x0000b20000004a27 */ /* 0x002fca00078e00ff */
[----:B------:R-:W-:-:S05]  /*82e0*/  @P4 SHF.R.U32.HI R0, RZ, c[0x0][0x2cc], R0 ;  /* 0x0000b300ff004a19 */ /* 0x000fca0000011600 */
[----:B------:R1:W-:Y:S02]  /*82f0*/  @P4 STL [R1+0xc], R0 ;  /* 0x00000c0001004387 */ /* 0x0003e40000100800 */
.L_x_518:
[----:B------:R-:W-:Y:S04]  /*8300*/  DEPBAR.LE SB0, 0x0 ;  /* 0x000080000000791a */ /* 0x000fe80000000000 */
[----:B------:R-:W-:Y:S01]  /*8310*/  WARPSYNC 0xffffffff ;  /* 0xffffffff00007948 */ /* 0x000fe20003800000 */
[----:B------:R-:W-:Y:S01]  /*8320*/  BAR.SYNC.DEFER_BLOCKING 0x0 ;  /* 0x0000000000007b1d */ /* 0x000fe20000010000 */
[----:B------:R-:W-:Y:S11]  /*8330*/  ISETP.GE.AND P2, PT, R196, RZ, PT ;  /* 0x000000ffc400720c */ /* 0x000ff60003f46270 */
[----:B------:R-:W-:Y:S02]  /*8340*/  @!UPT UIADD3 URZ, URZ, URZ, URZ ;  /* 0x0000003f3f3ff290 */ /* 0x000fe4000fffe03f */
[----:B-12---:R-:W-:Y:S05]  /*8350*/  @P2 SHF.R.S32.HI R0, RZ, 0x1f, R196 ;  /* 0x0000001fff002819 */ /* 0x006fea00000114c4 */
[----:B------:R-:W-:Y:S04]  /*8360*/  @P2 IMAD R0, R0, c[0x0][0x208], RZ ;  /* 0x0000820000002a24 */ /* 0x000fe800078e02ff */
[C---:B------:R-:W-:Y:S01]  /*8370*/  @P2 IMAD R0, R196.reuse, c[0x0][0x20c], R0 ;  /* 0x00008300c4002a24 */ /* 0x040fe200078e0200 */
[----:B-----5:R-:W-:Y:S08]  /*8380*/  LDSM.16.M88.4 R112, [R230] ;  /* 0x00000000e670783b */ /* 0x020ff00000000200 */
[----:B------:R-:W1:Y:S08]  /*8390*/  LDSM.16.M88.4 R16, [R119] ;  /* 0x000000007710783b */ /* 0x000e700000000200 */
[----:B------:R-:W2:Y:S08]  /*83a0*/  LDSM.16.M88.4 R108, [R230+0x2000] ;  /* 0x00200000e66c783b */ /* 0x000eb00000000200 */
[----:B------:R-:W3:Y:S08]  /*83b0*/  LDSM.16.M88.4 R32, [R119+0x800] ;  /* 0x000800007720783b */ /* 0x000ef00000000200 */
[----:B------:R-:W2:Y:S08]  /*83c0*/  LDSM.16.M88.4 R48, [R119+0x1000] ;  /* 0x001000007730783b */ /* 0x000eb00000000200 */
[----:B------:R-:W1:Y:S08]  /*83d0*/  LDSM.16.M88.4 R64, [R119+0x1800] ;  /* 0x001800007740783b */ /* 0x000e700000000200 */
[----:B------:R-:W1:Y:S08]  /*83e0*/  LDSM.16.M88.4 R80, [R119+0x2000] ;  /* 0x002000007750783b */ /* 0x000e700000000200 */
[----:B------:R-:W1:Y:S08]  /*83f0*/  LDSM.16.M88.4 R96, [R119+0x2800] ;  /* 0x002800007760783b */ /* 0x000e700000000200 */
[----:B------:R-:W1:Y:S08]  /*8400*/  LDSM.16.M88.4 R184, [R119+0x3000] ;  /* 0x0030000077b8783b */ /* 0x000e700000000200 */
[----:B------:R-:W-:Y:S08]  /*8410*/  LDSM.16.M88.4 R188, [R233] ;  /* 0x00000000e9bc783b */ /* 0x000ff00000000200 */
[----:B------:R-:W1:Y:S08]  /*8420*/  LDSM.16.M88.4 R192, [R234] ;  /* 0x00000000eac0783b */ /* 0x000e700000000200 */
[----:B------:R-:W4:Y:S04]  /*8430*/  LDL R2, [R1+0x40] ;  /* 0x0000400001027983 */ /* 0x000f280000100800 */
[----:B------:R-:W4:Y:S06]  /*8440*/  LDL.64 R198, [R1+0x38] ;  /* 0x0000380001c67983 */ /* 0x000f2c0000100a00 */
[----:B------:R1:W-:Y:S04]  /*8450*/  STL [R1+0x8c], R230 ;  /* 0x00008ce601007387 */ /* 0x0003e80000100800 */
[----:B------:R2:W-:Y:S04]  /*8460*/  STL [R1+0x90], R119 ;  /* 0x0000907701007387 */ /* 0x0005e80000100800 */
[----:B------:R-:W-:Y:S04]  /*8470*/  STL [R1+0x94], R234 ;  /* 0x000094ea01007387 */ /* 0x000fe80000100800 */
[----:B------:R-:W-:Y:S04]  /*8480*/  STL [R1+0x98], R233 ;  /* 0x000098e901007387 */ /* 0x000fe80000100800 */
[----:B------:R-:W-:Y:S04]  /*8490*/  STL [R1+0x9c], R240 ;  /* 0x00009cf001007387 */ /* 0x000fe80000100800 */
[----:B------:R-:W-:Y:S04]  /*84a0*/  STL [R1+0xa0], R239 ;  /* 0x0000a0ef01007387 */ /* 0x000fe80000100800 */
[----:B-1----:R-:W4:Y:S04]  /*84b0*/  LDL R230, [R1+0xc] ;  /* 0x00000c0001e67983 */ /* 0x002f280000100800 */
[----:B--2---:R-:W2:Y:S01]  /*84c0*/  LDL R119, [R1+0x4c] ;  /* 0x00004c0001777983 */ /* 0x004ea20000100800 */
[-C--:B------:R-:W-:Y:S08]  /*84d0*/  HMMA.16816.F32.BF16 R4, R112, R16.reuse, RZ ;  /* 0x000000107004723c */ /* 0x080ff000000418ff */
[C---:B------:R-:W-:Y:S08]  /*84e0*/  HMMA.16816.F32.BF16 R8, R108.reuse, R16, RZ ;  /* 0x000000106c08723c */ /* 0x040ff000000418ff */
[-C--:B------:R-:W-:Y:S08]  /*84f0*/  HMMA.16816.F32.BF16 R12, R108, R18.reuse, RZ ;  /* 0x000000126c0c723c */ /* 0x080ff000000418ff */
[C---:B------:R-:W-:Y:S08]  /*8500*/  HMMA.16816.F32.BF16 R16, R112.reuse, R18, RZ ;  /* 0x000000127010723c */ /* 0x040ff000000418ff */
[-C--:B---3--:R-:W-:Y:S08]  /*8510*/  HMMA.16816.F32.BF16 R20, R112, R32.reuse, RZ ;  /* 0x000000207014723c */ /* 0x088ff000000418ff */
        /* <DEDUP_REMOVED lines=23> */
[----:B------:R-:W1:Y:S07]  /*8690*/  LDSM.16.M88.4 R184, [R233+0x2000] ;  /* 0x00200000e9b8783b */ /* 0x000e6e0000000200 */
[-C--:B------:R-:W-:Y:S08]  /*86a0*/  HMMA.16816.F32.BF16 R4, R188, R192.reuse, R4 ;  /* 0x000000c0bc04723c */ /* 0x080ff00000041804 */
[C---:B-1----:R-:W-:Y:S08]  /*86b0*/  HMMA.16816.F32.BF16 R8, R184.reuse, R192, R8 ;  /* 0x000000c0b808723c */ /* 0x042ff00000041808 */
[-C--:B------:R-:W-:Y:S08]  /*86c0*/  HMMA.16816.F32.BF16 R12, R184, R194.reuse, R12 ;  /* 0x000000c2b80c723c */ /* 0x080ff0000004180c */
[C---:B------:R-:W-:Y:S01]  /*86d0*/  HMMA.16816.F32.BF16 R16, R188.reuse, R194, R16 ;  /* 0x000000c2bc10723c */ /* 0x040fe20000041810 */
[----:B------:R-:W1:Y:S07]  /*86e0*/  LDSM.16.M88.4 R192, [R240] ;  /* 0x00000000f0c0783b */ /* 0x000e6e0000000200 */
[-C--:B-1----:R-:W-:Y:S08]  /*86f0*/  HMMA.16816.F32.BF16 R20, R188, R192.reuse, R20 ;  /* 0x000000c0bc14723c */ /* 0x082ff00000041814 */
[C---:B------:R-:W-:Y:S08]  /*8700*/  HMMA.16816.F32.BF16 R24, R184.reuse, R192, R24 ;  /* 0x000000c0b818723c */ /* 0x040ff00000041818 */
        /* <DEDUP_REMOVED lines=24> */
[C---:B------:R-:W-:Y:S07]  /*8890*/  HMMA.16816.F32.BF16 R104, R184.reuse, R192, R104 ;  /* 0x000000c0b868723c */ /* 0x040fee0000041868 */
[----:B------:R-:W-:Y:S01]  /*88a0*/  @P2 IMAD.MOV.U32 R192, RZ, RZ, c[0x0][0x208] ;  /* 0x00008200ffc02624 */ /* 0x000fe200078e00ff */
[-C--:B------:R-:W-:Y:S07]  /*88b0*/  HMMA.16816.F32.BF16 R108, R184, R194.reuse, R108 ;  /* 0x000000c2b86c723c */ /* 0x080fee000004186c */
[----:B------:R-:W-:Y:S01]  /*88c0*/  @P2 IMAD.WIDE.U32 R184, R196, c[0x0][0x208], RZ ;  /* 0x00008200c4b82a25 */ /* 0x000fe200078e00ff */
[----:B----4-:R-:W-:Y:S01]  /*88d0*/  @P2 MOV R187, R2 ;  /* 0x0000000200bb2202 */ /* 0x010fe20000000f00 */
[----:B------:R-:W-:Y:S04]  /*88e0*/  HMMA.16816.F32.BF16 R112, R188, R194, R112 ;  /* 0x000000c2bc70723c */ /* 0x000fe80000041870 */
[----:B------:R-:W-:Y:S02]  /*88f0*/  @P2 IMAD.IADD R0, R185, 0x1, R0 ;  /* 0x00000001b9002824 */ /* 0x000fe400078e0200 */
[----:B------:R-:W-:Y:S02]  /*8900*/  @P2 IMAD.MOV.U32 R186, RZ, RZ, R198 ;  /* 0x000000ffffba2224 */ /* 0x000fe400078e00c6 */
[----:B------:R-:W-:Y:S04]  /*8910*/  @P2 IMAD R2, R0, 0x70, RZ ;  /* 0x0000007000022824 */ /* 0x000fe800078e02ff */
[----:B------:R-:W-:Y:S04]  /*8920*/  @P2 IMAD.WIDE.U32 R186, R184, 0x70, R186 ;  /* 0x00000070b8ba2825 */ /* 0x000fe800078e00ba */
[----:B------:R-:W-:Y:S01]  /*8930*/  @P2 IMAD.MOV.U32 R184, RZ, RZ, 0x5 ;  /* 0x00000005ffb82424 */ /* 0x000fe200078e00ff */
[----:B------:R-:W-:Y:S01]  /*8940*/  @P2 IADD3 R185, R187, R2, RZ ;  /* 0x00000002bbb92210 */ /* 0x000fe20007ffe0ff */
[C---:B------:R-:W-:Y:S03]  /*8950*/  @P2 IMAD.SHL.U32 R2, R192.reuse, 0x20, RZ ;  /* 0x00000020c0022824 */ /* 0x040fe600078e00ff */
[----:B------:R-:W-:Y:S02]  /*8960*/  @P2 SHF.L.U64.HI R0, R192, R184, c[0x0][0x20c] ;  /* 0x00008300c0002619 */ /* 0x000fe400000102b8 */
[C---:B------:R-:W-:Y:S04]  /*8970*/  @P2 LEA R184, P0, R186.reuse, c[0x0][0x1f8], 0x1 ;  /* 0x00007e00bab82a11 */ /* 0x040fe800078008ff */
[----:B------:R-:W-:Y:S02]  /*8980*/  @P2 LEA.HI.X R185, R186, c[0x0][0x1fc], R185, 0x1, P0 ;  /* 0x00007f00bab92a11 */ /* 0x000fe400000f0cb9 */
[-C--:B------:R-:W-:Y:S03]  /*8990*/  @P2 IADD3 R186, P0, R184, R2.reuse, RZ ;  /* 0x00000002b8ba2210 */ /* 0x080fe60007f1e0ff */
[----:B------:R-:W-:Y:S01]  /*89a0*/  @!PT LDS RZ, [RZ] ;  /* 0x00000000fffff984 */ /* 0x000fe20000000800 */
[----:B------:R-:W-:Y:S01]  /*89b0*/  @!PT LDS RZ, [RZ] ;  /* 0x00000000fffff984 */ /* 0x000fe20000000800 */
[----:B------:R-:W-:Y:S01]  /*89c0*/  @!PT LDS RZ, [RZ] ;  /* 0x00000000fffff984 */ /* 0x000fe20000000800 */
[----:B------:R1:W-:Y:S02]  /*89d0*/  @P2 LDGSTS.E.BYPASS.LTC128B.128 [R241+0x100], [R184.64], !P6 ;  /* 0x00100000b8f12fae */ /* 0x0003e4000f101d48 */
[--C-:B------:R-:W-:Y:S06]  /*89e0*/  @P2 IMAD.X R187, R185, 0x1, R0.reuse, P0 ;  /* 0x00000001b9bb2824 */ /* 0x100fec00000e0600 */
[----:B------:R3:W-:Y:S01]  /*89f0*/  @P2 LDGSTS.E.BYPASS.LTC128B.128 [R241+0x900], [R186.64], !P6 ;  /* 0x00900000baf12fae */ /* 0x0007e2000f101d48 */
[----:B-1----:R-:W-:Y:S04]  /*8a00*/  @P2 IADD3 R184, P1, R186, R2, RZ ;  /* 0x00000002bab82210 */ /* 0x002fe80007f3e0ff */
[----:B------:R-:W-:Y:S02]  /*8a10*/  @P2 IADD3.X R185, R187, R0, RZ, P1, !PT ;  /* 0x00000000bbb92210 */ /* 0x000fe40000ffe4ff */
[-C--:B------:R-:W-:Y:S03]  /*8a20*/  @P2 IADD3 R192, P0, R184, R2.reuse, RZ ;  /* 0x00000002b8c02210 */ /* 0x080fe60007f1e0ff */
[----:B------:R1:W-:Y:S02]  /*8a30*/  @P2 LDGSTS.E.BYPASS.LTC128B.128 [R241+0x1100], [R184.64], !P6 ;  /* 0x01100000b8f12fae */ /* 0x0003e4000f101d48 */
[--C-:B------:R-:W-:Y:S01]  /*8a40*/  @P2 IMAD.X R193, R185, 0x1, R0.reuse, P0 ;  /* 0x00000001b9c12824 */ /* 0x100fe200000e0600 */
[-C--:B---3--:R-:W-:Y:S05]  /*8a50*/  @P2 IADD3 R186, P0, R192, R2.reuse, RZ ;  /* 0x00000002c0ba2210 */ /* 0x088fea0007f1e0ff */
[----:B------:R3:W-:Y:S01]  /*8a60*/  @P2 LDGSTS.E.BYPASS.LTC128B.128 [R241+0x1900], [R192.64], !P6 ;  /* 0x01900000c0f12fae */ /* 0x0007e2000f101d48 */
[--C-:B------:R-:W-:Y:S07]  /*8a70*/  @P2 IMAD.X R187, R193, 0x1, R0.reuse, P0 ;  /* 0x00000001c1bb2824 */ /* 0x100fee00000e0600 */
[----:B------:R4:W-:Y:S01]  /*8a80*/  @P2 LDGSTS.E.BYPASS.LTC128B.128 [R241+0x2100], [R186.64], !P6 ;  /* 0x02100000baf12fae */ /* 0x0009e2000f101d48 */
[----:B-1----:R-:W-:Y:S04]  /*8a90*/  @P2 IADD3 R184, P1, R186, R2, RZ ;  /* 0x00000002bab82210 */ /* 0x002fe80007f3e0ff */
[----:B------:R-:W-:Y:S02]  /*8aa0*/  @P2 IADD3.X R185, R187, R0, RZ, P1, !PT ;  /* 0x00000000bbb92210 */ /* 0x000fe40000ffe4ff */
[----:B---3--:R-:W-:Y:S03]  /*8ab0*/  @P2 IADD3 R192, P0, R184, R2, RZ ;  /* 0x00000002b8c02210 */ /* 0x008fe60007f1e0ff */
[----:B------:R4:W-:Y:S02]  /*8ac0*/  @P2 LDGSTS.E.BYPASS.LTC128B.128 [R241+0x2900], [R184.64], !P6 ;  /* 0x02900000b8f12fae */ /* 0x0009e4000f101d48 */
[----:B------:R-:W-:Y:S06]  /*8ad0*/  @P2 IMAD.X R193, R185, 0x1, R0, P0 ;  /* 0x00000001b9c12824 */ /* 0x000fec00000e0600 */
[----:B------:R1:W3:Y:S04]  /*8ae0*/  LDL R0, [R1+0x4] ;  /* 0x0000040001007983 */ /* 0x0002e80000100800 */
[----:B------:R1:W-:Y:S08]  /*8af0*/  @P2 LDGSTS.E.BYPASS.LTC128B.128 [R241+0x3100], [R192.64], !P6 ;  /* 0x03100000c0f12fae */ /* 0x0003f0000f101d48 */
[----:B------:R-:W-:Y:S08]  /*8b00*/  LDSM.16.M88.4 R188, [R229] ;  /* 0x00000000e5bc783b */ /* 0x000ff00000000200 */
[----:B----4-:R-:W4:Y:S08]  /*8b10*/  LDSM.16.M88.4 R184, [R231] ;  /* 0x00000000e7b8783b */ /* 0x010f300000000200 */
[----:B------:R-:W0:Y:S08]  /*8b20*/  LDGDEPBAR ;  /* 0x00000000000079af */ /* 0x000e300000000000 */
[----:B-1----:R-:W1:Y:S01]  /*8b30*/  LDSM.16.M88.4 R192, [R231+0x2000] ;  /* 0x00200000e7c0783b */ /* 0x002e620000000200 */
[-C--:B----4-:R-:W-:Y:S08]  /*8b40*/  HMMA.16816.F32.BF16 R4, R184, R188.reuse, R4 ;  /* 0x000000bcb804723c */ /* 0x090ff00000041804 */
[C---:B-1----:R-:W-:Y:S08]  /*8b50*/  HMMA.16816.F32.BF16 R8, R192.reuse, R188, R8 ;  /* 0x000000bcc008723c */ /* 0x042ff00000041808 */
[-C--:B------:R-:W-:Y:S08]  /*8b60*/  HMMA.16816.F32.BF16 R12, R192, R190.reuse, R12 ;  /* 0x000000bec00c723c */ /* 0x080ff0000004180c */
[C---:B------:R-:W-:Y:S01]  /*8b70*/  HMMA.16816.F32.BF16 R16, R184.reuse, R190, R16 ;  /* 0x000000beb810723c */ /* 0x040fe20000041810 */
[----:B------:R-:W1:Y:S07]  /*8b80*/  LDSM.16.M88.4 R188, [R229+0x800] ;  /* 0x00080000e5bc783b */ /* 0x000e6e0000000200 */
[-C--:B-1----:R-:W-:Y:S08]  /*8b90*/  HMMA.16816.F32.BF16 R20, R184, R188.reuse, R20 ;  /* 0x000000bcb814723c */ /* 0x082ff00000041814 */
[C---:B------:R-:W-:Y:S08]  /*8ba0*/  HMMA.16816.F32.BF16 R24, R192.reuse, R188, R24 ;  /* 0x000000bcc018723c */ /* 0x040ff00000041818 */
        /* <DEDUP_REMOVED lines=12> */
[----:B------:R-:W1:Y:S03]  /*8c70*/  LDSM.16.M88.4 R188, [R229+0x2000] ;  /* 0x00200000e5bc783b */ /* 0x000e660000000200 */
[----:B---3--:R-:W-:Y:S05]  /*8c80*/  @P4 IMAD.MOV.U32 R0, RZ, RZ, R230 ;  /* 0x000000ffff004224 */ /* 0x008fea00078e00e6 */
[----:B------:R-:W-:Y:S01]  /*8c90*/  SHFL.IDX PT, R2, R0, 0x2, 0x1c1f ;  /* 0x005c1f0000027f89 */ /* 0x000fe200000e0000 */
        /* <DEDUP_REMOVED lines=12> */
[-C--:B------:R-:W-:Y:S01]  /*8d60*/  HMMA.16816.F32.BF16 R108, R192, R190.reuse, R108 ;  /* 0x000000bec06c723c */ /* 0x080fe2000004186c */
[----:B------:R-:W-:Y:S07]  /*8d70*/  LDSM.16.M88.4 R192, [R232] ;  /* 0x00000000e8c0783b */ /* 0x000fee0000000200 */
[----:B------:R-:W-:Y:S01]  /*8d80*/  HMMA.16816.F32.BF16 R112, R184, R190, R112 ;  /* 0x000000beb870723c */ /* 0x000fe20000041870 */
[----:B------:R-:W1:Y:S08]  /*8d90*/  LDSM.16.M88.4 R184, [R226] ;  /* 0x00000000e2b8783b */ /* 0x000e700000000200 */
[----:B------:R-:W3:Y:S01]  /*8da0*/  LDSM.16.M88.4 R188, [R232+0x2000] ;  /* 0x00200000e8bc783b */ /* 0x000ee20000000200 */
[-C--:B-1----:R-:W-:Y:S08]  /*8db0*/  HMMA.16816.F32.BF16 R4, R192, R184.reuse, R4 ;  /* 0x000000b8c004723c */ /* 0x082ff00000041804 */
[C---:B---3--:R-:W-:Y:S08]  /*8dc0*/  HMMA.16816.F32.BF16 R8, R188.reuse, R184, R8 ;  /* 0x000000b8bc08723c */ /* 0x048ff00000041808 */
        /* <DEDUP_REMOVED lines=23> */
[----:B------:R4:W1:Y:S01]  /*8f40*/  MUFU.TANH R243, R8 ;  /* 0x0000000800f37308 */ /* 0x0008620000002400 */
[----:B---3--:R-:W3:Y:S09]  /*8f50*/  LDSM.16.M88.4 R4, [R226+0x800] ;  /* 0x00080000e204783b */ /* 0x008ef20000000200 */
[----:B------:R-:W-:Y:S10]  /*8f60*/  MUFU.TANH R220, R14 ;  /* 0x0000000e00dc7308 */ /* 0x000ff40000002400 */
[----:B------:R-:W-:Y:S01]  /*8f70*/  MUFU.TANH R14, R16 ;  /* 0x00000010000e7308 */ /* 0x000fe20000002400 */
[----:B----4-:R-:W-:Y:S09]  /*8f80*/  SHFL.IDX PT, R8, R0, 0x3, 0x1c1f ;  /* 0x007c1f0000087f89 */ /* 0x010ff200000e0000 */
[----:B------:R-:W4:Y:S10]  /*8f90*/  MUFU.TANH R222, R11 ;  /* 0x0000000b00de7308 */ /* 0x000f340000002400 */
[----:B------:R-:W-:Y:S01]  /*8fa0*/  MUFU.TANH R218, R15 ;  /* 0x0000000f00da7308 */ /* 0x000fe20000002400 */
[-C--:B---3--:R-:W-:Y:S09]  /*8fb0*/  HMMA.16816.F32.BF16 R20, R192, R4.reuse, R20 ;  /* 0x00000004c014723c */ /* 0x088ff20000041814 */
[----:B------:R-:W-:Y:S01]  /*8fc0*/  MUFU.TANH R15, R17 ;  /* 0x00000011000f7308 */ /* 0x000fe20000002400 */
[C---:B------:R-:W-:Y:S09]  /*8fd0*/  HMMA.16816.F32.BF16 R24, R188.reuse, R4, R24 ;  /* 0x00000004bc18723c */ /* 0x040ff20000041818 */
[----:B------:R-:W3:Y:S01]  /*8fe0*/  MUFU.TANH R221, R12 ;  /* 0x0000000c00dd7308 */ /* 0x000ee20000002400 */
[-C--:B------:R-:W-:Y:S04]  /*8ff0*/  HMMA.16816.F32.BF16 R28, R188, R6.reuse, R28 ;  /* 0x00000006bc1c723c */ /* 0x080fe8000004181c */
[----:B------:R-:W-:Y:S04]  /*9000*/  FMUL.FTZ R20, R20, c[0x0][0x320] ;  /* 0x0000c80014147a20 */ /* 0x000fe80000410000 */
[C---:B------:R-:W-:Y:S01]  /*9010*/  HMMA.16816.F32.BF16 R32, R192.reuse, R6, R32 ;  /* 0x00000006c020723c */ /* 0x040fe20000041820 */
[----:B------:R1:W-:Y:S01]  /*9020*/  MUFU.TANH R242, R10 ;  /* 0x0000000a00f27308 */ /* 0x0003e20000002400 */
[----:B------:R-:W1:Y:S02]  /*9030*/  LDSM.16.M88.4 R4, [R226+0x1000] ;  /* 0x00100000e204783b */ /* 0x000e640000000200 */
        /* <DEDUP_REMOVED lines=17> */
[----:B------:R-:W-:Y:S07]  /*9150*/  FMUL.FTZ R30, R30, c[0x0][0x320] ;  /* 0x0000c8001e1e7a20 */ /* 0x000fee0000410000 */
[----:B------:R-:W-:Y:S01]  /*9160*/  MUFU.TANH R215, R22 ;  /* 0x0000001600d77308 */ /* 0x000fe20000002400 */
[-C--:B-1----:R-:W-:Y:S08]  /*9170*/  HMMA.16816.F32.BF16 R36, R192, R4.reuse, R36 ;  /* 0x00000004c024723c */ /* 0x082ff00000041824 */
[C---:B------:R-:W-:Y:S01]  /*9180*/  HMMA.16816.F32.BF16 R40, R188.reuse, R4, R40 ;  /* 0x00000004bc28723c */ /* 0x040fe20000041828 */
[----:B------:R-:W1:Y:S07]  /*9190*/  MUFU.TANH R214, R23 ;  /* 0x0000001700d67308 */ /* 0x000e6e0000002400 */
[-C--:B------:R-:W-:Y:S03]  /*91a0*/  HMMA.16816.F32.BF16 R44, R188, R6.reuse, R44 ;  /* 0x00000006bc2c723c */ /* 0x080fe6000004182c */
[----:B------:R-:W-:Y:S05]  /*91b0*/  MUFU.TANH R199, R31 ;  /* 0x0000001f00c77308 */ /* 0x000fea0000002400 */
[C---:B------:R-:W-:Y:S01]  /*91c0*/  HMMA.16816.F32.BF16 R48, R192.reuse, R6, R48 ;  /* 0x00000006c030723c */ /* 0x040fe20000041830 */
[----:B------:R-:W1:Y:S03]  /*91d0*/  LDSM.16.M88.4 R4, [R226+0x1800] ;  /* 0x00180000e204783b */ /* 0x000e660000000200 */
[----:B------:R-:W-:Y:S01]  /*91e0*/  FMUL.FTZ R36, R36, c[0x0][0x320] ;  /* 0x0000c80024247a20 */ /* 0x000fe20000410000 */
[----:B------:R-:W1:Y:S01]  /*91f0*/  MUFU.TANH R210, R25 ;  /* 0x0000001900d27308 */ /* 0x000e620000002400 */
[----:B------:R-:W-:Y:S02]  /*9200*/  FMUL.FTZ R38, R38, c[0x0][0x320] ;  /* 0x0000c80026267a20 */ /* 0x000fe40000410000 */
[----:B------:R-:W-:Y:S04]  /*9210*/  FMUL.FTZ R43, R43, c[0x0][0x320] ;  /* 0x0000c8002b2b7a20 */ /* 0x000fe80000410000 */
        /* <DEDUP_REMOVED lines=15> */
[----:B------:R-:W-:Y:S01]  /*9310*/  FMUL.FTZ R40, R40, c[0x0][0x320] ;  /* 0x0000c80028287a20 */ /* 0x000fe20000410000 */
[-C--:B-1----:R-:W-:Y:S08]  /*9320*/  HMMA.16816.F32.BF16 R52, R192, R4.reuse, R52 ;  /* 0x00000004c034723c */ /* 0x082ff00000041834 */
[----:B------:R-:W1:Y:S01]  /*9330*/  MUFU.TANH R203, R33 ;  /* 0x0000002100cb7308 */ /* 0x000e620000002400 */
[C---:B------:R-:W-:Y:S09]  /*9340*/  HMMA.16816.F32.BF16 R56, R188.reuse, R4, R56 ;  /* 0x00000004bc38723c */ /* 0x040ff20000041838 */
[----:B------:R-:W-:Y:S01]  /*9350*/  MUFU.TANH R202, R34 ;  /* 0x0000002200ca7308 */ /* 0x000fe20000002400 */
[-C--:B------:R-:W-:Y:S09]  /*9360*/  HMMA.16816.F32.BF16 R60, R188, R6.reuse, R60 ;  /* 0x00000006bc3c723c */ /* 0x080ff2000004183c */
[----:B------:R1:W-:Y:S01]  /*9370*/  MUFU.TANH R212, R24 ;  /* 0x0000001800d47308 */ /* 0x0003e20000002400 */
[C---:B------:R-:W-:Y:S01]  /*9380*/  HMMA.16816.F32.BF16 R64, R192.reuse, R6, R64 ;  /* 0x00000006c040723c */ /* 0x040fe20000041840 */
[----:B------:R-:W1:Y:S03]  /*9390*/  LDSM.16.M88.4 R4, [R226+0x2000] ;  /* 0x00200000e204783b */ /* 0x000e660000000200 */
[----:B------:R-:W-:Y:S02]  /*93a0*/  FMUL.FTZ R52, R52, c[0x0][0x320] ;  /* 0x0000c80034347a20 */ /* 0x000fe40000410000 */
[----:B------:R-:W-:Y:S02]  /*93b0*/  FMUL.FTZ R53, R53, c[0x0][0x320] ;  /* 0x0000c80035357a20 */ /* 0x000fe40000410000 */
[----:B------:R-:W-:Y:S01]  /*93c0*/  FMUL.FTZ R56, R56, c[0x0][0x320] ;  /* 0x0000c80038387a20 */ /* 0x000fe20000410000 */
[----:B------:R-:W-:Y:S03]  /*93d0*/  MUFU.TANH R34, R52 ;  /* 0x0000003400227308 */ /* 0x000fe60000002400 */
        /* <DEDUP_REMOVED lines=14> */
[----:B------:R-:W-:Y:S03]  /*94c0*/  FMUL.FTZ R59, R59, c[0x0][0x320] ;  /* 0x0000c8003b3b7a20 */ /* 0x000fe60000410000 */
[----:B------:R2:W2:Y:S01]  /*94d0*/  MUFU.TANH R197, R27 ;  /* 0x0000001b00c57308 */ /* 0x0004a20000002400 */
[-C--:B-1----:R-:W-:Y:S09]  /*94e0*/  HMMA.16816.F32.BF16 R68, R192, R4.reuse, R68 ;  /* 0x00000004c044723c */ /* 0x082ff20000041844 */
[----:B------:R-:W1:Y:S01]  /*94f0*/  MUFU.TANH R208, R38 ;  /* 0x0000002600d07308 */ /* 0x000e620000002400 */
[C---:B------:R-:W-:Y:S08]  /*9500*/  HMMA.16816.F32.BF16 R72, R188.reuse, R4, R72 ;  /* 0x00000004bc48723c */ /* 0x040ff00000041848 */
[-C--:B------:R-:W-:Y:S01]  /*9510*/  HMMA.16816.F32.BF16 R76, R188, R6.reuse, R76 ;  /* 0x00000006bc4c723c */ /* 0x080fe2000004184c */
[----:B------:R-:W-:Y:S05]  /*9520*/  MUFU.TANH R248, R44 ;  /* 0x0000002c00f87308 */ /* 0x000fea0000002400 */
[----:B------:R-:W-:Y:S02]  /*9530*/  FMUL.FTZ R69, R69, c[0x0][0x320] ;  /* 0x0000c80045457a20 */ /* 0x000fe40000410000 */
[C---:B------:R-:W-:Y:S01]  /*9540*/  HMMA.16816.F32.BF16 R80, R192.reuse, R6, R80 ;  /* 0x00000006c050723c */ /* 0x040fe20000041850 */
[----:B------:R-:W1:Y:S02]  /*9550*/  LDSM.16.M88.4 R4, [R226+0x2800] ;  /* 0x00280000e204783b */ /* 0x000e640000000200 */
        /* <DEDUP_REMOVED lines=18> */
[-C--:B-1----:R-:W-:Y:S09]  /*9680*/  HMMA.16816.F32.BF16 R84, R192, R4.reuse, R84 ;  /* 0x00000004c054723c */ /* 0x082ff20000041854 */
[----:B------:R-:W-:Y:S01]  /*9690*/  MUFU.TANH R187, R37 ;  /* 0x0000002500bb7308 */ /* 0x000fe20000002400 */
[C---:B------:R-:W-:Y:S09]  /*96a0*/  HMMA.16816.F32.BF16 R88, R188.reuse, R4, R88 ;  /* 0x00000004bc58723c */ /* 0x040ff20000041858 */
[----:B------:R-:W-:Y:S01]  /*96b0*/  MUFU.TANH R250, R42 ;  /* 0x0000002a00fa7308 */ /* 0x000fe20000002400 */
[-C--:B------:R-:W-:Y:S09]  /*96c0*/  HMMA.16816.F32.BF16 R92, R188, R6.reuse, R92 ;  /* 0x00000006bc5c723c */ /* 0x080ff2000004185c */
[----:B------:R1:W1:Y:S01]  /*96d0*/  MUFU.TANH R185, R46 ;  /* 0x0000002e00b97308 */ /* 0x0002620000002400 */
[C---:B------:R-:W-:Y:S01]  /*96e0*/  HMMA.16816.F32.BF16 R96, R192.reuse, R6, R96 ;  /* 0x00000006c060723c */ /* 0x040fe20000041860 */
[----:B------:R-:W3:Y:S01]  /*96f0*/  LDSM.16.M88.4 R4, [R226+0x3000] ;  /* 0x00300000e204783b */ /* 0x000ee20000000200 */
[----:B------:R-:W-:Y:S04]  /*9700*/  DEPBAR.LE SB0, 0x0 ;  /* 0x000080000000791a */ /* 0x000fe80000000000 */
[----:B------:R-:W-:Y:S03]  /*9710*/  FMUL.FTZ R10, R86, c[0x0][0x320] ;  /* 0x0000c800560a7a20 */ /* 0x000fe60000410000 */
[----:B------:R-:W3:Y:S01]  /*9720*/  MUFU.TANH R42, R48 ;  /* 0x00000030002a7308 */ /* 0x000ee20000002400 */
[----:B------:R-:W-:Y:S02]  /*9730*/  BAR.SYNC.DEFER_BLOCKING 0x0 ;  /* 0x0000000000007b1d */ /* 0x000fe40000010000 */
[----:B------:R-:W-:Y:S02]  /*9740*/  FMUL.FTZ R24, R90, c[0x0][0x320] ;  /* 0x0000c8005a187a20 */ /* 0x000fe40000410000 */
[----:B--2---:R-:W-:Y:S02]  /*9750*/  FMUL.FTZ R27, R91, c[0x0][0x320] ;  /* 0x0000c8005b1b7a20 */ /* 0x004fe40000410000 */
[----:B------:R-:W-:Y:S03]  /*9760*/  FMUL.FTZ R11, R89, c[0x0][0x320] ;  /* 0x0000c800590b7a20 */ /* 0x000fe60000410000 */
        /* <DEDUP_REMOVED lines=8> */
[----:B-1----:R-:W-:Y:S02]  /*97f0*/  FMUL.FTZ R46, R85, c[0x0][0x320] ;  /* 0x0000c800552e7a20 */ /* 0x002fe40000410000 */
[----:B------:R-:W-:Y:S02]  /*9800*/  FMUL.FTZ R92, R92, c[0x0][0x320] ;  /* 0x0000c8005c5c7a20 */ /* 0x000fe40000410000 */
[----:B------:R-:W-:Y:S03]  /*9810*/  FMUL.FTZ R94, R94, c[0x0][0x320] ;  /* 0x0000c8005e5e7a20 */ /* 0x000fe60000410000 */
[----:B------:R-:W-:Y:S01]  /*9820*/  MUFU.TANH R11, R11 ;  /* 0x0000000b000b7308 */ /* 0x000fe20000002400 */
[-C--:B---3--:R-:W-:Y:S09]  /*9830*/  HMMA.16816.F32.BF16 R100, R192, R4.reuse, R100 ;  /* 0x00000004c064723c */ /* 0x088ff20000041864 */
[----:B------:R1:W-:Y:S01]  /*9840*/  MUFU.TANH R184, R47 ;  /* 0x0000002f00b87308 */ /* 0x0003e20000002400 */
[C---:B------:R-:W-:Y:S01]  /*9850*/  HMMA.16816.F32.BF16 R104, R188.reuse, R4, R104 ;  /* 0x00000004bc68723c */ /* 0x040fe20000041868 */
[----:B------:R-:W3:Y:S07]  /*9860*/  SHFL.IDX PT, R5, R0, RZ, 0x1c1f ;  /* 0x001c1fff00057589 */ /* 0x000eee00000e0000 */
[-C--:B------:R-:W-:Y:S01]  /*9870*/  HMMA.16816.F32.BF16 R108, R188, R6.reuse, R108 ;  /* 0x00000006bc6c723c */ /* 0x080fe2000004186c */
[----:B------:R-:W-:Y:S01]  /*9880*/  MUFU.TANH R95, R95 ;  /* 0x0000005f005f7308 */ /* 0x000fe20000002400 */
[----:B------:R2:W2:Y:S04]  /*9890*/  SHFL.IDX PT, R4, R0, 0x1, 0x1c1f ;  /* 0x003c1f0000047f89 */ /* 0x0004a800000e0000 */
[----:B------:R-:W-:Y:S02]  /*98a0*/  FMUL.FTZ R52, R100, c[0x0][0x320] ;  /* 0x0000c80064347a20 */ /* 0x000fe40000410000 */
[----:B------:R-:W-:Y:S03]  /*98b0*/  HMMA.16816.F32.BF16 R112, R192, R6, R112 ;  /* 0x00000006c070723c */ /* 0x000fe60000041870 */
[----:B------:R-:W3:Y:S01]  /*98c0*/  MUFU.TANH R56, R56 ;  /* 0x0000003800387308 */ /* 0x000ee20000002400 */
[----:B------:R-:W-:Y:S02]  /*98d0*/  FMUL.FTZ R102, R102, c[0x0][0x320] ;  /* 0x0000c80066667a20 */ /* 0x000fe40000410000 */
[----:B-1----:R-:W-:Y:S02]  /*98e0*/  FMUL.FTZ R47, R84, c[0x0][0x320] ;  /* 0x0000c800542f7a20 */ /* 0x002fe40000410000 */
[----:B------:R-:W-:Y:S05]  /*98f0*/  FMUL.FTZ R103, R103, c[0x0][0x320] ;  /* 0x0000c80067677a20 */ /* 0x000fea0000410000 */
[----:B------:R-:W-:Y:S01]  /*9900*/  MUFU.TANH R58, R58 ;  /* 0x0000003a003a7308 */ /* 0x000fe20000002400 */
[----:B------:R-:W-:Y:S02]  /*9910*/  FMUL.FTZ R104, R104, c[0x0][0x320] ;  /* 0x0000c80068687a20 */ /* 0x000fe40000410000 */
[----:B------:R-:W-:Y:S02]  /*9920*/  FMUL.FTZ R105, R105, c[0x0][0x320] ;  /* 0x0000c80069697a20 */ /* 0x000fe40000410000 */
[----:B--2---:R-:W-:Y:S02]  /*9930*/  IMAD R0, R196, -0x70, RZ ;  /* 0xffffff90c4007824 */ /* 0x004fe400078e02ff */
[----:B------:R-:W-:Y:S02]  /*9940*/  FMUL.FTZ R106, R106, c[0x0][0x320] ;  /* 0x0000c8006a6a7a20 */ /* 0x000fe40000410000 */
[----:B------:R-:W-:Y:S01]  /*9950*/  FMUL.FTZ R108, R108, c[0x0][0x320] ;  /* 0x0000c8006c6c7a20 */ /* 0x000fe20000410000 */
[----:B------:R-:W1:Y:S01]  /*9960*/  MUFU.TANH R61, R61 ;  /* 0x0000003d003d7308 */ /* 0x000e620000002400 */
[----:B------:R-:W-:Y:S01]  /*9970*/  IADD3 R0, -R119, 0x1, R0 ;  /* 0x0000000177007810 */ /* 0x000fe20007ffe100 */
[----:B------:R-:W-:Y:S02]  /*9980*/  FMUL.FTZ R112, R112, c[0x0][0x320] ;  /* 0x0000c80070707a20 */ /* 0x000fe40000410000 */
[----:B------:R-:W-:Y:S01]  /*9990*/  FMUL.FTZ R114, R114, c[0x0][0x320] ;  /* 0x0000c80072727a20 */ /* 0x000fe20000410000 */
[----:B------:R-:W-:Y:S01]  /*99a0*/  IADD3 R0, R0, c[0x0][0x1d0], RZ ;  /* 0x0000740000007a10 */ /* 0x000fe20007ffe0ff */
[----:B------:R-:W-:Y:S02]  /*99b0*/  FMUL.FTZ R113, R113, c[0x0][0x320] ;  /* 0x0000c80071717a20 */ /* 0x000fe40000410000 */
[----:B------:R-:W-:Y:S01]  /*99c0*/  FMUL.FTZ R110, R110, c[0x0][0x320] ;  /* 0x0000c8006e6e7a20 */ /* 0x000fe20000410000 */
[----:B------:R-:W-:Y:S01]  /*99d0*/  IADD3 R0, R0, -c[0x0][0x168], RZ ;  /* 0x80005a0000007a10 */ /* 0x000fe20007ffe0ff */
[----:B------:R-:W-:Y:S03]  /*99e0*/  MUFU.TANH R63, R63 ;  /* 0x0000003f003f7308 */ /* 0x000fe60000002400 */
[C---:B---3--:R-:W-:Y:S01]  /*99f0*/  IADD3 R5, R0.reuse, R5, RZ ;  /* 0x0000000500057210 */ /* 0x048fe20007ffe0ff */
[C---:B------:R-:W-:Y:S02]  /*9a00*/  IMAD.IADD R4, R0.reuse, 0x1, R4 ;  /* 0x0000000100047824 */ /* 0x040fe400078e0204 */
[C---:B------:R-:W-:Y:S01]  /*9a10*/  IMAD.IADD R2, R0.reuse, 0x1, R2 ;  /* 0x0000000100027824 */ /* 0x040fe200078e0202 */
[----:B------:R-:W-:Y:S01]  /*9a20*/  IADD3 R0, R0, R8, RZ ;  /* 0x0000000800007210 */ /* 0x000fe20007ffe0ff */
[----:B------:R-:W-:Y:S01]  /*9a30*/  FMUL.FTZ R8, R82, c[0x0][0x320] ;  /* 0x0000c80052087a20 */ /* 0x000fe20000410000 */
[----:B------:R-:W-:Y:S01]  /*9a40*/  ISETP.GT.AND P1, PT, R4, RZ, PT ;  /* 0x000000ff0400720c */ /* 0x000fe20003f24270 */
[----:B------:R-:W-:Y:S01]  /*9a50*/  MUFU.TANH R213, R39 ;  /* 0x0000002700d57308 */ /* 0x000fe20000002400 */
[----:B------:R-:W-:Y:S02]  /*9a60*/  ISETP.GT.AND P3, PT, R2, RZ, PT ;  /* 0x000000ff0200720c */ /* 0x000fe40003f64270 */
[----:B------:R-:W-:Y:S02]  /*9a70*/  FSEL R16, R246, -INF , P1 ;  /* 0xff800000f6107808 */ /* 0x000fe40000800000 */
[----:B------:R-:W-:Y:S02]  /*9a80*/  FSEL R20, R243, -INF , P3 ;  /* 0xff800000f3147808 */ /* 0x000fe40001800000 */
[C---:B------:R-:W-:Y:S02]  /*9a90*/  ISETP.GT.AND P1, PT, R0.reuse, 0x1, PT ;  /* 0x000000010000780c */ /* 0x040fe40003f24270 */
[----:B------:R-:W-:Y:S01]  /*9aa0*/  ISETP.GT.AND P3, PT, R0, 0x8, PT ;  /* 0x000000080000780c */ /* 0x000fe20003f64270 */
[----:B------:R-:W-:Y:S01]  /*9ab0*/  MUFU.TANH R57, R57 ;  /* 0x0000003900397308 */ /* 0x000fe20000002400 */
[----:B----4-:R-:W-:Y:S02]  /*9ac0*/  FSEL R29, R222, -INF , P1 ;  /* 0xff800000de1d7808 */ /* 0x010fe40000800000 */
[----:B------:R-:W-:Y:S02]  /*9ad0*/  FSEL R50, R220, -INF , P3 ;  /* 0xff800000dc327808 */ /* 0x000fe40001800000 */
[C---:B------:R-:W-:Y:S02]  /*9ae0*/  ISETP.GT.AND P5, PT, R4.reuse, 0x1, PT ;  /* 0x000000010400780c */ /* 0x040fe40003fa4270 */
[C---:B------:R-:W-:Y:S02]  /*9af0*/  ISETP.GT.AND P1, PT, R5.reuse, 0x8, PT ;  /* 0x000000080500780c */ /* 0x040fe40003f24270 */
[----:B------:R-:W-:Y:S01]  /*9b00*/  ISETP.GT.AND P3, PT, R4, 0x8, PT ;  /* 0x000000080400780c */ /* 0x000fe20003f64270 */
[----:B------:R-:W2:Y:S01]  /*9b10*/  MUFU.TANH R66, R66 ;  /* 0x0000004200427308 */ /* 0x000ea20000002400 */
[----:B------:R-:W-:Y:S02]  /*9b20*/  FSEL R17, R244, -INF , P5 ;  /* 0xff800000f4117808 */ /* 0x000fe40002800000 */
[----:B------:R-:W-:Y:S02]  /*9b30*/  ISETP.GT.AND P5, PT, R2, 0x8, PT ;  /* 0x000000080200780c */ /* 0x000fe40003fa4270 */
[----:B------:R-:W-:Y:S02]  /*9b40*/  FSEL R18, R18, -INF , P3 ;  /* 0xff80000012127808 */ /* 0x000fe40001800000 */
[----:B------:R-:W-:Y:S02]  /*9b50*/  FSEL R14, R14, -INF , P1 ;  /* 0xff8000000e0e7808 */ /* 0x000fe40000800000 */
[----:B------:R-:W-:Y:S01]  /*9b60*/  ISETP.GT.AND P1, PT, R5, 0x11, PT ;  /* 0x000000110500780c */ /* 0x000fe20003f24270 */
[----:B------:R-:W-:Y:S01]  /*9b70*/  MUFU.TANH R39, R68 ;  /* 0x0000004400277308 */ /* 0x000fe20000002400 */
[----:B------:R-:W-:Y:S02]  /*9b80*/  ISETP.GT.AND P3, PT, R4, 0x11, PT ;  /* 0x000000110400780c */ /* 0x000fe40003f64270 */
[----:B------:R-:W-:Y:S02]  /*9b90*/  FSEL R22, R221, -INF , P5 ;  /* 0xff800000dd167808 */ /* 0x000fe40002800000 */
[----:B------:R-:W-:Y:S02]  /*9ba0*/  FSEL R36, R216, -INF , P1 ;  /* 0xff800000d8247808 */ /* 0x000fe40000800000 */
[----:B------:R-:W-:Y:S02]  /*9bb0*/  FSEL R96, R214, -INF , P3 ;  /* 0xff800000d6607808 */ /* 0x000fe40001800000 */
[C---:B------:R-:W-:Y:S01]  /*9bc0*/  ISETP.GT.AND P1, PT, R2.reuse, 0x11, PT ;  /* 0x000000110200780c */ /* 0x040fe20003f24270 */
[----:B------:R-:W-:Y:S01]  /*9bd0*/  MUFU.TANH R48, R81 ;  /* 0x0000005100307308 */ /* 0x000fe20000002400 */
[----:B------:R-:W-:Y:S02]  /*9be0*/  ISETP.GT.AND P3, PT, R2, 0x18, PT ;  /* 0x000000180200780c */ /* 0x000fe40003f64270 */
[----:B------:R-:W-:Y:S02]  /*9bf0*/  ISETP.GT.AND P5, PT, R5, 0x9, PT ;  /* 0x000000090500780c */ /* 0x000fe40003fa4270 */
[----:B------:R-:W-:Y:S02]  /*9c00*/  FSEL R99, R210, -INF , P1 ;  /* 0xff800000d2637808 */ /* 0x000fe40000800000 */
[----:B------:R-:W-:Y:S02]  /*9c10*/  FSEL R15, R15, -INF , P5 ;  /* 0xff8000000f0f7808 */ /* 0x000fe40002800000 */
[----:B------:R-:W-:Y:S01]  /*9c20*/  ISETP.GT.AND P5, PT, R4, 0x10, PT ;  /* 0x000000100400780c */ /* 0x000fe20003fa4270 */
[----:B------:R-:W-:Y:S01]  /*9c30*/  MUFU.TANH R211, R26 ;  /* 0x0000001a00d37308 */ /* 0x000fe20000002400 */
[----:B------:R-:W-:Y:S02]  /*9c40*/  ISETP.GT.AND P1, PT, R0, 0x19, PT ;  /* 0x000000190000780c */ /* 0x000fe40003f24270 */
[----:B------:R-:W-:Y:S02]  /*9c50*/  FSEL R100, R206, -INF , P3 ;  /* 0xff800000ce647808 */ /* 0x000fe40001800000 */
[----:B------:R-:W-:Y:S02]  /*9c60*/  ISETP.GT.AND P3, PT, R5, 0x19, PT ;  /* 0x000000190500780c */ /* 0x000fe40003f64270 */
[----:B------:R-:W-:Y:S02]  /*9c70*/  FSEL R90, R215, -INF , P5 ;  /* 0xff800000d75a7808 */ /* 0x000fe40002800000 */
[----:B------:R-:W-:Y:S01]  /*9c80*/  FSEL R199, R199, -INF , P1 ;  /* 0xff800000c7c77808 */ /* 0x000fe20000800000 */
[----:B------:R-:W-:Y:S01]  /*9c90*/  MUFU.TANH R62, R62 ;  /* 0x0000003e003e7308 */ /* 0x000fe20000002400 */
[----:B------:R-:W-:Y:S02]  /*9ca0*/  FSEL R45, R203, -INF , P3 ;  /* 0xff800000cb2d7808 */ /* 0x000fe40001800000 */
[----:B------:R-:W-:Y:S02]  /*9cb0*/  ISETP.GT.AND P5, PT, R0, 0x11, PT ;  /* 0x000000110000780c */ /* 0x000fe40003fa4270 */
[----:B------:R-:W-:Y:S02]  /*9cc0*/  ISETP.GT.AND P1, PT, R5, 0x20, PT ;  /* 0x000000200500780c */ /* 0x000fe40003f24270 */
[----:B------:R-:W-:Y:S02]  /*9cd0*/  ISETP.GT.AND P3, PT, R4, 0x20, PT ;  /* 0x000000200400780c */ /* 0x000fe40003f64270 */
[----:B------:R-:W-:Y:S01]  /*9ce0*/  FSEL R197, R197, -INF , P5 ;  /* 0xff800000c5c57808 */ /* 0x000fe20002800000 */
[----:B------:R-:W-:Y:S01]  /*9cf0*/  MUFU.TANH R32, R64 ;  /* 0x0000004000207308 */ /* 0x000fe20000002400 */
[----:B------:R-:W-:Y:S02]  /*9d00*/  FSEL R44, R200, -INF , P1 ;  /* 0xff800000c82c7808 */ /* 0x000fe40000800000 */
[----:B------:R-:W-:Y:S02]  /*9d10*/  FSEL R208, R208, -INF , P3 ;  /* 0xff800000d0d07808 */ /* 0x000fe40001800000 */
[----:B------:R-:W-:Y:S02]  /*9d20*/  ISETP.GT.AND P3, PT, R0, 0x21, PT ;  /* 0x000000210000780c */ /* 0x000fe40003f64270 */
[----:B------:R-:W-:Y:S02]  /*9d30*/  ISETP.GT.AND P1, PT, R2, 0x21, PT ;  /* 0x000000210200780c */ /* 0x000fe40003f24270 */
[----:B------:R-:W-:Y:S01]  /*9d40*/  ISETP.GT.AND P5, PT, R5, 0x18, PT ;  /* 0x000000180500780c */ /* 0x000fe20003fa4270 */
[----:B------:R-:W3:Y:S01]  /*9d50*/  MUFU.TANH R71, R71 ;  /* 0x0000004700477308 */ /* 0x000ee20000002400 */
[----:B------:R-:W-:Y:S02]  /*9d60*/  FSEL R82, R186, -INF , P3 ;  /* 0xff800000ba527808 */ /* 0x000fe40001800000 */
[----:B------:R-:W-:Y:S02]  /*9d70*/  FSEL R35, R204, -INF , P5 ;  /* 0xff800000cc237808 */ /* 0x000fe40002800000 */
[----:B------:R-:W-:Y:S02]  /*9d80*/  FSEL R247, R247, -INF , P1 ;  /* 0xff800000f7f77808 */ /* 0x000fe40000800000 */
[C---:B------:R-:W-:Y:S02]  /*9d90*/  ISETP.GT.AND P1, PT, R0.reuse, 0x28, PT ;  /* 0x000000280000780c */ /* 0x040fe40003f24270 */
[C---:B------:R-:W-:Y:S01]  /*9da0*/  ISETP.GT.AND P2, PT, R5.reuse, 0x1, PT ;  /* 0x000000010500780c */ /* 0x040fe20003f44270 */
[----:B------:R-:W-:Y:S01]  /*9db0*/  MUFU.TANH R73, R73 ;  /* 0x0000004900497308 */ /* 0x000fe20000002400 */
[C---:B------:R-:W-:Y:S02]  /*9dc0*/  ISETP.GT.AND P5, PT, R5.reuse, 0x21, PT ;  /* 0x000000210500780c */ /* 0x040fe40003fa4270 */
[----:B------:R-:W-:Y:S02]  /*9dd0*/  ISETP.GT.AND P3, PT, R5, 0x28, PT ;  /* 0x000000280500780c */ /* 0x000fe40003f64270 */
[----:B------:R-:W-:Y:S02]  /*9de0*/  FSEL R239, R185, -INF , P1 ;  /* 0xff800000b9ef7808 */ /* 0x000fe40000800000 */
[----:B------:R-:W-:Y:S02]  /*9df0*/  FSEL R43, R187, -INF , P5 ;  /* 0xff800000bb2b7808 */ /* 0x000fe40002800000 */
[----:B------:R-:W-:Y:S01]  /*9e00*/  ISETP.GT.AND P5, PT, R0, 0x20, PT ;  /* 0x000000200000780c */ /* 0x000fe20003fa4270 */
[----:B------:R4:W-:Y:S01]  /*9e10*/  MUFU.TANH R219, R13 ;  /* 0x0000000d00db7308 */ /* 0x0009e20000002400 */
[----:B------:R-:W-:Y:S02]  /*9e20*/  ISETP.GT.AND P1, PT, R4, 0x29, PT ;  /* 0x000000290400780c */ /* 0x000fe40003f24270 */
[----:B------:R-:W-:Y:S02]  /*9e30*/  FSEL R250, R250, -INF , P5 ;  /* 0xff800000fafa7808 */ /* 0x000fe40002800000 */
[----:B------:R-:W-:Y:S02]  /*9e40*/  FSEL R42, R42, -INF , P3 ;  /* 0xff8000002a2a7808 */ /* 0x000fe40001800000 */
[----:B------:R-:W-:Y:S02]  /*9e50*/  FSEL R209, R209, -INF , P1 ;  /* 0xff800000d1d17808 */ /* 0x000fe40000800000 */
[----:B------:R-:W-:Y:S01]  /*9e60*/  ISETP.GT.AND P1, PT, R2, 0x30, PT ;  /* 0x000000300200780c */ /* 0x000fe20003f24270 */
[----:B------:R-:W-:Y:S01]  /*9e70*/  MUFU.TANH R67, R67 ;  /* 0x0000004300437308 */ /* 0x000fe20000002400 */
[----:B------:R-:W-:Y:S02]  /*9e80*/  ISETP.GT.AND P3, PT, R5, 0x31, PT ;  /* 0x000000310500780c */ /* 0x000fe40003f64270 */
[----:B------:R-:W-:Y:S02]  /*9e90*/  FSEL R234, R56, -INF , P1 ;  /* 0xff80000038ea7808 */ /* 0x000fe40000800000 */
[----:B------:R-:W-:Y:S02]  /*9ea0*/  FSEL R33, R33, -INF , P3 ;  /* 0xff80000021217808 */ /* 0x000fe40001800000 */
[----:B------:R-:W-:Y:S02]  /*9eb0*/  ISETP.GT.AND P1, PT, R2, 0x39, PT ;  /* 0x000000390200780c */ /* 0x000fe40003f24270 */
[----:B------:R-:W-:Y:S01]  /*9ec0*/  ISETP.GT.AND P5, PT, R0, 0x29, PT ;  /* 0x000000290000780c */ /* 0x000fe20003fa4270 */
[----:B------:R-:W-:Y:S01]  /*9ed0*/  MUFU.TANH R38, R69 ;  /* 0x0000004500267308 */ /* 0x000fe20000002400 */
[----:B-1----:R-:W-:Y:S02]  /*9ee0*/  FSEL R61, R61, -INF , P1 ;  /* 0xff8000003d3d7808 */ /* 0x002fe40000800000 */
[----:B------:R-:W-:Y:S02]  /*9ef0*/  ISETP.GT.AND P1, PT, R4, 0x38, PT ;  /* 0x000000380400780c */ /* 0x000fe40003f24270 */
[----:B----4-:R-:W-:Y:S02]  /*9f00*/  FSEL R13, R251, -INF , P2 ;  /* 0xff800000fb0d7808 */ /* 0x010fe40001000000 */
[----:B--2---:R-:W-:Y:S02]  /*9f10*/  FSEL R81, R66, -INF , P1 ;  /* 0xff80000042517808 */ /* 0x004fe40000800000 */
[----:B------:R-:W-:Y:S01]  /*9f20*/  ISETP.GT.AND P2, PT, R2, 0x1, PT ;  /* 0x000000010200780c */ /* 0x000fe20003f44270 */
[----:B------:R-:W1:Y:S01]  /*9f30*/  MUFU.TANH R76, R76 ;  /* 0x0000004c004c7308 */ /* 0x000e620000002400 */
[----:B------:R-:W-:Y:S02]  /*9f40*/  FSEL R184, R184, -INF , P5 ;  /* 0xff800000b8b87808 */ /* 0x000fe40002800000 */
[----:B------:R-:W-:Y:S02]  /*9f50*/  ISETP.GT.AND P5, PT, R5, 0x30, PT ;  /* 0x000000300500780c */ /* 0x000fe40003fa4270 */
[----:B------:R-:W-:Y:S02]  /*9f60*/  ISETP.GT.AND P1, PT, R4, 0x41, PT ;  /* 0x000000410400780c */ /* 0x000fe40003f24270 */
[----:B------:R-:W-:Y:S02]  /*9f70*/  FSEL R34, R34, -INF , P5 ;  /* 0xff80000022227808 */ /* 0x000fe40002800000 */
[C---:B------:R-:W-:Y:S01]  /*9f80*/  ISETP.GT.AND P5, PT, R2.reuse, 0x31, PT ;  /* 0x000000310200780c */ /* 0x040fe20003fa4270 */
[----:B------:R-:W-:Y:S01]  /*9f90*/  MUFU.TANH R78, R78 ;  /* 0x0000004e004e7308 */ /* 0x000fe20000002400 */
[----:B---3--:R-:W-:Y:S01]  /*9fa0*/  FSEL R64, R71, -INF , P1 ;  /* 0xff80000047407808 */ /* 0x008fe20000800000 */
[----:B------:R-:W-:Y:S01]  /*9fb0*/  FMUL.FTZ R71, R111, c[0x0][0x320] ;  /* 0x0000c8006f477a20 */ /* 0x000fe20000410000 */
[----:B------:R-:W-:Y:S02]  /*9fc0*/  FSEL R119, R57, -INF , P5 ;  /* 0xff80000039777808 */ /* 0x000fe40002800000 */
[----:B------:R-:W-:Y:S02]  /*9fd0*/  ISETP.GT.AND P1, PT, R2, 0x48, PT ;  /* 0x000000480200780c */ /* 0x000fe40003f24270 */
[----:B------:R-:W-:Y:S02]  /*9fe0*/  ISETP.GT.AND P3, PT, R0, 0x30, PT ;  /* 0x000000300000780c */ /* 0x000fe40003f64270 */
[----:B------:R-:W-:Y:S01]  /*9ff0*/  ISETP.GT.AND P0, PT, R5, RZ, PT ;  /* 0x000000ff0500720c */ /* 0x000fe20003f04270 */
[----:B------:R-:W-:Y:S01]  /*a000*/  MUFU.TANH R71, R71 ;  /* 0x0000004700477308 */ /* 0x000fe20000002400 */
[----:B------:R-:W-:Y:S02]  /*a010*/  FSEL R58, R58, -INF , P3 ;  /* 0xff8000003a3a7808 */ /* 0x000fe40001800000 */
[----:B------:R-:W-:Y:S02]  /*a020*/  ISETP.GT.AND P3, PT, R0, 0x39, PT ;  /* 0x000000390000780c */ /* 0x000fe40003f64270 */
[----:B-1----:R-:W-:Y:S02]  /*a030*/  FSEL R69, R76, -INF , P1 ;  /* 0xff8000004c457808 */ /* 0x002fe40000800000 */
[----:B------:R-:W-:Y:S02]  /*a040*/  FSEL R63, R63, -INF , P3 ;  /* 0xff8000003f3f7808 */ /* 0x000fe40001800000 */
[----:B------:R-:W-:Y:S01]  /*a050*/  ISETP.GT.AND P3, PT, R5, 0x40, PT ;  /* 0x000000400500780c */ /* 0x000fe20003f64270 */
[----:B------:R-:W1:Y:S01]  /*a060*/  MUFU.TANH R19, R19 ;  /* 0x0000001300137308 */ /* 0x000e620000002400 */
[----:B------:R-:W-:Y:S02]  /*a070*/  FSEL R7, R252, -INF , P0 ;  /* 0xff800000fc077808 */ /* 0x000fe40000000000 */
[----:B------:R-:W-:Y:S02]  /*a080*/  FSEL R39, R39, -INF , P3 ;  /* 0xff80000027277808 */ /* 0x000fe40001800000 */
[----:B------:R-:W-:Y:S02]  /*a090*/  ISETP.GT.AND P0, PT, R0, RZ, PT ;  /* 0x000000ff0000720c */ /* 0x000fe40003f04270 */
[----:B------:R-:W-:Y:S02]  /*a0a0*/  ISETP.GT.AND P3, PT, R2, 0x41, PT ;  /* 0x000000410200780c */ /* 0x000fe40003f64270 */
[----:B------:R-:W-:Y:S01]  /*a0b0*/  FSEL R26, R242, -INF , P0 ;  /* 0xff800000f21a7808 */ /* 0x000fe20000000000 */
[----:B------:R-:W2:Y:S01]  /*a0c0*/  MUFU.TANH R6, R83 ;  /* 0x0000005300067308 */ /* 0x000ea20000002400 */
[----:B------:R-:W-:Y:S02]  /*a0d0*/  ISETP.GT.AND P0, PT, R2, 0x9, PT ;  /* 0x000000090200780c */ /* 0x000fe40003f04270 */
[----:B------:R-:W-:Y:S02]  /*a0e0*/  IADD3 R242, R196, -0x1, RZ ;  /* 0xffffffffc4f27810 */ /* 0x000fe40007ffe0ff */
[----:B------:R-:W-:Y:S02]  /*a0f0*/  FSEL R23, R219, -INF , P0 ;  /* 0xff800000db177808 */ /* 0x000fe40000000000 */
[----:B------:R-:W-:Y:S02]  /*a100*/  ISETP.GT.AND P5, PT, R0, 0x38, PT ;  /* 0x000000380000780c */ /* 0x000fe40003fa4270 */
[----:B------:R-:W-:Y:S01]  /*a110*/  ISETP.GT.AND P0, PT, R4, 0x9, PT ;  /* 0x000000090400780c */ /* 0x000fe20003f04270 */
[----:B------:R-:W3:Y:S01]  /*a120*/  MUFU.TANH R12, R12 ;  /* 0x0000000c000c7308 */ /* 0x000ee20000002400 */
[----:B------:R-:W-:Y:S02]  /*a130*/  FSEL R62, R62, -INF , P5 ;  /* 0xff8000003e3e7808 */ /* 0x000fe40002800000 */
[----:B------:R-:W-:Y:S02]  /*a140*/  ISETP.GT.AND P5, PT, R4, 0x39, PT ;  /* 0x000000390400780c */ /* 0x000fe40003fa4270 */
[----:B-1----:R-:W-:Y:S02]  /*a150*/  FSEL R19, R19, -INF , P0 ;  /* 0xff80000013137808 */ /* 0x002fe40000000000 */
        /* <DEDUP_REMOVED lines=12> */
[C---:B------:R-:W-:Y:S02]  /*a220*/  ISETP.GT.AND P3, PT, R0.reuse, 0x48, PT ;  /* 0x000000480000780c */ /* 0x040fe40003f64270 */
[----:B------:R-:W-:Y:S01]  /*a230*/  ISETP.GT.AND P1, PT, R0, 0x51, PT ;  /* 0x000000510000780c */ /* 0x000fe20003f24270 */
[----:B------:R-:W1:Y:S01]  /*a240*/  MUFU.TANH R27, R27 ;  /* 0x0000001b001b7308 */ /* 0x000e620000002400 */
[----:B------:R-:W-:Y:S02]  /*a250*/  FSEL R67, R78, -INF , P3 ;  /* 0xff8000004e437808 */ /* 0x000fe40001800000 */
[----:B------:R-:W-:Y:S04]  /*a260*/  ISETP.GT.AND P3, PT, R4, 0x49, PT ;  /* 0x000000490400780c */ /* 0x000fe80003f64270 */
[----:B--2---:R-:W-:Y:S02]  /*a270*/  FSEL R216, R6, -INF , P3 ;  /* 0xff80000006d87808 */ /* 0x004fe40001800000 */
[----:B------:R-:W-:Y:S01]  /*a280*/  ISETP.GT.AND P3, PT, R2, 0x50, PT ;  /* 0x000000500200780c */ /* 0x000fe20003f64270 */
[----:B------:R-:W2:Y:S03]  /*a290*/  MUFU.TANH R93, R93 ;  /* 0x0000005d005d7308 */ /* 0x000ea60000002400 */
[----:B---3--:R-:W-:Y:S01]  /*a2a0*/  FSEL R252, R12, -INF , P3 ;  /* 0xff8000000cfc7808 */ /* 0x008fe20001800000 */
[----:B------:R-:W-:Y:S01]  /*a2b0*/  FMUL.FTZ R12, R107, c[0x0][0x320] ;  /* 0x0000c8006b0c7a20 */ /* 0x000fe20000410000 */
[----:B------:R-:W-:Y:S05]  /*a2c0*/  ISETP.GT.AND P3, PT, R2, 0x59, PT ;  /* 0x000000590200780c */ /* 0x000fea0003f64270 */
[----:B------:R-:W3:Y:S01]  /*a2d0*/  MUFU.TANH R72, R72 ;  /* 0x0000004800487308 */ /* 0x000ee20000002400 */
[----:B-1----:R-:W-:Y:S02]  /*a2e0*/  FSEL R65, R27, -INF , P1 ;  /* 0xff8000001b417808 */ /* 0x002fe40000800000 */
[----:B------:R-:W-:Y:S07]  /*a2f0*/  ISETP.GT.AND P1, PT, R4, 0x58, PT ;  /* 0x000000580400780c */ /* 0x000fee0003f24270 */
[----:B------:R-:W1:Y:S01]  /*a300*/  MUFU.TANH R28, R28 ;  /* 0x0000001c001c7308 */ /* 0x000e620000002400 */
[----:B--2---:R-:W-:Y:S02]  /*a310*/  FSEL R244, R93, -INF , P3 ;  /* 0xff8000005df47808 */ /* 0x004fe40001800000 */
[C---:B------:R-:W-:Y:S07]  /*a320*/  ISETP.GT.AND P3, PT, R5.reuse, 0x60, PT ;  /* 0x000000600500780c */ /* 0x040fee0003f64270 */
[----:B------:R-:W2:Y:S01]  /*a330*/  MUFU.TANH R52, R52 ;  /* 0x0000003400347308 */ /* 0x000ea20000002400 */
[----:B---3--:R-:W-:Y:S02]  /*a340*/  FSEL R83, R72, -INF , P5 ;  /* 0xff80000048537808 */ /* 0x008fe40002800000 */
[----:B------:R-:W-:Y:S07]  /*a350*/  ISETP.GT.AND P5, PT, R2, 0x49, PT ;  /* 0x000000490200780c */ /* 0x000fee0003fa4270 */
[----:B------:R-:W3:Y:S01]  /*a360*/  MUFU.TANH R77, R77 ;  /* 0x0000004d004d7308 */ /* 0x000ee20000002400 */
[----:B-1----:R-:W-:Y:S02]  /*a370*/  FSEL R206, R28, -INF , P1 ;  /* 0xff8000001cce7808 */ /* 0x002fe40000800000 */
[----:B------:R-:W-:Y:S07]  /*a380*/  ISETP.GT.AND P1, PT, R5, 0x69, PT ;  /* 0x000000690500780c */ /* 0x000fee0003f24270 */
[----:B------:R-:W1:Y:S01]  /*a390*/  MUFU.TANH R198, R30 ;  /* 0x0000001e00c67308 */ /* 0x000e620000002400 */
[----:B--2---:R-:W-:Y:S02]  /*a3a0*/  FSEL R28, R52, -INF , P3 ;  /* 0xff800000341c7808 */ /* 0x004fe40001800000 */
[----:B------:R-:W2:Y:S01]  /*a3b0*/  LDL R52, [R1+0x20] ;  /* 0x0000200001347983 */ /* 0x000ea20000100800 */
[C---:B------:R-:W-:Y:S06]  /*a3c0*/  ISETP.GT.AND P3, PT, R4.reuse, 0x61, PT ;  /* 0x000000610400780c */ /* 0x040fec0003f64270 */
[----:B------:R4:W4:Y:S01]  /*a3d0*/  MUFU.TANH R223, R9 ;  /* 0x0000000900df7308 */ /* 0x0009220000002400 */
[----:B---3--:R-:W-:Y:S02]  /*a3e0*/  FSEL R66, R77, -INF , P5 ;  /* 0xff8000004d427808 */ /* 0x008fe40002800000 */
[----:B------:R-:W3:Y:S01]  /*a3f0*/  LDL.64 R76, [R1+0x30] ;  /* 0x00003000014c7983 */ /* 0x000ee20000100a00 */
[----:B------:R-:W-:Y:S06]  /*a400*/  ISETP.GT.AND P5, PT, R4, 0x48, PT ;  /* 0x000000480400780c */ /* 0x000fec0003fa4270 */
[----:B------:R-:W4:Y:S01]  /*a410*/  MUFU.TANH R41, R49 ;  /* 0x0000003100297308 */ /* 0x000f220000002400 */
[----:B-1----:R-:W-:Y:S01]  /*a420*/  FSEL R198, R198, -INF , P0 ;  /* 0xff800000c6c67808 */ /* 0x002fe20000000000 */
[----:B------:R-:W-:Y:S01]  /*a430*/  FMUL.FTZ R30, R97, c[0x0][0x320] ;  /* 0x0000c800611e7a20 */ /* 0x000fe20000410000 */
[----:B------:R-:W-:Y:S07]  /*a440*/  ISETP.GT.AND P0, PT, R4, 0x18, PT ;  /* 0x000000180400780c */ /* 0x000fee0003f04270 */
[----:B------:R1:W1:Y:S01]  /*a450*/  MUFU.TANH R25, R54 ;  /* 0x0000003600197308 */ /* 0x0002620000002400 */
[----:B------:R-:W-:Y:S02]  /*a460*/  FSEL R91, R202, -INF , P0 ;  /* 0xff800000ca5b7808 */ /* 0x000fe40000000000 */
[----:B------:R-:W-:Y:S01]  /*a470*/  ISETP.GT.AND P0, PT, R4, 0x21, PT ;  /* 0x000000210400780c */ /* 0x000fe20003f04270 */
[----:B----4-:R-:W-:Y:S01]  /*a480*/  FMUL.FTZ R9, R87, c[0x0][0x320] ;  /* 0x0000c80057097a20 */ /* 0x010fe20000410000 */
[----:B------:R-:W-:Y:S02]  /*a490*/  FSEL R21, R223, -INF , P2 ;  /* 0xff800000df157808 */ /* 0x000fe40001000000 */
[----:B------:R-:W-:Y:S02]  /*a4a0*/  ISETP.GT.AND P2, PT, R0, 0x9, PT ;  /* 0x000000090000780c */ /* 0x000fe40003f44270 */
[----:B------:R-:W-:Y:S01]  /*a4b0*/  FSEL R213, R213, -INF , P0 ;  /* 0xff800000d5d57808 */ /* 0x000fe20000000000 */
[----:B------:R-:W4:Y:S01]  /*a4c0*/  MUFU.TANH R59, R59 ;  /* 0x0000003b003b7308 */ /* 0x000f220000002400 */
[----:B------:R-:W-:Y:S02]  /*a4d0*/  FSEL R51, R218, -INF , P2 ;  /* 0xff800000da337808 */ /* 0x000fe40001000000 */
[----:B------:R-:W-:Y:S02]  /*a4e0*/  ISETP.GT.AND P2, PT, R5, 0x10, PT ;  /* 0x000000100500780c */ /* 0x000fe40003f44270 */
[----:B------:R-:W-:Y:S02]  /*a4f0*/  ISETP.GT.AND P0, PT, R2, 0x28, PT ;  /* 0x000000280200780c */ /* 0x000fe40003f04270 */
[----:B------:R-:W-:Y:S02]  /*a500*/  FSEL R37, R217, -INF , P2 ;  /* 0xff800000d9257808 */ /* 0x000fe40001000000 */
[----:B------:R-:W-:Y:S01]  /*a510*/  ISETP.GT.AND P2, PT, R0, 0x10, PT ;  /* 0x000000100000780c */ /* 0x000fe20003f44270 */
[----:B------:R-:W4:Y:S01]  /*a520*/  MUFU.TANH R74, R74 ;  /* 0x0000004a004a7308 */ /* 0x000f220000002400 */
[----:B------:R-:W-:Y:S02]  /*a530*/  FSEL R248, R248, -INF , P0 ;  /* 0xff800000f8f87808 */ /* 0x000fe40000000000 */
[----:B------:R-:W-:Y:S01]  /*a540*/  ISETP.GT.AND P0, PT, R5, 0x29, PT ;  /* 0x000000290500780c */ /* 0x000fe20003f04270 */
[----:B-1----:R-:W-:Y:S01]  /*a550*/  FMUL.FTZ R54, R101, c[0x0][0x320] ;  /* 0x0000c80065367a20 */ /* 0x002fe20000410000 */
[----:B------:R-:W-:Y:S02]  /*a560*/  FSEL R195, R211, -INF , P2 ;  /* 0xff800000d3c37808 */ /* 0x000fe40001000000 */
[----:B------:R-:W-:Y:S02]  /*a570*/  FSEL R41, R41, -INF , P0 ;  /* 0xff80000029297808 */ /* 0x000fe40000000000 */
[----:B------:R-:W-:Y:S01]  /*a580*/  ISETP.GT.AND P0, PT, R4, 0x30, PT ;  /* 0x000000300400780c */ /* 0x000fe20003f04270 */
[----:B------:R-:W1:Y:S01]  /*a590*/  MUFU.TANH R55, R55 ;  /* 0x0000003700377308 */ /* 0x000e620000002400 */
[----:B------:R-:W-:Y:S02]  /*a5a0*/  ISETP.GT.AND P2, PT, R2, 0x19, PT ;  /* 0x000000190200780c */ /* 0x000fe40003f44270 */
[----:B------:R-:W-:Y:S02]  /*a5b0*/  FSEL R240, R25, -INF , P0 ;  /* 0xff80000019f07808 */ /* 0x000fe40000000000 */
[----:B------:R-:W-:Y:S02]  /*a5c0*/  FSEL R101, R205, -INF , P2 ;  /* 0xff800000cd657808 */ /* 0x000fe40001000000 */
[----:B------:R-:W-:Y:S02]  /*a5d0*/  ISETP.GT.AND P2, PT, R4, 0x19, PT ;  /* 0x000000190400780c */ /* 0x000fe40003f44270 */
[----:B------:R-:W-:Y:S01]  /*a5e0*/  ISETP.GT.AND P0, PT, R0, 0x31, PT ;  /* 0x000000310000780c */ /* 0x000fe20003f04270 */
[----:B------:R-:W1:Y:S01]  /*a5f0*/  MUFU.TANH R60, R60 ;  /* 0x0000003c003c7308 */ /* 0x000e620000002400 */
[----:B------:R-:W-:Y:S02]  /*a600*/  FSEL R97, R201, -INF , P2 ;  /* 0xff800000c9617808 */ /* 0x000fe40001000000 */
[C---:B------:R-:W-:Y:S02]  /*a610*/  ISETP.GT.AND P2, PT, R2.reuse, 0x20, PT ;  /* 0x000000200200780c */ /* 0x040fe40003f44270 */
[----:B----4-:R-:W-:Y:S02]  /*a620*/  FSEL R59, R59, -INF , P0 ;  /* 0xff8000003b3b7808 */ /* 0x010fe40000000000 */
[----:B------:R-:W-:Y:S02]  /*a630*/  ISETP.GT.AND P0, PT, R5, 0x38, PT ;  /* 0x000000380500780c */ /* 0x000fe40003f04270 */
[----:B------:R-:W-:Y:S01]  /*a640*/  FSEL R245, R245, -INF , P2 ;  /* 0xff800000f5f57808 */ /* 0x000fe20001000000 */
[----:B------:R-:W4:Y:S01]  /*a650*/  MUFU.TANH R70, R70 ;  /* 0x0000004600467308 */ /* 0x000f220000002400 */
[----:B------:R-:W-:Y:S02]  /*a660*/  ISETP.GT.AND P2, PT, R2, 0x29, PT ;  /* 0x000000290200780c */ /* 0x000fe40003f44270 */
[----:B------:R-:W-:Y:S02]  /*a670*/  FSEL R32, R32, -INF , P0 ;  /* 0xff80000020207808 */ /* 0x000fe40000000000 */
[----:B------:R-:W-:Y:S02]  /*a680*/  ISETP.GT.AND P0, PT, R5, 0x41, PT ;  /* 0x000000410500780c */ /* 0x000fe40003f04270 */
[----:B------:R-:W-:Y:S02]  /*a690*/  FSEL R249, R249, -INF , P2 ;  /* 0xff800000f9f97808 */ /* 0x000fe40001000000 */
[----:B------:R-:W-:Y:S01]  /*a6a0*/  FSEL R38, R38, -INF , P0 ;  /* 0xff80000026267808 */ /* 0x000fe20000000000 */
[----:B------:R4:W-:Y:S01]  /*a6b0*/  MUFU.TANH R49, R80 ;  /* 0x0000005000317308 */ /* 0x0009e20000002400 */
[----:B------:R-:W-:Y:S02]  /*a6c0*/  ISETP.GT.AND P2, PT, R4, 0x28, PT ;  /* 0x000000280400780c */ /* 0x000fe40003f44270 */
[----:B------:R-:W-:Y:S02]  /*a6d0*/  ISETP.GT.AND P0, PT, R0, 0x40, PT ;  /* 0x000000400000780c */ /* 0x000fe40003f04270 */
[----:B------:R-:W-:Y:S02]  /*a6e0*/  FSEL R207, R207, -INF , P2 ;  /* 0xff800000cfcf7808 */ /* 0x000fe40001000000 */
[----:B------:R-:W-:Y:S02]  /*a6f0*/  ISETP.GT.AND P2, PT, R4, 0x31, PT ;  /* 0x000000310400780c */ /* 0x000fe40003f44270 */
[----:B------:R-:W-:Y:S01]  /*a700*/  FSEL R56, R74, -INF , P0 ;  /* 0xff8000004a387808 */ /* 0x000fe20000000000 */
[----:B------:R-:W4:Y:S01]  /*a710*/  MUFU.TANH R75, R75 ;  /* 0x0000004b004b7308 */ /* 0x000f220000002400 */
[----:B-1----:R-:W-:Y:S02]  /*a720*/  FSEL R233, R55, -INF , P2 ;  /* 0xff80000037e97808 */ /* 0x002fe40001000000 */
[----:B------:R-:W-:Y:S02]  /*a730*/  ISETP.GT.AND P2, PT, R2, 0x38, PT ;  /* 0x000000380200780c */ /* 0x000fe40003f44270 */
[----:B------:R-:W-:Y:S02]  /*a740*/  FMNMX.FTZ R74, R7, R3, !PT ;  /* 0x00000003074a7209 */ /* 0x000fe40007810000 */
[----:B------:R-:W-:Y:S01]  /*a750*/  FSEL R230, R60, -INF , P2 ;  /* 0xff8000003ce67808 */ /* 0x000fe20001000000 */
[----:B------:R-:W-:Y:S01]  /*a760*/  IMAD.MOV.U32 R60, RZ, RZ, R58 ;  /* 0x000000ffff3c7224 */ /* 0x000fe200078e003a */
[----:B------:R-:W-:Y:S01]  /*a770*/  FMNMX.FTZ R74, R13, R74, !PT ;  /* 0x0000004a0d4a7209 */ /* 0x000fe20007810000 */
[----:B------:R-:W1:Y:S01]  /*a780*/  MUFU.TANH R8, R8 ;  /* 0x0000000800087308 */ /* 0x000e620000002400 */
[----:B------:R-:W-:Y:S02]  /*a790*/  ISETP.GT.AND P2, PT, R5, 0x39, PT ;  /* 0x000000390500780c */ /* 0x000fe40003f44270 */
[----:B------:R-:W-:Y:S02]  /*a7a0*/  FMNMX.FTZ R74, R14, R74, !PT ;  /* 0x0000004a0e4a7209 */ /* 0x000fe40007810000 */
[----:B------:R-:W-:Y:S02]  /*a7b0*/  FSEL R40, R40, -INF , P2 ;  /* 0xff80000028287808 */ /* 0x000fe40001000000 */
[----:B------:R-:W-:Y:S02]  /*a7c0*/  ISETP.GT.AND P2, PT, R4, 0x40, PT ;  /* 0x000000400400780c */ /* 0x000fe40003f44270 */
[----:B------:R-:W-:Y:S01]  /*a7d0*/  FMNMX.FTZ R74, R15, R74, !PT ;  /* 0x0000004a0f4a7209 */ /* 0x000fe20007810000 */
[----:B------:R-:W1:Y:S01]  /*a7e0*/  MUFU.TANH R46, R46 ;  /* 0x0000002e002e7308 */ /* 0x000e620000002400 */
[----:B----4-:R-:W-:Y:S02]  /*a7f0*/  FSEL R80, R70, -INF , P2 ;  /* 0xff80000046507808 */ /* 0x010fe40001000000 */
[----:B------:R-:W-:Y:S02]  /*a800*/  ISETP.GT.AND P2, PT, R0, 0x41, PT ;  /* 0x000000410000780c */ /* 0x000fe40003f44270 */
[----:B------:R-:W-:Y:S02]  /*a810*/  FMNMX.FTZ R74, R37, R74, !PT ;  /* 0x0000004a254a7209 */ /* 0x000fe40007810000 */
[----:B------:R-:W-:Y:S02]  /*a820*/  FSEL R55, R75, -INF , P2 ;  /* 0xff8000004b377808 */ /* 0x000fe40001000000 */
[----:B------:R-:W-:Y:S01]  /*a830*/  FMNMX.FTZ R74, R36, R74, !PT ;  /* 0x0000004a244a7209 */ /* 0x000fe20007810000 */
[----:B------:R-:W4:Y:S01]  /*a840*/  MUFU.TANH R79, R79 ;  /* 0x0000004f004f7308 */ /* 0x000f220000002400 */
[----:B------:R-:W-:Y:S02]  /*a850*/  ISETP.GT.AND P0, PT, R0, 0x49, PT ;  /* 0x000000490000780c */ /* 0x000fe40003f04270 */
[----:B------:R-:W-:Y:S02]  /*a860*/  FMNMX.FTZ R74, R35, R74, !PT ;  /* 0x0000004a234a7209 */ /* 0x000fe40007810000 */
[----:B-1----:R-:W-:Y:S02]  /*a870*/  FSEL R217, R8, -INF , P5 ;  /* 0xff80000008d97808 */ /* 0x002fe40002800000 */
[----:B------:R-:W-:Y:S02]  /*a880*/  FMNMX.FTZ R74, R45, R74, !PT ;  /* 0x0000004a2d4a7209 */ /* 0x000fe40007810000 */
[----:B------:R-:W-:Y:S01]  /*a890*/  ISETP.GT.AND P5, PT, R4, 0x51, PT ;  /* 0x000000510400780c */ /* 0x000fe20003fa4270 */
[----:B------:R-:W1:Y:S01]  /*a8a0*/  MUFU.TANH R24, R24 ;  /* 0x0000001800187308 */ /* 0x000e620000002400 */
[----:B------:R-:W-:Y:S02]  /*a8b0*/  FMNMX.FTZ R74, R44, R74, !PT ;  /* 0x0000004a2c4a7209 */ /* 0x000fe40007810000 */
[----:B------:R-:W-:Y:S02]  /*a8c0*/  ISETP.GT.AND P2, PT, R5, 0x48, PT ;  /* 0x000000480500780c */ /* 0x000fe40003f44270 */
[----:B------:R-:W-:Y:S02]  /*a8d0*/  FMNMX.FTZ R74, R43, R74, !PT ;  /* 0x0000004a2b4a7209 */ /* 0x000fe40007810000 */
[----:B------:R-:W-:Y:S02]  /*a8e0*/  FSEL R49, R49, -INF , P2 ;  /* 0xff80000031317808 */ /* 0x000fe40001000000 */
[----:B------:R-:W-:Y:S01]  /*a8f0*/  FMNMX.FTZ R74, R42, R74, !PT ;  /* 0x0000004a2a4a7209 */ /* 0x000fe20007810000 */
[----:B------:R1:W1:Y:S01]  /*a900*/  MUFU.TANH R6, R103 ;  /* 0x0000006700067308 */ /* 0x0002620000002400 */
[----:B------:R-:W-:Y:S02]  /*a910*/  ISETP.GT.AND P2, PT, R5, 0x51, PT ;  /* 0x000000510500780c */ /* 0x000fe40003f44270 */
[----:B------:R-:W-:Y:S02]  /*a920*/  FMNMX.FTZ R74, R41, R74, !PT ;  /* 0x0000004a294a7209 */ /* 0x000fe40007810000 */
[----:B------:R-:W-:Y:S02]  /*a930*/  FSEL R46, R46, -INF , P2 ;  /* 0xff8000002e2e7808 */ /* 0x000fe40001000000 */
[----:B------:R-:W-:Y:S02]  /*a940*/  ISETP.GT.AND P2, PT, R0, 0x50, PT ;  /* 0x000000500000780c */ /* 0x000fe40003f44270 */
[----:B----4-:R-:W-:Y:S01]  /*a950*/  FSEL R79, R79, -INF , P0 ;  /* 0xff8000004f4f7808 */ /* 0x010fe20000000000 */
[----:B------:R-:W4:Y:S01]  /*a960*/  MUFU.TANH R47, R47 ;  /* 0x0000002f002f7308 */ /* 0x000f220000002400 */
[----:B------:R-:W-:Y:S02]  /*a970*/  FMNMX.FTZ R74, R34, R74, !PT ;  /* 0x0000004a224a7209 */ /* 0x000fe40007810000 */
[----:B------:R-:W-:Y:S02]  /*a980*/  ISETP.GT.AND P0, PT, R5, 0x50, PT ;  /* 0x000000500500780c */ /* 0x000fe40003f04270 */
[----:B------:R-:W-:Y:S04]  /*a990*/  FMNMX.FTZ R74, R33, R74, !PT ;  /* 0x0000004a214a7209 */ /* 0x000fe80007810000 */
[----:B------:R-:W-:Y:S01]  /*a9a0*/  FMNMX.FTZ R74, R32, R74, !PT ;  /* 0x0000004a204a7209 */ /* 0x000fe20007810000 */
[----:B------:R-:W4:Y:S03]  /*a9b0*/  MUFU.TANH R9, R9 ;  /* 0x0000000900097308 */ /* 0x000f260000002400 */
[----:B------:R-:W-:Y:S01]  /*a9c0*/  FMNMX.FTZ R74, R40, R74, !PT ;  /* 0x0000004a284a7209 */ /* 0x000fe20007810000 */
[----:B-1----:R-:W-:Y:S01]  /*a9d0*/  IMAD.MOV.U32 R103, RZ, RZ, R64 ;  /* 0x000000ffff677224 */ /* 0x002fe200078e0040 */
[----:B------:R-:W-:Y:S02]  /*a9e0*/  FSEL R64, R24, -INF , P2 ;  /* 0xff80000018407808 */ /* 0x000fe40001000000 */
[----:B------:R-:W-:Y:S02]  /*a9f0*/  FMNMX.FTZ R74, R39, R74, !PT ;  /* 0x0000004a274a7209 */ /* 0x000fe40007810000 */
[----:B------:R-:W-:Y:S01]  /*aa00*/  FSEL R202, R6, -INF , P3 ;  /* 0xff80000006ca7808 */ /* 0x000fe20001800000 */
[----:B------:R-:W1:Y:S01]  /*aa10*/  MUFU.TANH R92, R92 ;  /* 0x0000005c005c7308 */ /* 0x000e620000002400 */
[----:B------:R-:W-:Y:S02]  /*aa20*/  FMNMX.FTZ R74, R38, R74, !PT ;  /* 0x0000004a264a7209 */ /* 0x000fe40007810000 */
[C---:B------:R-:W-:Y:S02]  /*aa30*/  ISETP.GT.AND P3, PT, R2.reuse, 0x60, PT ;  /* 0x000000600200780c */ /* 0x040fe40003f64270 */
[----:B----4-:R-:W-:Y:S02]  /*aa40*/  FSEL R47, R47, -INF , P0 ;  /* 0xff8000002f2f7808 */ /* 0x010fe40000000000 */
[C---:B------:R-:W-:Y:S02]  /*aa50*/  ISETP.GT.AND P0, PT, R2.reuse, 0x51, PT ;  /* 0x000000510200780c */ /* 0x040fe40003f04270 */
[----:B------:R-:W-:Y:S01]  /*aa60*/  ISETP.GT.AND P2, PT, R5, 0x59, PT ;  /* 0x000000590500780c */ /* 0x000fe20003f44270 */
[----:B------:R-:W4:Y:S01]  /*aa70*/  MUFU.TANH R31, R31 ;  /* 0x0000001f001f7308 */ /* 0x000f220000002400 */
[----:B------:R-:W-:Y:S02]  /*aa80*/  FSEL R251, R11, -INF , P0 ;  /* 0xff8000000bfb7808 */ /* 0x000fe40000000000 */
[----:B------:R-:W-:Y:S02]  /*aa90*/  ISETP.GT.AND P0, PT, R5, 0x58, PT ;  /* 0x000000580500780c */ /* 0x000fe40003f04270 */
[----:B------:R-:W-:Y:S01]  /*aaa0*/  FSEL R210, R9, -INF , P5 ;  /* 0xff80000009d27808 */ /* 0x000fe20002800000 */
[----:B------:R-:W-:Y:S01]  /*aab0*/  FMUL.FTZ R9, R115, c[0x0][0x320] ;  /* 0x0000c80073097a20 */ /* 0x000fe20000410000 */
[----:B------:R-:W-:Y:S01]  /*aac0*/  ISETP.GT.AND P5, PT, R2, 0x58, PT ;  /* 0x000000580200780c */ /* 0x000fe20003fa4270 */
[----:B------:R-:W-:Y:S01]  /*aad0*/  IMAD.MOV.U32 R115, RZ, RZ, R69 ;  /* 0x000000ffff737224 */ /* 0x000fe200078e0045 */
[----:B------:R-:W-:Y:S01]  /*aae0*/  FMNMX.FTZ R74, R49, R74, !PT ;  /* 0x0000004a314a7209 */ /* 0x000fe20007810000 */
[----:B------:R-:W4:Y:S03]  /*aaf0*/  MUFU.TANH R53, R53 ;  /* 0x0000003500357308 */ /* 0x000f260000002400 */
[----:B------:R-:W-:Y:S02]  /*ab00*/  FMNMX.FTZ R74, R48, R74, !PT ;  /* 0x0000004a304a7209 */ /* 0x000fe40007810000 */
[----:B-1----:R-:W-:Y:S02]  /*ab10*/  FSEL R246, R92, -INF , P5 ;  /* 0xff8000005cf67808 */ /* 0x002fe40002800000 */
[----:B------:R-:W-:Y:S02]  /*ab20*/  ISETP.GT.AND P5, PT, R4, 0x59, PT ;  /* 0x000000590400780c */ /* 0x000fe40003fa4270 */
[----:B------:R-:W-:Y:S01]  /*ab30*/  FMNMX.FTZ R74, R47, R74, !PT ;  /* 0x0000004a2f4a7209 */ /* 0x000fe20007810000 */
[----:B------:R-:W1:Y:S03]  /*ab40*/  MUFU.TANH R54, R54 ;  /* 0x0000003600367308 */ /* 0x000e660000002400 */
[----:B------:R-:W-:Y:S02]  /*ab50*/  FMNMX.FTZ R74, R46, R74, !PT ;  /* 0x0000004a2e4a7209 */ /* 0x000fe40007810000 */
[----:B----4-:R-:W-:Y:S02]  /*ab60*/  FSEL R31, R31, -INF , P0 ;  /* 0xff8000001f1f7808 */ /* 0x010fe40000000000 */
[----:B------:R-:W-:Y:S02]  /*ab70*/  ISETP.GT.AND P0, PT, R5, 0x61, PT ;  /* 0x000000610500780c */ /* 0x000fe40003f04270 */
[----:B------:R-:W-:Y:S01]  /*ab80*/  FMNMX.FTZ R74, R31, R74, !PT ;  /* 0x0000004a1f4a7209 */ /* 0x000fe20007810000 */
[----:B------:R-:W4:Y:S01]  /*ab90*/  MUFU.TANH R8, R102 ;  /* 0x0000006600087308 */ /* 0x000f220000002400 */
[----:B------:R-:W-:Y:S02]  /*aba0*/  FSEL R204, R53, -INF , P5 ;  /* 0xff80000035cc7808 */ /* 0x000fe40002800000 */
[----:B------:R-:W-:Y:S02]  /*abb0*/  MOV R53, R61 ;  /* 0x0000003d00357202 */ /* 0x000fe40000000f00 */
[----:B------:R-:W-:Y:S05]  /*abc0*/  ISETP.GT.AND P5, PT, R4, 0x60, PT ;  /* 0x000000600400780c */ /* 0x000fea0003fa4270 */
[----:B------:R-:W4:Y:S01]  /*abd0*/  MUFU.TANH R30, R30 ;  /* 0x0000001e001e7308 */ /* 0x000f220000002400 */
[----:B-1----:R-:W-:Y:S02]  /*abe0*/  FSEL R27, R54, -INF , P0 ;  /* 0xff800000361b7808 */ /* 0x002fe40000000000 */
[----:B------:R-:W-:Y:S07]  /*abf0*/  ISETP.GT.AND P0, PT, R4, 0x68, PT ;  /* 0x000000680400780c */ /* 0x000fee0003f04270 */
[----:B------:R-:W1:Y:S01]  /*ac00*/  MUFU.TANH R25, R112 ;  /* 0x0000007000197308 */ /* 0x000e620000002400 */
[----:B----4-:R-:W-:Y:S01]  /*ac10*/  FSEL R203, R8, -INF , P5 ;  /* 0xff80000008cb7808 */ /* 0x010fe20002800000 */
[----:B------:R-:W-:Y:S01]  /*ac20*/  FMUL.FTZ R8, R109, c[0x0][0x320] ;  /* 0x0000c8006d087a20 */ /* 0x000fe20000410000 */
[----:B------:R-:W-:Y:S02]  /*ac30*/  ISETP.GT.AND P5, PT, R4, 0x69, PT ;  /* 0x000000690400780c */ /* 0x000fe40003fa4270 */
[----:B------:R-:W-:Y:S05]  /*ac40*/  FMNMX.FTZ R4, R16, R116, !PT ;  /* 0x0000007410047209 */ /* 0x000fea0007810000 */
[----:B------:R-:W4:Y:S01]  /*ac50*/  MUFU.TANH R24, R113 ;  /* 0x0000007100187308 */ /* 0x000f220000002400 */
[----:B------:R-:W-:Y:S02]  /*ac60*/  FMNMX.FTZ R4, R17, R4, !PT ;  /* 0x0000000411047209 */ /* 0x000fe40007810000 */
[----:B------:R-:W-:Y:S02]  /*ac70*/  FSEL R30, R30, -INF , P2 ;  /* 0xff8000001e1e7808 */ /* 0x000fe40001000000 */
[----:B------:R-:W-:Y:S02]  /*ac80*/  FMNMX.FTZ R4, R18, R4, !PT ;  /* 0x0000000412047209 */ /* 0x000fe40007810000 */
[----:B------:R-:W-:Y:S03]  /*ac90*/  ISETP.GT.AND P2, PT, R5, 0x68, PT ;  /* 0x000000680500780c */ /* 0x000fe60003f44270 */
[----:B------:R-:W-:Y:S01]  /*aca0*/  MUFU.TANH R8, R8 ;  /* 0x0000000800087308 */ /* 0x000fe20000002400 */
[----:B------:R-:W-:Y:S02]  /*acb0*/  FMNMX.FTZ R74, R30, R74, !PT ;  /* 0x0000004a1e4a7209 */ /* 0x000fe40007810000 */
[----:B------:R-:W-:Y:S02]  /*acc0*/  FMNMX.FTZ R5, R26, R118, !PT ;  /* 0x000000761a057209 */ /* 0x000fe40007810000 */
[----:B-1----:R-:W-:Y:S02]  /*acd0*/  FSEL R25, R25, -INF , P2 ;  /* 0xff80000019197808 */ /* 0x002fe40001000000 */
[----:B------:R-:W-:Y:S02]  /*ace0*/  FMNMX.FTZ R74, R28, R74, !PT ;  /* 0x0000004a1c4a7209 */ /* 0x000fe40007810000 */
[----:B------:R-:W-:Y:S01]  /*acf0*/  ISETP.GT.AND P2, PT, R2, 0x61, PT ;  /* 0x000000610200780c */ /* 0x000fe20003f44270 */
[----:B------:R-:W1:Y:S01]  /*ad00*/  MUFU.TANH R114, R114 ;  /* 0x0000007200727308 */ /* 0x000e620000002400 */
[----:B------:R-:W-:Y:S02]  /*ad10*/  FMNMX.FTZ R74, R27, R74, !PT ;  /* 0x0000004a1b4a7209 */ /* 0x000fe40007810000 */
[----:B------:R-:W-:Y:S02]  /*ad20*/  FMNMX.FTZ R5, R29, R5, !PT ;  /* 0x000000051d057209 */ /* 0x000fe40007810000 */
[----:B----4-:R-:W-:Y:S02]  /*ad30*/  FSEL R24, R24, -INF , P1 ;  /* 0xff80000018187808 */ /* 0x010fe40000800000 */
[----:B------:R-:W-:Y:S02]  /*ad40*/  ISETP.GT.AND P1, PT, R2, 0x68, PT ;  /* 0x000000680200780c */ /* 0x000fe40003f24270 */
[----:B------:R-:W-:Y:S01]  /*ad50*/  FMNMX.FTZ R74, R25, R74, !PT ;  /* 0x0000004a194a7209 */ /* 0x000fe20007810000 */
[----:B------:R-:W4:Y:S01]  /*ad60*/  MUFU.TANH R9, R9 ;  /* 0x0000000900097308 */ /* 0x000f220000002400 */
[----:B------:R-:W-:Y:S02]  /*ad70*/  FMNMX.FTZ R5, R50, R5, !PT ;  /* 0x0000000532057209 */ /* 0x000fe40007810000 */
[----:B------:R-:W-:Y:S02]  /*ad80*/  FMNMX.FTZ R74, R24, R74, !PT ;  /* 0x0000004a184a7209 */ /* 0x000fe40007810000 */
[----:B------:R-:W-:Y:S02]  /*ad90*/  FMNMX.FTZ R5, R51, R5, !PT ;  /* 0x0000000533057209 */ /* 0x000fe40007810000 */
[----:B------:R-:W-:Y:S01]  /*ada0*/  MOV R113, R184 ;  /* 0x000000b800717202 */ /* 0x000fe20000000f00 */
[----:B------:R-:W2:Y:S01]  /*adb0*/  SHFL.BFLY PT, R6, R74, 0x2, 0x1f ;  /* 0x0c401f004a067f89 */ /* 0x000ea200000e0000 */
[----:B------:R-:W-:Y:S01]  /*adc0*/  FMNMX.FTZ R5, R195, R5, !PT ;  /* 0x00000005c3057209 */ /* 0x000fe20007810000 */
[----:B------:R-:W2:Y:S03]  /*add0*/  MUFU.TANH R104, R104 ;  /* 0x0000006800687308 */ /* 0x000ea60000002400 */
[----:B------:R-:W-:Y:S02]  /*ade0*/  FMNMX.FTZ R5, R197, R5, !PT ;  /* 0x00000005c5057209 */ /* 0x000fe40007810000 */
[----:B-1----:R-:W-:Y:S01]  /*adf0*/  FSEL R112, R114, -INF , P0 ;  /* 0xff80000072707808 */ /* 0x002fe20000000000 */
[----:B------:R-:W-:Y:S01]  /*ae00*/  IMAD.MOV.U32 R114, RZ, RZ, R73 ;  /* 0x000000ffff727224 */ /* 0x000fe200078e0049 */
[----:B------:R-:W-:Y:S02]  /*ae10*/  ISETP.GT.AND P0, PT, R2, 0x69, PT ;  /* 0x000000690200780c */ /* 0x000fe40003f04270 */
[----:B------:R-:W-:Y:S01]  /*ae20*/  FMNMX.FTZ R2, R19, R4, !PT ;  /* 0x0000000413027209 */ /* 0x000fe20007810000 */
[----:B------:R-:W1:Y:S01]  /*ae30*/  MUFU.TANH R105, R105 ;  /* 0x0000006900697308 */ /* 0x000e620000002400 */
[----:B------:R-:W-:Y:S02]  /*ae40*/  FMNMX.FTZ R4, R20, R117, !PT ;  /* 0x0000007514047209 */ /* 0x000fe40007810000 */
[----:B------:R-:W-:Y:S02]  /*ae50*/  FMNMX.FTZ R2, R90, R2, !PT ;  /* 0x000000025a027209 */ /* 0x000fe40007810000 */
[----:B------:R-:W-:Y:S02]  /*ae60*/  FMNMX.FTZ R4, R21, R4, !PT ;  /* 0x0000000415047209 */ /* 0x000fe40007810000 */
[----:B------:R-:W-:Y:S02]  /*ae70*/  FMNMX.FTZ R2, R96, R2, !PT ;  /* 0x0000000260027209 */ /* 0x000fe40007810000 */
        /* <DEDUP_REMOVED lines=41> */
[----:B--2---:R-:W-:Y:S02]  /*b110*/  FMNMX.FTZ R74, R74, R6, !PT ;  /* 0x000000064a4a7209 */ /* 0x004fe40007810000 */
[----:B------:R-:W-:Y:S02]  /*b120*/  FMNMX.FTZ R2, R203, R2, !PT ;  /* 0x00000002cb027209 */ /* 0x000fe40007810000 */
[----:B------:R-:W-:Y:S01]  /*b130*/  FMNMX.FTZ R5, R239, R5, !PT ;  /* 0x00000005ef057209 */ /* 0x000fe20007810000 */
[----:B------:R-:W2:Y:S01]  /*b140*/  SHFL.BFLY PT, R6, R74, 0x1, 0x1f ;  /* 0x0c201f004a067f89 */ /* 0x000ea200000e0000 */
[----:B------:R-:W-:Y:S02]  /*b150*/  FMNMX.FTZ R4, R114, R4, !PT ;  /* 0x0000000472047209 */ /* 0x000fe40007810000 */
[----:B------:R-:W-:Y:S02]  /*b160*/  FMNMX.FTZ R2, R202, R2, !PT ;  /* 0x00000002ca027209 */ /* 0x000fe40007810000 */
[----:B------:R-:W-:Y:S02]  /*b170*/  FMNMX.FTZ R4, R115, R4, !PT ;  /* 0x0000000473047209 */ /* 0x000fe40007810000 */
[----:B------:R-:W-:Y:S02]  /*b180*/  FMNMX.FTZ R5, R113, R5, !PT ;  /* 0x0000000571057209 */ /* 0x000fe40007810000 */
[----:B----4-:R-:W-:Y:S02]  /*b190*/  FSEL R89, R9, -INF , P5 ;  /* 0xff80000009597808 */ /* 0x010fe40002800000 */
[----:B------:R-:W4:Y:S01]  /*b1a0*/  MUFU.TANH R9, R110 ;  /* 0x0000006e00097308 */ /* 0x000f220000002400 */
[----:B------:R-:W-:Y:S02]  /*b1b0*/  FMNMX.FTZ R2, R112, R2, !PT ;  /* 0x0000000270027209 */ /* 0x000fe40007810000 */
[----:B------:R-:W-:Y:S02]  /*b1c0*/  FMNMX.FTZ R5, R60, R5, !PT ;  /* 0x000000053c057209 */ /* 0x000fe40007810000 */
[----:B------:R-:W-:Y:S02]  /*b1d0*/  FMNMX.FTZ R4, R66, R4, !PT ;  /* 0x0000000442047209 */ /* 0x000fe40007810000 */
[----:B------:R-:W-:Y:S02]  /*b1e0*/  FMNMX.FTZ R2, R89, R2, !PT ;  /* 0x0000000259027209 */ /* 0x000fe40007810000 */
[----:B------:R-:W-:Y:S02]  /*b1f0*/  FMNMX.FTZ R5, R59, R5, !PT ;  /* 0x000000053b057209 */ /* 0x000fe40007810000 */
[----:B------:R-:W-:Y:S01]  /*b200*/  FMNMX.FTZ R4, R252, R4, !PT ;  /* 0x00000004fc047209 */ /* 0x000fe20007810000 */
[----:B------:R-:W3:Y:S01]  /*b210*/  SHFL.BFLY PT, R73, R2, 0x2, 0x1f ;  /* 0x0c401f0002497f89 */ /* 0x000ee200000e0000 */
[----:B------:R-:W-:Y:S02]  /*b220*/  FMNMX.FTZ R5, R62, R5, !PT ;  /* 0x000000053e057209 */ /* 0x000fe40007810000 */
[----:B------:R-:W-:Y:S02]  /*b230*/  FMNMX.FTZ R4, R251, R4, !PT ;  /* 0x00000004fb047209 */ /* 0x000fe40007810000 */
[----:B------:R-:W-:Y:S02]  /*b240*/  FMNMX.FTZ R5, R63, R5, !PT ;  /* 0x000000053f057209 */ /* 0x000fe40007810000 */
[----:B------:R-:W-:Y:S02]  /*b250*/  FMNMX.FTZ R4, R246, R4, !PT ;  /* 0x00000004f6047209 */ /* 0x000fe40007810000 */
[----:B------:R-:W-:Y:S02]  /*b260*/  FMNMX.FTZ R5, R56, R5, !PT ;  /* 0x0000000538057209 */ /* 0x000fe40007810000 */
[----:B------:R-:W-:Y:S02]  /*b270*/  FSEL R192, R104, -INF , P3 ;  /* 0xff80000068c07808 */ /* 0x000fe40001800000 */
[----:B------:R-:W-:Y:S02]  /*b280*/  FMNMX.FTZ R4, R244, R4, !PT ;  /* 0x00000004f4047209 */ /* 0x000fe40007810000 */
[----:B--2---:R-:W-:Y:S02]  /*b290*/  FMNMX.FTZ R74, R74, R6, !PT ;  /* 0x000000064a4a7209 */ /* 0x004fe40007810000 */
[C---:B------:R-:W-:Y:S02]  /*b2a0*/  ISETP.GT.AND P5, PT, R0.reuse, 0x58, PT ;  /* 0x000000580000780c */ /* 0x040fe40003fa4270 */
[----:B------:R-:W-:Y:S01]  /*b2b0*/  ISETP.GT.AND P3, PT, R0, 0x60, PT ;  /* 0x000000600000780c */ /* 0x000fe20003f64270 */
[----:B------:R-:W-:Y:S01]  /*b2c0*/  FMUL.FTZ R6, R74, c[0x0][0x2d0] ;  /* 0x0000b4004a067a20 */ /* 0x000fe20000410000 */
[----:B------:R-:W-:Y:S02]  /*b2d0*/  FMNMX.FTZ R5, R55, R5, !PT ;  /* 0x0000000537057209 */ /* 0x000fe40007810000 */
[----:B-1----:R-:W-:Y:S02]  /*b2e0*/  FSEL R191, R105, -INF , P2 ;  /* 0xff80000069bf7808 */ /* 0x002fe40001000000 */
[----:B------:R-:W-:Y:S02]  /*b2f0*/  FMNMX.FTZ R4, R192, R4, !PT ;  /* 0x00000004c0047209 */ /* 0x000fe40007810000 */
[----:B------:R-:W-:Y:S02]  /*b300*/  FSEL R243, R94, -INF , P5 ;  /* 0xff8000005ef37808 */ /* 0x000fe40002800000 */
[----:B------:R-:W-:Y:S02]  /*b310*/  ISETP.GT.AND P5, PT, R0, 0x59, PT ;  /* 0x000000590000780c */ /* 0x000fe40003fa4270 */
[----:B------:R-:W-:Y:S02]  /*b320*/  FSEL R220, R106, -INF , P3 ;  /* 0xff8000006adc7808 */ /* 0x000fe40001800000 */
[----:B------:R-:W-:Y:S02]  /*b330*/  FSETP.NEU.FTZ.AND P3, PT, R74, -INF , PT ;  /* 0xff8000004a00780b */ /* 0x000fe40003f7d000 */
[----:B------:R-:W-:Y:S02]  /*b340*/  FSEL R190, R108, -INF , P1 ;  /* 0xff8000006cbe7808 */ /* 0x000fe40000800000 */
[----:B------:R-:W-:Y:S02]  /*b350*/  FMNMX.FTZ R5, R67, R5, !PT ;  /* 0x0000000543057209 */ /* 0x000fe40007810000 */
[----:B------:R-:W-:Y:S02]  /*b360*/  FMNMX.FTZ R4, R191, R4, !PT ;  /* 0x00000004bf047209 */ /* 0x000fe40007810000 */
[----:B------:R-:W-:Y:S02]  /*b370*/  FSEL R223, R95, -INF , P5 ;  /* 0xff8000005fdf7808 */ /* 0x000fe40002800000 */
[----:B------:R-:W-:Y:S02]  /*b380*/  ISETP.GE.AND P5, PT, R196, 0x1, PT ;  /* 0x00000001c400780c */ /* 0x000fe40003fa6270 */
[----:B------:R-:W-:Y:S02]  /*b390*/  FSEL R6, R6, RZ, P3 ;  /* 0x000000ff06067208 */ /* 0x000fe40001800000 */
[----:B------:R-:W-:Y:S02]  /*b3a0*/  FMNMX.FTZ R5, R79, R5, !PT ;  /* 0x000000054f057209 */ /* 0x000fe40007810000 */
[----:B------:R-:W-:Y:S01]  /*b3b0*/  FSEL R189, R8, -INF , P0 ;  /* 0xff80000008bd7808 */ /* 0x000fe20000000000 */
[--C-:B------:R-:W-:Y:S01]  /*b3c0*/  FFMA.FTZ R86, R36, c[0x0][0x2d0], -R6.reuse ;  /* 0x0000b40024567a23 */ /* 0x100fe20000010806 */
[----:B------:R-:W-:Y:S01]  /*b3d0*/  FMNMX.FTZ R4, R190, R4, !PT ;  /* 0x00000004be047209 */ /* 0x000fe20007810000 */
[--C-:B------:R-:W-:Y:S01]  /*b3e0*/  FFMA.FTZ R54, R38, c[0x0][0x2d0], -R6.reuse ;  /* 0x0000b40026367a23 */ /* 0x100fe20000010806 */
[----:B------:R-:W-:Y:S01]  /*b3f0*/  FMNMX.FTZ R5, R64, R5, !PT ;  /* 0x0000000540057209 */ /* 0x000fe20007810000 */
[--C-:B------:R-:W-:Y:S01]  /*b400*/  FFMA.FTZ R87, R37, c[0x0][0x2d0], -R6.reuse ;  /* 0x0000b40025577a23 */ /* 0x100fe20000010806 */
[----:B------:R-:W-:Y:S01]  /*b410*/  FMNMX.FTZ R4, R189, R4, !PT ;  /* 0x00000004bd047209 */ /* 0x000fe20007810000 */
[----:B------:R-:W-:Y:S01]  /*b420*/  @P5 IMAD.WIDE.U32 R10, R242, c[0x0][0x1e0], RZ ;  /* 0x00007800f20a5a25 */ /* 0x000fe200078e00ff */
[----:B---3--:R-:W-:Y:S02]  /*b430*/  FMNMX.FTZ R73, R2, R73, !PT ;  /* 0x0000004902497209 */ /* 0x008fe40007810000 */
[C---:B------:R-:W-:Y:S01]  /*b440*/  ISETP.GT.AND P0, PT, R0.reuse, 0x69, PT ;  /* 0x000000690000780c */ /* 0x040fe20003f04270 */
[--C-:B------:R-:W-:Y:S01]  /*b450*/  FFMA.FTZ R2, R7, c[0x0][0x2d0], -R6.reuse ;  /* 0x0000b40007027a23 */ /* 0x100fe20000010806 */
[----:B------:R-:W-:Y:S01]  /*b460*/  ISETP.GT.AND P2, PT, R0, 0x61, PT ;  /* 0x000000610000780c */ /* 0x000fe20003f44270 */
[--C-:B------:R-:W-:Y:S01]  /*b470*/  FFMA.FTZ R7, R13, c[0x0][0x2d0], -R6.reuse ;  /* 0x0000b4000d077a23 */ /* 0x100fe20000010806 */
[----:B------:R-:W-:Y:S01]  /*b480*/  MOV R37, R64 ;  /* 0x0000004000257202 */ /* 0x000fe20000000f00 */
[----:B------:R-:W-:Y:S01]  /*b490*/  MUFU.EX2 R186, R2 ;  /* 0x0000000200ba7308 */ /* 0x000fe20000000800 */
[----:B------:R-:W1:Y:S01]  /*b4a0*/  SHFL.BFLY PT, R72, R4, 0x2, 0x1f ;  /* 0x0c401f0004487f89 */ /* 0x000e6200000e0000 */
[----:B------:R-:W-:Y:S01]  /*b4b0*/  FSEL R71, R71, -INF , P0 ;  /* 0xff80000047477808 */ /* 0x000fe20000000000 */
[--C-:B------:R-:W-:Y:S01]  /*b4c0*/  FFMA.FTZ R84, R45, c[0x0][0x2d0], -R6.reuse ;  /* 0x0000b4002d547a23 */ /* 0x100fe20000010806 */
[----:B------:R-:W-:Y:S01]  /*b4d0*/  FSEL R219, R12, -INF , P2 ;  /* 0xff8000000cdb7808 */ /* 0x000fe20001000000 */
[--C-:B------:R-:W-:Y:S01]  /*b4e0*/  FFMA.FTZ R102, R44, c[0x0][0x2d0], -R6.reuse ;  /* 0x0000b4002c667a23 */ /* 0x100fe20000010806 */
[----:B------:R-:W-:Y:S01]  /*b4f0*/  ISETP.GT.AND P1, PT, R0, 0x68, PT ;  /* 0x000000680000780c */ /* 0x000fe20003f24270 */
[----:B------:R-:W-:Y:S01]  /*b500*/  FFMA.FTZ R95, R43, c[0x0][0x2d0], -R6 ;  /* 0x0000b4002b5f7a23 */ /* 0x000fe20000010806 */
[----:B------:R-:W-:Y:S01]  /*b510*/  FMNMX.FTZ R0, R65, R5, !PT ;  /* 0x0000000541007209 */ /* 0x000fe20007810000 */
[----:B------:R-:W2:Y:S01]  /*b520*/  SHFL.BFLY PT, R12, R73, 0x1, 0x1f ;  /* 0x0c201f00490c7f89 */ /* 0x000ea200000e0000 */
[----:B------:R3:W2:Y:S01]  /*b530*/  MUFU.EX2 R205, R7 ;  /* 0x0000000700cd7308 */ /* 0x0006a20000000800 */
[----:B------:R-:W-:Y:S01]  /*b540*/  @P5 SHF.R.S32.HI R5, RZ, 0x1f, R242 ;  /* 0x0000001fff055819 */ /* 0x000fe200000114f2 */
[----:B------:R-:W-:Y:S01]  /*b550*/  @P5 IMAD.MOV.U32 R8, RZ, RZ, R76 ;  /* 0x000000ffff085224 */ /* 0x000fe200078e004c */
[----:B------:R-:W-:Y:S01]  /*b560*/  FMNMX.FTZ R0, R243, R0, !PT ;  /* 0x00000000f3007209 */ /* 0x000fe20007810000 */
[--C-:B------:R-:W-:Y:S01]  /*b570*/  FFMA.FTZ R94, R42, c[0x0][0x2d0], -R6.reuse ;  /* 0x0000b4002a5e7a23 */ /* 0x100fe20000010806 */
[----:B----4-:R-:W-:Y:S01]  /*b580*/  FSEL R218, R9, -INF , P1 ;  /* 0xff80000009da7808 */ /* 0x010fe20000800000 */
[----:B------:R-:W-:Y:S01]  /*b590*/  @P5 IMAD R5, R5, c[0x0][0x1e0], RZ ;  /* 0x0000780005055a24 */ /* 0x000fe200078e02ff */
[----:B------:R-:W-:Y:S01]  /*b5a0*/  FMNMX.FTZ R0, R223, R0, !PT ;  /* 0x00000000df007209 */ /* 0x000fe20007810000 */
[--C-:B------:R-:W-:Y:S01]  /*b5b0*/  FFMA.FTZ R93, R41, c[0x0][0x2d0], -R6.reuse ;  /* 0x0000b400295d7a23 */ /* 0x100fe20000010806 */
[----:B------:R-:W-:Y:S01]  /*b5c0*/  @P5 MOV R9, R52 ;  /* 0x0000003400095202 */ /* 0x000fe20000000f00 */
[----:B------:R-:W-:Y:S01]  /*b5d0*/  @P5 IMAD R5, R242, c[0x0][0x1e4], R5 ;  /* 0x00007900f2055a24 */ /* 0x000fe200078e0205 */
[----:B------:R-:W-:Y:S01]  /*b5e0*/  FMNMX.FTZ R0, R220, R0, !PT ;  /* 0x00000000dc007209 */ /* 0x000fe20007810000 */
[----:B------:R-:W-:Y:S02]  /*b5f0*/  FFMA.FTZ R52, R39, c[0x0][0x2d0], -R6 ;  /* 0x0000b40027347a23 */ /* 0x000fe40000010806 */
[----:B------:R-:W-:Y:S01]  /*b600*/  @P5 IMAD.IADD R5, R11, 0x1, R5 ;  /* 0x000000010b055824 */ /* 0x000fe200078e0205 */
[----:B------:R-:W-:Y:S01]  /*b610*/  FMNMX.FTZ R0, R219, R0, !PT ;  /* 0x00000000db007209 */ /* 0x000fe20007810000 */
[----:B------:R-:W-:Y:S01]  /*b620*/  @P5 IMAD.WIDE.U32 R8, R10, 0x70, R8 ;  /* 0x000000700a085825 */ /* 0x000fe200078e0008 */
[----:B-1----:R-:W-:Y:S02]  /*b630*/  FMNMX.FTZ R72, R4, R72, !PT ;  /* 0x0000004804487209 */ /* 0x002fe40007810000 */
[----:B------:R-:W-:Y:S01]  /*b640*/  FMNMX.FTZ R0, R218, R0, !PT ;  /* 0x00000000da007209 */ /* 0x000fe20007810000 */
[----:B------:R-:W-:Y:S01]  /*b650*/  @P5 IMAD R5, R5, 0x70, RZ ;  /* 0x0000007005055824 */ /* 0x000fe200078e02ff */
[----:B------:R-:W-:Y:S01]  /*b660*/  @P5 LEA R4, P0, R8, c[0x0][0x1c8], 0x1 ;  /* 0x0000720008045a11 */ /* 0x000fe200078008ff */
[----:B------:R-:W-:Y:S01]  /*b670*/  IMAD.MOV.U32 R10, RZ, RZ, R68 ;  /* 0x000000ffff0a7224 */ /* 0x000fe200078e0044 */
[----:B------:R-:W-:Y:S01]  /*b680*/  FMNMX.FTZ R0, R71, R0, !PT ;  /* 0x0000000047007209 */ /* 0x000fe20007810000 */
[--C-:B---3--:R-:W-:Y:S01]  /*b690*/  FFMA.FTZ R7, R14, c[0x0][0x2d0], -R6.reuse ;  /* 0x0000b4000e077a23 */ /* 0x108fe20000010806 */
[----:B------:R-:W-:Y:S01]  /*b6a0*/  @P5 IADD3 R5, R9, R5, RZ ;  /* 0x0000000509055210 */ /* 0x000fe20007ffe0ff */
[--C-:B------:R-:W-:Y:S01]  /*b6b0*/  FFMA.FTZ R106, R40, c[0x0][0x2d0], -R6.reuse ;  /* 0x0000b400286a7a23 */ /* 0x100fe20000010806 */
[----:B--2---:R-:W-:Y:S01]  /*b6c0*/  FMNMX.FTZ R73, R73, R12, !PT ;  /* 0x0000000c49497209 */ /* 0x004fe20007810000 */
[----:B------:R1:W-:Y:S01]  /*b6d0*/  MUFU.EX2 R222, R7 ;  /* 0x0000000700de7308 */ /* 0x0003e20000000800 */
[----:B------:R-:W-:Y:S01]  /*b6e0*/  @P5 LEA.HI.X R5, R8, c[0x0][0x1cc], R5, 0x1, P0 ;  /* 0x0000730008055a11 */ /* 0x000fe200000f0c05 */
[----:B------:R-:W2:Y:S01]  /*b6f0*/  SHFL.BFLY PT, R2, R0, 0x2, 0x1f ;  /* 0x0c401f0000027f89 */ /* 0x000ea200000e0000 */
[----:B------:R-:W-:Y:S01]  /*b700*/  @P5 IMAD.MOV.U32 R8, RZ, RZ, c[0x0][0x1e0] ;  /* 0x00007800ff085624 */ /* 0x000fe200078e00ff */
[C---:B------:R-:W-:Y:S01]  /*b710*/  FSETP.NEU.FTZ.AND P2, PT, R73.reuse, -INF , PT ;  /* 0xff8000004900780b */ /* 0x040fe20003f5d000 */
[----:B------:R-:W-:Y:S01]  /*b720*/  FMUL.FTZ R88, R73, c[0x0][0x2d0] ;  /* 0x0000b40049587a20 */ /* 0x000fe20000410000 */
[----:B------:R-:W-:Y:S01]  /*b730*/  F2FP.BF16.PACK_AB R76, R205, R186 ;  /* 0x000000bacd4c723e */ /* 0x000fe200000010ff */
[--C-:B------:R-:W-:Y:S02]  /*b740*/  FFMA.FTZ R104, R30, c[0x0][0x2d0], -R6.reuse ;  /* 0x0000b4001e687a23 */ /* 0x100fe40000010806 */
[--C-:B------:R-:W-:Y:S01]  /*b750*/  FFMA.FTZ R57, R28, c[0x0][0x2d0], -R6.reuse ;  /* 0x0000b4001c397a23 */ /* 0x100fe20000010806 */
[----:B------:R3:W-:Y:S01]  /*b760*/  @P5 LDGSTS.E.BYPASS.LTC128B.128 [R241+0x3900], [R4.64], !P6 ;  /* 0x0390000004f15fae */ /* 0x0007e2000f101d48 */
[----:B------:R-:W-:Y:S01]  /*b770*/  FSEL R88, R88, RZ, P2 ;  /* 0x000000ff58587208 */ /* 0x000fe20001000000 */
[--C-:B------:R-:W-:Y:S02]  /*b780*/  FFMA.FTZ R61, R25, c[0x0][0x2d0], -R6.reuse ;  /* 0x0000b400193d7a23 */ /* 0x100fe40000010806 */
[----:B------:R-:W-:Y:S02]  /*b790*/  IMAD.MOV.U32 R11, RZ, RZ, R63 ;  /* 0x000000ffff0b7224 */ /* 0x000fe400078e003f */
[--C-:B------:R-:W-:Y:S02]  /*b7a0*/  FFMA.FTZ R63, R24, c[0x0][0x2d0], -R6.reuse ;  /* 0x0000b400183f7a23 */ /* 0x100fe40000010806 */
[----:B------:R-:W4:Y:S01]  /*b7b0*/  SHFL.BFLY PT, R9, R72, 0x1, 0x1f ;  /* 0x0c201f0048097f89 */ /* 0x000f2200000e0000 */
[--C-:B------:R-:W-:Y:S02]  /*b7c0*/  FFMA.FTZ R85, R35, c[0x0][0x2d0], -R6.reuse ;  /* 0x0000b40023557a23 */ /* 0x100fe40000010806 */
[--C-:B------:R-:W-:Y:S02]  /*b7d0*/  FFMA.FTZ R109, R34, c[0x0][0x2d0], -R6.reuse ;  /* 0x0000b400226d7a23 */ /* 0x100fe40000010806 */
[--C-:B------:R-:W-:Y:S02]  /*b7e0*/  FFMA.FTZ R108, R33, c[0x0][0x2d0], -R6.reuse ;  /* 0x0000b400216c7a23 */ /* 0x100fe40000010806 */
[----:B-1----:R-:W-:Y:S01]  /*b7f0*/  @P5 IMAD.MOV.U32 R7, RZ, RZ, 0x5 ;  /* 0x00000005ff075424 */ /* 0x002fe200078e00ff */
[----:B--2---:R-:W-:Y:S01]  /*b800*/  FMNMX.FTZ R0, R0, R2, !PT ;  /* 0x0000000200007209 */ /* 0x004fe20007810000 */
[----:B------:R-:W-:Y:S02]  /*b810*/  FFMA.FTZ R2, R15, c[0x0][0x2d0], -R6 ;  /* 0x0000b4000f027a23 */ /* 0x000fe40000010806 */
[----:B------:R-:W-:Y:S01]  /*b820*/  FFMA.FTZ R103, R103, c[0x0][0x2d0], -R88 ;  /* 0x0000b40067677a23 */ /* 0x000fe20000010858 */
[C---:B------:R-:W-:Y:S01]  /*b830*/  @P5 SHF.L.U64.HI R7, R8.reuse, R7, c[0x0][0x1e4] ;  /* 0x0000790008075619 */ /* 0x040fe20000010207 */
[----:B------:R1:W2:Y:S01]  /*b840*/  MUFU.EX2 R221, R2 ;  /* 0x0000000200dd7308 */ /* 0x0002a20000000800 */
[----:B------:R-:W-:Y:S01]  /*b850*/  @P5 SHF.L.U32 R8, R8, 0x5, RZ ;  /* 0x0000000508085819 */ /* 0x000fe200000006ff */
[--C-:B------:R-:W-:Y:S02]  /*b860*/  FFMA.FTZ R107, R32, c[0x0][0x2d0], -R6.reuse ;  /* 0x0000b400206b7a23 */ /* 0x100fe40000010806 */
[--C-:B------:R-:W-:Y:S01]  /*b870*/  FFMA.FTZ R49, R49, c[0x0][0x2d0], -R6.reuse ;  /* 0x0000b40031317a23 */ /* 0x100fe20000010806 */
[----:B---3--:R-:W-:Y:S01]  /*b880*/  @P5 IADD3 R4, P0, R4, R8, RZ ;  /* 0x0000000804045210 */ /* 0x008fe20007f1e0ff */
[--C-:B------:R-:W-:Y:S02]  /*b890*/  FFMA.FTZ R110, R48, c[0x0][0x2d0], -R6.reuse ;  /* 0x0000b400306e7a23 */ /* 0x100fe40000010806 */
[----:B------:R-:W-:Y:S02]  /*b8a0*/  FFMA.FTZ R47, R47, c[0x0][0x2d0], -R6 ;  /* 0x0000b4002f2f7a23 */ /* 0x000fe40000010806 */
[----:B------:R-:W-:Y:S01]  /*b8b0*/  @P5 IMAD.X R5, R7, 0x1, R5, P0 ;  /* 0x0000000107055824 */ /* 0x000fe200000e0605 */
[----:B----4-:R-:W-:Y:S01]  /*b8c0*/  FMNMX.FTZ R72, R72, R9, !PT ;  /* 0x0000000948487209 */ /* 0x010fe20007810000 */
[----:B------:R-:W-:Y:S02]  /*b8d0*/  FFMA.FTZ R9, R16, c[0x0][0x2d0], -R88 ;  /* 0x0000b40010097a23 */ /* 0x000fe40000010858 */
[--C-:B------:R-:W-:Y:S01]  /*b8e0*/  FFMA.FTZ R111, R46, c[0x0][0x2d0], -R6.reuse ;  /* 0x0000b4002e6f7a23 */ /* 0x100fe20000010806 */
[----:B------:R3:W-:Y:S01]  /*b8f0*/  @P5 LDGSTS.E.BYPASS.LTC128B.128 [R241+0x4100], [R4.64], !P6 ;  /* 0x0410000004f15fae */ /* 0x0007e2000f101d48 */
[----:B------:R4:W-:Y:S01]  /*b900*/  MUFU.EX2 R105, R9 ;  /* 0x0000000900697308 */ /* 0x0009e20000000800 */
[C---:B------:R-:W-:Y:S01]  /*b910*/  FMUL.FTZ R75, R72.reuse, c[0x0][0x2d0] ;  /* 0x0000b400484b7a20 */ /* 0x040fe20000410000 */
[----:B------:R-:W-:Y:S01]  /*b920*/  FSETP.NEU.FTZ.AND P1, PT, R72, -INF , PT ;  /* 0xff8000004800780b */ /* 0x000fe20003f3d000 */
[--C-:B------:R-:W-:Y:S02]  /*b930*/  FFMA.FTZ R35, R31, c[0x0][0x2d0], -R6.reuse ;  /* 0x0000b4001f237a23 */ /* 0x100fe40000010806 */
[----:B------:R-:W-:Y:S01]  /*b940*/  FFMA.FTZ R58, R27, c[0x0][0x2d0], -R6 ;  /* 0x0000b4001b3a7a23 */ /* 0x000fe20000010806 */
[----:B------:R-:W-:Y:S01]  /*b950*/  FSEL R75, R75, RZ, P1 ;  /* 0x000000ff4b4b7208 */ /* 0x000fe20000800000 */
[----:B-1----:R-:W1:Y:S01]  /*b960*/  SHFL.BFLY PT, R2, R0, 0x1, 0x1f ;  /* 0x0c201f0000027f89 */ /* 0x002e6200000e0000 */
[----:B--2---:R-:W-:Y:S01]  /*b970*/  F2FP.BF16.PACK_AB R78, R221, R222 ;  /* 0x000000dedd4e723e */ /* 0x004fe200000010ff */
[--C-:B----4-:R-:W-:Y:S01]  /*b980*/  FFMA.FTZ R9, R17, c[0x0][0x2d0], -R88.reuse ;  /* 0x0000b40011097a23 */ /* 0x110fe20000010858 */
[----:B---3--:R-:W-:Y:S03]  /*b990*/  @P5 IADD3 R4, P0, R4, R8, RZ ;  /* 0x0000000804045210 */ /* 0x008fe60007f1e0ff */
[----:B------:R2:W3:Y:S02]  /*b9a0*/  MUFU.EX2 R201, R9 ;  /* 0x0000000900c97308 */ /* 0x0004e40000000800 */
[----:B------:R-:W-:Y:S01]  /*b9b0*/  @P5 IMAD.X R5, R5, 0x1, R7, P0 ;  /* 0x0000000105055824 */ /* 0x000fe200000e0607 */
[----:B-1----:R-:W-:Y:S01]  /*b9c0*/  FMNMX.FTZ R70, R0, R2, !PT ;  /* 0x0000000200467209 */ /* 0x002fe20007810000 */
[--C-:B------:R-:W-:Y:S03]  /*b9d0*/  FFMA.FTZ R0, R19, c[0x0][0x2d0], -R88.reuse ;  /* 0x0000b40013007a23 */ /* 0x100fe60000010858 */
[----:B------:R1:W-:Y:S01]  /*b9e0*/  @P5 LDGSTS.E.BYPASS.LTC128B.128 [R241+0x4900], [R4.64], !P6 ;  /* 0x0490000004f15fae */ /* 0x0003e2000f101d48 */
[----:B------:R-:W-:Y:S02]  /*b9f0*/  FMUL.FTZ R92, R70, c[0x0][0x2d0] ;  /* 0x0000b400465c7a20 */ /* 0x000fe40000410000 */
[----:B------:R4:W-:Y:S01]  /*ba00*/  MUFU.EX2 R215, R0 ;  /* 0x0000000000d77308 */ /* 0x0009e20000000800 */
[----:B--2---:R-:W-:Y:S01]  /*ba10*/  FFMA.FTZ R9, R18, c[0x0][0x2d0], -R88 ;  /* 0x0000b40012097a23 */ /* 0x004fe20000010858 */
[----:B---3--:R-:W-:Y:S08]  /*ba20*/  F2FP.BF16.PACK_AB R77, R201, R105 ;  /* 0x00000069c94d723e */ /* 0x008ff000000010ff */
[----:B------:R-:W-:Y:S01]  /*ba30*/  MUFU.EX2 R214, R9 ;  /* 0x0000000900d67308 */ /* 0x000fe20000000800 */
[--C-:B----4-:R-:W-:Y:S01]  /*ba40*/  FFMA.FTZ R0, R20, c[0x0][0x2d0], -R75.reuse ;  /* 0x0000b40014007a23 */ /* 0x110fe2000001084b */
[-C--:B-1----:R-:W-:Y:S08]  /*ba50*/  @P5 IADD3 R4, P0, R4, R8.reuse, RZ ;  /* 0x0000000804045210 */ /* 0x082ff00007f1e0ff */
[----:B------:R1:W-:Y:S01]  /*ba60*/  MUFU.EX2 R184, R0 ;  /* 0x0000000000b87308 */ /* 0x0003e20000000800 */
[----:B------:R-:W-:Y:S05]  /*ba70*/  @P5 IADD3.X R5, R5, R7, RZ, P0, !PT ;  /* 0x0000000705055210 */ /* 0x000fea00007fe4ff */
[----:B------:R2:W-:Y:S01]  /*ba80*/  @P5 LDGSTS.E.BYPASS.LTC128B.128 [R241+0x5100], [R4.64], !P6 ;  /* 0x0510000004f15fae */ /* 0x0005e2000f101d48 */
[----:B-1----:R-:W-:Y:S04]  /*ba90*/  FFMA.FTZ R0, R21, c[0x0][0x2d0], -R75 ;  /* 0x0000b40015007a23 */ /* 0x002fe8000001084b */
[----:B------:R1:W3:Y:S01]  /*baa0*/  MUFU.EX2 R194, R0 ;  /* 0x0000000000c27308 */ /* 0x0002e20000000800 */
[----:B--2---:R-:W-:Y:S05]  /*bab0*/  @P5 IADD3 R4, P0, R4, R8, RZ ;  /* 0x0000000804045210 */ /* 0x004fea0007f1e0ff */
[----:B------:R-:W-:Y:S05]  /*bac0*/  @P5 IMAD.X R5, R5, 0x1, R7, P0 ;  /* 0x0000000105055824 */ /* 0x000fea00000e0607 */
[----:B------:R2:W-:Y:S01]  /*bad0*/  @P5 LDGSTS.E.BYPASS.LTC128B.128 [R241+0x5900], [R4.64], !P6 ;  /* 0x0590000004f15fae */ /* 0x0005e2000f101d48 */
[----:B-1----:R-:W-:Y:S01]  /*bae0*/  FFMA.FTZ R0, R22, c[0x0][0x2d0], -R75 ;  /* 0x0000b40016007a23 */ /* 0x002fe2000001084b */
[----:B---3--:R-:W-:Y:S03]  /*baf0*/  F2FP.BF16.PACK_AB R64, R194, R184 ;  /* 0x000000b8c240723e */ /* 0x008fe600000010ff */
[----:B------:R1:W-:Y:S01]  /*bb00*/  MUFU.EX2 R200, R0 ;  /* 0x0000000000c87308 */ /* 0x0003e20000000800 */
[----:B--2---:R-:W-:Y:S05]  /*bb10*/  @P5 IADD3 R4, P0, R4, R8, RZ ;  /* 0x0000000804045210 */ /* 0x004fea0007f1e0ff */
[----:B------:R-:W-:Y:S01]  /*bb20*/  @P5 IMAD.X R5, R5, 0x1, R7, P0 ;  /* 0x0000000105055824 */ /* 0x000fe200000e0607 */
[----:B------:R-:W-:Y:S01]  /*bb30*/  FSETP.NEU.FTZ.AND P0, PT, R70, -INF , PT ;  /* 0xff8000004600780b */ /* 0x000fe20003f1d000 */
[----:B-1----:R-:W-:Y:S03]  /*bb40*/  FFMA.FTZ R0, R23, c[0x0][0x2d0], -R75 ;  /* 0x0000b40017007a23 */ /* 0x002fe6000001084b */
[----:B------:R-:W-:Y:S01]  /*bb50*/  FSEL R92, R92, RZ, P0 ;  /* 0x000000ff5c5c7208 */ /* 0x000fe20000000000 */
[----:B------:R1:W-:Y:S01]  /*bb60*/  @P5 LDGSTS.E.BYPASS.LTC128B.128 [R241+0x6100], [R4.64], !P6 ;  /* 0x0610000004f15fae */ /* 0x0003e2000f101d48 */
[----:B------:R2:W3:Y:S03]  /*bb70*/  MUFU.EX2 R211, R0 ;  /* 0x0000000000d37308 */ /* 0x0004e60000000800 */
[--C-:B------:R-:W-:Y:S01]  /*bb80*/  FFMA.FTZ R2, R26, c[0x0][0x2d0], -R92.reuse ;  /* 0x0000b4001a027a23 */ /* 0x100fe2000001085c */
[----:B------:R-:W-:Y:S01]  /*bb90*/  MOV R26, R79 ;  /* 0x0000004f001a7202 */ /* 0x000fe20000000f00 */
[--C-:B------:R-:W-:Y:S01]  /*bba0*/  FFMA.FTZ R220, R220, c[0x0][0x2d0], -R92.reuse ;  /* 0x0000b400dcdc7a23 */ /* 0x100fe2000001085c */
[----:B------:R-:W-:Y:S01]  /*bbb0*/  F2FP.BF16.PACK_AB R79, R215, R214 ;  /* 0x000000d6d74f723e */ /* 0x000fe200000010ff */
[--C-:B------:R-:W-:Y:S02]  /*bbc0*/  FFMA.FTZ R219, R219, c[0x0][0x2d0], -R92.reuse ;  /* 0x0000b400dbdb7a23 */ /* 0x100fe4000001085c */
[--C-:B------:R-:W-:Y:S01]  /*bbd0*/  FFMA.FTZ R218, R218, c[0x0][0x2d0], -R92.reuse ;  /* 0x0000b400dada7a23 */ /* 0x100fe2000001085c */
[----:B------:R4:W-:Y:S01]  /*bbe0*/  MUFU.EX2 R185, R2 ;  /* 0x0000000200b97308 */ /* 0x0009e20000000800 */
[----:B--2---:R-:W-:Y:S02]  /*bbf0*/  FSEL R0, R74, RZ, P3 ;  /* 0x000000ff4a007208 */ /* 0x004fe40001800000 */
[----:B------:R-:W-:Y:S04]  /*bc00*/  @P5 IADD3 R8, P3, R4, R8, RZ ;  /* 0x0000000804085210 */ /* 0x000fe80007f7e0ff */
[----:B------:R-:W-:Y:S01]  /*bc10*/  @P5 IADD3.X R9, R5, R7, RZ, P3, !PT ;  /* 0x0000000705095210 */ /* 0x000fe20001ffe4ff */
[----:B-1----:R-:W-:Y:S01]  /*bc20*/  FADD.FTZ R5, -R0, R3 ;  /* 0x0000000300057221 */ /* 0x002fe20000010100 */
[----:B------:R-:W-:Y:S01]  /*bc30*/  FSEL R3, R73, RZ, P2 ;  /* 0x000000ff49037208 */ /* 0x000fe20001000000 */
[----:B------:R-:W-:Y:S01]  /*bc40*/  FFMA.FTZ R7, R29, c[0x0][0x2d0], -R92 ;  /* 0x0000b4001d077a23 */ /* 0x000fe2000001085c */
[----:B----4-:R-:W-:Y:S01]  /*bc50*/  FSEL R2, R72, RZ, P1 ;  /* 0x000000ff48027208 */ /* 0x010fe20000800000 */
[----:B------:R1:W-:Y:S01]  /*bc60*/  @P5 LDGSTS.E.BYPASS.LTC128B.128 [R241+0x6900], [R8.64], !P6 ;  /* 0x0690000008f15fae */ /* 0x0003e2000f101d48 */
[----:B------:R-:W-:Y:S01]  /*bc70*/  FSEL R0, R70, RZ, P0 ;  /* 0x000000ff46007208 */ /* 0x000fe20000000000 */
[----:B------:R-:W2:Y:S01]  /*bc80*/  MUFU.EX2 R193, R7 ;  /* 0x0000000700c17308 */ /* 0x000ea20000000800 */
[----:B------:R-:W-:Y:S01]  /*bc90*/  FADD.FTZ R4, -R3, R116 ;  /* 0x0000007403047221 */ /* 0x000fe20000010100 */
[----:B------:R-:W-:Y:S01]  /*bca0*/  MOV R116, R66 ;  /* 0x0000004200747202 */ /* 0x000fe20000000f00 */
[----:B------:R-:W-:Y:S01]  /*bcb0*/  FADD.FTZ R3, -R2, R117 ;  /* 0x0000007502037221 */ /* 0x000fe20000010100 */
[----:B---3--:R-:W-:Y:S01]  /*bcc0*/  F2FP.BF16.PACK_AB R66, R211, R200 ;  /* 0x000000c8d342723e */ /* 0x008fe200000010ff */
[----:B------:R-:W-:Y:S01]  /*bcd0*/  FADD.FTZ R2, -R0, R118 ;  /* 0x0000007600027221 */ /* 0x000fe20000010100 */
[----:B------:R-:W3:Y:S01]  /*bce0*/  LDSM.16.MT88.4 R20, [R224] ;  /* 0x00000000e014783b */ /* 0x000ee20000004200 */
[----:B------:R-:W-:Y:S02]  /*bcf0*/  FMUL.FTZ R0, R5, c[0x0][0x2d0] ;  /* 0x0000b40005007a20 */ /* 0x000fe40000410000 */
[----:B------:R-:W-:Y:S02]  /*bd00*/  IMAD.MOV.U32 R29, RZ, RZ, R67 ;  /* 0x000000ffff1d7224 */ /* 0x000fe400078e0043 */
[----:B------:R4:W1:Y:S01]  /*bd10*/  MUFU.EX2 R69, R0 ;  /* 0x0000000000457308 */ /* 0x0008620000000800 */
[----:B------:R-:W-:Y:S02]  /*bd20*/  IMAD.MOV.U32 R118, RZ, RZ, R11 ;  /* 0x000000ffff767224 */ /* 0x000fe400078e000b */
[----:B------:R-:W-:Y:S01]  /*bd30*/  IMAD.MOV.U32 R117, RZ, RZ, R65 ;  /* 0x000000ffff757224 */ /* 0x000fe200078e0041 */
[----:B------:R-:W0:Y:S01]  /*bd40*/  LDGDEPBAR ;  /* 0x00000000000079af */ /* 0x000e220000000000 */
[----:B--2---:R-:W-:Y:S01]  /*bd50*/  F2FP.BF16.PACK_AB R65, R193, R185 ;  /* 0x000000b9c141723e */ /* 0x004fe200000010ff */
[----:B----4-:R-:W-:Y:S02]  /*bd60*/  FMUL.FTZ R0, R4, c[0x0][0x2d0] ;  /* 0x0000b40004007a20 */ /* 0x010fe40000410000 */
[C---:B-1----:R-:W-:Y:S02]  /*bd70*/  FMUL.FTZ R4, R69.reuse, R124 ;  /* 0x0000007c45047220 */ /* 0x042fe40000410000 */
[----:B------:R1:W2:Y:S01]  /*bd80*/  MUFU.EX2 R68, R0 ;  /* 0x0000000000447308 */ /* 0x0002a20000000800 */
[C---:B------:R-:W-:Y:S02]  /*bd90*/  FMUL.FTZ R5, R69.reuse, R125 ;  /* 0x0000007d45057220 */ /* 0x040fe40000410000 */
[C---:B------:R-:W-:Y:S02]  /*bda0*/  FMUL.FTZ R16, R69.reuse, R132 ;  /* 0x0000008445107220 */ /* 0x040fe40000410000 */
[C---:B------:R-:W-:Y:S02]  /*bdb0*/  FMUL.FTZ R17, R69.reuse, R133 ;  /* 0x0000008545117220 */ /* 0x040fe40000410000 */
[C---:B------:R-:W-:Y:S01]  /*bdc0*/  FMUL.FTZ R32, R69.reuse, R148 ;  /* 0x0000009445207220 */ /* 0x040fe20000410000 */
[----:B------:R-:W-:Y:S01]  /*bdd0*/  MOV R148, R35 ;  /* 0x0000002300947202 */ /* 0x000fe20000000f00 */
[C---:B------:R-:W-:Y:S02]  /*bde0*/  FMUL.FTZ R33, R69.reuse, R149 ;  /* 0x0000009545217220 */ /* 0x040fe40000410000 */
[----:B------:R-:W-:Y:S02]  /*bdf0*/  FMUL.FTZ R48, R69, R164 ;  /* 0x000000a445307220 */ /* 0x000fe40000410000 */
[----:B------:R-:W-:Y:S02]  /*be00*/  IMAD.MOV.U32 R164, RZ, RZ, R115 ;  /* 0x000000ffffa47224 */ /* 0x000fe400078e0073 */
[----:B------:R-:W-:Y:S02]  /*be10*/  IMAD.MOV.U32 R149, RZ, RZ, R118 ;  /* 0x000000ffff957224 */ /* 0x000fe400078e0076 */
[----:B------:R-:W-:Y:S01]  /*be20*/  MUFU.EX2 R118, R86 ;  /* 0x0000005600767308 */ /* 0x000fe20000000800 */
[----:B-1----:R-:W-:Y:S02]  /*be30*/  FMUL.FTZ R0, R3, c[0x0][0x2d0] ;  /* 0x0000b40003007a20 */ /* 0x002fe40000410000 */
[C---:B--2---:R-:W-:Y:S07]  /*be40*/  FMUL.FTZ R6, R68.reuse, R126 ;  /* 0x0000007e44067220 */ /* 0x044fee0000410000 */
[----:B------:R1:W2:Y:S01]  /*be50*/  MUFU.EX2 R3, R0 ;  /* 0x0000000000037308 */ /* 0x0002a20000000800 */
[C---:B------:R-:W-:Y:S02]  /*be60*/  FMUL.FTZ R7, R68.reuse, R127 ;  /* 0x0000007f44077220 */ /* 0x040fe40000410000 */
[----:B------:R-:W-:Y:S02]  /*be70*/  IMAD.MOV.U32 R126, RZ, RZ, R10 ;  /* 0x000000ffff7e7224 */ /* 0x000fe400078e000a */
[C---:B------:R-:W-:Y:S02]  /*be80*/  FMUL.FTZ R18, R68.reuse, R134 ;  /* 0x0000008644127220 */ /* 0x040fe40000410000 */
[C---:B------:R-:W-:Y:S01]  /*be90*/  FMUL.FTZ R19, R68.reuse, R135 ;  /* 0x0000008744137220 */ /* 0x040fe20000410000 */
[-C--:B---3--:R-:W-:Y:S02]  /*bea0*/  HMMA.16816.F32.BF16 R4, R76, R20.reuse, R4 ;  /* 0x000000144c04723c */ /* 0x088fe40000041804 */
[----:B------:R-:W-:Y:S03]  /*beb0*/  MUFU.EX2 R135, R84 ;  /* 0x0000005400877308 */ /* 0x000fe60000000800 */
[C---:B------:R-:W-:Y:S01]  /*bec0*/  FMUL.FTZ R34, R68.reuse, R150 ;  /* 0x0000009644227220 */ /* 0x040fe20000410000 */
[----:B------:R-:W-:Y:S01]  /*bed0*/  MOV R150, R54 ;  /* 0x0000003600967202 */ /* 0x000fe20000000f00 */
[----:B------:R-:W-:Y:S02]  /*bee0*/  FMUL.FTZ R35, R68, R151 ;  /* 0x0000009744237220 */ /* 0x000fe40000410000 */
[----:B------:R-:W-:Y:S03]  /*bef0*/  IMAD.MOV.U32 R151, RZ, RZ, R53 ;  /* 0x000000ffff977224 */ /* 0x000fe600078e0035 */
[----:B------:R-:W-:Y:S02]  /*bf00*/  IMAD.MOV.U32 R134, RZ, RZ, R56 ;  /* 0x000000ffff867224 */ /* 0x000fe400078e0038 */
[----:B-1----:R-:W-:Y:S02]  /*bf10*/  FMUL.FTZ R0, R2, c[0x0][0x2d0] ;  /* 0x0000b40002007a20 */ /* 0x002fe40000410000 */
[--C-:B------:R-:W-:Y:S02]  /*bf20*/  FFMA.FTZ R2, R50, c[0x0][0x2d0], -R92.reuse ;  /* 0x0000b40032027a23 */ /* 0x100fe4000001085c */
[C---:B--2---:R-:W-:Y:S02]  /*bf30*/  FMUL.FTZ R8, R3.reuse, R120 ;  /* 0x0000007803087220 */ /* 0x044fe40000410000 */
[----:B------:R1:W-:Y:S01]  /*bf40*/  MUFU.EX2 R187, R2 ;  /* 0x0000000200bb7308 */ /* 0x0003e20000000800 */
[C---:B------:R-:W-:Y:S02]  /*bf50*/  FMUL.FTZ R9, R3.reuse, R121 ;  /* 0x0000007903097220 */ /* 0x040fe40000410000 */
[C---:B------:R-:W-:Y:S02]  /*bf60*/  FMUL.FTZ R12, R3.reuse, R128 ;  /* 0x00000080030c7220 */ /* 0x040fe40000410000 */
[C---:B------:R-:W-:Y:S02]  /*bf70*/  FMUL.FTZ R13, R3.reuse, R129 ;  /* 0x00000081030d7220 */ /* 0x040fe40000410000 */
[C---:B------:R-:W-:Y:S02]  /*bf80*/  FMUL.FTZ R24, R3.reuse, R140 ;  /* 0x0000008c03187220 */ /* 0x040fe40000410000 */
[C---:B------:R-:W-:Y:S01]  /*bf90*/  FMUL.FTZ R25, R3.reuse, R141 ;  /* 0x0000008d03197220 */ /* 0x040fe20000410000 */
[----:B------:R-:W2:Y:S01]  /*bfa0*/  MUFU.EX2 R0, R0 ;  /* 0x0000000000007308 */ /* 0x000ea20000000800 */
[C---:B------:R-:W-:Y:S02]  /*bfb0*/  FMUL.FTZ R28, R3.reuse, R144 ;  /* 0x00000090031c7220 */ /* 0x040fe40000410000 */
[C---:B------:R-:W-:Y:S01]  /*bfc0*/  FMUL.FTZ R40, R3.reuse, R156 ;  /* 0x0000009c03287220 */ /* 0x040fe20000410000 */
[----:B------:R-:W-:Y:S01]  /*bfd0*/  MOV R156, R59 ;  /* 0x0000003b009c7202 */ /* 0x000fe20000000f00 */
[C---:B------:R-:W-:Y:S02]  /*bfe0*/  FMUL.FTZ R41, R3.reuse, R157 ;  /* 0x0000009d03297220 */ /* 0x040fe40000410000 */
[C---:B------:R-:W-:Y:S02]  /*bff0*/  FMUL.FTZ R45, R3.reuse, R161 ;  /* 0x000000a1032d7220 */ /* 0x040fe40000410000 */
[----:B------:R-:W-:Y:S01]  /*c000*/  FMUL.FTZ R44, R3, R160 ;  /* 0x000000a0032c7220 */ /* 0x000fe20000410000 */
[----:B------:R-:W-:Y:S01]  /*c010*/  MUFU.EX2 R129, R85 ;  /* 0x0000005500817308 */ /* 0x000fe20000000800 */
[----:B------:R-:W-:Y:S01]  /*c020*/  MOV R160, R111 ;  /* 0x0000006f00a07202 */ /* 0x000fe20000000f00 */
[C---:B------:R-:W-:Y:S02]  /*c030*/  FMUL.FTZ R50, R68.reuse, R166 ;  /* 0x000000a644327220 */ /* 0x040fe40000410000 */
[----:B-1----:R-:W-:Y:S02]  /*c040*/  FFMA.FTZ R2, R51, c[0x0][0x2d0], -R92 ;  /* 0x0000b40033027a23 */ /* 0x002fe4000001085c */
[C---:B------:R-:W-:Y:S01]  /*c050*/  FMUL.FTZ R56, R3.reuse, R172 ;  /* 0x000000ac03387220 */ /* 0x040fe20000410000 */
[----:B------:R-:W-:Y:S01]  /*c060*/  MOV R172, R107 ;  /* 0x0000006b00ac7202 */ /* 0x000fe20000000f00 */
[----:B------:R-:W-:Y:S01]  /*c070*/  FMUL.FTZ R51, R68, R167 ;  /* 0x000000a744337220 */ /* 0x000fe20000410000 */
[----:B------:R-:W-:Y:S01]  /*c080*/  MOV R167, R63 ;  /* 0x0000003f00a77202 */ /* 0x000fe20000000f00 */
[----:B------:R-:W1:Y:S01]  /*c090*/  MUFU.EX2 R188, R2 ;  /* 0x0000000200bc7308 */ /* 0x000e620000000800 */
[----:B------:R-:W-:Y:S02]  /*c0a0*/  IMAD.MOV.U32 R157, RZ, RZ, R57 ;  /* 0x000000ffff9d7224 */ /* 0x000fe400078e0039 */
[----:B------:R-:W-:Y:S02]  /*c0b0*/  FMUL.FTZ R57, R3, R173 ;  /* 0x000000ad03397220 */ /* 0x000fe40000410000 */
[C---:B--2---:R-:W-:Y:S02]  /*c0c0*/  FMUL.FTZ R10, R0.reuse, R122 ;  /* 0x0000007a000a7220 */ /* 0x044fe40000410000 */
[C---:B------:R-:W-:Y:S02]  /*c0d0*/  FMUL.FTZ R11, R0.reuse, R123 ;  /* 0x0000007b000b7220 */ /* 0x040fe40000410000 */
[C---:B------:R-:W-:Y:S01]  /*c0e0*/  FMUL.FTZ R14, R0.reuse, R130 ;  /* 0x00000082000e7220 */ /* 0x040fe20000410000 */
[----:B------:R-:W-:Y:S01]  /*c0f0*/  MUFU.EX2 R128, R102 ;  /* 0x0000006600807308 */ /* 0x000fe20000000800 */
[C---:B------:R-:W-:Y:S02]  /*c100*/  FMUL.FTZ R15, R0.reuse, R131 ;  /* 0x00000083000f7220 */ /* 0x040fe40000410000 */
[C---:B------:R-:W-:Y:S01]  /*c110*/  FMUL.FTZ R27, R0.reuse, R143 ;  /* 0x0000008f001b7220 */ /* 0x040fe20000410000 */
[----:B------:R-:W-:Y:S01]  /*c120*/  MOV R143, R83 ;  /* 0x00000053008f7202 */ /* 0x000fe20000000f00 */
[C---:B------:R-:W-:Y:S02]  /*c130*/  FMUL.FTZ R30, R0.reuse, R146 ;  /* 0x00000092001e7220 */ /* 0x040fe40000410000 */
[C---:B------:R-:W-:Y:S02]  /*c140*/  FMUL.FTZ R31, R0.reuse, R147 ;  /* 0x00000093001f7220 */ /* 0x040fe40000410000 */
[C---:B------:R-:W-:Y:S01]  /*c150*/  FMUL.FTZ R43, R0.reuse, R159 ;  /* 0x0000009f002b7220 */ /* 0x040fe20000410000 */
[----:B------:R2:W-:Y:S01]  /*c160*/  MUFU.EX2 R146, R94 ;  /* 0x0000005e00927308 */ /* 0x0005e20000000800 */
[----:B------:R-:W-:Y:S01]  /*c170*/  MOV R159, R52 ;  /* 0x00000034009f7202 */ /* 0x000fe20000000f00 */
[----:B------:R-:W-:Y:S01]  /*c180*/  FMUL.FTZ R42, R0, R158 ;  /* 0x0000009e002a7220 */ /* 0x000fe20000410000 */
[----:B-1----:R-:W-:Y:S01]  /*c190*/  F2FP.BF16.PACK_AB R67, R188, R187 ;  /* 0x000000bbbc43723e */ /* 0x002fe200000010ff */
[----:B------:R-:W-:Y:S02]  /*c1a0*/  FFMA.FTZ R2, R90, c[0x0][0x2d0], -R88 ;  /* 0x0000b4005a027a23 */ /* 0x000fe40000010858 */
[C---:B------:R-:W-:Y:S02]  /*c1b0*/  FMUL.FTZ R46, R0.reuse, R162 ;  /* 0x000000a2002e7220 */ /* 0x040fe40000410000 */
[----:B------:R-:W-:Y:S02]  /*c1c0*/  IMAD.MOV.U32 R158, RZ, RZ, R47 ;  /* 0x000000ffff9e7224 */ /* 0x000fe400078e002f */
[----:B------:R1:W-:Y:S01]  /*c1d0*/  MUFU.EX2 R131, R95 ;  /* 0x0000005f00837308 */ /* 0x0003e20000000800 */
[C---:B------:R-:W-:Y:S04]  /*c1e0*/  HMMA.16816.F32.BF16 R8, R64.reuse, R20, R8 ;  /* 0x000000144008723c */ /* 0x040fe80000041808 */
[----:B------:R-:W-:Y:S01]  /*c1f0*/  FMUL.FTZ R47, R0, R163 ;  /* 0x000000a3002f7220 */ /* 0x000fe20000410000 */
[----:B------:R-:W-:Y:S01]  /*c200*/  MOV R163, R116 ;  /* 0x0000007400a37202 */ /* 0x000fe20000000f00 */
[----:B------:R-:W-:Y:S01]  /*c210*/  IMAD.MOV.U32 R162, RZ, RZ, R104 ;  /* 0x000000ffffa27224 */ /* 0x000fe200078e0068 */
[----:B------:R-:W-:Y:S01]  /*c220*/  MOV R104, R80 ;  /* 0x0000005000687202 */ /* 0x000fe20000000f00 */
[-C--:B------:R-:W-:Y:S01]  /*c230*/  HMMA.16816.F32.BF16 R12, R64, R22.reuse, R12 ;  /* 0x00000016400c723c */ /* 0x080fe2000004180c */
[----:B------:R-:W-:Y:S03]  /*c240*/  MUFU.EX2 R116, R87 ;  /* 0x0000005700747308 */ /* 0x000fe60000000800 */
[C---:B------:R-:W-:Y:S01]  /*c250*/  FMUL.FTZ R20, R69.reuse, R136 ;  /* 0x0000008845147220 */ /* 0x040fe20000410000 */
[----:B------:R-:W-:Y:S01]  /*c260*/  MOV R136, R62 ;  /* 0x0000003e00887202 */ /* 0x000fe20000000f00 */
[----:B------:R-:W-:Y:S01]  /*c270*/  FMUL.FTZ R21, R69, R137 ;  /* 0x0000008945157220 */ /* 0x000fe20000410000 */
[----:B------:R-:W-:Y:S01]  /*c280*/  MOV R137, R117 ;  /* 0x0000007500897202 */ /* 0x000fe20000000f00 */
[C---:B------:R-:W-:Y:S04]  /*c290*/  HMMA.16816.F32.BF16 R16, R76.reuse, R22, R16 ;  /* 0x000000164c10723c */ /* 0x040fe80000041810 */
[----:B------:R-:W-:Y:S01]  /*c2a0*/  IMAD.MOV.U32 R117, RZ, RZ, R29 ;  /* 0x000000ffff757224 */ /* 0x000fe200078e001d */
[----:B------:R-:W-:Y:S01]  /*c2b0*/  MOV R173, R158 ;  /* 0x0000009e00ad7202 */ /* 0x000fe20000000f00 */
[----:B------:R-:W-:Y:S02]  /*c2c0*/  FMUL.FTZ R29, R3, R145 ;  /* 0x00000091031d7220 */ /* 0x000fe40000410000 */
[C---:B------:R-:W-:Y:S04]  /*c2d0*/  FMUL.FTZ R22, R68.reuse, R138 ;  /* 0x0000008a44167220 */ /* 0x040fe80000410000 */
[----:B------:R-:W-:Y:S02]  /*c2e0*/  IMAD.MOV.U32 R138, RZ, RZ, R37 ;  /* 0x000000ffff8a7224 */ /* 0x000fe400078e0025 */
[----:B------:R-:W3:Y:S01]  /*c2f0*/  LDSM.16.MT88.4 R36, [R228] ;  /* 0x00000000e424783b */ /* 0x000ee20000004200 */
[----:B------:R-:W-:Y:S02]  /*c300*/  FMUL.FTZ R23, R68, R139 ;  /* 0x0000008b44177220 */ /* 0x000fe40000410000 */
[----:B------:R-:W-:Y:S02]  /*c310*/  IMAD.MOV.U32 R139, RZ, RZ, R26 ;  /* 0x000000ffff8b7224 */ /* 0x000fe400078e001a */
[C---:B------:R-:W-:Y:S01]  /*c320*/  FMUL.FTZ R26, R0.reuse, R142 ;  /* 0x0000008e001a7220 */ /* 0x040fe20000410000 */
[----:B------:R-:W-:Y:S01]  /*c330*/  MOV R142, R49 ;  /* 0x00000031008e7202 */ /* 0x000fe20000000f00 */
[----:B------:R-:W-:Y:S02]  /*c340*/  IMAD.MOV.U32 R161, RZ, RZ, R117 ;  /* 0x000000ffffa17224 */ /* 0x000fe400078e0075 */
[----:B------:R-:W-:Y:S01]  /*c350*/  FMUL.FTZ R49, R69, R165 ;  /* 0x000000a545317220 */ /* 0x000fe20000410000 */
[----:B------:R-:W-:Y:S01]  /*c360*/  MOV R158, R142 ;  /* 0x0000008e009e7202 */ /* 0x000fe20000000f00 */
[----:B------:R-:W-:Y:S02]  /*c370*/  IMAD.MOV.U32 R165, RZ, RZ, R58 ;  /* 0x000000ffffa57224 */ /* 0x000fe400078e003a */
[C---:B------:R-:W-:Y:S02]  /*c380*/  FMUL.FTZ R58, R0.reuse, R174 ;  /* 0x000000ae003a7220 */ /* 0x040fe40000410000 */
[C---:B------:R-:W-:Y:S01]  /*c390*/  FMUL.FTZ R59, R0.reuse, R175 ;  /* 0x000000af003b7220 */ /* 0x040fe20000410000 */
[----:B------:R-:W-:Y:S01]  /*c3a0*/  MOV R175, R164 ;  /* 0x000000a400af7202 */ /* 0x000fe20000000f00 */
[----:B------:R-:W-:Y:S02]  /*c3b0*/  IMAD.MOV.U32 R166, RZ, RZ, R61 ;  /* 0x000000ffffa67224 */ /* 0x000fe400078e003d */
[----:B------:R-:W-:Y:S01]  /*c3c0*/  FMUL.FTZ R61, R3, R177 ;  /* 0x000000b1033d7220 */ /* 0x000fe20000410000 */
[----:B------:R-:W-:Y:S01]  /*c3d0*/  MOV R177, R151 ;  /* 0x0000009700b17202 */ /* 0x000fe20000000f00 */
[C---:B------:R-:W-:Y:S02]  /*c3e0*/  FMUL.FTZ R62, R0.reuse, R178 ;  /* 0x000000b2003e7220 */ /* 0x040fe40000410000 */
[----:B------:R-:W-:Y:S02]  /*c3f0*/  FMUL.FTZ R63, R0, R179 ;  /* 0x000000b3003f7220 */ /* 0x000fe40000410000 */
[--C-:B--2---:R-:W-:Y:S02]  /*c400*/  FFMA.FTZ R94, R240, c[0x0][0x2d0], -R88.reuse ;  /* 0x0000b400f05e7a23 */ /* 0x104fe40000010858 */
[--C-:B------:R-:W-:Y:S02]  /*c410*/  FFMA.FTZ R151, R89, c[0x0][0x2d0], -R88.reuse ;  /* 0x0000b40059977a23 */ /* 0x100fe40000010858 */
[----:B------:R-:W-:Y:S02]  /*c420*/  FFMA.FTZ R89, R234, c[0x0][0x2d0], -R75 ;  /* 0x0000b400ea597a23 */ /* 0x000fe4000001084b */
[--C-:B------:R-:W-:Y:S02]  /*c430*/  FFMA.FTZ R90, R126, c[0x0][0x2d0], -R88.reuse ;  /* 0x0000b4007e5a7a23 */ /* 0x100fe40000010858 */
[----:B------:R-:W-:Y:S02]  /*c440*/  FFMA.FTZ R104, R104, c[0x0][0x2d0], -R88 ;  /* 0x0000b40068687a23 */ /* 0x000fe40000010858 */
[----:B------:R-:W-:Y:S02]  /*c450*/  IMAD.MOV.U32 R174, RZ, RZ, R163 ;  /* 0x000000ffffae7224 */ /* 0x000fe400078e00a3 */
[----:B------:R-:W-:Y:S02]  /*c460*/  IMAD.MOV.U32 R164, RZ, RZ, R148 ;  /* 0x000000ffffa47224 */ /* 0x000fe400078e0094 */
[--C-:B------:R-:W-:Y:S01]  /*c470*/  FFMA.FTZ R148, R203, c[0x0][0x2d0], -R88.reuse ;  /* 0x0000b400cb947a23 */ /* 0x100fe20000010858 */
[-C--:B---3--:R-:W-:Y:S03]  /*c480*/  HMMA.16816.F32.BF16 R20, R76, R36.reuse, R20 ;  /* 0x000000244c14723c */ /* 0x088fe60000041814 */
[--C-:B------:R-:W-:Y:S02]  /*c490*/  FFMA.FTZ R102, R217, c[0x0][0x2d0], -R88.reuse ;  /* 0x0000b400d9667a23 */ /* 0x100fe40000010858 */
[--C-:B------:R-:W-:Y:S02]  /*c4a0*/  FFMA.FTZ R107, R210, c[0x0][0x2d0], -R88.reuse ;  /* 0x0000b400d26b7a23 */ /* 0x100fe40000010858 */
[----:B------:R-:W-:Y:S01]  /*c4b0*/  MUFU.EX2 R203, R102 ;  /* 0x0000006600cb7308 */ /* 0x000fe20000000800 */
[C---:B------:R-:W-:Y:S04]  /*c4c0*/  HMMA.16816.F32.BF16 R24, R64.reuse, R36, R24 ;  /* 0x000000244018723c */ /* 0x040fe80000041818 */
[----:B------:R-:W-:Y:S02]  /*c4d0*/  IMAD.MOV.U32 R163, RZ, RZ, R159 ;  /* 0x000000ffffa37224 */ /* 0x000fe400078e009f */
[----:B------:R-:W-:Y:S01]  /*c4e0*/  IMAD.MOV.U32 R159, RZ, RZ, R139 ;  /* 0x000000ffff9f7224 */ /* 0x000fe200078e008b */
[----:B------:R-:W-:Y:S01]  /*c4f0*/  MOV R139, R109 ;  /* 0x0000006d008b7202 */ /* 0x000fe20000000f00 */
[-C--:B------:R-:W-:Y:S02]  /*c500*/  HMMA.16816.F32.BF16 R28, R64, R38.reuse, R28 ;  /* 0x00000026401c723c */ /* 0x080fe4000004181c */
[----:B------:R-:W-:Y:S02]  /*c510*/  MUFU.EX2 R163, R163 ;  /* 0x000000a300a37308 */ /* 0x000fe40000000800 */
[C---:B------:R-:W-:Y:S01]  /*c520*/  FMUL.FTZ R36, R69.reuse, R152 ;  /* 0x0000009845247220 */ /* 0x040fe20000410000 */
[----:B------:R-:W-:Y:S01]  /*c530*/  MOV R152, R60 ;  /* 0x0000003c00987202 */ /* 0x000fe20000000f00 */
[----:B------:R-:W-:Y:S02]  /*c540*/  FMUL.FTZ R37, R69, R153 ;  /* 0x0000009945257220 */ /* 0x000fe40000410000 */
[C---:B------:R-:W-:Y:S04]  /*c550*/  HMMA.16816.F32.BF16 R32, R76.reuse, R38, R32 ;  /* 0x000000264c20723c */ /* 0x040fe80000041820 */
[----:B------:R-:W-:Y:S01]  /*c560*/  MUFU.EX2 R139, R139 ;  /* 0x0000008b008b7308 */ /* 0x000fe20000000800 */
[----:B------:R-:W-:Y:S02]  /*c570*/  FMUL.FTZ R60, R3, R176 ;  /* 0x000000b0033c7220 */ /* 0x000fe40000410000 */
[C---:B------:R-:W-:Y:S01]  /*c580*/  FMUL.FTZ R39, R68.reuse, R155 ;  /* 0x0000009b44277220 */ /* 0x040fe20000410000 */
[----:B------:R-:W-:Y:S01]  /*c590*/  MOV R155, R55 ;  /* 0x00000037009b7202 */ /* 0x000fe20000000f00 */
[----:B------:R-:W-:Y:S01]  /*c5a0*/  FMUL.FTZ R38, R68, R154 ;  /* 0x0000009a44267220 */ /* 0x000fe20000410000 */
[----:B------:R-:W2:Y:S02]  /*c5b0*/  LDSM.16.MT88.4 R52, [R225] ;  /* 0x00000000e134783b */ /* 0x000ea40000004200 */
[--C-:B-1----:R-:W-:Y:S02]  /*c5c0*/  FFMA.FTZ R95, R230, c[0x0][0x2d0], -R75.reuse ;  /* 0x0000b400e65f7a23 */ /* 0x102fe4000001084b */
[----:B------:R1:W-:Y:S01]  /*c5d0*/  MUFU.EX2 R154, R93 ;  /* 0x0000005d009a7308 */ /* 0x0003e20000000800 */
[----:B------:R-:W-:Y:S02]  /*c5e0*/  FFMA.FTZ R109, R204, c[0x0][0x2d0], -R88 ;  /* 0x0000b400cc6d7a23 */ /* 0x000fe40000010858 */
[----:B------:R-:W-:Y:S01]  /*c5f0*/  IMAD.MOV.U32 R179, RZ, RZ, R172 ;  /* 0x000000ffffb37224 */ /* 0x000fe200078e00ac */
[----:B------:R-:W-:Y:S02]  /*c600*/  MOV R172, R157 ;  /* 0x0000009d00ac7202 */ /* 0x000fe40000000f00 */
[----:B------:R-:W-:Y:S01]  /*c610*/  MOV R157, R134 ;  /* 0x00000086009d7202 */ /* 0x000fe20000000f00 */
[----:B------:R-:W-:Y:S02]  /*c620*/  FFMA.FTZ R134, R246, c[0x0][0x2d0], -R75 ;  /* 0x0000b400f6867a23 */ /* 0x000fe4000001084b */
[----:B-1----:R-:W-:Y:S01]  /*c630*/  FFMA.FTZ R93, R233, c[0x0][0x2d0], -R88 ;  /* 0x0000b400e95d7a23 */ /* 0x002fe20000010858 */
[-C--:B--2---:R-:W-:Y:S08]  /*c640*/  HMMA.16816.F32.BF16 R36, R76, R52.reuse, R36 ;  /* 0x000000344c24723c */ /* 0x084ff00000041824 */
[C---:B------:R-:W-:Y:S07]  /*c650*/  HMMA.16816.F32.BF16 R40, R64.reuse, R52, R40 ;  /* 0x000000344028723c */ /* 0x040fee0000041828 */
[C---:B------:R-:W-:Y:S01]  /*c660*/  FMUL.FTZ R52, R69.reuse, R168 ;  /* 0x000000a845347220 */ /* 0x040fe20000410000 */
[----:B------:R-:W-:Y:S01]  /*c670*/  MOV R168, R114 ;  /* 0x0000007200a87202 */ /* 0x000fe20000000f00 */
[----:B------:R-:W-:Y:S01]  /*c680*/  FMUL.FTZ R53, R69, R169 ;  /* 0x000000a945357220 */ /* 0x000fe20000410000 */
[----:B------:R1:W-:Y:S01]  /*c690*/  MUFU.EX2 R114, R2 ;  /* 0x0000000200727308 */ /* 0x0003e20000000800 */
[-C--:B------:R-:W-:Y:S03]  /*c6a0*/  HMMA.16816.F32.BF16 R44, R64, R54.reuse, R44 ;  /* 0x00000036402c723c */ /* 0x080fe6000004182c */
[----:B------:R-:W-:Y:S02]  /*c6b0*/  IMAD.MOV.U32 R169, RZ, RZ, R113 ;  /* 0x000000ffffa97224 */ /* 0x000fe400078e0071 */
[----:B------:R-:W-:Y:S01]  /*c6c0*/  IMAD.MOV.U32 R176, RZ, RZ, R168 ;  /* 0x000000ffffb07224 */ /* 0x000fe200078e00a8 */
[----:B------:R-:W-:Y:S01]  /*c6d0*/  MOV R168, R149 ;  /* 0x0000009500a87202 */ /* 0x000fe20000000f00 */
[----:B------:R-:W-:Y:S01]  /*c6e0*/  FFMA.FTZ R149, R202, c[0x0][0x2d0], -R88 ;  /* 0x0000b400ca957a23 */ /* 0x000fe20000010858 */
[C---:B------:R-:W-:Y:S04]  /*c6f0*/  HMMA.16816.F32.BF16 R48, R76.reuse, R54, R48 ;  /* 0x000000364c30723c */ /* 0x040fe80000041830 */
[----:B------:R-:W-:Y:S01]  /*c700*/  MOV R178, R169 ;  /* 0x000000a900b27202 */ /* 0x000fe20000000f00 */
[----:B------:R-:W-:Y:S02]  /*c710*/  IMAD.MOV.U32 R169, RZ, RZ, R106 ;  /* 0x000000ffffa97224 */ /* 0x000fe400078e006a */
[C---:B------:R-:W-:Y:S02]  /*c720*/  FMUL.FTZ R54, R68.reuse, R170 ;  /* 0x000000aa44367220 */ /* 0x040fe40000410000 */
[----:B------:R-:W-:Y:S03]  /*c730*/  IMAD.MOV.U32 R170, RZ, RZ, R81 ;  /* 0x000000ffffaa7224 */ /* 0x000fe600078e0051 */
[----:B------:R-:W-:Y:S02]  /*c740*/  FMUL.FTZ R55, R68, R171 ;  /* 0x000000ab44377220 */ /* 0x000fe40000410000 */
[----:B------:R-:W-:Y:S02]  /*c750*/  IMAD.MOV.U32 R171, RZ, RZ, R82 ;  /* 0x000000ffffab7224 */ /* 0x000fe400078e0052 */
[--C-:B-1----:R-:W-:Y:S01]  /*c760*/  FFMA.FTZ R2, R96, c[0x0][0x2d0], -R88.reuse ;  /* 0x0000b40060027a23 */ /* 0x102fe20000010858 */
[----:B------:R-:W1:Y:S01]  /*c770*/  LDSM.16.MT88.4 R80, [R227] ;  /* 0x00000000e350783b */ /* 0x000e620000004200 */
[----:B------:R-:W-:Y:S01]  /*c780*/  FFMA.FTZ R96, R177, c[0x0][0x2d0], -R75 ;  /* 0x0000b400b1607a23 */ /* 0x000fe2000001084b */
[----:B------:R-:W-:Y:S01]  /*c790*/  MOV R177, R173 ;  /* 0x000000ad00b17202 */ /* 0x000fe20000000f00 */
[----:B------:R2:W-:Y:S01]  /*c7a0*/  MUFU.EX2 R120, R2 ;  /* 0x0000000200787308 */ /* 0x0005e20000000800 */
[--C-:B------:R-:W-:Y:S02]  /*c7b0*/  FFMA.FTZ R106, R212, c[0x0][0x2d0], -R88.reuse ;  /* 0x0000b400d46a7a23 */ /* 0x100fe40000010858 */
[----:B------:R-:W-:Y:S02]  /*c7c0*/  IMAD.MOV.U32 R173, RZ, RZ, R165 ;  /* 0x000000ffffad7224 */ /* 0x000fe400078e00a5 */
[----:B------:R-:W-:Y:S02]  /*c7d0*/  FFMA.FTZ R165, R192, c[0x0][0x2d0], -R75 ;  /* 0x0000b400c0a57a23 */ /* 0x000fe4000001084b */
[--C-:B--2---:R-:W-:Y:S02]  /*c7e0*/  FFMA.FTZ R2, R91, c[0x0][0x2d0], -R88.reuse ;  /* 0x0000b4005b027a23 */ /* 0x104fe40000010858 */
[----:B------:R-:W-:Y:S01]  /*c7f0*/  FFMA.FTZ R91, R170, c[0x0][0x2d0], -R88 ;  /* 0x0000b400aa5b7a23 */ /* 0x000fe20000010858 */
[----:B------:R-:W-:Y:S01]  /*c800*/  MOV R170, R161 ;  /* 0x000000a100aa7202 */ /* 0x000fe20000000f00 */
[----:B------:R2:W-:Y:S01]  /*c810*/  MUFU.EX2 R125, R2 ;  /* 0x00000002007d7308 */ /* 0x0005e20000000800 */
[----:B------:R-:W-:Y:S02]  /*c820*/  IMAD.MOV.U32 R161, RZ, RZ, R155 ;  /* 0x000000ffffa17224 */ /* 0x000fe400078e009b */
[----:B------:R-:W-:Y:S02]  /*c830*/  IMAD.MOV.U32 R155, RZ, RZ, R108 ;  /* 0x000000ffff9b7224 */ /* 0x000fe400078e006c */
[--C-:B------:R-:W-:Y:S01]  /*c840*/  FFMA.FTZ R108, R206, c[0x0][0x2d0], -R88.reuse ;  /* 0x0000b400ce6c7a23 */ /* 0x100fe20000010858 */
[-C--:B-1----:R-:W-:Y:S04]  /*c850*/  HMMA.16816.F32.BF16 R52, R76, R80.reuse, R52 ;  /* 0x000000504c34723c */ /* 0x082fe80000041834 */
[----:B------:R-:W-:Y:S04]  /*c860*/  MUFU.EX2 R210, R91 ;  /* 0x0000005b00d27308 */ /* 0x000fe80000000800 */
[C---:B------:R-:W-:Y:S06]  /*c870*/  HMMA.16816.F32.BF16 R56, R64.reuse, R80, R56 ;  /* 0x000000504038723c */ /* 0x040fec0000041838 */
[----:B------:R-:W-:Y:S01]  /*c880*/  MUFU.EX2 R155, R155 ;  /* 0x0000009b009b7308 */ /* 0x000fe20000000800 */
[----:B--2---:R-:W-:Y:S01]  /*c890*/  FFMA.FTZ R2, R97, c[0x0][0x2d0], -R88 ;  /* 0x0000b40061027a23 */ /* 0x004fe20000010858 */
[-C--:B------:R-:W-:Y:S04]  /*c8a0*/  HMMA.16816.F32.BF16 R60, R64, R82.reuse, R60 ;  /* 0x00000052403c723c */ /* 0x080fe8000004183c */
[--C-:B------:R-:W-:Y:S04]  /*c8b0*/  FFMA.FTZ R97, R174, c[0x0][0x2d0], -R75.reuse ;  /* 0x0000b400ae617a23 */ /* 0x100fe8000001084b */
[----:B------:R1:W2:Y:S01]  /*c8c0*/  MUFU.EX2 R133, R2 ;  /* 0x0000000200857308 */ /* 0x0002a20000000800 */
[----:B------:R-:W-:Y:S03]  /*c8d0*/  MOV R174, R166 ;  /* 0x000000a600ae7202 */ /* 0x000fe60000000f00 */
[C---:B------:R-:W-:Y:S01]  /*c8e0*/  FMUL.FTZ R64, R69.reuse, R180 ;  /* 0x000000b445407220 */ /* 0x040fe20000410000 */
[----:B------:R-:W-:Y:S01]  /*c8f0*/  MOV R180, R158 ;  /* 0x0000009e00b47202 */ /* 0x000fe20000000f00 */
[----:B------:R-:W-:Y:S02]  /*c900*/  FMUL.FTZ R65, R69, R181 ;  /* 0x000000b545417220 */ /* 0x000fe40000410000 */
[C---:B------:R-:W-:Y:S02]  /*c910*/  FMUL.FTZ R66, R68.reuse, R182 ;  /* 0x000000b644427220 */ /* 0x040fe40000410000 */
[----:B------:R-:W-:Y:S01]  /*c920*/  FMUL.FTZ R67, R68, R183 ;  /* 0x000000b744437220 */ /* 0x000fe20000410000 */
[----:B------:R-:W-:Y:S01]  /*c930*/  MUFU.EX2 R206, R180 ;  /* 0x000000b400ce7308 */ /* 0x000fe20000000800 */
[--C-:B------:R-:W-:Y:S05]  /*c940*/  FFMA.FTZ R166, R191, c[0x0][0x2d0], -R75.reuse ;  /* 0x0000b400bfa67a23 */ /* 0x100fea000001084b */
[----:B------:R-:W-:Y:S01]  /*c950*/  HMMA.16816.F32.BF16 R64, R76, R82, R64 ;  /* 0x000000524c40723c */ /* 0x000fe20000041840 */
[----:B------:R-:W3:Y:S03]  /*c960*/  LDSM.16.MT88.4 R80, [R224+0x800] ;  /* 0x00080000e050783b */ /* 0x000ee60000004200 */
[----:B------:R-:W-:Y:S03]  /*c970*/  MUFU.EX2 R158, R95 ;  /* 0x0000005f009e7308 */ /* 0x000fe60000000800 */
[----:B------:R-:W-:Y:S01]  /*c980*/  F2FP.BF16.PACK_AB R78, R135, R129 ;  /* 0x00000081874e723e */ /* 0x000fe200000010ff */
[--C-:B-1----:R-:W-:Y:S01]  /*c990*/  FFMA.FTZ R2, R98, c[0x0][0x2d0], -R75.reuse ;  /* 0x0000b40062027a23 */ /* 0x102fe2000001084b */
[----:B--2---:R-:W-:Y:S03]  /*c9a0*/  F2FP.BF16.PACK_AB R79, R133, R125 ;  /* 0x0000007d854f723e */ /* 0x004fe600000010ff */
[----:B------:R-:W-:Y:S01]  /*c9b0*/  FFMA.FTZ R98, R175, c[0x0][0x2d0], -R75 ;  /* 0x0000b400af627a23 */ /* 0x000fe2000001084b */
[----:B------:R-:W-:Y:S01]  /*c9c0*/  F2FP.BF16.PACK_AB R76, R118, R116 ;  /* 0x00000074764c723e */ /* 0x000fe200000010ff */
[----:B------:R1:W-:Y:S01]  /*c9d0*/  MUFU.EX2 R117, R2 ;  /* 0x0000000200757308 */ /* 0x0003e20000000800 */
[----:B------:R-:W-:Y:S01]  /*c9e0*/  F2FP.BF16.PACK_AB R77, R120, R114 ;  /* 0x00000072784d723e */ /* 0x000fe200000010ff */
[----:B------:R-:W-:Y:S02]  /*c9f0*/  IMAD.MOV.U32 R175, RZ, RZ, R167 ;  /* 0x000000ffffaf7224 */ /* 0x000fe400078e00a7 */
[--C-:B------:R-:W-:Y:S06]  /*ca00*/  FFMA.FTZ R167, R190, c[0x0][0x2d0], -R75.reuse ;  /* 0x0000b400bea77a23 */ /* 0x100fec000001084b */
[----:B------:R-:W-:Y:S10]  /*ca10*/  MUFU.EX2 R204, R98 ;  /* 0x0000006200cc7308 */ /* 0x000ff40000000800 */
[----:B------:R-:W-:Y:S01]  /*ca20*/  MUFU.EX2 R190, R107 ;  /* 0x0000006b00be7308 */ /* 0x000fe20000000800 */
[--C-:B-1----:R-:W-:Y:S02]  /*ca30*/  FFMA.FTZ R2, R99, c[0x0][0x2d0], -R75.reuse ;  /* 0x0000b40063027a23 */ /* 0x102fe4000001084b */
[--C-:B------:R-:W-:Y:S01]  /*ca40*/  FFMA.FTZ R99, R176, c[0x0][0x2d0], -R75.reuse ;  /* 0x0000b400b0637a23 */ /* 0x100fe2000001084b */
[-C--:B---3--:R-:W-:Y:S06]  /*ca50*/  HMMA.16816.F32.BF16 R4, R76, R80.reuse, R4 ;  /* 0x000000504c04723c */ /* 0x088fec0000041804 */
[----:B------:R1:W2:Y:S01]  /*ca60*/  MUFU.EX2 R121, R2 ;  /* 0x0000000200797308 */ /* 0x0002a20000000800 */
[----:B------:R-:W-:Y:S02]  /*ca70*/  IMAD.MOV.U32 R176, RZ, RZ, R110 ;  /* 0x000000ffffb07224 */ /* 0x000fe400078e006e */
[--C-:B------:R-:W-:Y:S07]  /*ca80*/  FFMA.FTZ R110, R252, c[0x0][0x2d0], -R75.reuse ;  /* 0x0000b400fc6e7a23 */ /* 0x100fee000001084b */
[----:B------:R-:W-:Y:S10]  /*ca90*/  MUFU.EX2 R107, R149 ;  /* 0x00000095006b7308 */ /* 0x000ff40000000800 */
[----:B------:R3:W-:Y:S01]  /*caa0*/  MUFU.EX2 R212, R176 ;  /* 0x000000b000d47308 */ /* 0x0007e20000000800 */
[--C-:B-1----:R-:W-:Y:S01]  /*cab0*/  FFMA.FTZ R2, R100, c[0x0][0x2d0], -R75.reuse ;  /* 0x0000b40064027a23 */ /* 0x102fe2000001084b */
[----:B--2---:R-:W-:Y:S01]  /*cac0*/  F2FP.BF16.PACK_AB R84, R121, R117 ;  /* 0x000000757954723e */ /* 0x004fe200000010ff */
[--C-:B------:R-:W-:Y:S07]  /*cad0*/  FFMA.FTZ R100, R143, c[0x0][0x2d0], -R75.reuse ;  /* 0x0000b4008f647a23 */ /* 0x100fee000001084b */
[----:B------:R1:W-:Y:S10]  /*cae0*/  MUFU.EX2 R123, R2 ;  /* 0x00000002007b7308 */ /* 0x0003f40000000800 */
[----:B------:R-:W-:Y:S01]  /*caf0*/  MUFU.EX2 R191, R106 ;  /* 0x0000006a00bf7308 */ /* 0x000fe20000000800 */
[----:B---3--:R-:W-:Y:S09]  /*cb00*/  IMAD.MOV.U32 R176, RZ, RZ, R162 ;  /* 0x000000ffffb07224 */ /* 0x008ff200078e00a2 */
[----:B------:R2:W-:Y:S01]  /*cb10*/  MUFU.EX2 R162, R104 ;  /* 0x0000006800a27308 */ /* 0x0005e20000000800 */
[----:B-1----:R-:W-:Y:S02]  /*cb20*/  FFMA.FTZ R2, R101, c[0x0][0x2d0], -R75 ;  /* 0x0000b40065027a23 */ /* 0x002fe4000001084b */
[----:B------:R-:W-:Y:S07]  /*cb30*/  FFMA.FTZ R101, R216, c[0x0][0x2d0], -R88 ;  /* 0x0000b400d8657a23 */ /* 0x000fee0000010858 */
[----:B------:R1:W3:Y:S10]  /*cb40*/  MUFU.EX2 R141, R2 ;  /* 0x00000002008d7308 */ /* 0x0002f40000000800 */
[----:B------:R-:W-:Y:S01]  /*cb50*/  MUFU.EX2 R216, R90 ;  /* 0x0000005a00d87308 */ /* 0x000fe20000000800 */
[--C-:B--2---:R-:W-:Y:S02]  /*cb60*/  FFMA.FTZ R104, R223, c[0x0][0x2d0], -R92.reuse ;  /* 0x0000b400df687a23 */ /* 0x104fe4000001085c */
[----:B-1----:R-:W-:Y:S01]  /*cb70*/  FFMA.FTZ R2, R195, c[0x0][0x2d0], -R92 ;  /* 0x0000b400c3027a23 */ /* 0x002fe2000001085c */
[----:B---3--:R-:W-:Y:S06]  /*cb80*/  F2FP.BF16.PACK_AB R86, R141, R123 ;  /* 0x0000007b8d56723e */ /* 0x008fec00000010ff */
[----:B------:R1:W-:Y:S10]  /*cb90*/  MUFU.EX2 R195, R177 ;  /* 0x000000b100c37308 */ /* 0x0003f40000000800 */
[----:B------:R2:W-:Y:S01]  /*cba0*/  MUFU.EX2 R111, R2 ;  /* 0x00000002006f7308 */ /* 0x0005e20000000800 */
[----:B-1----:R-:W-:Y:S02]  /*cbb0*/  IMAD.MOV.U32 R177, RZ, RZ, R164 ;  /* 0x000000ffffb17224 */ /* 0x002fe400078e00a4 */
[--C-:B------:R-:W-:Y:S02]  /*cbc0*/  FFMA.FTZ R164, R71, c[0x0][0x2d0], -R92.reuse ;  /* 0x0000b40047a47a23 */ /* 0x100fe4000001085c */
[--C-:B--2---:R-:W-:Y:S05]  /*cbd0*/  FFMA.FTZ R2, R197, c[0x0][0x2d0], -R92.reuse ;  /* 0x0000b400c5027a23 */ /* 0x104fea000001085c */
[----:B------:R-:W-:Y:S10]  /*cbe0*/  MUFU.EX2 R197, R96 ;  /* 0x0000006000c57308 */ /* 0x000ff40000000800 */
[----:B------:R1:W2:Y:S02]  /*cbf0*/  MUFU.EX2 R113, R2 ;  /* 0x0000000200717308 */ /* 0x0002a40000000800 */
[--C-:B-1----:R-:W-:Y:S01]  /*cc00*/  FFMA.FTZ R2, R198, c[0x0][0x2d0], -R92.reuse ;  /* 0x0000b400c6027a23 */ /* 0x102fe2000001085c */
[----:B--2---:R-:W-:Y:S07]  /*cc10*/  F2FP.BF16.PACK_AB R85, R113, R111 ;  /* 0x0000006f7155723e */ /* 0x004fee00000010ff */
[----:B------:R-:W-:Y:S10]  /*cc20*/  MUFU.EX2 R198, R99 ;  /* 0x0000006300c67308 */ /* 0x000ff40000000800 */
[----:B------:R1:W-:Y:S02]  /*cc30*/  MUFU.EX2 R115, R2 ;  /* 0x0000000200737308 */ /* 0x0003e40000000800 */
[--C-:B-1----:R-:W-:Y:S08]  /*cc40*/  FFMA.FTZ R2, R199, c[0x0][0x2d0], -R92.reuse ;  /* 0x0000b400c7027a23 */ /* 0x102ff0000001085c */
[----:B------:R1:W-:Y:S10]  /*cc50*/  MUFU.EX2 R199, R103 ;  /* 0x0000006700c77308 */ /* 0x0003f40000000800 */
[----:B------:R2:W3:Y:S01]  /*cc60*/  MUFU.EX2 R140, R2 ;  /* 0x00000002008c7308 */ /* 0x0004e20000000800 */
[----:B-1----:R-:W-:Y:S02]  /*cc70*/  FFMA.FTZ R103, R243, c[0x0][0x2d0], -R92 ;  /* 0x0000b400f3677a23 */ /* 0x002fe4000001085c */
[--C-:B--2---:R-:W-:Y:S01]  /*cc80*/  FFMA.FTZ R2, R208, c[0x0][0x2d0], -R88.reuse ;  /* 0x0000b400d0027a23 */ /* 0x104fe20000010858 */
[----:B---3--:R-:W-:Y:S06]  /*cc90*/  F2FP.BF16.PACK_AB R87, R140, R115 ;  /* 0x000000738c57723e */ /* 0x008fec00000010ff */
[----:B------:R-:W-:Y:S01]  /*cca0*/  MUFU.EX2 R208, R93 ;  /* 0x0000005d00d07308 */ /* 0x000fe20000000800 */
[C---:B------:R-:W-:Y:S09]  /*ccb0*/  HMMA.16816.F32.BF16 R8, R84.reuse, R80, R8 ;  /* 0x000000505408723c */ /* 0x040ff20000041808 */
[----:B------:R1:W-:Y:S01]  /*ccc0*/  MUFU.EX2 R127, R2 ;  /* 0x00000002007f7308 */ /* 0x0003e20000000800 */
[-C--:B------:R-:W-:Y:S08]  /*ccd0*/  HMMA.16816.F32.BF16 R12, R84, R82.reuse, R12 ;  /* 0x00000052540c723c */ /* 0x080ff0000004180c */
[C---:B------:R-:W-:Y:S01]  /*cce0*/  HMMA.16816.F32.BF16 R16, R76.reuse, R82, R16 ;  /* 0x000000524c10723c */ /* 0x040fe20000041810 */
[----:B------:R-:W2:Y:S03]  /*ccf0*/  LDSM.16.MT88.4 R80, [R228+0x800] ;  /* 0x00080000e450783b */ /* 0x000ea60000004200 */
[----:B-1----:R-:W-:Y:S02]  /*cd00*/  FFMA.FTZ R2, R213, c[0x0][0x2d0], -R88 ;  /* 0x0000b400d5027a23 */ /* 0x002fe40000010858 */
[----:B------:R1:W-:Y:S10]  /*cd10*/  MUFU.EX2 R213, R179 ;  /* 0x000000b300d57308 */ /* 0x0003f40000000800 */
[----:B------:R3:W4:Y:S01]  /*cd20*/  MUFU.EX2 R130, R2 ;  /* 0x0000000200827308 */ /* 0x0007220000000800 */
[----:B-1----:R-:W-:Y:S09]  /*cd30*/  IMAD.MOV.U32 R179, RZ, RZ, R138 ;  /* 0x000000ffffb37224 */ /* 0x002ff200078e008a */
[----:B------:R-:W-:Y:S01]  /*cd40*/  MUFU.EX2 R138, R94 ;  /* 0x0000005e008a7308 */ /* 0x000fe20000000800 */
[-C--:B--2---:R-:W-:Y:S03]  /*cd50*/  HMMA.16816.F32.BF16 R20, R76, R80.reuse, R20 ;  /* 0x000000504c14723c */ /* 0x084fe60000041814 */
[----:B------:R-:W-:Y:S02]  /*cd60*/  IMAD.MOV.U32 R180, RZ, RZ, R179 ;  /* 0x000000ffffb47224 */ /* 0x000fe400078e00b3 */
[--C-:B---3--:R-:W-:Y:S03]  /*cd70*/  FFMA.FTZ R2, R207, c[0x0][0x2d0], -R88.reuse ;  /* 0x0000b400cf027a23 */ /* 0x108fe60000010858 */
[C---:B------:R-:W-:Y:S01]  /*cd80*/  HMMA.16816.F32.BF16 R24, R84.reuse, R80, R24 ;  /* 0x000000505418723c */ /* 0x040fe20000041818 */
[----:B------:R1:W-:Y:S07]  /*cd90*/  MUFU.EX2 R207, R97 ;  /* 0x0000006100cf7308 */ /* 0x0003ee0000000800 */
[-C--:B------:R-:W-:Y:S03]  /*cda0*/  HMMA.16816.F32.BF16 R28, R84, R82.reuse, R28 ;  /* 0x00000052541c723c */ /* 0x080fe6000004181c */
[----:B------:R2:W-:Y:S05]  /*cdb0*/  MUFU.EX2 R144, R2 ;  /* 0x0000000200907308 */ /* 0x0005ea0000000800 */
[C---:B------:R-:W-:Y:S01]  /*cdc0*/  HMMA.16816.F32.BF16 R32, R76.reuse, R82, R32 ;  /* 0x000000524c20723c */ /* 0x040fe20000041820 */
[----:B------:R-:W3:Y:S08]  /*cdd0*/  LDSM.16.MT88.4 R80, [R225+0x800] ;  /* 0x00080000e150783b */ /* 0x000ef00000004200 */
[----:B-1----:R-:W-:Y:S03]  /*cde0*/  LDSM.16.MT88.4 R96, [R225+0x1800] ;  /* 0x00180000e160783b */ /* 0x002fe60000004200 */
[----:B--2---:R-:W-:Y:S02]  /*cdf0*/  FFMA.FTZ R2, R209, c[0x0][0x2d0], -R88 ;  /* 0x0000b400d1027a23 */ /* 0x004fe40000010858 */
[----:B------:R1:W-:Y:S10]  /*ce00*/  MUFU.EX2 R209, R101 ;  /* 0x0000006500d17308 */ /* 0x0003f40000000800 */
[----:B------:R2:W2:Y:S01]  /*ce10*/  MUFU.EX2 R153, R2 ;  /* 0x0000000200997308 */ /* 0x0004a20000000800 */
[-C--:B---3--:R-:W-:Y:S03]  /*ce20*/  HMMA.16816.F32.BF16 R36, R76, R80.reuse, R36 ;  /* 0x000000504c24723c */ /* 0x088fe60000041824 */
[--C-:B-1----:R-:W-:Y:S05]  /*ce30*/  FFMA.FTZ R101, R180, c[0x0][0x2d0], -R92.reuse ;  /* 0x0000b400b4657a23 */ /* 0x102fea000001085c */
[C---:B------:R-:W-:Y:S04]  /*ce40*/  HMMA.16816.F32.BF16 R40, R84.reuse, R80, R40 ;  /* 0x000000505428723c */ /* 0x040fe80000041828 */
[--C-:B--2---:R-:W-:Y:S04]  /*ce50*/  FFMA.FTZ R2, R245, c[0x0][0x2d0], -R75.reuse ;  /* 0x0000b400f5027a23 */ /* 0x104fe8000001084b */
[-C--:B------:R-:W-:Y:S01]  /*ce60*/  HMMA.16816.F32.BF16 R44, R84, R82.reuse, R44 ;  /* 0x00000052542c723c */ /* 0x080fe2000004182c */
[----:B------:R1:W-:Y:S07]  /*ce70*/  MUFU.EX2 R124, R2 ;  /* 0x00000002007c7308 */ /* 0x0003ee0000000800 */
[C---:B------:R-:W-:Y:S01]  /*ce80*/  HMMA.16816.F32.BF16 R48, R76.reuse, R82, R48 ;  /* 0x000000524c30723c */ /* 0x040fe20000041830 */
[----:B------:R-:W2:Y:S03]  /*ce90*/  LDSM.16.MT88.4 R80, [R227+0x800] ;  /* 0x00080000e350783b */ /* 0x000ea60000004200 */
[--C-:B-1----:R-:W-:Y:S04]  /*cea0*/  FFMA.FTZ R2, R247, c[0x0][0x2d0], -R75.reuse ;  /* 0x0000b400f7027a23 */ /* 0x102fe8000001084b */
[----:B------:R1:W-:Y:S01]  /*ceb0*/  MUFU.EX2 R132, R2 ;  /* 0x0000000200847308 */ /* 0x0003e20000000800 */
[-C--:B--2---:R-:W-:Y:S03]  /*cec0*/  HMMA.16816.F32.BF16 R52, R76, R80.reuse, R52 ;  /* 0x000000504c34723c */ /* 0x084fe60000041834 */
[--C-:B-1----:R-:W-:Y:S05]  /*ced0*/  FFMA.FTZ R2, R248, c[0x0][0x2d0], -R75.reuse ;  /* 0x0000b400f8027a23 */ /* 0x102fea000001084b */
[C---:B------:R-:W-:Y:S01]  /*cee0*/  HMMA.16816.F32.BF16 R56, R84.reuse, R80, R56 ;  /* 0x000000505438723c */ /* 0x040fe20000041838 */
[----:B------:R1:W-:Y:S07]  /*cef0*/  MUFU.EX2 R145, R2 ;  /* 0x0000000200917308 */ /* 0x0003ee0000000800 */
[-C--:B------:R-:W-:Y:S08]  /*cf00*/  HMMA.16816.F32.BF16 R60, R84, R82.reuse, R60 ;  /* 0x00000052543c723c */ /* 0x080ff0000004183c */
[----:B------:R-:W-:Y:S01]  /*cf10*/  HMMA.16816.F32.BF16 R64, R76, R82, R64 ;  /* 0x000000524c40723c */ /* 0x000fe20000041840 */
[----:B------:R-:W2:Y:S06]  /*cf20*/  LDSM.16.MT88.4 R80, [R224+0x1000] ;  /* 0x00100000e050783b */ /* 0x000eac0000004200 */
[----:B------:R-:W-:Y:S01]  /*cf30*/  FFMA.FTZ R76, R171, c[0x0][0x2d0], -R92 ;  /* 0x0000b400ab4c7a23 */ /* 0x000fe2000001085c */
[----:B------:R-:W-:Y:S01]  /*cf40*/  F2FP.BF16.PACK_AB R78, R154, R146 ;  /* 0x000000929a4e723e */ /* 0x000fe200000010ff */
[--C-:B-1----:R-:W-:Y:S02]  /*cf50*/  FFMA.FTZ R2, R249, c[0x0][0x2d0], -R75.reuse ;  /* 0x0000b400f9027a23 */ /* 0x102fe4000001084b */
[----:B------:R1:W-:Y:S01]  /*cf60*/  MUFU.EX2 R126, R76 ;  /* 0x0000004c007e7308 */ /* 0x0003e20000000800 */
[----:B------:R-:W-:Y:S01]  /*cf70*/  IMAD.MOV.U32 R171, RZ, RZ, R150 ;  /* 0x000000ffffab7224 */ /* 0x000fe200078e0096 */
[----:B----4-:R-:W-:Y:S01]  /*cf80*/  F2FP.BF16.PACK_AB R77, R130, R127 ;  /* 0x0000007f824d723e */ /* 0x010fe200000010ff */
[----:B------:R-:W-:Y:S01]  /*cf90*/  FFMA.FTZ R150, R112, c[0x0][0x2d0], -R88 ;  /* 0x0000b40070967a23 */ /* 0x000fe20000010858 */
[----:B------:R-:W-:Y:S01]  /*cfa0*/  F2FP.BF16.PACK_AB R79, R153, R144 ;  /* 0x00000090994f723e */ /* 0x000fe200000010ff */
[----:B------:R-:W-:Y:S01]  /*cfb0*/  FFMA.FTZ R88, R119, c[0x0][0x2d0], -R75 ;  /* 0x0000b40077587a23 */ /* 0x000fe2000001084b */
[----:B------:R-:W-:Y:S01]  /*cfc0*/  MOV R181, R171 ;  /* 0x000000ab00b57202 */ /* 0x000fe20000000f00 */
[----:B------:R-:W-:Y:S02]  /*cfd0*/  IMAD.MOV.U32 R171, RZ, RZ, R159 ;  /* 0x000000ffffab7224 */ /* 0x000fe400078e009f */
[--C-:B------:R-:W-:Y:S01]  /*cfe0*/  FFMA.FTZ R112, R251, c[0x0][0x2d0], -R75.reuse ;  /* 0x0000b400fb707a23 */ /* 0x100fe2000001084b */
[----:B------:R3:W4:Y:S10]  /*cff0*/  MUFU.EX2 R147, R2 ;  /* 0x0000000200937308 */ /* 0x0007340000000800 */
[----:B------:R-:W-:Y:S01]  /*d000*/  MUFU.EX2 R159, R88 ;  /* 0x00000058009f7308 */ /* 0x000fe20000000800 */
[----:B-1----:R-:W-:Y:S09]  /*d010*/  F2FP.BF16.PACK_AB R76, R131, R128 ;  /* 0x00000080834c723e */ /* 0x002ff200000010ff */
[----:B------:R-:W-:Y:S01]  /*d020*/  MUFU.EX2 R202, R181 ;  /* 0x000000b500ca7308 */ /* 0x000fe20000000800 */
[-C--:B--2---:R-:W-:Y:S03]  /*d030*/  HMMA.16816.F32.BF16 R4, R76, R80.reuse, R4 ;  /* 0x000000504c04723c */ /* 0x084fe60000041804 */
[--C-:B---3--:R-:W-:Y:S01]  /*d040*/  FFMA.FTZ R2, R250, c[0x0][0x2d0], -R92.reuse ;  /* 0x0000b400fa027a23 */ /* 0x108fe2000001085c */
[----:B----4-:R-:W-:Y:S05]  /*d050*/  F2FP.BF16.PACK_AB R86, R147, R145 ;  /* 0x000000919356723e */ /* 0x010fea00000010ff */
[----:B------:R1:W2:Y:S03]  /*d060*/  MUFU.EX2 R122, R2 ;  /* 0x00000002007a7308 */ /* 0x0002a60000000800 */
[--C-:B-1----:R-:W-:Y:S01]  /*d070*/  FFMA.FTZ R2, R239, c[0x0][0x2d0], -R92.reuse ;  /* 0x0000b400ef027a23 */ /* 0x102fe2000001085c */
[----:B--2---:R-:W-:Y:S01]  /*d080*/  F2FP.BF16.PACK_AB R85, R126, R122 ;  /* 0x0000007a7e55723e */ /* 0x004fe200000010ff */
[----:B------:R1:W5:Y:S05]  /*d090*/  LDL.LU R239, [R1+0xa0] ;  /* 0x0000a00001ef7983 */ /* 0x00036a0000300800 */
[----:B------:R2:W-:Y:S01]  /*d0a0*/  MUFU.EX2 R142, R2 ;  /* 0x00000002008e7308 */ /* 0x0005e20000000800 */
[----:B------:R1:W5:Y:S04]  /*d0b0*/  LDL.LU R240, [R1+0x9c] ;  /* 0x00009c0001f07983 */ /* 0x0003680000300800 */
[----:B------:R1:W5:Y:S04]  /*d0c0*/  LDL.LU R233, [R1+0x98] ;  /* 0x0000980001e97983 */ /* 0x0003680000300800 */
[----:B------:R1:W5:Y:S04]  /*d0d0*/  LDL.LU R234, [R1+0x94] ;  /* 0x0000940001ea7983 */ /* 0x0003680000300800 */
[----:B------:R1:W5:Y:S04]  /*d0e0*/  LDL.LU R119, [R1+0x90] ;  /* 0x0000900001777983 */ /* 0x0003680000300800 */
[----:B------:R1:W5:Y:S01]  /*d0f0*/  LDL.LU R230, [R1+0x8c] ;  /* 0x00008c0001e67983 */ /* 0x0003620000300800 */
[----:B--2---:R-:W-:Y:S01]  /*d100*/  FFMA.FTZ R2, R178, c[0x0][0x2d0], -R92 ;  /* 0x0000b400b2027a23 */ /* 0x004fe2000001085c */
[----:B------:R-:W-:Y:S01]  /*d110*/  MOV R178, R169 ;  /* 0x000000a900b27202 */ /* 0x000fe20000000f00 */
[----:B------:R-:W-:Y:S02]  /*d120*/  IMAD.MOV.U32 R169, RZ, RZ, R136 ;  /* 0x000000ffffa97224 */ /* 0x000fe400078e0088 */
[----:B------:R2:W3:Y:S01]  /*d130*/  MUFU.EX2 R143, R2 ;  /* 0x00000002008f7308 */ /* 0x0004e20000000800 */
[--C-:B------:R-:W-:Y:S02]  /*d140*/  FFMA.FTZ R136, R244, c[0x0][0x2d0], -R75.reuse ;  /* 0x0000b400f4887a23 */ /* 0x100fe4000001084b */
[----:B------:R-:W-:Y:S07]  /*d150*/  FFMA.FTZ R75, R189, c[0x0][0x2d0], -R75 ;  /* 0x0000b400bd4b7a23 */ /* 0x000fee000001084b */
[----:B------:R4:W-:Y:S10]  /*d160*/  MUFU.EX2 R217, R178 ;  /* 0x000000b200d97308 */ /* 0x0009f40000000800 */
[----:B------:R-:W-:Y:S01]  /*d170*/  MUFU.EX2 R75, R75 ;  /* 0x0000004b004b7308 */ /* 0x000fe20000000800 */
[----:B--2---:R-:W2:Y:S01]  /*d180*/  LDL.LU R2, [R1+0x10] ;  /* 0x0000100001027983 */ /* 0x004ea20000300800 */
[----:B---3--:R-:W-:Y:S03]  /*d190*/  F2FP.BF16.PACK_AB R87, R143, R142 ;  /* 0x0000008e8f57723e */ /* 0x008fe600000010ff */
[----:B------:R-:W3:Y:S05]  /*d1a0*/  LDL.LU R84, [R1+0x18] ;  /* 0x0000180001547983 */ /* 0x000eea0000300800 */
[----:B------:R1:W-:Y:S01]  /*d1b0*/  MUFU.EX2 R189, R177 ;  /* 0x000000b100bd7308 */ /* 0x0003e20000000800 */
[----:B----4-:R-:W-:Y:S04]  /*d1c0*/  MOV R178, R137 ;  /* 0x0000008900b27202 */ /* 0x010fe80000000f00 */
[----:B------:R-:W-:Y:S05]  /*d1d0*/  MOV R179, R178 ;  /* 0x000000b200b37202 */ /* 0x000fea0000000f00 */
[----:B------:R4:W2:Y:S01]  /*d1e0*/  MUFU.EX2 R137, R89 ;  /* 0x0000005900897308 */ /* 0x0008a20000000800 */
[----:B------:R-:W-:Y:S01]  /*d1f0*/  MOV R178, R160 ;  /* 0x000000a000b27202 */ /* 0x000fe20000000f00 */
[----:B------:R-:W-:Y:S02]  /*d200*/  FFMA.FTZ R102, R179, c[0x0][0x2d0], -R92 ;  /* 0x0000b400b3667a23 */ /* 0x000fe4000001085c */
[----:B------:R-:W-:Y:S06]  /*d210*/  IMAD.MOV.U32 R179, RZ, RZ, R172 ;  /* 0x000000ffffb37224 */ /* 0x000fec00078e00ac */
[----:B------:R-:W-:Y:S01]  /*d220*/  MUFU.EX2 R172, R102 ;  /* 0x0000006600ac7308 */ /* 0x000fe20000000800 */
[----:B-1----:R-:W-:Y:S09]  /*d230*/  IMAD.MOV.U32 R177, RZ, RZ, R174 ;  /* 0x000000ffffb17224 */ /* 0x002ff200078e00ae */
[----:B------:R-:W-:Y:S01]  /*d240*/  MUFU.EX2 R102, R166 ;  /* 0x000000a600667308 */ /* 0x000fe20000000800 */
[----:B----4-:R-:W-:Y:S09]  /*d250*/  LDSM.16.MT88.4 R88, [R227+0x1000] ;  /* 0x00100000e358783b */ /* 0x010ff20000004200 */
[----:B------:R-:W-:Y:S10]  /*d260*/  MUFU.EX2 R160, R100 ;  /* 0x0000006400a07308 */ /* 0x000ff40000000800 */
[----:B------:R1:W-:Y:S10]  /*d270*/  MUFU.EX2 R192, R178 ;  /* 0x000000b200c07308 */ /* 0x0003f40000000800 */
[----:B------:R-:W-:Y:S10]  /*d280*/  MUFU.EX2 R174, R112 ;  /* 0x0000007000ae7308 */ /* 0x000ff40000000800 */
[----:B------:R-:W-:Y:S01]  /*d290*/  MUFU.EX2 R112, R104 ;  /* 0x0000006800707308 */ /* 0x000fe20000000800 */
[----:B-1----:R-:W-:Y:S09]  /*d2a0*/  MOV R178, R173 ;  /* 0x000000ad00b27202 */ /* 0x002ff20000000f00 */
[----:B------:R-:W-:Y:S10]  /*d2b0*/  MUFU.EX2 R104, R151 ;  /* 0x0000009700687308 */ /* 0x000ff40000000800 */
[----:B------:R-:W-:Y:S01]  /*d2c0*/  MUFU.EX2 R173, R101 ;  /* 0x0000006500ad7308 */ /* 0x000fe20000000800 */
[----:B--2---:R-:W-:Y:S02]  /*d2d0*/  FFMA.FTZ R69, R69, R2, R186 ;  /* 0x0000000245457223 */ /* 0x004fe400000100ba */
[----:B------:R-:W2:Y:S07]  /*d2e0*/  LDL.LU R2, [R1+0x14] ;  /* 0x0000140001027983 */ /* 0x000eae0000300800 */
[----:B------:R-:W-:Y:S01]  /*d2f0*/  MUFU.EX2 R186, R108 ;  /* 0x0000006c00ba7308 */ /* 0x000fe20000000800 */
[----:B---3--:R-:W-:Y:S01]  /*d300*/  FFMA.FTZ R105, R68, R84, R105 ;  /* 0x0000005444697223 */ /* 0x008fe20000010069 */
[----:B------:R-:W-:Y:S07]  /*d310*/  F2FP.BF16.PACK_AB R84, R132, R124 ;  /* 0x0000007c8454723e */ /* 0x000fee00000010ff */
[C---:B------:R-:W-:Y:S01]  /*d320*/  HMMA.16816.F32.BF16 R8, R84.reuse, R80, R8 ;  /* 0x000000505408723c */ /* 0x040fe20000041808 */
[----:B------:R-:W-:Y:S07]  /*d330*/  MUFU.EX2 R108, R177 ;  /* 0x000000b1006c7308 */ /* 0x000fee0000000800 */
[-C--:B------:R-:W-:Y:S08]  /*d340*/  HMMA.16816.F32.BF16 R12, R84, R82.reuse, R12 ;  /* 0x00000052540c723c */ /* 0x080ff0000004180c */
[C---:B------:R-:W-:Y:S01]  /*d350*/  HMMA.16816.F32.BF16 R16, R76.reuse, R82, R16 ;  /* 0x000000524c10723c */ /* 0x040fe20000041810 */
[----:B------:R-:W1:Y:S07]  /*d360*/  LDSM.16.MT88.4 R80, [R228+0x1000] ;  /* 0x00100000e450783b */ /* 0x000e6e0000004200 */
[-C--:B-1----:R-:W-:Y:S08]  /*d370*/  HMMA.16816.F32.BF16 R20, R76, R80.reuse, R20 ;  /* 0x000000504c14723c */ /* 0x082ff00000041814 */
[C---:B------:R-:W-:Y:S08]  /*d380*/  HMMA.16816.F32.BF16 R24, R84.reuse, R80, R24 ;  /* 0x000000505418723c */ /* 0x040ff00000041818 */
        /* <DEDUP_REMOVED lines=8> */
[-C--:B------:R-:W-:Y:S08]  /*d410*/  HMMA.16816.F32.BF16 R52, R76, R88.reuse, R52 ;  /* 0x000000584c34723c */ /* 0x080ff00000041834 */
[C---:B------:R-:W-:Y:S08]  /*d420*/  HMMA.16816.F32.BF16 R56, R84.reuse, R88, R56 ;  /* 0x000000585438723c */ /* 0x040ff00000041838 */
[-C--:B------:R-:W-:Y:S07]  /*d430*/  HMMA.16816.F32.BF16 R60, R84, R90.reuse, R60 ;  /* 0x0000005a543c723c */ /* 0x080fee000004183c */
[----:B------:R-:W-:Y:S01]  /*d440*/  F2FP.BF16.PACK_AB R84, R159, R137 ;  /* 0x000000899f54723e */ /* 0x000fe200000010ff */
[----:B------:R-:W-:Y:S01]  /*d450*/  HMMA.16816.F32.BF16 R64, R76, R90, R64 ;  /* 0x0000005a4c40723c */ /* 0x000fe20000041840 */
[----:B------:R-:W-:Y:S03]  /*d460*/  LDSM.16.MT88.4 R88, [R227+0x1800] ;  /* 0x00180000e358783b */ /* 0x000fe60000004200 */
[----:B------:R-:W-:Y:S03]  /*d470*/  F2FP.BF16.PACK_AB R86, R197, R158 ;  /* 0x0000009ec556723e */ /* 0x000fe600000010ff */
[----:B------:R-:W-:Y:S02]  /*d480*/  F2FP.BF16.PACK_AB R76, R155, R139 ;  /* 0x0000008b9b4c723e */ /* 0x000fe400000010ff */
[----:B------:R-:W-:Y:S03]  /*d490*/  F2FP.BF16.PACK_AB R78, R217, R213 ;  /* 0x000000d5d94e723e */ /* 0x000fe600000010ff */
[----:B------:R-:W-:Y:S02]  /*d4a0*/  F2FP.BF16.PACK_AB R77, R208, R138 ;  /* 0x0000008ad04d723e */ /* 0x000fe400000010ff */
[----:B------:R-:W-:Y:S07]  /*d4b0*/  F2FP.BF16.PACK_AB R79, R216, R210 ;  /* 0x000000d2d84f723e */ /* 0x000fee00000010ff */
[-C--:B-1----:R-:W-:Y:S03]  /*d4c0*/  HMMA.16816.F32.BF16 R4, R76, R80.reuse, R4 ;  /* 0x000000504c04723c */ /* 0x082fe60000041804 */
[----:B--2---:R-:W-:Y:S02]  /*d4d0*/  FFMA.FTZ R68, R3, R2, R184 ;  /* 0x0000000203447223 */ /* 0x004fe400000100b8 */
[----:B------:R-:W2:Y:S01]  /*d4e0*/  LDL.LU R3, [R1+0x1c] ;  /* 0x00001c0001037983 */ /* 0x000ea20000300800 */
[----:B------:R-:W-:Y:S01]  /*d4f0*/  FFMA.FTZ R2, R152, c[0x0][0x2d0], -R92 ;  /* 0x0000b40098027a23 */ /* 0x000fe2000001085c */
[----:B------:R-:W-:Y:S01]  /*d500*/  MUFU.EX2 R184, R134 ;  /* 0x0000008600b87308 */ /* 0x000fe20000000800 */
[----:B------:R-:W-:Y:S04]  /*d510*/  FADD.FTZ R68, R194, R68 ;  /* 0x00000044c2447221 */ /* 0x000fe80000010000 */
[----:B------:R-:W-:Y:S05]  /*d520*/  FADD.FTZ R68, R200, R68 ;  /* 0x00000044c8447221 */ /* 0x000fea0000010000 */
[----:B------:R1:W-:Y:S02]  /*d530*/  MUFU.EX2 R152, R2 ;  /* 0x0000000200987308 */ /* 0x0003e40000000800 */
[--C-:B-1----:R-:W-:Y:S08]  /*d540*/  FFMA.FTZ R2, R156, c[0x0][0x2d0], -R92.reuse ;  /* 0x0000b4009c027a23 */ /* 0x102ff0000001085c */
[----:B------:R1:W3:Y:S02]  /*d550*/  MUFU.EX2 R156, R2 ;  /* 0x00000002009c7308 */ /* 0x0002e40000000800 */
[--C-:B-1----:R-:W-:Y:S01]  /*d560*/  FFMA.FTZ R2, R169, c[0x0][0x2d0], -R92.reuse ;  /* 0x0000b400a9027a23 */ /* 0x102fe2000001085c */
[----:B---3--:R-:W-:Y:S01]  /*d570*/  F2FP.BF16.PACK_AB R85, R156, R152 ;  /* 0x000000989c55723e */ /* 0x008fe200000010ff */
[----:B------:R-:W-:Y:S06]  /*d580*/  IMAD.MOV.U32 R169, RZ, RZ, R157 ;  /* 0x000000ffffa97224 */ /* 0x000fec00078e009d */
[----:B------:R1:W-:Y:S02]  /*d590*/  MUFU.EX2 R157, R2 ;  /* 0x00000002009d7308 */ /* 0x0003e40000000800 */
[--C-:B-1----:R-:W-:Y:S01]  /*d5a0*/  FFMA.FTZ R2, R168, c[0x0][0x2d0], -R92.reuse ;  /* 0x0000b400a8027a23 */ /* 0x102fe2000001085c */
[----:B------:R-:W-:Y:S07]  /*d5b0*/  MOV R168, R161 ;  /* 0x000000a100a87202 */ /* 0x000fee0000000f00 */
[----:B------:R1:W3:Y:S02]  /*d5c0*/  MUFU.EX2 R161, R2 ;  /* 0x0000000200a17308 */ /* 0x0002e40000000800 */
[----:B-1----:R-:W-:Y:S01]  /*d5d0*/  FFMA.FTZ R2, R169, c[0x0][0x2d0], -R92 ;  /* 0x0000b400a9027a23 */ /* 0x002fe2000001085c */
[----:B---3--:R-:W-:Y:S07]  /*d5e0*/  F2FP.BF16.PACK_AB R87, R161, R157 ;  /* 0x0000009da157723e */ /* 0x008fee00000010ff */
[----:B------:R1:W-:Y:S01]  /*d5f0*/  MUFU.EX2 R169, R2 ;  /* 0x0000000200a97308 */ /* 0x0003e20000000800 */
[C---:B------:R-:W-:Y:S08]  /*d600*/  HMMA.16816.F32.BF16 R8, R84.reuse, R80, R8 ;  /* 0x000000505408723c */ /* 0x040ff00000041808 */
[-C--:B------:R-:W-:Y:S08]  /*d610*/  HMMA.16816.F32.BF16 R12, R84, R82.reuse, R12 ;  /* 0x00000052540c723c */ /* 0x080ff0000004180c */
[C---:B------:R-:W-:Y:S01]  /*d620*/  HMMA.16816.F32.BF16 R16, R76.reuse, R82, R16 ;  /* 0x000000524c10723c */ /* 0x040fe20000041810 */
[----:B------:R-:W-:Y:S03]  /*d630*/  LDSM.16.MT88.4 R80, [R224+0x2000] ;  /* 0x00200000e050783b */ /* 0x000fe60000004200 */
[----:B-1----:R-:W-:Y:S04]  /*d640*/  FADD.FTZ R2, R205, R69 ;  /* 0x00000045cd027221 */ /* 0x002fe80000010000 */
[----:B------:R-:W-:Y:S04]  /*d650*/  FADD.FTZ R2, R222, R2 ;  /* 0x00000002de027221 */ /* 0x000fe80000010000 */
[----:B------:R-:W-:Y:S02]  /*d660*/  FADD.FTZ R100, R221, R2 ;  /* 0x00000002dd647221 */ /* 0x000fe40000010000 */
[----:B------:R-:W-:Y:S04]  /*d670*/  FADD.FTZ R2, R211, R68 ;  /* 0x00000044d3027221 */ /* 0x000fe80000010000 */
[----:B------:R-:W-:Y:S01]  /*d680*/  FADD.FTZ R2, R117, R2 ;  /* 0x0000000275027221 */ /* 0x000fe20000010000 */
[----:B------:R-:W-:Y:S03]  /*d690*/  MOV R117, R72 ;  /* 0x0000004800757202 */ /* 0x000fe60000000f00 */
[----:B------:R-:W-:Y:S02]  /*d6a0*/  FADD.FTZ R2, R121, R2 ;  /* 0x0000000279027221 */ /* 0x000fe40000010000 */
[----:B--2---:R-:W-:Y:S02]  /*d6b0*/  FFMA.FTZ R3, R0, R3, R185 ;  /* 0x0000000300037223 */ /* 0x004fe400000100b9 */
[--C-:B------:R-:W-:Y:S01]  /*d6c0*/  FFMA.FTZ R0, R168, c[0x0][0x2d0], -R92.reuse ;  /* 0x0000b400a8007a23 */ /* 0x100fe2000001085c */
[----:B------:R-:W-:Y:S01]  /*d6d0*/  MUFU.EX2 R185, R109 ;  /* 0x0000006d00b97308 */ /* 0x000fe20000000800 */
[----:B------:R-:W-:Y:S04]  /*d6e0*/  FADD.FTZ R3, R193, R3 ;  /* 0x00000003c1037221 */ /* 0x000fe80000010000 */
[----:B------:R-:W-:Y:S04]  /*d6f0*/  FADD.FTZ R3, R187, R3 ;  /* 0x00000003bb037221 */ /* 0x000fe80000010000 */
[----:B------:R-:W-:Y:S01]  /*d700*/  FADD.FTZ R69, R188, R3 ;  /* 0x00000003bc457221 */ /* 0x000fe20000010000 */
[----:B------:R1:W-:Y:S03]  /*d710*/  MUFU.EX2 R168, R0 ;  /* 0x0000000000a87308 */ /* 0x0003e60000000800 */
[----:B------:R-:W-:Y:S07]  /*d720*/  FADD.FTZ R69, R111, R69 ;  /* 0x000000456f457221 */ /* 0x000fee0000010000 */
[----:B------:R-:W2:Y:S10]  /*d730*/  MUFU.EX2 R109, R148 ;  /* 0x00000094006d7308 */ /* 0x000eb40000000800 */
[----:B------:R3:W-:Y:S01]  /*d740*/  MUFU.EX2 R187, R176 ;  /* 0x000000b000bb7308 */ /* 0x0007e20000000800 */
[--C-:B-1----:R-:W-:Y:S09]  /*d750*/  FFMA.FTZ R0, R170, c[0x0][0x2d0], -R92.reuse ;  /* 0x0000b400aa007a23 */ /* 0x102ff2000001085c */
[----:B------:R1:W-:Y:S01]  /*d760*/  MUFU.EX2 R170, R0 ;  /* 0x0000000000aa7308 */ /* 0x0003e20000000800 */
[----:B--2---:R-:W-:Y:S09]  /*d770*/  F2FP.BF16.PACK_AB R181, R107, R109 ;  /* 0x0000006d6bb5723e */ /* 0x004ff200000010ff */
[----:B------:R-:W-:Y:S01]  /*d780*/  MUFU.EX2 R111, R179 ;  /* 0x000000b3006f7308 */ /* 0x000fe20000000800 */
[----:B---3--:R-:W-:Y:S09]  /*d790*/  MOV R176, R175 ;  /* 0x000000af00b07202 */ /* 0x008ff20000000f00 */
[----:B------:R-:W2:Y:S01]  /*d7a0*/  MUFU.EX2 R106, R176 ;  /* 0x000000b0006a7308 */ /* 0x000ea20000000800 */
[----:B-1----:R-:W-:Y:S02]  /*d7b0*/  FFMA.FTZ R0, R171, c[0x0][0x2d0], -R92 ;  /* 0x0000b400ab007a23 */ /* 0x002fe4000001085c */
[----:B------:R-:W1:Y:S07]  /*d7c0*/  LDSM.16.MT88.4 R92, [R228+0x1800] ;  /* 0x00180000e45c783b */ /* 0x000e6e0000004200 */
[----:B------:R3:W-:Y:S10]  /*d7d0*/  MUFU.EX2 R171, R0 ;  /* 0x0000000000ab7308 */ /* 0x0007f40000000800 */
[----:B------:R-:W-:Y:S01]  /*d7e0*/  MUFU.EX2 R175, R110 ;  /* 0x0000006e00af7308 */ /* 0x000fe20000000800 */
[----:B--2---:R-:W-:Y:S09]  /*d7f0*/  F2FP.BF16.PACK_AB R182, R106, R108 ;  /* 0x0000006c6ab6723e */ /* 0x004ff200000010ff */
[----:B------:R-:W2:Y:S01]  /*d800*/  MUFU.EX2 R110, R178 ;  /* 0x000000b2006e7308 */ /* 0x000ea20000000800 */
[----:B---3--:R-:W-:Y:S04]  /*d810*/  FADD.FTZ R0, R201, R105 ;  /* 0x00000069c9007221 */ /* 0x008fe80000010000 */
[----:B------:R-:W-:Y:S05]  /*d820*/  FADD.FTZ R0, R214, R0 ;  /* 0x00000000d6007221 */ /* 0x000fea0000010000 */
[----:B------:R3:W4:Y:S01]  /*d830*/  MUFU.EX2 R105, R150 ;  /* 0x0000009600697308 */ /* 0x0007220000000800 */
[----:B------:R-:W-:Y:S02]  /*d840*/  FADD.FTZ R71, R215, R0 ;  /* 0x00000000d7477221 */ /* 0x000fe40000010000 */
[----:B------:R-:W-:Y:S01]  /*d850*/  FADD.FTZ R0, R116, R100 ;  /* 0x0000006474007221 */ /* 0x000fe20000010000 */
[----:B------:R-:W-:Y:S01]  /*d860*/  MOV R116, R73 ;  /* 0x0000004900747202 */ /* 0x000fe20000000f00 */
[-C--:B-1----:R-:W-:Y:S03]  /*d870*/  HMMA.16816.F32.BF16 R20, R76, R92.reuse, R20 ;  /* 0x0000005c4c14723c */ /* 0x082fe60000041814 */
[----:B------:R-:W-:Y:S02]  /*d880*/  FADD.FTZ R68, R118, R0 ;  /* 0x0000000076447221 */ /* 0x000fe40000010000 */
[----:B------:R-:W-:Y:S02]  /*d890*/  FADD.FTZ R0, R113, R69 ;  /* 0x0000004571007221 */ /* 0x000fe40000010000 */
[----:B------:R-:W-:Y:S01]  /*d8a0*/  MUFU.EX2 R113, R103 ;  /* 0x0000006700717308 */ /* 0x000fe20000000800 */
[C---:B------:R-:W-:Y:S04]  /*d8b0*/  HMMA.16816.F32.BF16 R24, R84.reuse, R92, R24 ;  /* 0x0000005c5418723c */ /* 0x040fe80000041818 */
[----:B------:R-:W-:Y:S01]  /*d8c0*/  FADD.FTZ R69, R115, R0 ;  /* 0x0000000073457221 */ /* 0x000fe20000010000 */
[----:B--2---:R-:W-:Y:S01]  /*d8d0*/  F2FP.BF16.PACK_AB R180, R110, R111 ;  /* 0x0000006f6eb4723e */ /* 0x004fe200000010ff */
[----:B------:R-:W2:Y:S01]  /*d8e0*/  LDL R115, [R1+0x8] ;  /* 0x0000080001737983 */ /* 0x000ea20000100800 */
[----:B------:R-:W-:Y:S01]  /*d8f0*/  FADD.FTZ R68, R129, R68 ;  /* 0x0000004481447221 */ /* 0x000fe20000010000 */
[-C--:B------:R-:W-:Y:S01]  /*d900*/  HMMA.16816.F32.BF16 R28, R84, R94.reuse, R28 ;  /* 0x0000005e541c723c */ /* 0x080fe2000004181c */
[----:B------:R-:W1:Y:S01]  /*d910*/  MUFU.EX2 R103, R165 ;  /* 0x000000a500677308 */ /* 0x000e620000000800 */
[----:B---3--:R-:W-:Y:S02]  /*d920*/  LDSM.16.MT88.4 R148, [R228+0x3000] ;  /* 0x00300000e494783b */ /* 0x008fe40000004200 */
[----:B----4-:R-:W-:Y:S01]  /*d930*/  F2FP.BF16.PACK_AB R183, R104, R105 ;  /* 0x0000006968b7723e */ /* 0x010fe200000010ff */
[----:B------:R-:W-:Y:S02]  /*d940*/  FADD.FTZ R3, R114, R71 ;  /* 0x0000004772037221 */ /* 0x000fe40000010000 */
[----:B------:R-:W-:Y:S01]  /*d950*/  FADD.FTZ R71, R123, R2 ;  /* 0x000000027b477221 */ /* 0x000fe20000010000 */
[C---:B------:R-:W-:Y:S02]  /*d960*/  HMMA.16816.F32.BF16 R32, R76.reuse, R94, R32 ;  /* 0x0000005e4c20723c */ /* 0x040fe40000041820 */
[----:B------:R-:W3:Y:S01]  /*d970*/  LDSM.16.MT88.4 R92, [R228+0x2000] ;  /* 0x00200000e45c783b */ /* 0x000ee20000004200 */
[----:B------:R-:W-:Y:S01]  /*d980*/  MUFU.EX2 R114, R136 ;  /* 0x0000008800727308 */ /* 0x000fe20000000800 */
[----:B------:R-:W-:Y:S02]  /*d990*/  FADD.FTZ R2, R135, R68 ;  /* 0x0000004487027221 */ /* 0x000fe40000010000 */
[----:B------:R-:W-:Y:S02]  /*d9a0*/  FADD.FTZ R3, R120, R3 ;  /* 0x0000000378037221 */ /* 0x000fe40000010000 */
[-C--:B------:R-:W-:Y:S04]  /*d9b0*/  HMMA.16816.F32.BF16 R36, R76, R96.reuse, R36 ;  /* 0x000000604c24723c */ /* 0x080fe80000041824 */
[----:B------:R-:W-:Y:S02]  /*d9c0*/  FADD.FTZ R3, R125, R3 ;  /* 0x000000037d037221 */ /* 0x000fe40000010000 */
[----:B------:R-:W-:Y:S02]  /*d9d0*/  FADD.FTZ R2, R128, R2 ;  /* 0x0000000280027221 */ /* 0x000fe40000010000 */
[C---:B------:R-:W-:Y:S04]  /*d9e0*/  HMMA.16816.F32.BF16 R40, R84.reuse, R96, R40 ;  /* 0x000000605428723c */ /* 0x040fe80000041828 */
[----:B------:R-:W-:Y:S01]  /*d9f0*/  FADD.FTZ R0, R133, R3 ;  /* 0x0000000385007221 */ /* 0x000fe20000010000 */
[----:B-1----:R-:W-:Y:S01]  /*da00*/  F2FP.BF16.PACK_AB R176, R102, R103 ;  /* 0x0000006766b0723e */ /* 0x002fe200000010ff */
[----:B------:R-:W-:Y:S02]  /*da10*/  FADD.FTZ R101, R131, R2 ;  /* 0x0000000283657221 */ /* 0x000fe40000010000 */
[-C--:B------:R-:W-:Y:S04]  /*da20*/  HMMA.16816.F32.BF16 R44, R84, R98.reuse, R44 ;  /* 0x00000062542c723c */ /* 0x080fe8000004182c */
[----:B------:R-:W-:Y:S02]  /*da30*/  FADD.FTZ R3, R140, R69 ;  /* 0x000000458c037221 */ /* 0x000fe40000010000 */
[----:B------:R-:W-:Y:S01]  /*da40*/  MUFU.EX2 R69, R164 ;  /* 0x000000a400457308 */ /* 0x000fe20000000800 */
[----:B------:R-:W-:Y:S01]  /*da50*/  FADD.FTZ R0, R127, R0 ;  /* 0x000000007f007221 */ /* 0x000fe20000010000 */
[C---:B------:R-:W-:Y:S01]  /*da60*/  HMMA.16816.F32.BF16 R48, R76.reuse, R98, R48 ;  /* 0x000000624c30723c */ /* 0x040fe20000041830 */
[----:B------:R-:W1:Y:S03]  /*da70*/  LDSM.16.MT88.4 R96, [R225+0x2000] ;  /* 0x00200000e160783b */ /* 0x000e660000004200 */
[----:B------:R-:W-:Y:S02]  /*da80*/  FADD.FTZ R68, R141, R71 ;  /* 0x000000478d447221 */ /* 0x000fe40000010000 */
[----:B------:R-:W-:Y:S02]  /*da90*/  FADD.FTZ R3, R122, R3 ;  /* 0x000000037a037221 */ /* 0x000fe40000010000 */
[-C--:B------:R-:W-:Y:S01]  /*daa0*/  HMMA.16816.F32.BF16 R52, R76, R88.reuse, R52 ;  /* 0x000000584c34723c */ /* 0x080fe20000041834 */
[----:B------:R-:W4:Y:S03]  /*dab0*/  MUFU.EX2 R71, R218 ;  /* 0x000000da00477308 */ /* 0x000f260000000800 */
[----:B------:R-:W-:Y:S02]  /*dac0*/  FADD.FTZ R68, R124, R68 ;  /* 0x000000447c447221 */ /* 0x000fe40000010000 */
[----:B------:R-:W-:Y:S02]  /*dad0*/  FADD.FTZ R100, R130, R0 ;  /* 0x0000000082647221 */ /* 0x000fe40000010000 */
[C---:B------:R-:W-:Y:S04]  /*dae0*/  HMMA.16816.F32.BF16 R56, R84.reuse, R88, R56 ;  /* 0x000000585438723c */ /* 0x040fe80000041838 */
[----:B------:R-:W-:Y:S02]  /*daf0*/  FADD.FTZ R2, R132, R68 ;  /* 0x0000004484027221 */ /* 0x000fe40000010000 */
[----:B------:R-:W-:Y:S01]  /*db00*/  LDSM.16.MT88.4 R132, [R224+0x3000] ;  /* 0x00300000e084783b */ /* 0x000fe20000004200 */
[----:B------:R-:W-:Y:S01]  /*db10*/  FADD.FTZ R0, R126, R3 ;  /* 0x000000037e007221 */ /* 0x000fe20000010000 */
[-C--:B------:R-:W-:Y:S04]  /*db20*/  HMMA.16816.F32.BF16 R60, R84, R90.reuse, R60 ;  /* 0x0000005a543c723c */ /* 0x080fe8000004183c */
[----:B------:R-:W-:Y:S02]  /*db30*/  FADD.FTZ R68, R146, R101 ;  /* 0x0000006592447221 */ /* 0x000fe40000010000 */
[----:B------:R-:W-:Y:S01]  /*db40*/  FADD.FTZ R3, R144, R100 ;  /* 0x0000006490037221 */ /* 0x000fe20000010000 */
[----:B------:R-:W-:Y:S01]  /*db50*/  F2FP.BF16.PACK_AB R84, R198, R160 ;  /* 0x000000a0c654723e */ /* 0x000fe200000010ff */
[----:B------:R-:W-:Y:S01]  /*db60*/  HMMA.16816.F32.BF16 R64, R76, R90, R64 ;  /* 0x0000005a4c40723c */ /* 0x000fe20000041840 */
[----:B------:R-:W1:Y:S03]  /*db70*/  LDSM.16.MT88.4 R88, [R227+0x2000] ;  /* 0x00200000e358783b */ /* 0x000e660000004200 */
[----:B------:R-:W-:Y:S01]  /*db80*/  F2FP.BF16.PACK_AB R86, R207, R204 ;  /* 0x000000cccf56723e */ /* 0x000fe200000010ff */
[----:B------:R-:W-:Y:S01]  /*db90*/  FADD.FTZ R68, R154, R68 ;  /* 0x000000449a447221 */ /* 0x000fe20000010000 */
[----:B------:R-:W-:Y:S01]  /*dba0*/  F2FP.BF16.PACK_AB R85, R168, R169 ;  /* 0x000000a9a855723e */ /* 0x000fe200000010ff */
[----:B------:R-:W-:Y:S01]  /*dbb0*/  FADD.FTZ R3, R153, R3 ;  /* 0x0000000399037221 */ /* 0x000fe20000010000 */
[----:B------:R-:W-:Y:S01]  /*dbc0*/  F2FP.BF16.PACK_AB R76, R202, R163 ;  /* 0x000000a3ca4c723e */ /* 0x000fe200000010ff */
[----:B------:R-:W-:Y:S03]  /*dbd0*/  FADD.FTZ R68, R139, R68 ;  /* 0x000000448b447221 */ /* 0x000fe60000010000 */
[----:B------:R-:W-:Y:S01]  /*dbe0*/  F2FP.BF16.PACK_AB R78, R212, R206 ;  /* 0x000000ced44e723e */ /* 0x000fe200000010ff */
[----:B------:R-:W-:Y:S01]  /*dbf0*/  FADD.FTZ R3, R138, R3 ;  /* 0x000000038a037221 */ /* 0x000fe20000010000 */
[----:B------:R-:W-:Y:S01]  /*dc00*/  F2FP.BF16.PACK_AB R77, R199, R162 ;  /* 0x000000a2c74d723e */ /* 0x000fe200000010ff */
[----:B------:R-:W-:Y:S01]  /*dc10*/  FADD.FTZ R2, R145, R2 ;  /* 0x0000000291027221 */ /* 0x000fe20000010000 */
[----:B------:R-:W-:Y:S01]  /*dc20*/  F2FP.BF16.PACK_AB R79, R209, R203 ;  /* 0x000000cbd14f723e */ /* 0x000fe200000010ff */
[----:B------:R-:W-:Y:S01]  /*dc30*/  FADD.FTZ R3, R208, R3 ;  /* 0x00000003d0037221 */ /* 0x000fe20000010000 */
[----:B------:R-:W-:Y:S01]  /*dc40*/  F2FP.BF16.PACK_AB R87, R171, R170 ;  /* 0x000000aaab57723e */ /* 0x000fe200000010ff */
[----:B------:R-:W-:Y:S01]  /*dc50*/  FADD.FTZ R2, R147, R2 ;  /* 0x0000000293027221 */ /* 0x000fe20000010000 */
[----:B----4-:R-:W-:Y:S01]  /*dc60*/  F2FP.BF16.PACK_AB R179, R69, R71 ;  /* 0x0000004745b3723e */ /* 0x010fe200000010ff */
[----:B------:R-:W-:Y:S02]  /*dc70*/  FADD.FTZ R0, R142, R0 ;  /* 0x000000008e007221 */ /* 0x000fe40000010000 */
[-C--:B------:R-:W-:Y:S03]  /*dc80*/  HMMA.16816.F32.BF16 R4, R76, R80.reuse, R4 ;  /* 0x000000504c04723c */ /* 0x080fe60000041804 */
[----:B------:R-:W-:Y:S02]  /*dc90*/  FADD.FTZ R2, R137, R2 ;  /* 0x0000000289027221 */ /* 0x000fe40000010000 */
[----:B------:R-:W-:Y:S02]  /*dca0*/  FADD.FTZ R0, R143, R0 ;  /* 0x000000008f007221 */ /* 0x000fe40000010000 */
[----:B------:R-:W-:Y:S01]  /*dcb0*/  FADD.FTZ R2, R159, R2 ;  /* 0x000000029f027221 */ /* 0x000fe20000010000 */
[C---:B------:R-:W-:Y:S04]  /*dcc0*/  HMMA.16816.F32.BF16 R8, R84.reuse, R80, R8 ;  /* 0x000000505408723c */ /* 0x040fe80000041808 */
[----:B------:R-:W-:Y:S02]  /*dcd0*/  FADD.FTZ R0, R152, R0 ;  /* 0x0000000098007221 */ /* 0x000fe40000010000 */
[----:B------:R-:W-:Y:S02]  /*dce0*/  IMAD.MOV.U32 R118, RZ, RZ, R70 ;  /* 0x000000ffff767224 */ /* 0x000fe400078e0046 */
[-C--:B------:R-:W-:Y:S04]  /*dcf0*/  HMMA.16816.F32.BF16 R12, R84, R82.reuse, R12 ;  /* 0x00000052540c723c */ /* 0x080fe8000004180c */
[----:B------:R-:W-:Y:S04]  /*dd00*/  FADD.FTZ R0, R156, R0 ;  /* 0x000000009c007221 */ /* 0x000fe80000010000 */
[C---:B------:R-:W-:Y:S01]  /*dd10*/  HMMA.16816.F32.BF16 R16, R76.reuse, R82, R16 ;  /* 0x000000524c10723c */ /* 0x040fe20000041810 */
[----:B------:R-:W4:Y:S07]  /*dd20*/  LDSM.16.MT88.4 R80, [R224+0x2800] ;  /* 0x00280000e050783b */ /* 0x000f2e0000004200 */
[-C--:B---3--:R-:W-:Y:S08]  /*dd30*/  HMMA.16816.F32.BF16 R20, R76, R92.reuse, R20 ;  /* 0x0000005c4c14723c */ /* 0x088ff00000041814 */
[C---:B------:R-:W-:Y:S08]  /*dd40*/  HMMA.16816.F32.BF16 R24, R84.reuse, R92, R24 ;  /* 0x0000005c5418723c */ /* 0x040ff00000041818 */
[-C--:B------:R-:W-:Y:S08]  /*dd50*/  HMMA.16816.F32.BF16 R28, R84, R94.reuse, R28 ;  /* 0x0000005e541c723c */ /* 0x080ff0000004181c */
[C---:B------:R-:W-:Y:S01]  /*dd60*/  HMMA.16816.F32.BF16 R32, R76.reuse, R94, R32 ;  /* 0x0000005e4c20723c */ /* 0x040fe20000041820 */
[----:B------:R-:W3:Y:S07]  /*dd70*/  LDSM.16.MT88.4 R92, [R228+0x2800] ;  /* 0x00280000e45c783b */ /* 0x000eee0000004200 */
        /* <DEDUP_REMOVED lines=10> */
[----:B------:R-:W1:Y:S03]  /*de20*/  LDSM.16.MT88.4 R88, [R227+0x2800] ;  /* 0x00280000e358783b */ /* 0x000e660000004200 */
[----:B------:R-:W-:Y:S02]  /*de30*/  F2FP.BF16.PACK_AB R85, R172, R173 ;  /* 0x000000adac55723e */ /* 0x000fe400000010ff */
[----:B------:R-:W-:Y:S02]  /*de40*/  F2FP.BF16.PACK_AB R86, R114, R184 ;  /* 0x000000b87256723e */ /* 0x000fe400000010ff */
[----:B------:R-:W-:Y:S04]  /*de50*/  F2FP.BF16.PACK_AB R76, R192, R195 ;  /* 0x000000c3c04c723e */ /* 0x000fe800000010ff */
[----:B------:R-:W-:Y:S02]  /*de60*/  F2FP.BF16.PACK_AB R77, R190, R191 ;  /* 0x000000bfbe4d723e */ /* 0x000fe400000010ff */
[----:B------:R-:W-:Y:S02]  /*de70*/  F2FP.BF16.PACK_AB R78, R187, R189 ;  /* 0x000000bdbb4e723e */ /* 0x000fe400000010ff */
[----:B------:R-:W-:Y:S02]  /*de80*/  F2FP.BF16.PACK_AB R79, R185, R186 ;  /* 0x000000bab94f723e */ /* 0x000fe400000010ff */
[----:B------:R-:W-:Y:S05]  /*de90*/  F2FP.BF16.PACK_AB R87, R112, R113 ;  /* 0x000000717057723e */ /* 0x000fea00000010ff */
[-C--:B----4-:R-:W-:Y:S08]  /*dea0*/  HMMA.16816.F32.BF16 R4, R76, R80.reuse, R4 ;  /* 0x000000504c04723c */ /* 0x090ff00000041804 */
[C---:B------:R-:W-:Y:S01]  /*deb0*/  HMMA.16816.F32.BF16 R8, R84.reuse, R80, R8 ;  /* 0x000000505408723c */ /* 0x040fe20000041808 */
[----:B------:R4:W1:Y:S07]  /*dec0*/  MUFU.EX2 R80, R167 ;  /* 0x000000a700507308 */ /* 0x00086e0000000800 */
[-C--:B------:R-:W-:Y:S03]  /*ded0*/  HMMA.16816.F32.BF16 R12, R84, R82.reuse, R12 ;  /* 0x00000052540c723c */ /* 0x080fe6000004180c */
[----:B------:R-:W-:Y:S05]  /*dee0*/  MUFU.EX2 R81, R219 ;  /* 0x000000db00517308 */ /* 0x000fea0000000800 */
[C---:B------:R-:W-:Y:S05]  /*def0*/  HMMA.16816.F32.BF16 R16, R76.reuse, R82, R16 ;  /* 0x000000524c10723c */ /* 0x040fea0000041810 */
[----:B------:R-:W2:Y:S03]  /*df00*/  MUFU.EX2 R82, R220 ;  /* 0x000000dc00527308 */ /* 0x000ea60000000800 */
[-C--:B---3--:R-:W-:Y:S01]  /*df10*/  HMMA.16816.F32.BF16 R20, R76, R92.reuse, R20 ;  /* 0x0000005c4c14723c */ /* 0x088fe20000041814 */
[----:B----4-:R-:W3:Y:S03]  /*df20*/  LDSM.16.MT88.4 R164, [R225+0x3000] ;  /* 0x00300000e1a4783b */ /* 0x010ee60000004200 */
[----:B-1----:R-:W-:Y:S04]  /*df30*/  F2FP.BF16.PACK_AB R178, R75, R80 ;  /* 0x000000504bb2723e */ /* 0x002fe800000010ff */
[C---:B------:R-:W-:Y:S08]  /*df40*/  HMMA.16816.F32.BF16 R24, R84.reuse, R92, R24 ;  /* 0x0000005c5418723c */ /* 0x040ff00000041818 */
[-C--:B------:R-:W-:Y:S04]  /*df50*/  HMMA.16816.F32.BF16 R28, R84, R94.reuse, R28 ;  /* 0x0000005e541c723c */ /* 0x080fe8000004181c */
[----:B--2---:R-:W-:Y:S04]  /*df60*/  F2FP.BF16.PACK_AB R177, R81, R82 ;  /* 0x0000005251b1723e */ /* 0x004fe800000010ff */
[C---:B------:R-:W-:Y:S04]  /*df70*/  HMMA.16816.F32.BF16 R32, R76.reuse, R94, R32 ;  /* 0x0000005e4c20723c */ /* 0x040fe80000041820 */
[----:B------:R-:W-:Y:S02]  /*df80*/  ISETP.GT.AND P0, PT, R196, R115, PT ;  /* 0x00000073c400720c */ /* 0x000fe40003f04270 */
[----:B------:R-:W-:Y:S02]  /*df90*/  MOV R196, R242 ;  /* 0x000000f200c47202 */ /* 0x000fe40000000f00 */
        /* <DEDUP_REMOVED lines=8> */
[-C--:B------:R-:W-:Y:S01]  /*e020*/  HMMA.16816.F32.BF16 R124, R180, R132.reuse, R4 ;  /* 0x00000084b47c723c */ /* 0x080fe20000041804 */
[----:B------:R-:W1:Y:S07]  /*e030*/  LDSM.16.MT88.4 R4, [R227+0x3000] ;  /* 0x00300000e304783b */ /* 0x000e6e0000004200 */
[C---:B------:R-:W-:Y:S07]  /*e040*/  HMMA.16816.F32.BF16 R120, R176.reuse, R132, R8 ;  /* 0x00000084b078723c */ /* 0x040fee0000041808 */
[----:B------:R-:W-:Y:S01]  /*e050*/  FADD.FTZ R8, R155, R68 ;  /* 0x000000449b087221 */ /* 0x000fe20000010000 */
[-C--:B------:R-:W-:Y:S04]  /*e060*/  HMMA.16816.F32.BF16 R128, R176, R134.reuse, R12 ;  /* 0x00000086b080723c */ /* 0x080fe8000004180c */
        /* <DEDUP_REMOVED lines=23> */
[-C--:B---3--:R-:W-:Y:S03]  /*e1e0*/  HMMA.16816.F32.BF16 R152, R180, R164.reuse, R36 ;  /* 0x000000a4b498723c */ /* 0x088fe60000041824 */
        /* <DEDUP_REMOVED lines=15> */
[-C--:B-1----:R-:W-:Y:S03]  /*e2e0*/  HMMA.16816.F32.BF16 R168, R180, R4.reuse, R52 ;  /* 0x00000004b4a8723c */ /* 0x082fe60000041834 */
        /* <DEDUP_REMOVED lines=28> */
[----:B------:R-:W-:Y:S02]  /*e4b0*/  FADD.FTZ R2, R75, R2 ;  /* 0x000000024b027221 */ /* 0x000fe40000010000 */
[----:B------:R-:W-:Y:S01]  /*e4c0*/  FADD.FTZ R0, R69, R0 ;  /* 0x0000000045007221 */ /* 0x000fe20000010000 */
[----:B------:R1:W-:Y:S04]  /*e4d0*/  STL [R1+0x18], R3 ;  /* 0x0000180301007387 */ /* 0x0003e80000100800 */
[----:B------:R2:W-:Y:S04]  /*e4e0*/  STL [R1+0x14], R2 ;  /* 0x0000140201007387 */ /* 0x0005e80000100800 */
[----:B------:R2:W-:Y:S01]  /*e4f0*/  STL [R1+0x1c], R0 ;  /* 0x00001c0001007387 */ /* 0x0005e20000100800 */
[----:B-1----:R-:W-:Y:S01]  /*e500*/  IMAD.MOV.U32 R3, RZ, RZ, R74 ;  /* 0x000000ffff037224 */ /* 0x002fe200078e004a */
[----:B------:R-:W-:-:S05]  /*e510*/  @P0 BRA `(.L_x_518) ;  /* 0xffff9de000000947 */ /* 0x000fca000383ffff */
.L_x_517:
[----:B-1----:R-:W-:-:S13]  /*e520*/  ISETP.GE.AND P0, PT, R242, RZ, PT ;  /* 0x000000fff200720c */ /* 0x002fda0003f06270 */
[----:B------:R-:W-:Y:S05]  /*e530*/  @!P0 BRA `(.L_x_519) ;  /* 0x0000557000008947 */ /* 0x000fea0003800000 */
[----:B------:R-:W-:Y:S01]  /*e540*/  IMAD.MOV.U32 R3, RZ, RZ, R73 ;  /* 0x000000ffff037224 */ /* 0x000fe200078e0049 */
[----:B------:R-:W-:Y:S01]  /*e550*/  MOV R117, R70 ;  /* 0x0000004600757202 */ /* 0x000fe20000000f00 */
[----:B--2---:R-:W-:Y:S01]  /*e560*/  IMAD.MOV.U32 R2, RZ, RZ, R74 ;  /* 0x000000ffff027224 */ /* 0x004fe200078e004a */
[----:B------:R-:W-:Y:S02]  /*e570*/  MOV R116, R72 ;  /* 0x0000004800747202 */ /* 0x000fe40000000f00 */
.L_x_520:
[----:B--2---:R-:W2:Y:S01]  /*e580*/  LDL R76, [R1+0x40] ;  /* 0x00004000014c7983 */ /* 0x004ea20000100800 */
[----:B------:R-:W-:Y:S04]  /*e590*/  DEPBAR.LE SB0, 0x0 ;  /* 0x000080000000791a */ /* 0x000fe80000000000 */
[----:B------:R-:W3:Y:S01]  /*e5a0*/  LDL.64 R74, [R1+0x38] ;  /* 0x00003800014a7983 */ /* 0x000ee20000100a00 */
[----:B------:R-:W-:Y:S01]  /*e5b0*/  WARPSYNC 0xffffffff ;  /* 0xffffffff00007948 */ /* 0x000fe20003800000 */
[----:B------:R-:W-:Y:S01]  /*e5c0*/  SHF.R.S32.HI R0, RZ, 0x1f, R242 ;  /* 0x0000001fff007819 */ /* 0x000fe200000114f2 */
[----:B------:R-:W-:Y:S01]  /*e5d0*/  IMAD.WIDE.U32 R72, R242, c[0x0][0x208], RZ ;  /* 0x00008200f2487a25 */ /* 0x000fe200078e00ff */
[----:B------:R-:W-:Y:S02]  /*e5e0*/  MOV R78, c[0x0][0x208] ;  /* 0x00008200004e7a02 */ /* 0x000fe40000000f00 */
[----:B------:R-:W-:Y:S01]  /*e5f0*/  BAR.SYNC.DEFER_BLOCKING 0x0 ;  /* 0x0000000000007b1d */ /* 0x000fe20000010000 */
[----:B------:R-:W-:Y:S01]  /*e600*/  IMAD R0, R0, c[0x0][0x208], RZ ;  /* 0x0000820000007a24 */ /* 0x000fe200078e02ff */
[----:B------:R-:W-:Y:S02]  /*e610*/  SHF.L.U32 R104, R78, 0x5, RZ ;  /* 0x000000054e687819 */ /* 0x000fe400000006ff */
[----:B------:R-:W-:Y:S01]  /*e620*/  MOV R246, 0x5 ;  /* 0x0000000500f67802 */ /* 0x000fe20000000f00 */
[----:B------:R-:W-:Y:S03]  /*e630*/  IMAD R0, R242, c[0x0][0x20c], R0 ;  /* 0x00008300f2007a24 */ /* 0x000fe600078e0200 */
[----:B-----5:R-:W-:Y:S02]  /*e640*/  STL [R1+0x8c], R230 ;  /* 0x00008ce601007387 */ /* 0x020fe40000100800 */
[----:B------:R-:W-:Y:S02]  /*e650*/  IADD3 R0, R73, R0, RZ ;  /* 0x0000000049007210 */ /* 0x000fe40007ffe0ff */
[----:B------:R-:W-:Y:S03]  /*e660*/  STL [R1+0x90], R119 ;  /* 0x0000907701007387 */ /* 0x000fe60000100800 */
[----:B------:R-:W-:Y:S01]  /*e670*/  IMAD R0, R0, 0x70, RZ ;  /* 0x0000007000007824 */ /* 0x000fe200078e02ff */
[----:B------:R-:W-:Y:S04]  /*e680*/  STL [R1+0x94], R234 ;  /* 0x000094ea01007387 */ /* 0x000fe80000100800 */
[----:B------:R-:W-:Y:S04]  /*e690*/  STL [R1+0x98], R233 ;  /* 0x000098e901007387 */ /* 0x000fe80000100800 */
[----:B------:R-:W-:Y:S08]  /*e6a0*/  LDSM.16.M88.4 R112, [R230] ;  /* 0x00000000e670783b */ /* 0x000ff00000000200 */
[----:B------:R-:W1:Y:S08]  /*e6b0*/  LDSM.16.M88.4 R16, [R119] ;  /* 0x000000007710783b */ /* 0x000e700000000200 */
[----:B------:R-:W4:Y:S08]  /*e6c0*/  LDSM.16.M88.4 R108, [R230+0x2000] ;  /* 0x00200000e66c783b */ /* 0x000f300000000200 */
[----:B------:R-:W1:Y:S08]  /*e6d0*/  LDSM.16.M88.4 R32, [R119+0x800] ;  /* 0x000800007720783b */ /* 0x000e700000000200 */
[----:B------:R-:W1:Y:S08]  /*e6e0*/  LDSM.16.M88.4 R48, [R119+0x1000] ;  /* 0x001000007730783b */ /* 0x000e700000000200 */
[----:B------:R-:W1:Y:S08]  /*e6f0*/  LDSM.16.M88.4 R64, [R119+0x1800] ;  /* 0x001800007740783b */ /* 0x000e700000000200 */
[----:B------:R-:W1:Y:S08]  /*e700*/  LDSM.16.M88.4 R80, [R119+0x2000] ;  /* 0x002000007750783b */ /* 0x000e700000000200 */
[----:B------:R-:W1:Y:S08]  /*e710*/  LDSM.16.M88.4 R96, [R119+0x2800] ;  /* 0x002800007760783b */ /* 0x000e700000000200 */
[----:B------:R-:W1:Y:S08]  /*e720*/  LDSM.16.M88.4 R184, [R119+0x3000] ;  /* 0x0030000077b8783b */ /* 0x000e700000000200 */
[----:B------:R-:W-:Y:S08]  /*e730*/  LDSM.16.M88.4 R188, [R233] ;  /* 0x00000000e9bc783b */ /* 0x000ff00000000200 */
[----:B------:R-:W1:Y:S08]  /*e740*/  LDSM.16.M88.4 R192, [R234] ;  /* 0x00000000eac0783b */ /* 0x000e700000000200 */
[----:B------:R-:W1:Y:S08]  /*e750*/  LDSM.16.M88.4 R196, [R233+0x2000] ;  /* 0x00200000e9c4783b */ /* 0x000e700000000200 */
[----:B------:R-:W1:Y:S08]  /*e760*/  LDSM.16.M88.4 R200, [R240] ;  /* 0x00000000f0c8783b */ /* 0x000e700000000200 */
[----:B------:R-:W1:Y:S08]  /*e770*/  LDSM.16.M88.4 R204, [R239] ;  /* 0x00000000efcc783b */ /* 0x000e700000000200 */
[----:B------:R-:W1:Y:S08]  /*e780*/  LDSM.16.M88.4 R208, [R238] ;  /* 0x00000000eed0783b */ /* 0x000e700000000200 */
[----:B------:R-:W2:Y:S08]  /*e790*/  LDSM.16.M88.4 R212, [R237] ;  /* 0x00000000edd4783b */ /* 0x000eb00000000200 */
[----:B------:R-:W2:Y:S08]  /*e7a0*/  LDSM.16.M88.4 R216, [R236] ;  /* 0x00000000ecd8783b */ /* 0x000eb00000000200 */
[----:B------:R-:W2:Y:S08]  /*e7b0*/  LDSM.16.M88.4 R220, [R235] ;  /* 0x00000000ebdc783b */ /* 0x000eb00000000200 */
        /* <DEDUP_REMOVED lines=16> */
[C---:B------:R-:W-:Y:S04]  /*e8c0*/  HMMA.16816.F32.BF16 R56, R108.reuse, R64, RZ ;  /* 0x000000406c38723c */ /* 0x040fe800000418ff */
[----:B--2---:R-:W-:Y:S04]  /*e8d0*/  MOV R77, R76 ;  /* 0x0000004c004d7202 */ /* 0x004fe80000000f00 */
[-C--:B------:R-:W-:Y:S01]  /*e8e0*/  HMMA.16816.F32.BF16 R60, R108, R66.reuse, RZ ;  /* 0x000000426c3c723c */ /* 0x080fe200000418ff */
[----:B---3--:R-:W-:Y:S07]  /*e8f0*/  MOV R76, R74 ;  /* 0x0000004a004c7202 */ /* 0x008fee0000000f00 */
[C---:B------:R-:W-:Y:S04]  /*e900*/  HMMA.16816.F32.BF16 R64, R112.reuse, R66, RZ ;  /* 0x000000427040723c */ /* 0x040fe800000418ff */
[----:B------:R-:W-:Y:S04]  /*e910*/  IMAD.WIDE.U32 R76, R72, 0x70, R76 ;  /* 0x00000070484c7825 */ /* 0x000fe800078e004c */
[-C--:B------:R-:W-:Y:S01]  /*e920*/  HMMA.16816.F32.BF16 R68, R112, R80.reuse, RZ ;  /* 0x000000507044723c */ /* 0x080fe200000418ff */
[----:B------:R-:W-:Y:S03]  /*e930*/  LEA R90, P0, R76, c[0x0][0x1f8], 0x1 ;  /* 0x00007e004c5a7a11 */ /* 0x000fe600078008ff */
[----:B------:R-:W-:Y:S02]  /*e940*/  IADD3 R0, R77, R0, RZ ;  /* 0x000000004d007210 */ /* 0x000fe40007ffe0ff */
[----:B------:R-:W-:Y:S02]  /*e950*/  IADD3 R88, P1, R90, R104, RZ ;  /* 0x000000685a587210 */ /* 0x000fe40007f3e0ff */
[----:B------:R-:W-:Y:S01]  /*e960*/  LEA.HI.X R91, R76, c[0x0][0x1fc], R0, 0x1, P0 ;  /* 0x00007f004c5b7a11 */ /* 0x000fe200000f0c00 */
[C---:B------:R-:W-:Y:S03]  /*e970*/  HMMA.16816.F32.BF16 R72, R108.reuse, R80, RZ ;  /* 0x000000506c48723c */ /* 0x040fe600000418ff */
[----:B------:R-:W-:Y:S01]  /*e980*/  SHF.L.U64.HI R0, R78, R246, c[0x0][0x20c] ;  /* 0x000083004e007619 */ /* 0x000fe200000102f6 */
[----:B------:R-:W-:Y:S01]  /*e990*/  @!PT LDS RZ, [RZ] ;  /* 0x00000000fffff984 */ /* 0x000fe20000000800 */
[----:B------:R-:W-:Y:S01]  /*e9a0*/  @!PT LDS RZ, [RZ] ;  /* 0x00000000fffff984 */ /* 0x000fe20000000800 */
[----:B------:R-:W-:Y:S01]  /*e9b0*/  @!PT LDS RZ, [RZ] ;  /* 0x00000000fffff984 */ /* 0x000fe20000000800 */
[----:B------:R1:W-:Y:S01]  /*e9c0*/  LDGSTS.E.BYPASS.LTC128B.128 [R241+0x100], [R90.64], !P6 ;  /* 0x001000005af17fae */ /* 0x0003e2000f101d48 */
[----:B------:R-:W-:Y:S02]  /*e9d0*/  IADD3 R94, P0, R88, R104, RZ ;  /* 0x00000068585e7210 */ /* 0x000fe40007f1e0ff */
[----:B------:R-:W-:Y:S01]  /*e9e0*/  IADD3.X R89, R91, R0, RZ, P1, !PT ;  /* 0x000000005b597210 */ /* 0x000fe20000ffe4ff */
[-C--:B------:R-:W-:Y:S01]  /*e9f0*/  HMMA.16816.F32.BF16 R76, R108, R82.reuse, RZ ;  /* 0x000000526c4c723c */ /* 0x080fe200000418ff */
[----:B------:R-:W-:Y:S03]  /*ea00*/  IADD3 R92, P1, R94, R104, RZ ;  /* 0x000000685e5c7210 */ /* 0x000fe60007f3e0ff */
[----:B------:R1:W-:Y:S01]  /*ea10*/  LDGSTS.E.BYPASS.LTC128B.128 [R241+0x900], [R88.64], !P6 ;  /* 0x0090000058f17fae */ /* 0x0003e2000f101d48 */
[----:B------:R-:W-:Y:S02]  /*ea20*/  IADD3.X R95, R89, R0, RZ, P0, !PT ;  /* 0x00000000595f7210 */ /* 0x000fe400007fe4ff */
[----:B------:R-:W-:Y:S01]  /*ea30*/  IADD3 R102, P0, R92, R104, RZ ;  /* 0x000000685c667210 */ /* 0x000fe20007f1e0ff */
[C---:B------:R-:W-:Y:S04]  /*ea40*/  HMMA.16816.F32.BF16 R80, R112.reuse, R82, RZ ;  /* 0x000000527050723c */ /* 0x040fe800000418ff */
[----:B------:R2:W-:Y:S01]  /*ea50*/  LDGSTS.E.BYPASS.LTC128B.128 [R241+0x1100], [R94.64], !P6 ;  /* 0x011000005ef17fae */ /* 0x0005e2000f101d48 */
[-C--:B------:R-:W-:Y:S03]  /*ea60*/  IADD3.X R93, R95, R0.reuse, RZ, P1, !PT ;  /* 0x000000005f5d7210 */ /* 0x080fe60000ffe4ff */
[-C--:B------:R-:W-:Y:S01]  /*ea70*/  HMMA.16816.F32.BF16 R84, R112, R96.reuse, RZ ;  /* 0x000000607054723c */ /* 0x080fe200000418ff */
[----:B------:R-:W-:Y:S03]  /*ea80*/  IADD3.X R103, R93, R0, RZ, P0, !PT ;  /* 0x000000005d677210 */ /* 0x000fe600007fe4ff */
[----:B------:R2:W-:Y:S01]  /*ea90*/  LDGSTS.E.BYPASS.LTC128B.128 [R241+0x1900], [R92.64], !P6 ;  /* 0x019000005cf17fae */ /* 0x0005e2000f101d48 */
[----:B------:R-:W-:Y:S04]  /*eaa0*/  IADD3 R100, P0, R102, R104, RZ ;  /* 0x0000006866647210 */ /* 0x000fe80007f1e0ff */
[----:B------:R-:W-:Y:S03]  /*eab0*/  IADD3.X R101, R103, R0, RZ, P0, !PT ;  /* 0x0000000067657210 */ /* 0x000fe600007fe4ff */
[----:B------:R3:W-:Y:S01]  /*eac0*/  LDGSTS.E.BYPASS.LTC128B.128 [R241+0x2100], [R102.64], !P6 ;  /* 0x0210000066f17fae */ /* 0x0007e2000f101d48 */
[C---:B-1----:R-:W-:Y:S07]  /*ead0*/  HMMA.16816.F32.BF16 R88, R108.reuse, R96, RZ ;  /* 0x000000606c58723c */ /* 0x042fee00000418ff */
[----:B------:R1:W-:Y:S01]  /*eae0*/  LDGSTS.E.BYPASS.LTC128B.128 [R241+0x2900], [R100.64], !P6 ;  /* 0x0290000064f17fae */ /* 0x0003e2000f101d48 */
[-C--:B--2---:R-:W-:Y:S01]  /*eaf0*/  HMMA.16816.F32.BF16 R92, R108, R98.reuse, RZ ;  /* 0x000000626c5c723c */ /* 0x084fe200000418ff */
[----:B---3--:R-:W-:Y:S07]  /*eb00*/  IADD3 R102, P0, R100, R104, RZ ;  /* 0x0000006864667210 */ /* 0x008fee0007f1e0ff */
[C---:B------:R-:W-:Y:S04]  /*eb10*/  HMMA.16816.F32.BF16 R96, R112.reuse, R98, RZ ;  /* 0x000000627060723c */ /* 0x040fe800000418ff */
[----:B------:R-:W-:Y:S02]  /*eb20*/  IADD3.X R103, R101, R0, RZ, P0, !PT ;  /* 0x0000000065677210 */ /* 0x000fe400007fe4ff */
[C---:B------:R-:W-:Y:S02]  /*eb30*/  ISETP.GT.AND P0, PT, R242.reuse, RZ, PT ;  /* 0x000000fff200720c */ /* 0x040fe40003f04270 */
[----:B------:R-:W-:Y:S01]  /*eb40*/  IADD3 R242, R242, -0x1, RZ ;  /* 0xfffffffff2f27810 */ /* 0x000fe20007ffe0ff */
[----:B------:R1:W-:Y:S08]  /*eb50*/  LDGSTS.E.BYPASS.LTC128B.128 [R241+0x3100], [R102.64], !P6 ;  /* 0x0310000066f17fae */ /* 0x0003f0000f101d48 */
[----:B------:R-:W0:Y:S01]  /*eb60*/  LDGDEPBAR ;  /* 0x00000000000079af */ /* 0x000e220000000000 */
[-C--:B-1----:R-:W-:Y:S08]  /*eb70*/  HMMA.16816.F32.BF16 R100, R112, R184.reuse, RZ ;  /* 0x000000b87064723c */ /* 0x082ff000000418ff */
[C---:B------:R-:W-:Y:S08]  /*eb80*/  HMMA.16816.F32.BF16 R104, R108.reuse, R184, RZ ;  /* 0x000000b86c68723c */ /* 0x040ff000000418ff */
[-C--:B------:R-:W-:Y:S08]  /*eb90*/  HMMA.16816.F32.BF16 R108, R108, R186.reuse, RZ ;  /* 0x000000ba6c6c723c */ /* 0x080ff000000418ff */
[----:B------:R-:W-:Y:S01]  /*eba0*/  HMMA.16816.F32.BF16 R112, R112, R186, RZ ;  /* 0x000000ba7070723c */ /* 0x000fe200000418ff */
[----:B------:R-:W-:Y:S07]  /*ebb0*/  LDSM.16.M88.4 R184, [R231] ;  /* 0x00000000e7b8783b */ /* 0x000fee0000000200 */
[-C--:B------:R-:W-:Y:S08]  /*ebc0*/  HMMA.16816.F32.BF16 R4, R188, R192.reuse, R4 ;  /* 0x000000c0bc04723c */ /* 0x080ff00000041804 */
[C---:B------:R-:W-:Y:S08]  /*ebd0*/  HMMA.16816.F32.BF16 R8, R196.reuse, R192, R8 ;  /* 0x000000c0c408723c */ /* 0x040ff00000041808 */
[-C--:B------:R-:W-:Y:S08]  /*ebe0*/  HMMA.16816.F32.BF16 R12, R196, R194.reuse, R12 ;  /* 0x000000c2c40c723c */ /* 0x080ff0000004180c */
[C---:B------:R-:W-:Y:S01]  /*ebf0*/  HMMA.16816.F32.BF16 R16, R188.reuse, R194, R16 ;  /* 0x000000c2bc10723c */ /* 0x040fe20000041810 */
[----:B------:R-:W1:Y:S07]  /*ec00*/  LDSM.16.M88.4 R192, [R229] ;  /* 0x00000000e5c0783b */ /* 0x000e6e0000000200 */
        /* <DEDUP_REMOVED lines=19> */
[----:B------:R-:W-:Y:S07]  /*ed40*/  LDSM.16.M88.4 R212, [R232] ;  /* 0x00000000e8d4783b */ /* 0x000fee0000000200 */
        /* <DEDUP_REMOVED lines=67> */
[----:B------:R1:W-:Y:S10]  /*f180*/  MUFU.TANH R185, R7 ;  /* 0x0000000700b97308 */ /* 0x0003f40000002400 */
[----:B------:R-:W-:Y:S10]  /*f190*/  MUFU.TANH R13, R13 ;  /* 0x0000000d000d7308 */ /* 0x000ff40000002400 */
[----:B------:R-:W3:Y:S01]  /*f1a0*/  MUFU.TANH R193, R8 ;  /* 0x0000000800c17308 */ /* 0x000ee20000002400 */
[----:B-1----:R-:W1:Y:S09]  /*f1b0*/  LDSM.16.M88.4 R4, [R226+0x800] ;  /* 0x00080000e204783b */ /* 0x002e720000000200 */
[----:B------:R-:W-:Y:S10]  /*f1c0*/  MUFU.TANH R14, R14 ;  /* 0x0000000e000e7308 */ /* 0x000ff40000002400 */
[----:B------:R-:W4:Y:S10]  /*f1d0*/  MUFU.TANH R192, R9 ;  /* 0x0000000900c07308 */ /* 0x000f340000002400 */
[----:B------:R-:W-:Y:S10]  /*f1e0*/  MUFU.TANH R15, R15 ;  /* 0x0000000f000f7308 */ /* 0x000ff40000002400 */
[----:B------:R-:W-:Y:S01]  /*f1f0*/  MUFU.TANH R195, R10 ;  /* 0x0000000a00c37308 */ /* 0x000fe20000002400 */
[-C--:B-1----:R-:W-:Y:S09]  /*f200*/  HMMA.16816.F32.BF16 R20, R212, R4.reuse, R20 ;  /* 0x00000004d414723c */ /* 0x082ff20000041814 */
[----:B------:R1:W-:Y:S01]  /*f210*/  MUFU.TANH R194, R11 ;  /* 0x0000000b00c27308 */ /* 0x0003e20000002400 */
[C---:B------:R-:W-:Y:S09]  /*f220*/  HMMA.16816.F32.BF16 R24, R188.reuse, R4, R24 ;  /* 0x00000004bc18723c */ /* 0x040ff20000041818 */
[----:B------:R-:W2:Y:S01]  /*f230*/  MUFU.TANH R18, R18 ;  /* 0x0000001200127308 */ /* 0x000ea20000002400 */
[-C--:B------:R-:W-:Y:S04]  /*f240*/  HMMA.16816.F32.BF16 R28, R188, R6.reuse, R28 ;  /* 0x00000006bc1c723c */ /* 0x080fe8000004181c */
[----:B------:R-:W-:Y:S04]  /*f250*/  FMUL.FTZ R22, R22, c[0x0][0x320] ;  /* 0x0000c80016167a20 */ /* 0x000fe80000410000 */
[C---:B------:R-:W-:Y:S01]  /*f260*/  HMMA.16816.F32.BF16 R32, R212.reuse, R6, R32 ;  /* 0x00000006d420723c */ /* 0x040fe20000041820 */
[----:B------:R-:W-:Y:S01]  /*f270*/  MUFU.TANH R16, R16 ;  /* 0x0000001000107308 */ /* 0x000fe20000002400 */
[----:B------:R-:W-:Y:S02]  /*f280*/  LDSM.16.M88.4 R4, [R226+0x1800] ;  /* 0x00180000e204783b */ /* 0x000fe40000000200 */
[----:B------:R-:W-:Y:S02]  /*f290*/  FMUL.FTZ R20, R20, c[0x0][0x320] ;  /* 0x0000c80014147a20 */ /* 0x000fe40000410000 */
[----:B------:R-:W-:Y:S02]  /*f2a0*/  FMUL.FTZ R23, R23, c[0x0][0x320] ;  /* 0x0000c80017177a20 */ /* 0x000fe40000410000 */
[----:B------:R-:W-:Y:S02]  /*f2b0*/  FMUL.FTZ R21, R21, c[0x0][0x320] ;  /* 0x0000c80015157a20 */ /* 0x000fe40000410000 */
[----:B-1----:R-:W1:Y:S01]  /*f2c0*/  LDSM.16.M88.4 R8, [R226+0x1000] ;  /* 0x00100000e208783b */ /* 0x002e620000000200 */
        /* <DEDUP_REMOVED lines=14> */
[----:B------:R-:W-:Y:S07]  /*f3b0*/  FMUL.FTZ R31, R31, c[0x0][0x320] ;  /* 0x0000c8001f1f7a20 */ /* 0x000fee0000410000 */
[----:B------:R-:W-:Y:S01]  /*f3c0*/  MUFU.TANH R30, R30 ;  /* 0x0000001e001e7308 */ /* 0x000fe20000002400 */
[-C--:B-1----:R-:W-:Y:S09]  /*f3d0*/  HMMA.16816.F32.BF16 R36, R212, R8.reuse, R36 ;  /* 0x00000008d424723c */ /* 0x082ff20000041824 */
[----:B------:R-:W1:Y:S01]  /*f3e0*/  MUFU.TANH R22, R22 ;  /* 0x0000001600167308 */ /* 0x000e620000002400 */
[C---:B------:R-:W-:Y:S09]  /*f3f0*/  HMMA.16816.F32.BF16 R40, R188.reuse, R8, R40 ;  /* 0x00000008bc28723c */ /* 0x040ff20000041828 */
[----:B------:R-:W-:Y:S01]  /*f400*/  MUFU.TANH R20, R20 ;  /* 0x0000001400147308 */ /* 0x000fe20000002400 */
[-C--:B------:R-:W-:Y:S09]  /*f410*/  HMMA.16816.F32.BF16 R44, R188, R10.reuse, R44 ;  /* 0x0000000abc2c723c */ /* 0x080ff2000004182c */
[----:B------:R-:W1:Y:S01]  /*f420*/  MUFU.TANH R23, R23 ;  /* 0x0000001700177308 */ /* 0x000e620000002400 */
[C---:B------:R-:W-:Y:S01]  /*f430*/  HMMA.16816.F32.BF16 R48, R212.reuse, R10, R48 ;  /* 0x0000000ad430723c */ /* 0x040fe20000041830 */
[----:B------:R-:W1:Y:S03]  /*f440*/  LDSM.16.M88.4 R8, [R226+0x2000] ;  /* 0x00200000e208783b */ /* 0x000e660000000200 */
[----:B------:R-:W-:Y:S02]  /*f450*/  FMUL.FTZ R38, R38, c[0x0][0x320] ;  /* 0x0000c80026267a20 */ /* 0x000fe40000410000 */
[----:B------:R-:W-:Y:S03]  /*f460*/  FMUL.FTZ R36, R36, c[0x0][0x320] ;  /* 0x0000c80024247a20 */ /* 0x000fe60000410000 */
[----:B------:R-:W1:Y:S01]  /*f470*/  MUFU.TANH R24, R24 ;  /* 0x0000001800187308 */ /* 0x000e620000002400 */
[-C--:B------:R-:W-:Y:S03]  /*f480*/  HMMA.16816.F32.BF16 R52, R212, R4.reuse, R52 ;  /* 0x00000004d434723c */ /* 0x080fe60000041834 */
[----:B------:R-:W-:Y:S02]  /*f490*/  FMUL.FTZ R39, R39, c[0x0][0x320] ;  /* 0x0000c80027277a20 */ /* 0x000fe40000410000 */
[----:B------:R-:W-:Y:S03]  /*f4a0*/  FMUL.FTZ R37, R37, c[0x0][0x320] ;  /* 0x0000c80025257a20 */ /* 0x000fe60000410000 */
[C---:B------:R-:W-:Y:S01]  /*f4b0*/  HMMA.16816.F32.BF16 R56, R188.reuse, R4, R56 ;  /* 0x00000004bc38723c */ /* 0x040fe20000041838 */
[----:B------:R-:W1:Y:S03]  /*f4c0*/  MUFU.TANH R21, R21 ;  /* 0x0000001500157308 */ /* 0x000e660000002400 */
[----:B------:R-:W-:Y:S02]  /*f4d0*/  FMUL.FTZ R47, R47, c[0x0][0x320] ;  /* 0x0000c8002f2f7a20 */ /* 0x000fe40000410000 */
[----:B------:R-:W-:Y:S02]  /*f4e0*/  FMUL.FTZ R40, R40, c[0x0][0x320] ;  /* 0x0000c80028287a20 */ /* 0x000fe40000410000 */
[-C--:B------:R-:W-:Y:S03]  /*f4f0*/  HMMA.16816.F32.BF16 R60, R188, R6.reuse, R60 ;  /* 0x00000006bc3c723c */ /* 0x080fe6000004183c */
[----:B------:R-:W2:Y:S01]  /*f500*/  MUFU.TANH R25, R25 ;  /* 0x0000001900197308 */ /* 0x000ea20000002400 */
[----:B------:R-:W-:Y:S02]  /*f510*/  FMUL.FTZ R50, R50, c[0x0][0x320] ;  /* 0x0000c80032327a20 */ /* 0x000fe40000410000 */
[----:B------:R-:W-:Y:S02]  /*f520*/  FMUL.FTZ R48, R48, c[0x0][0x320] ;  /* 0x0000c80030307a20 */ /* 0x000fe40000410000 */
[C---:B------:R-:W-:Y:S01]  /*f530*/  HMMA.16816.F32.BF16 R64, R212.reuse, R6, R64 ;  /* 0x00000006d440723c */ /* 0x040fe20000041840 */
[----:B------:R-:W2:Y:S03]  /*f540*/  LDSM.16.M88.4 R4, [R226+0x2800] ;  /* 0x00280000e204783b */ /* 0x000ea60000000200 */
[----:B------:R-:W-:Y:S01]  /*f550*/  FMUL.FTZ R55, R55, c[0x0][0x320] ;  /* 0x0000c80037377a20 */ /* 0x000fe20000410000 */
        /* <DEDUP_REMOVED lines=17> */
[----:B------:R-:W1:Y:S01]  /*f670*/  MUFU.TANH R35, R35 ;  /* 0x0000002300237308 */ /* 0x000e620000002400 */
[----:B------:R-:W1:Y:S01]  /*f680*/  LDSM.16.M88.4 R8, [R226+0x3000] ;  /* 0x00300000e208783b */ /* 0x000e620000000200 */
[----:B------:R-:W-:Y:S04]  /*f690*/  DEPBAR.LE SB0, 0x0 ;  /* 0x000080000000791a */ /* 0x000fe80000000000 */
[----:B------:R-:W-:Y:S01]  /*f6a0*/  FMUL.FTZ R74, R74, c[0x0][0x320] ;  /* 0x0000c8004a4a7a20 */ /* 0x000fe20000410000 */
[-C--:B--2---:R-:W-:Y:S03]  /*f6b0*/  HMMA.16816.F32.BF16 R84, R212, R4.reuse, R84 ;  /* 0x00000004d454723c */ /* 0x084fe60000041854 */
[----:B------:R2:W-:Y:S01]  /*f6c0*/  MUFU.TANH R234, R74 ;  /* 0x0000004a00ea7308 */ /* 0x0005e20000002400 */
[----:B------:R-:W-:Y:S01]  /*f6d0*/  BAR.SYNC.DEFER_BLOCKING 0x0 ;  /* 0x0000000000007b1d */ /* 0x000fe20000010000 */
[----:B------:R-:W-:Y:S02]  /*f6e0*/  FMUL.FTZ R73, R73, c[0x0][0x320] ;  /* 0x0000c80049497a20 */ /* 0x000fe40000410000 */
[----:B------:R-:W-:Y:S01]  /*f6f0*/  FMUL.FTZ R65, R65, c[0x0][0x320] ;  /* 0x0000c80041417a20 */ /* 0x000fe20000410000 */
[C---:B------:R-:W-:Y:S04]  /*f700*/  HMMA.16816.F32.BF16 R88, R188.reuse, R4, R88 ;  /* 0x00000004bc58723c */ /* 0x040fe80000041858 */
[----:B------:R-:W-:Y:S01]  /*f710*/  FMUL.FTZ R79, R79, c[0x0][0x320] ;  /* 0x0000c8004f4f7a20 */ /* 0x000fe20000410000 */
[----:B------:R-:W1:Y:S01]  /*f720*/  MUFU.TANH R33, R33 ;  /* 0x0000002100217308 */ /* 0x000e620000002400 */
[----:B------:R-:W-:Y:S01]  /*f730*/  FMUL.FTZ R77, R77, c[0x0][0x320] ;  /* 0x0000c8004d4d7a20 */ /* 0x000fe20000410000 */
[----:B------:R-:W-:Y:S01]  /*f740*/  FMNMX.FTZ R4, R186, R3, !PT ;  /* 0x00000003ba047209 */ /* 0x000fe20007810000 */
[-C--:B------:R-:W-:Y:S04]  /*f750*/  HMMA.16816.F32.BF16 R92, R188, R6.reuse, R92 ;  /* 0x00000006bc5c723c */ /* 0x080fe8000004185c */
[----:B---3--:R-:W-:Y:S01]  /*f760*/  FMNMX.FTZ R5, R193, R116, !PT ;  /* 0x00000074c1057209 */ /* 0x008fe20007810000 */
[----:B------:R-:W-:Y:S02]  /*f770*/  FMUL.FTZ R80, R80, c[0x0][0x320] ;  /* 0x0000c80050507a20 */ /* 0x000fe40000410000 */
[----:B------:R-:W-:Y:S01]  /*f780*/  MUFU.TANH R29, R29 ;  /* 0x0000001d001d7308 */ /* 0x000fe20000002400 */
[C---:B------:R-:W-:Y:S04]  /*f790*/  HMMA.16816.F32.BF16 R96, R212.reuse, R6, R96 ;  /* 0x00000006d460723c */ /* 0x040fe80000041860 */
[----:B--2---:R-:W-:Y:S01]  /*f7a0*/  FMNMX.FTZ R74, R118, R0, !PT ;  /* 0x00000000764a7209 */ /* 0x004fe20007810000 */
[----:B------:R-:W-:Y:S01]  /*f7b0*/  FMUL.FTZ R82, R82, c[0x0][0x320] ;  /* 0x0000c80052527a20 */ /* 0x000fe20000410000 */
[----:B------:R-:W-:Y:S01]  /*f7c0*/  FMNMX.FTZ R0, R185, R4, !PT ;  /* 0x00000004b9007209 */ /* 0x000fe20007810000 */
[----:B------:R-:W-:Y:S01]  /*f7d0*/  FMUL.FTZ R83, R83, c[0x0][0x320] ;  /* 0x0000c80053537a20 */ /* 0x000fe20000410000 */
[----:B----4-:R-:W-:Y:S01]  /*f7e0*/  FMNMX.FTZ R4, R192, R5, !PT ;  /* 0x00000005c0047209 */ /* 0x010fe20007810000 */
[----:B------:R-:W2:Y:S01]  /*f7f0*/  MUFU.TANH R38, R38 ;  /* 0x0000002600267308 */ /* 0x000ea20000002400 */
[-C--:B-1----:R-:W-:Y:S03]  /*f800*/  HMMA.16816.F32.BF16 R100, R212, R8.reuse, R100 ;  /* 0x00000008d464723c */ /* 0x082fe60000041864 */
[----:B------:R-:W-:Y:S01]  /*f810*/  FMNMX.FTZ R0, R18, R0, !PT ;  /* 0x0000000012007209 */ /* 0x000fe20007810000 */
[----:B------:R-:W-:Y:S01]  /*f820*/  FMUL.FTZ R81, R81, c[0x0][0x320] ;  /* 0x0000c80051517a20 */ /* 0x000fe20000410000 */
[----:B------:R-:W-:Y:S01]  /*f830*/  FMNMX.FTZ R4, R12, R4, !PT ;  /* 0x000000040c047209 */ /* 0x000fe20007810000 */
[----:B------:R-:W-:Y:S01]  /*f840*/  FMUL.FTZ R93, R93, c[0x0][0x320] ;  /* 0x0000c8005d5d7a20 */ /* 0x000fe20000410000 */
[----:B------:R-:W-:Y:S01]  /*f850*/  FMNMX.FTZ R0, R19, R0, !PT ;  /* 0x0000000013007209 */ /* 0x000fe20007810000 */
[C---:B------:R-:W-:Y:S01]  /*f860*/  HMMA.16816.F32.BF16 R104, R188.reuse, R8, R104 ;  /* 0x00000008bc68723c */ /* 0x040fe20000041868 */
[----:B------:R-:W1:Y:S03]  /*f870*/  MUFU.TANH R36, R36 ;  /* 0x0000002400247308 */ /* 0x000e660000002400 */
[----:B------:R-:W-:Y:S01]  /*f880*/  FMNMX.FTZ R74, R16, R74, !PT ;  /* 0x0000004a104a7209 */ /* 0x000fe20007810000 */
[----:B------:R-:W-:Y:S01]  /*f890*/  FMUL.FTZ R84, R84, c[0x0][0x320] ;  /* 0x0000c80054547a20 */ /* 0x000fe20000410000 */
[----:B------:R-:W-:Y:S01]  /*f8a0*/  FMNMX.FTZ R5, R22, R0, !PT ;  /* 0x0000000016057209 */ /* 0x000fe20007810000 */
[----:B------:R-:W-:Y:S01]  /*f8b0*/  FMUL.FTZ R92, R92, c[0x0][0x320] ;  /* 0x0000c8005c5c7a20 */ /* 0x000fe20000410000 */
[-C--:B------:R-:W-:Y:S03]  /*f8c0*/  HMMA.16816.F32.BF16 R108, R188, R10.reuse, R108 ;  /* 0x0000000abc6c723c */ /* 0x080fe6000004186c */
[----:B------:R-:W-:Y:S01]  /*f8d0*/  MUFU.TANH R39, R39 ;  /* 0x0000002700277308 */ /* 0x000fe20000002400 */
[----:B------:R-:W-:Y:S01]  /*f8e0*/  FMNMX.FTZ R5, R23, R5, !PT ;  /* 0x0000000517057209 */ /* 0x000fe20007810000 */
[----:B------:R-:W-:Y:S01]  /*f8f0*/  FMUL.FTZ R86, R86, c[0x0][0x320] ;  /* 0x0000c80056567a20 */ /* 0x000fe20000410000 */
[----:B------:R-:W-:Y:S01]  /*f900*/  FMNMX.FTZ R4, R13, R4, !PT ;  /* 0x000000040d047209 */ /* 0x000fe20007810000 */
[----:B------:R-:W-:Y:S01]  /*f910*/  FMUL.FTZ R87, R87, c[0x0][0x320] ;  /* 0x0000c80057577a20 */ /* 0x000fe20000410000 */
[----:B------:R-:W-:Y:S01]  /*f920*/  HMMA.16816.F32.BF16 R112, R212, R10, R112 ;  /* 0x0000000ad470723c */ /* 0x000fe20000041870 */
[----:B------:R-:W3:Y:S03]  /*f930*/  LDL R10, [R1+0x20] ;  /* 0x00002000010a7983 */ /* 0x000ee60000100800 */
[----:B------:R-:W-:Y:S01]  /*f940*/  FMNMX.FTZ R74, R17, R74, !PT ;  /* 0x0000004a114a7209 */ /* 0x000fe20007810000 */
[----:B------:R-:W-:Y:S01]  /*f950*/  MUFU.TANH R40, R40 ;  /* 0x0000002800287308 */ /* 0x000fe20000002400 */
[----:B------:R-:W-:Y:S01]  /*f960*/  FMUL.FTZ R85, R85, c[0x0][0x320] ;  /* 0x0000c80055557a20 */ /* 0x000fe20000410000 */
[----:B------:R-:W-:Y:S01]  /*f970*/  FMNMX.FTZ R0, R24, R4, !PT ;  /* 0x0000000418007209 */ /* 0x000fe20007810000 */
[----:B------:R-:W-:Y:S01]  /*f980*/  FMUL.FTZ R89, R89, c[0x0][0x320] ;  /* 0x0000c80059597a20 */ /* 0x000fe20000410000 */
[----:B------:R-:W-:Y:S03]  /*f990*/  FMNMX.FTZ R74, R20, R74, !PT ;  /* 0x0000004a144a7209 */ /* 0x000fe60007810000 */
[----:B------:R-:W-:Y:S01]  /*f9a0*/  FMUL.FTZ R98, R98, c[0x0][0x320] ;  /* 0x0000c80062627a20 */ /* 0x000fe20000410000 */
[----:B------:R-:W-:Y:S01]  /*f9b0*/  FMNMX.FTZ R74, R21, R74, !PT ;  /* 0x0000004a154a7209 */ /* 0x000fe20007810000 */
        /* <DEDUP_REMOVED lines=20> */
[----:B------:R-:W1:Y:S01]  /*fb00*/  MUFU.TANH R48, R48 ;  /* 0x0000003000307308 */ /* 0x000e620000002400 */
[----:B------:R-:W-:Y:S01]  /*fb10*/  FMNMX.FTZ R0, R29, R0, !PT ;  /* 0x000000001d007209 */ /* 0x000fe20007810000 */
[----:B------:R-:W-:Y:S01]  /*fb20*/  FMUL.FTZ R91, R91, c[0x0][0x320] ;  /* 0x0000c8005b5b7a20 */ /* 0x000fe20000410000 */
[----:B----4-:R-:W-:Y:S01]  /*fb30*/  FMNMX.FTZ R74, R37, R74, !PT ;  /* 0x0000004a254a7209 */ /* 0x010fe20007810000 */
[----:B------:R-:W-:Y:S01]  /*fb40*/  FMUL.FTZ R94, R94, c[0x0][0x320] ;  /* 0x0000c8005e5e7a20 */ /* 0x000fe20000410000 */
[----:B------:R-:W-:Y:S01]  /*fb50*/  FMNMX.FTZ R4, R40, R0, !PT ;  /* 0x0000000028047209 */ /* 0x000fe20007810000 */
[----:B------:R-:W-:Y:S01]  /*fb60*/  FMUL.FTZ R95, R95, c[0x0][0x320] ;  /* 0x0000c8005f5f7a20 */ /* 0x000fe20000410000 */
[----:B------:R-:W-:Y:S01]  /*fb70*/  FMNMX.FTZ R0, R39, R5, !PT ;  /* 0x0000000527007209 */ /* 0x000fe20007810000 */
[----:B------:R-:W-:Y:S02]  /*fb80*/  FMUL.FTZ R107, R107, c[0x0][0x320] ;  /* 0x0000c8006b6b7a20 */ /* 0x000fe40000410000 */
[----:B------:R-:W2:Y:S01]  /*fb90*/  MUFU.TANH R51, R51 ;  /* 0x0000003300337308 */ /* 0x000ea20000002400 */
[----:B------:R-:W-:Y:S01]  /*fba0*/  FMUL.FTZ R104, R104, c[0x0][0x320] ;  /* 0x0000c80068687a20 */ /* 0x000fe20000410000 */
[----:B------:R-:W-:Y:S01]  /*fbb0*/  FMNMX.FTZ R5, R195, R117, !PT ;  /* 0x00000075c3057209 */ /* 0x000fe20007810000 */
[----:B------:R-:W-:Y:S01]  /*fbc0*/  FMUL.FTZ R105, R105, c[0x0][0x320] ;  /* 0x0000c80069697a20 */ /* 0x000fe20000410000 */
[----:B------:R-:W-:Y:S01]  /*fbd0*/  FMNMX.FTZ R0, R50, R0, !PT ;  /* 0x0000000032007209 */ /* 0x000fe20007810000 */
[----:B------:R-:W-:Y:S01]  /*fbe0*/  FMUL.FTZ R68, R68, c[0x0][0x320] ;  /* 0x0000c80044447a20 */ /* 0x000fe20000410000 */
[----:B------:R-:W-:Y:S01]  /*fbf0*/  FMNMX.FTZ R5, R194, R5, !PT ;  /* 0x00000005c2057209 */ /* 0x000fe20007810000 */
[----:B------:R-:W-:Y:S02]  /*fc00*/  FMUL.FTZ R69, R69, c[0x0][0x320] ;  /* 0x0000c80045457a20 */ /* 0x000fe40000410000 */
[----:B------:R-:W-:Y:S01]  /*fc10*/  FMUL.FTZ R102, R102, c[0x0][0x320] ;  /* 0x0000c80066667a20 */ /* 0x000fe20000410000 */
[----:B------:R-:W4:Y:S01]  /*fc20*/  MUFU.TANH R49, R49 ;  /* 0x0000003100317308 */ /* 0x000f220000002400 */
[----:B------:R-:W-:Y:S01]  /*fc30*/  FMNMX.FTZ R5, R14, R5, !PT ;  /* 0x000000050e057209 */ /* 0x000fe20007810000 */
[----:B------:R-:W-:Y:S01]  /*fc40*/  FMUL.FTZ R100, R100, c[0x0][0x320] ;  /* 0x0000c80064647a20 */ /* 0x000fe20000410000 */
[----:B-1----:R-:W-:Y:S01]  /*fc50*/  FMNMX.FTZ R74, R48, R74, !PT ;  /* 0x0000004a304a7209 */ /* 0x002fe20007810000 */
[----:B------:R-:W-:Y:S01]  /*fc60*/  FMUL.FTZ R59, R59, c[0x0][0x320] ;  /* 0x0000c8003b3b7a20 */ /* 0x000fe20000410000 */
[----:B------:R-:W-:Y:S01]  /*fc70*/  FMNMX.FTZ R5, R15, R5, !PT ;  /* 0x000000050f057209 */ /* 0x000fe20007810000 */
[----:B------:R-:W-:Y:S02]  /*fc80*/  FMUL.FTZ R62, R62, c[0x0][0x320] ;  /* 0x0000c8003e3e7a20 */ /* 0x000fe40000410000 */
[----:B------:R-:W-:Y:S02]  /*fc90*/  FMUL.FTZ R63, R63, c[0x0][0x320] ;  /* 0x0000c8003f3f7a20 */ /* 0x000fe40000410000 */
[----:B------:R-:W1:Y:S01]  /*fca0*/  MUFU.TANH R202, R54 ;  /* 0x0000003600ca7308 */ /* 0x000e620000002400 */
[----:B------:R-:W-:Y:S02]  /*fcb0*/  FMUL.FTZ R75, R75, c[0x0][0x320] ;  /* 0x0000c8004b4b7a20 */ /* 0x000fe40000410000 */
[----:B------:R-:W-:Y:S01]  /*fcc0*/  FMUL.FTZ R61, R61, c[0x0][0x320] ;  /* 0x0000c8003d3d7a20 */ /* 0x000fe20000410000 */
[----:B--2---:R-:W-:Y:S01]  /*fcd0*/  FMNMX.FTZ R0, R51, R0, !PT ;  /* 0x0000000033007209 */ /* 0x004fe20007810000 */
[----:B------:R-:W-:Y:S02]  /*fce0*/  FMUL.FTZ R72, R72, c[0x0][0x320] ;  /* 0x0000c80048487a20 */ /* 0x000fe40000410000 */
[----:B------:R-:W-:Y:S02]  /*fcf0*/  FMUL.FTZ R76, R76, c[0x0][0x320] ;  /* 0x0000c8004c4c7a20 */ /* 0x000fe40000410000 */
[----:B------:R-:W-:Y:S01]  /*fd00*/  FMUL.FTZ R108, R108, c[0x0][0x320] ;  /* 0x0000c8006c6c7a20 */ /* 0x000fe20000410000 */
[----:B------:R-:W-:Y:S01]  /*fd10*/  MUFU.TANH R199, R47 ;  /* 0x0000002f00c77308 */ /* 0x000fe20000002400 */
[----:B------:R-:W-:Y:S02]  /*fd20*/  FMUL.FTZ R67, R67, c[0x0][0x320] ;  /* 0x0000c80043437a20 */ /* 0x000fe40000410000 */
[----:B------:R-:W-:Y:S01]  /*fd30*/  FMUL.FTZ R71, R71, c[0x0][0x320] ;  /* 0x0000c80047477a20 */ /* 0x000fe20000410000 */
[----:B----4-:R-:W-:Y:S01]  /*fd40*/  FMNMX.FTZ R74, R49, R74, !PT ;  /* 0x0000004a314a7209 */ /* 0x010fe20007810000 */
        /* <DEDUP_REMOVED lines=13> */
[----:B------:R-:W-:Y:S02]  /*fe20*/  FMUL.FTZ R57, R57, c[0x0][0x320] ;  /* 0x0000c80039397a20 */ /* 0x000fe40000410000 */
[----:B------:R-:W-:Y:S03]  /*fe30*/  FMUL.FTZ R109, R109, c[0x0][0x320] ;  /* 0x0000c8006d6d7a20 */ /* 0x000fe60000410000 */
[----:B------:R-:W4:Y:S01]  /*fe40*/  MUFU.TANH R198, R53 ;  /* 0x0000003500c67308 */ /* 0x000f220000002400 */
[----:B--2---:R-:W-:Y:S09]  /*fe50*/  FMNMX.FTZ R74, R47, R74, !PT ;  /* 0x0000004a2f4a7209 */ /* 0x004ff20007810000 */
[----:B------:R-:W2:Y:S01]  /*fe60*/  MUFU.TANH R200, R66 ;  /* 0x0000004200c87308 */ /* 0x000ea20000002400 */
[----:B-1----:R-:W-:Y:S09]  /*fe70*/  FMNMX.FTZ R0, R203, R0, !PT ;  /* 0x00000000cb007209 */ /* 0x002ff20007810000 */
[----:B------:R-:W-:Y:S01]  /*fe80*/  MUFU.TANH R205, R56 ;  /* 0x0000003800cd7308 */ /* 0x000fe20000002400 */
[----:B----4-:R-:W-:Y:S09]  /*fe90*/  FMNMX.FTZ R74, R198, R74, !PT ;  /* 0x0000004ac64a7209 */ /* 0x010ff20007810000 */
[----:B------:R-:W1:Y:S01]  /*fea0*/  MUFU.TANH R56, R64 ;  /* 0x0000004000387308 */ /* 0x000e620000002400 */
[----:B--2---:R-:W-:Y:S09]  /*feb0*/  FMNMX.FTZ R0, R200, R0, !PT ;  /* 0x00000000c8007209 */ /* 0x004ff20007810000 */
[----:B------:R-:W2:Y:S10]  /*fec0*/  MUFU.TANH R201, R67 ;  /* 0x0000004300c97308 */ /* 0x000eb40000002400 */
[----:B------:R-:W4:Y:S01]  /*fed0*/  MUFU.TANH R187, R70 ;  /* 0x0000004600bb7308 */ /* 0x000f220000002400 */
[----:B-1----:R-:W-:Y:S09]  /*fee0*/  FMNMX.FTZ R74, R56, R74, !PT ;  /* 0x0000004a384a7209 */ /* 0x002ff20007810000 */
[----:B------:R-:W-:Y:S01]  /*fef0*/  MUFU.TANH R204, R60 ;  /* 0x0000003c00cc7308 */ /* 0x000fe20000002400 */
[----:B--2---:R-:W-:Y:S09]  /*ff00*/  FMNMX.FTZ R0, R201, R0, !PT ;  /* 0x00000000c9007209 */ /* 0x004ff20007810000 */
[----:B------:R-:W1:Y:S01]  /*ff10*/  MUFU.TANH R60, R65 ;  /* 0x00000041003c7308 */ /* 0x000e620000002400 */
[----:B----4-:R-:W-:Y:S04]  /*ff20*/  MOV R215, R187 ;  /* 0x000000bb00d77202 */ /* 0x010fe80000000f00 */
[----:B------:R-:W-:Y:S05]  /*ff30*/  FMNMX.FTZ R0, R215, R0, !PT ;  /* 0x00000000d7007209 */ /* 0x000fea0007810000 */
[----:B------:R-:W2:Y:S10]  /*ff40*/  MUFU.TANH R210, R68 ;  /* 0x0000004400d27308 */ /* 0x000eb40000002400 */
[----:B------:R-:W4:Y:S01]  /*ff50*/  MUFU.TANH R219, R69 ;  /* 0x0000004500db7308 */ /* 0x000f220000002400 */
[----:B-1----:R-:W-:Y:S09]  /*ff60*/  FMNMX.FTZ R74, R60, R74, !PT ;  /* 0x0000004a3c4a7209 */ /* 0x002ff20007810000 */
[----:B------:R4:W-:Y:S01]  /*ff70*/  MUFU.TANH R216, R93 ;  /* 0x0000005d00d87308 */ /* 0x0009e20000002400 */
[----:B--2---:R-:W-:Y:S09]  /*ff80*/  FMNMX.FTZ R74, R210, R74, !PT ;  /* 0x0000004ad24a7209 */ /* 0x004ff20007810000 */
[----:B------:R-:W1:Y:S10]  /*ff90*/  MUFU.TANH R247, R71 ;  /* 0x0000004700f77308 */ /* 0x000e740000002400 */
[----:B------:R-:W2:Y:S01]  /*ffa0*/  MUFU.TANH R207, R80 ;  /* 0x0000005000cf7308 */ /* 0x000ea20000002400 */
[----:B----4-:R-:W-:Y:S04]  /*ffb0*/  MOV R93, R219 ;  /* 0x000000db005d7202 */ /* 0x010fe80000000f00 */
[----:B------:R-:W-:Y:S05]  /*ffc0*/  FMNMX.FTZ R74, R93, R74, !PT ;  /* 0x0000004a5d4a7209 */ /* 0x000fea0007810000 */
[----:B------:R-:W4:Y:S01]  /*ffd0*/  MUFU.TANH R238, R82 ;  /* 0x0000005200ee7308 */ /* 0x000f220000002400 */
[----:B-1----:R-:W-:Y:S09]  /*ffe0*/  FMNMX.FTZ R0, R247, R0, !PT ;  /* 0x00000000f7007209 */ /* 0x002ff20007810000 */
[----:B------:R-:W1:Y:S01]  /*fff0*/  MUFU.TANH R230, R83 ;  /* 0x0000005300e67308 */ /* 0x000e620000002400 */
[----:B--2---:R-:W-:Y:S04]  /*10000*/  MOV R214, R207 ;  /* 0x000000cf00d67202 */ /* 0x004fe80000000f00 */
[----:B------:R-:W-:Y:S05]  /*10010*/  FMNMX.FTZ R74, R214, R74, !PT ;  /* 0x0000004ad64a7209 */ /* 0x000fea0007810000 */
[----:B------:R-:W2:Y:S01]  /*10020*/  MUFU.TANH R249, R81 ;  /* 0x0000005100f97308 */ /* 0x000ea20000002400 */
[----:B----4-:R-:W-:Y:S09]  /*10030*/  FMNMX.FTZ R0, R238, R0, !PT ;  /* 0x00000000ee007209 */ /* 0x010ff20007810000 */
        /* <DEDUP_REMOVED lines=8> */
[----:B------:R2:W-:Y:S01]  /*100c0*/  MUFU.TANH R212, R114 ;  /* 0x0000007200d47308 */ /* 0x0005e20000002400 */
[----:B-1----:R-:W-:Y:S09]  /*100d0*/  FMNMX.FTZ R0, R81, R0, !PT ;  /* 0x0000000051007209 */ /* 0x002ff20007810000 */
[----:B------:R-:W1:Y:S10]  /*100e0*/  MUFU.TANH R26, R26 ;  /* 0x0000001a001a7308 */ /* 0x000e740000002400 */
[----:B------:R-:W4:Y:S01]  /*100f0*/  MUFU.TANH R211, R85 ;  /* 0x0000005500d37308 */ /* 0x000f220000002400 */
[----:B--2---:R-:W-:Y:S04]  /*10100*/  MOV R114, R222 ;  /* 0x000000de00727202 */ /* 0x004fe80000000f00 */
[----:B------:R-:W-:Y:S05]  /*10110*/  FMNMX.FTZ R0, R114, R0, !PT ;  /* 0x0000000072007209 */ /* 0x000fea0007810000 */
[----:B------:R4:W-:Y:S01]  /*10120*/  MUFU.TANH R119, R89 ;  /* 0x0000005900777308 */ /* 0x0009e20000002400 */
[----:B-1----:R-:W-:Y:S04]  /*10130*/  FMNMX.FTZ R5, R26, R5, !PT ;  /* 0x000000051a057209 */ /* 0x002fe80007810000 */
[----:B------:R-:W-:Y:S05]  /*10140*/  FMNMX.FTZ R5, R27, R5, !PT ;  /* 0x000000051b057209 */ /* 0x000fea0007810000 */
[----:B------:R-:W1:Y:S01]  /*10150*/  MUFU.TANH R53, R98 ;  /* 0x0000006200357308 */ /* 0x000e620000002400 */
[----:B------:R-:W-:Y:S09]  /*10160*/  FMNMX.FTZ R5, R30, R5, !PT ;  /* 0x000000051e057209 */ /* 0x000ff20007810000 */
[----:B------:R1:W-:Y:S01]  /*10170*/  MUFU.TANH R223, R102 ;  /* 0x0000006600df7308 */ /* 0x0003e20000002400 */
[----:B----4-:R-:W-:Y:S04]  /*10180*/  MOV R89, R211 ;  /* 0x000000d300597202 */ /* 0x010fe80000000f00 */
[----:B------:R-:W-:Y:S05]  /*10190*/  FMNMX.FTZ R74, R89, R74, !PT ;  /* 0x0000004a594a7209 */ /* 0x000fea0007810000 */
[----:B------:R-:W-:Y:S10]  /*101a0*/  MUFU.TANH R248, R88 ;  /* 0x0000005800f87308 */ /* 0x000ff40000002400 */
[----:B------:R-:W2:Y:S01]  /*101b0*/  MUFU.TANH R54, R99 ;  /* 0x0000006300367308 */ /* 0x000ea20000002400 */
[----:B-1----:R-:W-:Y:S04]  /*101c0*/  MOV R102, R53 ;  /* 0x0000003500667202 */ /* 0x002fe80000000f00 */
[----:B------:R-:W-:Y:S05]  /*101d0*/  FMNMX.FTZ R0, R102, R0, !PT ;  /* 0x0000000066007209 */ /* 0x000fea0007810000 */
[----:B------:R2:W-:Y:S10]  /*101e0*/  MUFU.TANH R88, R103 ;  /* 0x0000006700587308 */ /* 0x0005f40000002400 */
[----:B------:R-:W1:Y:S10]  /*101f0*/  MUFU.TANH R83, R96 ;  /* 0x0000006000537308 */ /* 0x000e740000002400 */
[----:B------:R-:W4:Y:S01]  /*10200*/  MUFU.TANH R197, R97 ;  /* 0x0000006100c57308 */ /* 0x000f220000002400 */
[----:B--2---:R-:W-:Y:S02]  /*10210*/  MOV R103, R54 ;  /* 0x0000003600677202 */ /* 0x004fe40000000f00 */
[----:B------:R-:W2:Y:S02]  /*10220*/  LDL.64 R54, [R1+0x30] ;  /* 0x0000300001367983 */ /* 0x000ea40000100a00 */
[----:B------:R-:W-:Y:S05]  /*10230*/  FMNMX.FTZ R0, R103, R0, !PT ;  /* 0x0000000067007209 */ /* 0x000fea0007810000 */
[----:B------:R4:W-:Y:S01]  /*10240*/  MUFU.TANH R99, R101 ;  /* 0x0000006500637308 */ /* 0x0009e20000002400 */
[----:B-1----:R-:W-:Y:S09]  /*10250*/  FMNMX.FTZ R74, R83, R74, !PT ;  /* 0x0000004a534a7209 */ /* 0x002ff20007810000 */
[----:B------:R1:W-:Y:S10]  /*10260*/  MUFU.TANH R190, R115 ;  /* 0x0000007300be7308 */ /* 0x0003f40000002400 */
[----:B------:R-:W3:Y:S01]  /*10270*/  MUFU.TANH R31, R31 ;  /* 0x0000001f001f7308 */ /* 0x000ee20000002400 */
[----:B----4-:R-:W-:Y:S04]  /*10280*/  MOV R101, R197 ;  /* 0x000000c500657202 */ /* 0x010fe80000000f00 */
[----:B------:R-:W-:Y:S05]  /*10290*/  FMNMX.FTZ R74, R101, R74, !PT ;  /* 0x0000004a654a7209 */ /* 0x000fea0007810000 */
[----:B------:R-:W4:Y:S01]  /*102a0*/  MUFU.TANH R196, R100 ;  /* 0x0000006400c47308 */ /* 0x000f220000002400 */
[----:B-1----:R-:W-:Y:S04]  /*102b0*/  MOV R115, R223 ;  /* 0x000000df00737202 */ /* 0x002fe80000000f00 */
[----:B------:R-:W-:Y:S05]  /*102c0*/  FMNMX.FTZ R0, R115, R0, !PT ;  /* 0x0000000073007209 */ /* 0x000fea0007810000 */
[----:B------:R4:W-:Y:S01]  /*102d0*/  MUFU.TANH R98, R112 ;  /* 0x0000007000627308 */ /* 0x0009e20000002400 */
[----:B------:R-:W-:Y:S02]  /*102e0*/  FMNMX.FTZ R0, R88, R0, !PT ;  /* 0x0000000058007209 */ /* 0x000fe40007810000 */
[----:B---3--:R-:W-:Y:S02]  /*102f0*/  FMNMX.FTZ R5, R31, R5, !PT ;  /* 0x000000051f057209 */ /* 0x008fe40007810000 */
[----:B------:R-:W-:Y:S05]  /*10300*/  FMNMX.FTZ R0, R212, R0, !PT ;  /* 0x00000000d4007209 */ /* 0x000fea0007810000 */
[----:B------:R-:W1:Y:S01]  /*10310*/  MUFU.TANH R42, R42 ;  /* 0x0000002a002a7308 */ /* 0x000e620000002400 */
[----:B------:R-:W-:Y:S09]  /*10320*/  FMNMX.FTZ R0, R190, R0, !PT ;  /* 0x00000000be007209 */ /* 0x000ff20007810000 */
[----:B------:R-:W3:Y:S01]  /*10330*/  MUFU.TANH R43, R43 ;  /* 0x0000002b002b7308 */ /* 0x000ee20000002400 */
[----:B----4-:R-:W-:Y:S04]  /*10340*/  MOV R112, R196 ;  /* 0x000000c400707202 */ /* 0x010fe80000000f00 */
[----:B------:R-:W-:Y:S05]  /*10350*/  FMNMX.FTZ R74, R112, R74, !PT ;  /* 0x0000004a704a7209 */ /* 0x000fea0007810000 */
[----:B------:R-:W4:Y:S01]  /*10360*/  MUFU.TANH R46, R46 ;  /* 0x0000002e002e7308 */ /* 0x000f220000002400 */
[----:B------:R-:W-:Y:S02]  /*10370*/  FMNMX.FTZ R74, R99, R74, !PT ;  /* 0x0000004a634a7209 */ /* 0x000fe40007810000 */
[----:B-1----:R-:W-:Y:S02]  /*10380*/  FMNMX.FTZ R5, R42, R5, !PT ;  /* 0x000000052a057209 */ /* 0x002fe40007810000 */
[----:B------:R-:W-:Y:S05]  /*10390*/  FMNMX.FTZ R74, R98, R74, !PT ;  /* 0x0000004a624a7209 */ /* 0x000fea0007810000 */
[----:B------:R-:W1:Y:S01]  /*103a0*/  MUFU.TANH R97, R113 ;  /* 0x0000007100617308 */ /* 0x000e620000002400 */
[----:B---3--:R-:W-:Y:S09]  /*103b0*/  FMNMX.FTZ R5, R43, R5, !PT ;  /* 0x000000052b057209 */ /* 0x008ff20007810000 */
[----:B------:R-:W3:Y:S01]  /*103c0*/  MUFU.TANH R220, R58 ;  /* 0x0000003a00dc7308 */ /* 0x000ee20000002400 */
[----:B----4-:R-:W-:Y:S04]  /*103d0*/  FMNMX.FTZ R5, R46, R5, !PT ;  /* 0x000000052e057209 */ /* 0x010fe80007810000 */
[----:B------:R-:W-:Y:S05]  /*103e0*/  FMNMX.FTZ R5, R199, R5, !PT ;  /* 0x00000005c7057209 */ /* 0x000fea0007810000 */
[----:B------:R4:W-:Y:S01]  /*103f0*/  MUFU.TANH R239, R73 ;  /* 0x0000004900ef7308 */ /* 0x0009e20000002400 */
[----:B-1----:R-:W-:Y:S05]  /*10400*/  FMNMX.FTZ R74, R97, R74, !PT ;  /* 0x0000004a614a7209 */ /* 0x002fea0007810000 */
[----:B------:R-:W1:Y:S04]  /*10410*/  SHFL.BFLY PT, R6, R74, 0x2, 0x1f ;  /* 0x0c401f004a067f89 */ /* 0x000e6800000e0000 */
[----:B------:R-:W1:Y:S01]  /*10420*/  MUFU.TANH R218, R59 ;  /* 0x0000003b00da7308 */ /* 0x000e620000002400 */
[----:B---3--:R-:W-:Y:S09]  /*10430*/  FMNMX.FTZ R5, R220, R5, !PT ;  /* 0x00000005dc057209 */ /* 0x008ff20007810000 */
[----:B------:R-:W3:Y:S01]  /*10440*/  MUFU.TANH R251, R62 ;  /* 0x0000003e00fb7308 */ /* 0x000ee20000002400 */
[----:B----4-:R-:W4:Y:S09]  /*10450*/  SHFL.BFLY PT, R73, R0, 0x2, 0x1f ;  /* 0x0c401f0000497f89 */ /* 0x010f3200000e0000 */
[----:B------:R-:W4:Y:S01]  /*10460*/  MUFU.TANH R245, R63 ;  /* 0x0000003f00f57308 */ /* 0x000f220000002400 */
[----:B-1----:R-:W-:Y:S02]  /*10470*/  FMNMX.FTZ R74, R74, R6, !PT ;  /* 0x000000064a4a7209 */ /* 0x002fe40007810000 */
[----:B------:R-:W-:Y:S03]  /*10480*/  FMNMX.FTZ R5, R218, R5, !PT ;  /* 0x00000005da057209 */ /* 0x000fe60007810000 */
[----:B------:R-:W1:Y:S04]  /*10490*/  SHFL.BFLY PT, R8, R74, 0x1, 0x1f ;  /* 0x0c201f004a087f89 */ /* 0x000e6800000e0000 */
[----:B------:R-:W1:Y:S01]  /*104a0*/  MUFU.TANH R250, R75 ;  /* 0x0000004b00fa7308 */ /* 0x000e620000002400 */
[----:B---3--:R-:W-:Y:S04]  /*104b0*/  MOV R85, R251 ;  /* 0x000000fb00557202 */ /* 0x008fe80000000f00 */
[----:B------:R-:W-:Y:S05]  /*104c0*/  FMNMX.FTZ R5, R85, R5, !PT ;  /* 0x0000000555057209 */ /* 0x000fea0007810000 */
[----:B------:R-:W3:Y:S01]  /*104d0*/  MUFU.TANH R252, R78 ;  /* 0x0000004e00fc7308 */ /* 0x000ee20000002400 */
[----:B----4-:R-:W-:Y:S02]  /*104e0*/  FMNMX.FTZ R73, R0, R73, !PT ;  /* 0x0000004900497209 */ /* 0x010fe40007810000 */
[----:B------:R-:W-:Y:S03]  /*104f0*/  MOV R87, R245 ;  /* 0x000000f500577202 */ /* 0x000fe60000000f00 */
[----:B------:R-:W4:Y:S01]  /*10500*/  SHFL.BFLY PT, R6, R73, 0x1, 0x1f ;  /* 0x0c201f0049067f89 */ /* 0x000f2200000e0000 */
[----:B------:R-:W-:Y:S03]  /*10510*/  FMNMX.FTZ R5, R87, R5, !PT ;  /* 0x0000000557057209 */ /* 0x000fe60007810000 */
[----:B------:R-:W4:Y:S01]  /*10520*/  MUFU.TANH R233, R79 ;  /* 0x0000004f00e97308 */ /* 0x000f220000002400 */
[----:B------:R-:W-:Y:S02]  /*10530*/  FMNMX.FTZ R5, R234, R5, !PT ;  /* 0x00000005ea057209 */ /* 0x000fe40007810000 */
[----:B-1----:R-:W-:Y:S01]  /*10540*/  MOV R86, R250 ;  /* 0x000000fa00567202 */ /* 0x002fe20000000f00 */
[----:B------:R-:W-:Y:S01]  /*10550*/  FMUL.FTZ R75, R110, c[0x0][0x320] ;  /* 0x0000c8006e4b7a20 */ /* 0x000fe20000410000 */
[----:B------:R-:W-:Y:S02]  /*10560*/  FMNMX.FTZ R74, R74, R8, !PT ;  /* 0x000000084a4a7209 */ /* 0x000fe40007810000 */
[----:B------:R-:W-:Y:S03]  /*10570*/  FMNMX.FTZ R5, R86, R5, !PT ;  /* 0x0000000556057209 */ /* 0x000fe60007810000 */
[----:B------:R-:W1:Y:S01]  /*10580*/  MUFU.TANH R244, R90 ;  /* 0x0000005a00f47308 */ /* 0x000e620000002400 */
[----:B------:R-:W-:Y:S01]  /*10590*/  FMUL.FTZ R96, R74, c[0x0][0x2d0] ;  /* 0x0000b4004a607a20 */ /* 0x000fe20000410000 */
[----:B---3--:R-:W-:Y:S03]  /*105a0*/  MOV R113, R252 ;  /* 0x000000fc00717202 */ /* 0x008fe60000000f00 */
[--C-:B------:R-:W-:Y:S02]  /*105b0*/  FFMA.FTZ R8, R20, c[0x0][0x2d0], -R96.reuse ;  /* 0x0000b40014087a23 */ /* 0x100fe40000010860 */
[--C-:B------:R-:W-:Y:S01]  /*105c0*/  FFMA.FTZ R101, R101, c[0x0][0x2d0], -R96.reuse ;  /* 0x0000b40065657a23 */ /* 0x100fe20000010860 */
[----:B------:R-:W-:Y:S01]  /*105d0*/  FMNMX.FTZ R0, R113, R5, !PT ;  /* 0x0000000571007209 */ /* 0x000fe20007810000 */
[--C-:B------:R-:W-:Y:S01]  /*105e0*/  FFMA.FTZ R112, R112, c[0x0][0x2d0], -R96.reuse ;  /* 0x0000b40070707a23 */ /* 0x100fe20000010860 */
[----:B------:R-:W3:Y:S01]  /*105f0*/  MUFU.TANH R243, R91 ;  /* 0x0000005b00f37308 */ /* 0x000ee20000002400 */
[----:B----4-:R-:W-:Y:S01]  /*10600*/  FMNMX.FTZ R73, R73, R6, !PT ;  /* 0x0000000649497209 */ /* 0x010fe20007810000 */
[----:B------:R-:W-:Y:S01]  /*10610*/  FFMA.FTZ R6, R32, c[0x0][0x2d0], -R96 ;  /* 0x0000b40020067a23 */ /* 0x000fe20000010860 */
[----:B------:R-:W-:Y:S07]  /*10620*/  FMNMX.FTZ R0, R233, R0, !PT ;  /* 0x00000000e9007209 */ /* 0x000fee0007810000 */
[----:B------:R-:W4:Y:S01]  /*10630*/  MUFU.TANH R7, R94 ;  /* 0x0000005e00077308 */ /* 0x000f220000002400 */
[----:B-1----:R-:W-:Y:S04]  /*10640*/  MOV R110, R244 ;  /* 0x000000f4006e7202 */ /* 0x002fe80000000f00 */
[----:B------:R-:W-:Y:S01]  /*10650*/  FMNMX.FTZ R5, R110, R0, !PT ;  /* 0x000000006e057209 */ /* 0x000fe20007810000 */
[----:B------:R-:W-:Y:S04]  /*10660*/  FMUL.FTZ R0, R111, c[0x0][0x320] ;  /* 0x0000c8006f007a20 */ /* 0x000fe80000410000 */
[----:B------:R1:W-:Y:S01]  /*10670*/  MUFU.EX2 R244, R8 ;  /* 0x0000000800f47308 */ /* 0x0003e20000000800 */
[----:B---3--:R-:W-:Y:S04]  /*10680*/  MOV R111, R243 ;  /* 0x000000f3006f7202 */ /* 0x008fe80000000f00 */
[----:B------:R-:W-:Y:S05]  /*10690*/  FMNMX.FTZ R5, R111, R5, !PT ;  /* 0x000000056f057209 */ /* 0x000fea0007810000 */
[----:B------:R3:W-:Y:S10]  /*106a0*/  MUFU.TANH R71, R0 ;  /* 0x0000000000477308 */ /* 0x0007f40000002400 */
[----:B------:R4:W4:Y:S01]  /*106b0*/  MUFU.TANH R94, R95 ;  /* 0x0000005f005e7308 */ /* 0x0009220000002400 */
[----:B-1----:R-:W-:Y:S09]  /*106c0*/  @P0 MOV R8, c[0x0][0x1e0] ;  /* 0x0000780000080a02 */ /* 0x002ff20000000f00 */
[----:B------:R1:W1:Y:S01]  /*106d0*/  MUFU.TANH R63, R106 ;  /* 0x0000006a003f7308 */ /* 0x0002620000002400 */
[----:B---3--:R-:W-:Y:S04]  /*106e0*/  FADD.FTZ R0, -R74, R2 ;  /* 0x000000024a007221 */ /* 0x008fe80000010100 */
[----:B------:R-:W-:Y:S05]  /*106f0*/  FMUL.FTZ R2, R0, c[0x0][0x2d0] ;  /* 0x0000b40000027a20 */ /* 0x000fea0000410000 */
[----:B------:R-:W3:Y:S01]  /*10700*/  MUFU.TANH R91, R107 ;  /* 0x0000006b005b7308 */ /* 0x000ee20000002400 */
[----:B----4-:R-:W-:Y:S04]  /*10710*/  MOV R95, R7 ;  /* 0x00000007005f7202 */ /* 0x010fe80000000f00 */
[----:B------:R-:W-:Y:S05]  /*10720*/  FMNMX.FTZ R5, R95, R5, !PT ;  /* 0x000000055f057209 */ /* 0x000fea0007810000 */
[----:B------:R-:W4:Y:S01]  /*10730*/  MUFU.TANH R75, R75 ;  /* 0x0000004b004b7308 */ /* 0x000f220000002400 */
[----:B------:R-:W-:Y:S02]  /*10740*/  FMNMX.FTZ R5, R94, R5, !PT ;  /* 0x000000055e057209 */ /* 0x000fe40007810000 */
[----:B-1----:R-:W-:Y:S02]  /*10750*/  MOV R106, R247 ;  /* 0x000000f7006a7202 */ /* 0x002fe40000000f00 */
[----:B------:R-:W-:Y:S05]  /*10760*/  FMNMX.FTZ R5, R63, R5, !PT ;  /* 0x000000053f057209 */ /* 0x000fea0007810000 */
[----:B------:R-:W1:Y:S01]  /*10770*/  MUFU.TANH R41, R41 ;  /* 0x0000002900297308 */ /* 0x000e620000002400 */
[----:B---3--:R-:W-:Y:S01]  /*10780*/  FMNMX.FTZ R0, R91, R5, !PT ;  /* 0x000000055b007209 */ /* 0x008fe20007810000 */
[--C-:B------:R-:W-:Y:S01]  /*10790*/  FFMA.FTZ R5, R33, c[0x0][0x2d0], -R96.reuse ;  /* 0x0000b40021057a23 */ /* 0x100fe20000010860 */
[----:B------:R-:W-:Y:S07]  /*107a0*/  MOV R107, R248 ;  /* 0x000000f8006b7202 */ /* 0x000fee0000000f00 */
[----:B------:R3:W-:Y:S01]  /*107b0*/  MUFU.EX2 R9, R5 ;  /* 0x0000000500097308 */ /* 0x0007e20000000800 */
[----:B----4-:R-:W-:Y:S04]  /*107c0*/  FMNMX.FTZ R0, R75, R0, !PT ;  /* 0x000000004b007209 */ /* 0x010fe80007810000 */
[----:B------:R-:W-:Y:S05]  /*107d0*/  FMNMX.FTZ R0, R71, R0, !PT ;  /* 0x0000000047007209 */ /* 0x000fea0007810000 */
[----:B------:R-:W4:Y:S01]  /*107e0*/  MUFU.TANH R44, R44 ;  /* 0x0000002c002c7308 */ /* 0x000f220000002400 */
[----:B-1----:R-:W-:Y:S09]  /*107f0*/  FMNMX.FTZ R4, R41, R4, !PT ;  /* 0x0000000429047209 */ /* 0x002ff20007810000 */
[----:B------:R1:W-:Y:S01]  /*10800*/  MUFU.EX2 R70, R2 ;  /* 0x0000000200467308 */ /* 0x0003e20000000800 */
[----:B---3--:R-:W-:Y:S09]  /*10810*/  @P0 MOV R5, R10 ;  /* 0x0000000a00050202 */ /* 0x008ff20000000f00 */
[----:B------:R-:W3:Y:S01]  /*10820*/  MUFU.TANH R45, R45 ;  /* 0x0000002d002d7308 */ /* 0x000ee20000002400 */
[----:B----4-:R-:W-:Y:S09]  /*10830*/  FMNMX.FTZ R4, R44, R4, !PT ;  /* 0x000000042c047209 */ /* 0x010ff20007810000 */
[----:B------:R-:W4:Y:S01]  /*10840*/  MUFU.TANH R208, R57 ;  /* 0x0000003900d07308 */ /* 0x000f220000002400 */
[----:B-1----:R-:W-:Y:S02]  /*10850*/  FADD.FTZ R2, -R73, R3 ;  /* 0x0000000349027221 */ /* 0x002fe40000010100 */
[----:B------:R-:W1:Y:S02]  /*10860*/  SHFL.BFLY PT, R3, R0, 0x2, 0x1f ;  /* 0x0c401f0000037f89 */ /* 0x000e6400000e0000 */
[----:B------:R-:W-:Y:S05]  /*10870*/  FMUL.FTZ R2, R2, c[0x0][0x2d0] ;  /* 0x0000b40002027a20 */ /* 0x000fea0000410000 */
[----:B------:R-:W2:Y:S01]  /*10880*/  MUFU.TANH R206, R61 ;  /* 0x0000003d00ce7308 */ /* 0x000ea20000002400 */
[----:B---3--:R-:W-:Y:S04]  /*10890*/  FMNMX.FTZ R4, R45, R4, !PT ;  /* 0x000000042d047209 */ /* 0x008fe80007810000 */
[----:B------:R-:W-:Y:S05]  /*108a0*/  FMNMX.FTZ R4, R205, R4, !PT ;  /* 0x00000004cd047209 */ /* 0x000fea0007810000 */
[----:B------:R-:W3:Y:S01]  /*108b0*/  MUFU.TANH R221, R72 ;  /* 0x0000004800dd7308 */ /* 0x000ee20000002400 */
[----:B----4-:R-:W-:Y:S04]  /*108c0*/  FMNMX.FTZ R4, R208, R4, !PT ;  /* 0x00000004d0047209 */ /* 0x010fe80007810000 */
[----:B------:R-:W-:Y:S05]  /*108d0*/  FMNMX.FTZ R4, R204, R4, !PT ;  /* 0x00000004cc047209 */ /* 0x000fea0007810000 */
[----:B------:R-:W4:Y:S01]  /*108e0*/  MUFU.TANH R209, R76 ;  /* 0x0000004c00d17308 */ /* 0x000f220000002400 */
[----:B-1----:R-:W-:Y:S01]  /*108f0*/  FMNMX.FTZ R0, R0, R3, !PT ;  /* 0x0000000300007209 */ /* 0x002fe20007810000 */
[----:B------:R-:W-:Y:S02]  /*10900*/  FFMA.FTZ R3, R17, c[0x0][0x2d0], -R96 ;  /* 0x0000b40011037a23 */ /* 0x000fe40000010860 */
[----:B------:R-:W-:Y:S01]  /*10910*/  FMUL.FTZ R17, R70, R133 ;  /* 0x0000008546117220 */ /* 0x000fe20000410000 */
[----:B--2---:R-:W-:Y:S02]  /*10920*/  FMNMX.FTZ R4, R206, R4, !PT ;  /* 0x00000004ce047209 */ /* 0x004fe40007810000 */
[----:B------:R-:W-:Y:S02]  /*10930*/  MOV R133, R107 ;  /* 0x0000006b00857202 */ /* 0x000fe40000000f00 */
[----:B------:R-:W-:Y:S01]  /*10940*/  MOV R107, R216 ;  /* 0x000000d8006b7202 */ /* 0x000fe20000000f00 */
[----:B------:R-:W1:Y:S01]  /*10950*/  MUFU.TANH R240, R77 ;  /* 0x0000004d00f07308 */ /* 0x000e620000002400 */
[----:B---3--:R-:W-:Y:S04]  /*10960*/  FMNMX.FTZ R4, R221, R4, !PT ;  /* 0x00000004dd047209 */ /* 0x008fe80007810000 */
[----:B------:R-:W-:Y:S05]  /*10970*/  FMNMX.FTZ R4, R239, R4, !PT ;  /* 0x00000004ef047209 */ /* 0x000fea0007810000 */
[----:B------:R2:W3:Y:S01]  /*10980*/  MUFU.TANH R84, R104 ;  /* 0x0000006800547308 */ /* 0x0004e20000002400 */
[----:B----4-:R-:W-:Y:S04]  /*10990*/  MOV R82, R209 ;  /* 0x000000d100527202 */ /* 0x010fe80000000f00 */
[----:B------:R-:W-:Y:S05]  /*109a0*/  FMNMX.FTZ R4, R82, R4, !PT ;  /* 0x0000000452047209 */ /* 0x000fea0007810000 */
[----:B------:R4:W-:Y:S01]  /*109b0*/  MUFU.EX2 R245, R3 ;  /* 0x0000000300f57308 */ /* 0x0009e20000000800 */
[----:B-1----:R-:W-:Y:S04]  /*109c0*/  FMNMX.FTZ R4, R240, R4, !PT ;  /* 0x00000004f0047209 */ /* 0x002fe80007810000 */
[----:B------:R-:W-:Y:S05]  /*109d0*/  FMNMX.FTZ R4, R248, R4, !PT ;  /* 0x00000004f8047209 */ /* 0x000fea0007810000 */
[----:B------:R-:W1:Y:S01]  /*109e0*/  MUFU.TANH R90, R105 ;  /* 0x00000069005a7308 */ /* 0x000e620000002400 */
[----:B------:R-:W-:Y:S01]  /*109f0*/  FMNMX.FTZ R4, R119, R4, !PT ;  /* 0x0000000477047209 */ /* 0x000fe20007810000 */
[----:B--2---:R-:W-:Y:S03]  /*10a00*/  FMUL.FTZ R104, R73, c[0x0][0x2d0] ;  /* 0x0000b40049687a20 */ /* 0x004fe60000410000 */
[----:B------:R-:W-:Y:S01]  /*10a10*/  FMNMX.FTZ R4, R217, R4, !PT ;  /* 0x00000004d9047209 */ /* 0x000fe20007810000 */
[--C-:B------:R-:W-:Y:S04]  /*10a20*/  FFMA.FTZ R102, R102, c[0x0][0x2d0], -R104.reuse ;  /* 0x0000b40066667a23 */ /* 0x100fe80000010868 */
[----:B------:R-:W2:Y:S01]  /*10a30*/  MUFU.TANH R191, R108 ;  /* 0x0000006c00bf7308 */ /* 0x000ea20000002400 */
[----:B------:R-:W-:Y:S01]  /*10a40*/  FMNMX.FTZ R4, R216, R4, !PT ;  /* 0x00000004d8047209 */ /* 0x000fe20007810000 */
[--C-:B------:R-:W-:Y:S02]  /*10a50*/  FFMA.FTZ R103, R103, c[0x0][0x2d0], -R104.reuse ;  /* 0x0000b40067677a23 */ /* 0x100fe40000010868 */
[--C-:B----4-:R-:W-:Y:S01]  /*10a60*/  FFMA.FTZ R3, R186, c[0x0][0x2d0], -R104.reuse ;  /* 0x0000b400ba037a23 */ /* 0x110fe20000010868 */
[----:B---3--:R-:W-:Y:S01]  /*10a70*/  FMNMX.FTZ R4, R84, R4, !PT ;  /* 0x0000000454047209 */ /* 0x008fe20007810000 */
[--C-:B------:R-:W-:Y:S04]  /*10a80*/  FFMA.FTZ R115, R115, c[0x0][0x2d0], -R104.reuse ;  /* 0x0000b40073737a23 */ /* 0x100fe80000010868 */
[----:B------:R-:W3:Y:S01]  /*10a90*/  MUFU.TANH R109, R109 ;  /* 0x0000006d006d7308 */ /* 0x000ee20000002400 */
[----:B-1----:R-:W-:Y:S09]  /*10aa0*/  FMNMX.FTZ R4, R90, R4, !PT ;  /* 0x000000045a047209 */ /* 0x002ff20007810000 */
[----:B------:R1:W-:Y:S01]  /*10ab0*/  MUFU.EX2 R187, R3 ;  /* 0x0000000300bb7308 */ /* 0x0003e20000000800 */
[----:B--2---:R-:W-:Y:S09]  /*10ac0*/  FMNMX.FTZ R4, R191, R4, !PT ;  /* 0x00000004bf047209 */ /* 0x004ff20007810000 */
[----:B------:R-:W-:Y:S01]  /*10ad0*/  MUFU.EX2 R69, R2 ;  /* 0x0000000200457308 */ /* 0x000fe20000000800 */
[----:B---3--:R-:W-:Y:S05]  /*10ae0*/  FMNMX.FTZ R4, R109, R4, !PT ;  /* 0x000000046d047209 */ /* 0x008fea0007810000 */
[----:B------:R-:W2:Y:S04]  /*10af0*/  SHFL.BFLY PT, R7, R4, 0x2, 0x1f ;  /* 0x0c401f0004077f89 */ /* 0x000ea800000e0000 */
[----:B------:R-:W-:Y:S01]  /*10b00*/  MUFU.EX2 R32, R6 ;  /* 0x0000000600207308 */ /* 0x000fe20000000800 */
[----:B-1----:R-:W-:Y:S09]  /*10b10*/  FFMA.FTZ R3, R185, c[0x0][0x2d0], -R104 ;  /* 0x0000b400b9037a23 */ /* 0x002ff20000010868 */
[----:B------:R1:W3:Y:S01]  /*10b20*/  MUFU.EX2 R209, R3 ;  /* 0x0000000300d17308 */ /* 0x0002e20000000800 */
[----:B--2---:R-:W-:Y:S01]  /*10b30*/  FMNMX.FTZ R4, R4, R7, !PT ;  /* 0x0000000704047209 */ /* 0x004fe20007810000 */
[----:B------:R-:W-:Y:S04]  /*10b40*/  FFMA.FTZ R7, R21, c[0x0][0x2d0], -R96 ;  /* 0x0000b40015077a23 */ /* 0x000fe80000010860 */
[----:B------:R-:W2:Y:S01]  /*10b50*/  SHFL.BFLY PT, R72, R4, 0x1, 0x1f ;  /* 0x0c201f0004487f89 */ /* 0x000ea200000e0000 */
[----:B-1----:R-:W-:Y:S01]  /*10b60*/  FFMA.FTZ R3, R18, c[0x0][0x2d0], -R104 ;  /* 0x0000b40012037a23 */ /* 0x002fe20000010868 */
[----:B---3--:R-:W-:Y:S01]  /*10b70*/  F2FP.BF16.PACK_AB R77, R209, R187 ;  /* 0x000000bbd14d723e */ /* 0x008fe200000010ff */
[----:B------:R-:W-:Y:S01]  /*10b80*/  FMUL.FTZ R18, R69, R134 ;  /* 0x0000008645127220 */ /* 0x000fe20000410000 */
[----:B------:R-:W-:Y:S01]  /*10b90*/  MOV R134, R92 ;  /* 0x0000005c00867202 */ /* 0x000fe20000000f00 */
[----:B------:R1:W-:Y:S01]  /*10ba0*/  MUFU.EX2 R222, R3 ;  /* 0x0000000300de7308 */ /* 0x0003e20000000800 */
[----:B--2---:R-:W-:Y:S01]  /*10bb0*/  FMNMX.FTZ R72, R4, R72, !PT ;  /* 0x0000004804487209 */ /* 0x004fe20007810000 */
[----:B------:R-:W-:Y:S08]  /*10bc0*/  FFMA.FTZ R4, R184, c[0x0][0x2d0], -R96 ;  /* 0x0000b400b8047a23 */ /* 0x000ff00000010860 */
[----:B------:R2:W-:Y:S01]  /*10bd0*/  MUFU.EX2 R207, R4 ;  /* 0x0000000400cf7308 */ /* 0x0005e20000000800 */
[C---:B------:R-:W-:Y:S01]  /*10be0*/  FADD.FTZ R2, -R72.reuse, R116 ;  /* 0x0000007448027221 */ /* 0x040fe20000010100 */
[----:B------:R-:W-:Y:S01]  /*10bf0*/  MOV R116, R249 ;  /* 0x000000f900747202 */ /* 0x000fe20000000f00 */
[----:B------:R-:W-:Y:S02]  /*10c00*/  FMUL.FTZ R105, R72, c[0x0][0x2d0] ;  /* 0x0000b40048697a20 */ /* 0x000fe40000410000 */
[----:B------:R-:W-:Y:S02]  /*10c10*/  FMUL.FTZ R2, R2, c[0x0][0x2d0] ;  /* 0x0000b40002027a20 */ /* 0x000fe40000410000 */
[--C-:B------:R-:W-:Y:S02]  /*10c20*/  FFMA.FTZ R107, R107, c[0x0][0x2d0], -R105.reuse ;  /* 0x0000b4006b6b7a23 */ /* 0x100fe40000010869 */
[--C-:B-1----:R-:W-:Y:S01]  /*10c30*/  FFMA.FTZ R3, R193, c[0x0][0x2d0], -R105.reuse ;  /* 0x0000b400c1037a23 */ /* 0x102fe20000010869 */
[----:B------:R1:W3:Y:S10]  /*10c40*/  MUFU.EX2 R68, R2 ;  /* 0x0000000200447308 */ /* 0x0002f40000000800 */
[----:B------:R4:W-:Y:S01]  /*10c50*/  MUFU.EX2 R185, R3 ;  /* 0x0000000300b97308 */ /* 0x0009e20000000800 */
[----:B--2---:R-:W-:Y:S09]  /*10c60*/  FFMA.FTZ R4, R22, c[0x0][0x2d0], -R104 ;  /* 0x0000b40016047a23 */ /* 0x004ff20000010868 */
[----:B------:R2:W-:Y:S01]  /*10c70*/  MUFU.EX2 R80, R4 ;  /* 0x0000000400507308 */ /* 0x0005e20000000800 */
[--C-:B-1----:R-:W-:Y:S09]  /*10c80*/  FFMA.FTZ R2, R118, c[0x0][0x2d0], -R96.reuse ;  /* 0x0000b40076027a23 */ /* 0x102ff20000010860 */
[----:B------:R1:W1:Y:S01]  /*10c90*/  MUFU.EX2 R211, R2 ;  /* 0x0000000200d37308 */ /* 0x0002620000000800 */
[--C-:B----4-:R-:W-:Y:S09]  /*10ca0*/  FFMA.FTZ R3, R192, c[0x0][0x2d0], -R105.reuse ;  /* 0x0000b400c0037a23 */ /* 0x110ff20000010869 */
[----:B------:R4:W4:Y:S01]  /*10cb0*/  MUFU.EX2 R186, R3 ;  /* 0x0000000300ba7308 */ /* 0x0009220000000800 */
[--C-:B--2---:R-:W-:Y:S02]  /*10cc0*/  FFMA.FTZ R4, R29, c[0x0][0x2d0], -R105.reuse ;  /* 0x0000b4001d047a23 */ /* 0x104fe40000010869 */
[----:B---3--:R-:W-:Y:S07]  /*10cd0*/  FMUL.FTZ R29, R68, R145 ;  /* 0x00000091441d7220 */ /* 0x008fee0000410000 */
[----:B------:R-:W-:Y:S01]  /*10ce0*/  MUFU.EX2 R52, R4 ;  /* 0x0000000400347308 */ /* 0x000fe20000000800 */
[----:B-1----:R-:W-:Y:S01]  /*10cf0*/  FFMA.FTZ R2, R16, c[0x0][0x2d0], -R96 ;  /* 0x0000b40010027a23 */ /* 0x002fe20000010860 */
[----:B------:R-:W-:Y:S01]  /*10d00*/  F2FP.BF16.PACK_AB R76, R211, R207 ;  /* 0x000000cfd34c723e */ /* 0x000fe200000010ff */
[----:B------:R-:W-:Y:S01]  /*10d10*/  FMUL.FTZ R16, R70, R132 ;  /* 0x0000008446107220 */ /* 0x000fe20000410000 */
[----:B------:R-:W-:Y:S02]  /*10d20*/  MOV R132, R116 ;  /* 0x0000007400847202 */ /* 0x000fe40000000f00 */
[----:B------:R-:W-:Y:S04]  /*10d30*/  MOV R116, R84 ;  /* 0x0000005400747202 */ /* 0x000fe80000000f00 */
[----:B------:R1:W2:Y:S01]  /*10d40*/  MUFU.EX2 R213, R2 ;  /* 0x0000000200d57308 */ /* 0x0002a20000000800 */
[--C-:B----4-:R-:W-:Y:S01]  /*10d50*/  FFMA.FTZ R3, R12, c[0x0][0x2d0], -R105.reuse ;  /* 0x0000b4000c037a23 */ /* 0x110fe20000010869 */
[----:B------:R-:W-:Y:S08]  /*10d60*/  F2FP.BF16.PACK_AB R64, R186, R185 ;  /* 0x000000b9ba40723e */ /* 0x000ff000000010ff */
[----:B------:R3:W-:Y:S01]  /*10d70*/  MUFU.EX2 R219, R3 ;  /* 0x0000000300db7308 */ /* 0x0007e20000000800 */
[----:B-1----:R-:W1:Y:S01]  /*10d80*/  SHFL.BFLY PT, R2, R0, 0x1, 0x1f ;  /* 0x0c201f0000027f89 */ /* 0x002e6200000e0000 */
[----:B--2---:R-:W-:Y:S01]  /*10d90*/  F2FP.BF16.PACK_AB R78, R245, R213 ;  /* 0x000000d5f54e723e */ /* 0x004fe200000010ff */
[----:B---3--:R-:W-:Y:S07]  /*10da0*/  FFMA.FTZ R3, R13, c[0x0][0x2d0], -R105 ;  /* 0x0000b4000d037a23 */ /* 0x008fee0000010869 */
[----:B------:R2:W3:Y:S01]  /*10db0*/  MUFU.EX2 R223, R3 ;  /* 0x0000000300df7308 */ /* 0x0004e20000000800 */
[----:B-1----:R-:W-:Y:S01]  /*10dc0*/  FMNMX.FTZ R2, R0, R2, !PT ;  /* 0x0000000200027209 */ /* 0x002fe20007810000 */
[----:B------:R-:W-:Y:S02]  /*10dd0*/  FFMA.FTZ R0, R19, c[0x0][0x2d0], -R104 ;  /* 0x0000b40013007a23 */ /* 0x000fe40000010868 */
[----:B------:R-:W-:Y:S01]  /*10de0*/  FMUL.FTZ R19, R69, R135 ;  /* 0x0000008745137220 */ /* 0x000fe20000410000 */
[----:B------:R-:W-:Y:S05]  /*10df0*/  MOV R135, R86 ;  /* 0x0000005600877202 */ /* 0x000fea0000000f00 */
[----:B------:R1:W4:Y:S01]  /*10e00*/  MUFU.EX2 R243, R0 ;  /* 0x0000000000f37308 */ /* 0x0003220000000800 */
[----:B------:R-:W-:Y:S04]  /*10e10*/  FMUL.FTZ R100, R2, c[0x0][0x2d0] ;  /* 0x0000b40002647a20 */ /* 0x000fe80000410000 */
[--C-:B------:R-:W-:Y:S02]  /*10e20*/  FFMA.FTZ R4, R26, c[0x0][0x2d0], -R100.reuse ;  /* 0x0000b4001a047a23 */ /* 0x100fe40000010864 */
[--C-:B--2---:R-:W-:Y:S01]  /*10e30*/  FFMA.FTZ R3, R195, c[0x0][0x2d0], -R100.reuse ;  /* 0x0000b400c3037a23 */ /* 0x104fe20000010864 */
[----:B---3--:R-:W-:Y:S03]  /*10e40*/  F2FP.BF16.PACK_AB R66, R223, R219 ;  /* 0x000000dbdf42723e */ /* 0x008fe600000010ff */
[----:B------:R2:W-:Y:S01]  /*10e50*/  MUFU.EX2 R108, R3 ;  /* 0x00000003006c7308 */ /* 0x0005e20000000800 */
[----:B-1----:R-:W-:Y:S01]  /*10e60*/  FADD.FTZ R0, -R2, R117 ;  /* 0x0000007502007221 */ /* 0x002fe20000010100 */
[----:B----4-:R-:W-:Y:S08]  /*10e70*/  F2FP.BF16.PACK_AB R79, R243, R222 ;  /* 0x000000def34f723e */ /* 0x010ff000000010ff */
[----:B------:R1:W-:Y:S01]  /*10e80*/  MUFU.EX2 R117, R7 ;  /* 0x0000000700757308 */ /* 0x0003e20000000800 */
[----:B------:R-:W-:Y:S09]  /*10e90*/  FMUL.FTZ R0, R0, c[0x0][0x2d0] ;  /* 0x0000b40000007a20 */ /* 0x000ff20000410000 */
[----:B------:R-:W3:Y:S01]  /*10ea0*/  MUFU.EX2 R0, R0 ;  /* 0x0000000000007308 */ /* 0x000ee20000000800 */
[--C-:B--2---:R-:W-:Y:S09]  /*10eb0*/  FFMA.FTZ R3, R194, c[0x0][0x2d0], -R100.reuse ;  /* 0x0000b400c2037a23 */ /* 0x104ff20000010864 */
[----:B------:R2:W4:Y:S01]  /*10ec0*/  MUFU.EX2 R184, R3 ;  /* 0x0000000300b87308 */ /* 0x0005220000000800 */
[----:B-1----:R-:W-:Y:S09]  /*10ed0*/  @P0 IMAD.WIDE.U32 R6, R242, c[0x0][0x1e0], RZ ;  /* 0x00007800f2060a25 */ /* 0x002ff200078e00ff */
[----:B------:R1:W-:Y:S01]  /*10ee0*/  MUFU.EX2 R194, R4 ;  /* 0x0000000400c27308 */ /* 0x0003e20000000800 */
[----:B---3--:R-:W-:Y:S02]  /*10ef0*/  FMUL.FTZ R26, R0, R142 ;  /* 0x0000008e001a7220 */ /* 0x008fe40000410000 */
[----:B--2---:R-:W-:Y:S01]  /*10f00*/  FFMA.FTZ R3, R14, c[0x0][0x2d0], -R100 ;  /* 0x0000b4000e037a23 */ /* 0x004fe20000010864 */
[----:B----4-:R-:W-:Y:S06]  /*10f10*/  F2FP.BF16.PACK_AB R65, R184, R108 ;  /* 0x0000006cb841723e */ /* 0x010fec00000010ff */
[----:B------:R2:W-:Y:S01]  /*10f20*/  MUFU.EX2 R188, R3 ;  /* 0x0000000300bc7308 */ /* 0x0005e20000000800 */
[----:B-1----:R-:W-:Y:S05]  /*10f30*/  @P0 MOV R4, R54 ;  /* 0x0000003600040202 */ /* 0x002fea0000000f00 */
[----:B------:R-:W-:Y:S04]  /*10f40*/  @P0 IMAD.WIDE.U32 R4, R6, 0x70, R4 ;  /* 0x0000007006040825 */ /* 0x000fe800078e0004 */
[--C-:B------:R-:W-:Y:S02]  /*10f50*/  FFMA.FTZ R6, R27, c[0x0][0x2d0], -R100.reuse ;  /* 0x0000b4001b067a23 */ /* 0x100fe40000010864 */
[----:B------:R-:W-:Y:S02]  /*10f60*/  FMUL.FTZ R27, R0, R143 ;  /* 0x0000008f001b7220 */ /* 0x000fe40000410000 */
[----:B------:R1:W-:Y:S01]  /*10f70*/  MUFU.EX2 R195, R6 ;  /* 0x0000000600c37308 */ /* 0x0003e20000000800 */
[----:B--2---:R-:W-:Y:S09]  /*10f80*/  FFMA.FTZ R3, R15, c[0x0][0x2d0], -R100 ;  /* 0x0000b4000f037a23 */ /* 0x004ff20000010864 */
[----:B------:R2:W3:Y:S01]  /*10f90*/  MUFU.EX2 R189, R3 ;  /* 0x0000000300bd7308 */ /* 0x0004e20000000800 */
[----:B-1----:R-:W-:Y:S01]  /*10fa0*/  @P0 LEA R6, P2, R4, c[0x0][0x1c8], 0x1 ;  /* 0x0000720004060a11 */ /* 0x002fe200078408ff */
[--C-:B--2---:R-:W-:Y:S01]  /*10fb0*/  FFMA.FTZ R3, R23, c[0x0][0x2d0], -R104.reuse ;  /* 0x0000b40017037a23 */ /* 0x104fe20000010868 */
[----:B---3--:R-:W-:Y:S07]  /*10fc0*/  F2FP.BF16.PACK_AB R67, R189, R188 ;  /* 0x000000bcbd43723e */ /* 0x008fee00000010ff */
[----:B------:R1:W-:Y:S02]  /*10fd0*/  MUFU.EX2 R193, R3 ;  /* 0x0000000300c17308 */ /* 0x0003e40000000800 */
[--C-:B-1----:R-:W-:Y:S08]  /*10fe0*/  FFMA.FTZ R3, R34, c[0x0][0x2d0], -R104.reuse ;  /* 0x0000b40022037a23 */ /* 0x102ff00000010868 */
[----:B------:R1:W-:Y:S02]  /*10ff0*/  MUFU.EX2 R33, R3 ;  /* 0x0000000300217308 */ /* 0x0003e40000000800 */
[----:B-1----:R-:W-:Y:S01]  /*11000*/  FFMA.FTZ R3, R35, c[0x0][0x2d0], -R104 ;  /* 0x0000b40023037a23 */ /* 0x002fe20000010868 */
[----:B------:R-:W-:Y:S01]  /*11010*/  MOV R35, R9 ;  /* 0x0000000900237202 */ /* 0x000fe20000000f00 */
[----:B------:R-:W-:Y:S06]  /*11020*/  FFMA.FTZ R9, R30, c[0x0][0x2d0], -R100 ;  /* 0x0000b4001e097a23 */ /* 0x000fec0000010864 */
[----:B------:R1:W-:Y:S01]  /*11030*/  MUFU.EX2 R53, R3 ;  /* 0x0000000300357308 */ /* 0x0003e20000000800 */
[----:B------:R-:W-:Y:S09]  /*11040*/  FMUL.FTZ R30, R0, R146 ;  /* 0x00000092001e7220 */ /* 0x000ff20000410000 */
[----:B------:R-:W-:Y:S01]  /*11050*/  MUFU.EX2 R197, R9 ;  /* 0x0000000900c57308 */ /* 0x000fe20000000800 */
[--C-:B-1----:R-:W-:Y:S02]  /*11060*/  FFMA.FTZ R3, R24, c[0x0][0x2d0], -R105.reuse ;  /* 0x0000b40018037a23 */ /* 0x102fe40000010869 */
[C---:B------:R-:W-:Y:S07]  /*11070*/  FMUL.FTZ R24, R68.reuse, R140 ;  /* 0x0000008c44187220 */ /* 0x040fee0000410000 */
[----:B------:R1:W2:Y:S02]  /*11080*/  MUFU.EX2 R118, R3 ;  /* 0x0000000300767308 */ /* 0x0002a40000000800 */
[--C-:B-1----:R-:W-:Y:S01]  /*11090*/  FFMA.FTZ R3, R25, c[0x0][0x2d0], -R105.reuse ;  /* 0x0000b40019037a23 */ /* 0x102fe20000010869 */
[----:B--2---:R-:W-:Y:S01]  /*110a0*/  MOV R143, R118 ;  /* 0x00000076008f7202 */ /* 0x004fe20000000f00 */
[----:B------:R-:W-:Y:S01]  /*110b0*/  FMUL.FTZ R25, R68, R141 ;  /* 0x0000008d44197220 */ /* 0x000fe20000410000 */
[----:B------:R-:W-:Y:S05]  /*110c0*/  MOV R141, R35 ;  /* 0x00000023008d7202 */ /* 0x000fea0000000f00 */
[----:B------:R1:W-:Y:S01]  /*110d0*/  MUFU.EX2 R192, R3 ;  /* 0x0000000300c07308 */ /* 0x0003e20000000800 */
[C---:B------:R-:W-:Y:S01]  /*110e0*/  FMUL.FTZ R35, R69.reuse, R151 ;  /* 0x0000009745237220 */ /* 0x040fe20000410000 */
[----:B------:R-:W-:Y:S02]  /*110f0*/  MOV R118, R83 ;  /* 0x0000005300767202 */ /* 0x000fe40000000f00 */
[----:B------:R-:W-:Y:S01]  /*11100*/  MOV R151, R93 ;  /* 0x0000005d00977202 */ /* 0x000fe20000000f00 */
[----:B-1----:R-:W-:Y:S02]  /*11110*/  FFMA.FTZ R3, R28, c[0x0][0x2d0], -R105 ;  /* 0x0000b4001c037a23 */ /* 0x002fe40000010869 */
[----:B------:R-:W-:Y:S03]  /*11120*/  FMUL.FTZ R28, R68, R144 ;  /* 0x00000090441c7220 */ /* 0x000fe60000410000 */
[----:B------:R1:W2:Y:S02]  /*11130*/  MUFU.EX2 R34, R3 ;  /* 0x0000000300227308 */ /* 0x0002a40000000800 */
[----:B-1----:R-:W-:Y:S02]  /*11140*/  @P0 SHF.R.S32.HI R3, RZ, 0x1f, R242 ;  /* 0x0000001fff030819 */ /* 0x002fe400000114f2 */
[----:B--2---:R-:W-:Y:S01]  /*11150*/  MOV R142, R34 ;  /* 0x00000022008e7202 */ /* 0x004fe20000000f00 */
[----:B------:R-:W-:Y:S01]  /*11160*/  FMUL.FTZ R34, R69, R150 ;  /* 0x0000009645227220 */ /* 0x000fe20000410000 */
[----:B------:R-:W-:Y:S01]  /*11170*/  MOV R150, R215 ;  /* 0x000000d700967202 */ /* 0x000fe20000000f00 */
[----:B------:R-:W-:Y:S04]  /*11180*/  @P0 IMAD R3, R3, c[0x0][0x1e0], RZ ;  /* 0x0000780003030a24 */ /* 0x000fe800078e02ff */
[----:B------:R-:W-:Y:S05]  /*11190*/  @P0 IMAD R3, R242, c[0x0][0x1e4], R3 ;  /* 0x00007900f2030a24 */ /* 0x000fea00078e0203 */
[----:B------:R-:W-:Y:S05]  /*111a0*/  @P0 IADD3 R3, R7, R3, RZ ;  /* 0x0000000307030210 */ /* 0x000fea0007ffe0ff */
[----:B------:R-:W-:Y:S01]  /*111b0*/  @P0 IMAD R7, R3, 0x70, RZ ;  /* 0x0000007003070824 */ /* 0x000fe200078e02ff */
[----:B------:R-:W-:Y:S04]  /*111c0*/  @P0 SHF.L.U32 R3, R8, 0x5, RZ ;  /* 0x0000000508030819 */ /* 0x000fe800000006ff */
[----:B------:R-:W-:Y:S01]  /*111d0*/  @P0 IADD3 R7, R5, R7, RZ ;  /* 0x0000000705070210 */ /* 0x000fe20007ffe0ff */
[----:B------:R-:W-:Y:S01]  /*111e0*/  FFMA.FTZ R5, R31, c[0x0][0x2d0], -R100 ;  /* 0x0000b4001f057a23 */ /* 0x000fe20000010864 */
[----:B------:R-:W-:Y:S01]  /*111f0*/  @P0 IADD3 R10, P1, R6, R3, RZ ;  /* 0x00000003060a0210 */ /* 0x000fe20007f3e0ff */
[----:B------:R-:W-:Y:S01]  /*11200*/  FMUL.FTZ R31, R0, R147 ;  /* 0x00000093001f7220 */ /* 0x000fe20000410000 */
[----:B------:R-:W-:Y:S01]  /*11210*/  @P0 LEA.HI.X R7, R4, c[0x0][0x1cc], R7, 0x1, P2 ;  /* 0x0000730004070a11 */ /* 0x000fe200010f0c07 */
[----:B------:R1:W-:Y:S01]  /*11220*/  MUFU.EX2 R196, R5 ;  /* 0x0000000500c47308 */ /* 0x0003e20000000800 */
[----:B------:R-:W-:Y:S02]  /*11230*/  @P0 SHF.L.U64.HI R4, R8, R246, c[0x0][0x1e4] ;  /* 0x0000790008040619 */ /* 0x000fe400000102f6 */
[-C--:B------:R-:W-:Y:S01]  /*11240*/  @P0 IADD3 R14, P3, R10, R3.reuse, RZ ;  /* 0x000000030a0e0210 */ /* 0x080fe20007f7e0ff */
[----:B------:R2:W-:Y:S01]  /*11250*/  @P0 LDGSTS.E.BYPASS.LTC128B.128 [R241+0x3900], [R6.64], !P6 ;  /* 0x0390000006f10fae */ /* 0x0005e2000f101d48 */
[-C--:B------:R-:W-:Y:S02]  /*11260*/  @P0 IADD3.X R11, R7, R4.reuse, RZ, P1, !PT ;  /* 0x00000004070b0210 */ /* 0x080fe40000ffe4ff */
[-C--:B------:R-:W-:Y:S02]  /*11270*/  @P0 IADD3 R12, P2, R14, R3.reuse, RZ ;  /* 0x000000030e0c0210 */ /* 0x080fe40007f5e0ff */
[-C--:B------:R-:W-:Y:S02]  /*11280*/  @P0 IADD3.X R15, R11, R4.reuse, RZ, P3, !PT ;  /* 0x000000040b0f0210 */ /* 0x080fe40001ffe4ff */
[-C--:B------:R-:W-:Y:S01]  /*11290*/  @P0 IADD3 R8, P1, R12, R3.reuse, RZ ;  /* 0x000000030c080210 */ /* 0x080fe20007f3e0ff */
[----:B------:R3:W-:Y:S01]  /*112a0*/  @P0 LDGSTS.E.BYPASS.LTC128B.128 [R241+0x4100], [R10.64], !P6 ;  /* 0x041000000af10fae */ /* 0x0007e2000f101d48 */
[-C--:B------:R-:W-:Y:S04]  /*112b0*/  @P0 IADD3.X R13, R15, R4.reuse, RZ, P2, !PT ;  /* 0x000000040f0d0210 */ /* 0x080fe800017fe4ff */
[-C--:B------:R-:W-:Y:S03]  /*112c0*/  @P0 IADD3.X R9, R13, R4.reuse, RZ, P1, !PT ;  /* 0x000000040d090210 */ /* 0x080fe60000ffe4ff */
[----:B------:R4:W-:Y:S01]  /*112d0*/  @P0 LDGSTS.E.BYPASS.LTC128B.128 [R241+0x4900], [R14.64], !P6 ;  /* 0x049000000ef10fae */ /* 0x0009e2000f101d48 */
[--C-:B-1----:R-:W-:Y:S07]  /*112e0*/  FFMA.FTZ R5, R36, c[0x0][0x2d0], -R96.reuse ;  /* 0x0000b40024057a23 */ /* 0x102fee0000010860 */
[----:B------:R1:W-:Y:S01]  /*112f0*/  @P0 LDGSTS.E.BYPASS.LTC128B.128 [R241+0x5100], [R12.64], !P6 ;  /* 0x051000000cf10fae */ /* 0x0003e2000f101d48 */
[----:B------:R1:W1:Y:S01]  /*11300*/  MUFU.EX2 R58, R5 ;  /* 0x00000005003a7308 */ /* 0x0002620000000800 */
[-C--:B--2---:R-:W-:Y:S04]  /*11310*/  @P0 IADD3 R6, P2, R8, R3.reuse, RZ ;  /* 0x0000000308060210 */ /* 0x084fe80007f5e0ff */
[-C--:B------:R-:W-:Y:S02]  /*11320*/  @P0 IADD3.X R7, R9, R4.reuse, RZ, P2, !PT ;  /* 0x0000000409070210 */ /* 0x080fe400017fe4ff */
[----:B------:R2:W-:Y:S01]  /*11330*/  @P0 LDGSTS.E.BYPASS.LTC128B.128 [R241+0x5900], [R8.64], !P6 ;  /* 0x0590000008f10fae */ /* 0x0005e2000f101d48 */
[----:B---3--:R-:W-:Y:S01]  /*11340*/  @P0 IADD3 R10, P1, R6, R3, RZ ;  /* 0x00000003060a0210 */ /* 0x008fe20007f3e0ff */
[--C-:B------:R-:W-:Y:S01]  /*11350*/  FFMA.FTZ R3, R48, c[0x0][0x2d0], -R96.reuse ;  /* 0x0000b40030037a23 */ /* 0x100fe20000010860 */
[----:B------:R-:W-:Y:S02]  /*11360*/  MOV R48, R53 ;  /* 0x0000003500307202 */ /* 0x000fe40000000f00 */
[----:B------:R-:W-:Y:S01]  /*11370*/  @P0 IADD3.X R11, R7, R4, RZ, P1, !PT ;  /* 0x00000004070b0210 */ /* 0x000fe20000ffe4ff */
[----:B------:R3:W-:Y:S02]  /*11380*/  MUFU.EX2 R61, R3 ;  /* 0x00000003003d7308 */ /* 0x0007e40000000800 */
[----:B------:R3:W-:Y:S01]  /*11390*/  @P0 LDGSTS.E.BYPASS.LTC128B.128 [R241+0x6100], [R6.64], !P6 ;  /* 0x0610000006f10fae */ /* 0x0007e2000f101d48 */
[----:B------:R-:W-:Y:S01]  /*113a0*/  FMUL.FTZ R4, R70, R124 ;  /* 0x0000007c46047220 */ /* 0x000fe20000410000 */
[----:B------:R-:W-:Y:S01]  /*113b0*/  MOV R140, R48 ;  /* 0x00000030008c7202 */ /* 0x000fe20000000f00 */
[C---:B----4-:R-:W-:Y:S01]  /*113c0*/  FMUL.FTZ R14, R0.reuse, R130 ;  /* 0x00000082000e7220 */ /* 0x050fe20000410000 */
[----:B------:R-:W-:Y:S01]  /*113d0*/  MOV R130, R33 ;  /* 0x0000002100827202 */ /* 0x000fe20000000f00 */
[----:B------:R-:W-:Y:S01]  /*113e0*/  FMUL.FTZ R15, R0, R131 ;  /* 0x00000083000f7220 */ /* 0x000fe20000410000 */
[----:B------:R-:W-:Y:S01]  /*113f0*/  MOV R131, R32 ;  /* 0x0000002000837202 */ /* 0x000fe20000000f00 */
[----:B------:R-:W-:Y:S01]  /*11400*/  FMUL.FTZ R32, R70, R148 ;  /* 0x0000009446207220 */ /* 0x000fe20000410000 */
[----:B------:R4:W-:Y:S01]  /*11410*/  @P0 LDGSTS.E.BYPASS.LTC128B.128 [R241+0x6900], [R10.64], !P6 ;  /* 0x069000000af10fae */ /* 0x0009e2000f101d48 */
[--C-:B-1----:R-:W-:Y:S01]  /*11420*/  FFMA.FTZ R5, R37, c[0x0][0x2d0], -R96.reuse ;  /* 0x0000b40025057a23 */ /* 0x102fe20000010860 */
[----:B------:R-:W-:Y:S01]  /*11430*/  MOV R148, R106 ;  /* 0x0000006a00947202 */ /* 0x000fe20000000f00 */
[C---:B------:R-:W-:Y:S01]  /*11440*/  FMUL.FTZ R12, R68.reuse, R128 ;  /* 0x00000080440c7220 */ /* 0x040fe20000410000 */
[----:B------:R-:W-:Y:S01]  /*11450*/  MOV R106, R217 ;  /* 0x000000d9006a7202 */ /* 0x000fe20000000f00 */
[----:B------:R1:W1:Y:S01]  /*11460*/  MUFU.EX2 R57, R5 ;  /* 0x0000000500397308 */ /* 0x0002620000000800 */
[----:B------:R-:W-:Y:S01]  /*11470*/  FMUL.FTZ R13, R68, R129 ;  /* 0x00000081440d7220 */ /* 0x000fe20000410000 */
[----:B------:R-:W-:Y:S01]  /*11480*/  MOV R146, R58 ;  /* 0x0000003a00927202 */ /* 0x000fe20000000f00 */
[----:B------:R-:W1:Y:S01]  /*11490*/  LDSM.16.MT88.4 R20, [R224] ;  /* 0x00000000e014783b */ /* 0x000e620000004200 */
[----:B------:R-:W-:Y:S01]  /*114a0*/  FMUL.FTZ R33, R70, R149 ;  /* 0x0000009546217220 */ /* 0x000fe20000410000 */
[----:B------:R-:W-:Y:S01]  /*114b0*/  MOV R149, R214 ;  /* 0x000000d600957202 */ /* 0x000fe20000000f00 */
[C---:B--2---:R-:W-:Y:S01]  /*114c0*/  FMUL.FTZ R8, R68.reuse, R120 ;  /* 0x0000007844087220 */ /* 0x044fe20000410000 */
[----:B------:R-:W-:Y:S01]  /*114d0*/  MOV R120, R89 ;  /* 0x0000005900787202 */ /* 0x000fe20000000f00 */
[----:B------:R-:W-:Y:S01]  /*114e0*/  FMUL.FTZ R9, R68, R121 ;  /* 0x0000007944097220 */ /* 0x000fe20000410000 */
[----:B------:R-:W-:Y:S01]  /*114f0*/  MOV R124, R88 ;  /* 0x00000058007c7202 */ /* 0x000fe20000000f00 */
[----:B---3--:R-:W-:Y:S01]  /*11500*/  FFMA.FTZ R3, R49, c[0x0][0x2d0], -R96 ;  /* 0x0000b40031037a23 */ /* 0x008fe20000010860 */
[----:B------:R-:W-:Y:S01]  /*11510*/  MOV R49, R52 ;  /* 0x0000003400317202 */ /* 0x000fe20000000f00 */
[----:B------:R-:W-:Y:S01]  /*11520*/  FMUL.FTZ R48, R70, R164 ;  /* 0x000000a446307220 */ /* 0x000fe20000410000 */
[----:B------:R-:W-:Y:S01]  /*11530*/  LDSM.16.MT88.4 R52, [R225] ;  /* 0x00000000e134783b */ /* 0x000fe20000004200 */
[----:B------:R-:W2:Y:S01]  /*11540*/  MUFU.EX2 R59, R3 ;  /* 0x00000003003b7308 */ /* 0x000ea20000000800 */
[C---:B------:R-:W-:Y:S01]  /*11550*/  FMUL.FTZ R6, R69.reuse, R126 ;  /* 0x0000007e45067220 */ /* 0x040fe20000410000 */
[----:B------:R-:W-:Y:S01]  /*11560*/  MOV R147, R49 ;  /* 0x0000003100937202 */ /* 0x000fe20000000f00 */
[----:B------:R-:W-:Y:S01]  /*11570*/  FMUL.FTZ R7, R69, R127 ;  /* 0x0000007f45077220 */ /* 0x000fe20000410000 */
[----:B------:R-:W-:Y:S01]  /*11580*/  MOV R49, R81 ;  /* 0x0000005100317202 */ /* 0x000fe20000000f00 */
[C---:B------:R-:W-:Y:S01]  /*11590*/  FMUL.FTZ R58, R0.reuse, R174 ;  /* 0x000000ae003a7220 */ /* 0x040fe20000410000 */
[----:B------:R-:W-:Y:S01]  /*115a0*/  MOV R126, R90 ;  /* 0x0000005a007e7202 */ /* 0x000fe20000000f00 */
[----:B------:R-:W0:Y:S01]  /*115b0*/  LDGDEPBAR ;  /* 0x00000000000079af */ /* 0x000e220000000000 */
[----:B----4-:R-:W-:Y:S01]  /*115c0*/  FMUL.FTZ R10, R0, R122 ;  /* 0x0000007a000a7220 */ /* 0x010fe20000410000 */
[----:B------:R-:W-:Y:S01]  /*115d0*/  MOV R121, R49 ;  /* 0x0000003100797202 */ /* 0x000fe20000000f00 */
[----:B-1----:R-:W-:Y:S01]  /*115e0*/  FMUL.FTZ R5, R70, R125 ;  /* 0x0000007d46057220 */ /* 0x002fe20000410000 */
[----:B------:R-:W-:Y:S01]  /*115f0*/  MOV R127, R94 ;  /* 0x0000005e007f7202 */ /* 0x000fe20000000f00 */
[----:B------:R-:W-:Y:S01]  /*11600*/  FMUL.FTZ R11, R0, R123 ;  /* 0x0000007b000b7220 */ /* 0x000fe20000410000 */
[----:B------:R-:W-:Y:S01]  /*11610*/  MOV R123, R91 ;  /* 0x0000005b007b7202 */ /* 0x000fe20000000f00 */
[----:B------:R-:W-:Y:S01]  /*11620*/  FMUL.FTZ R49, R70, R165 ;  /* 0x000000a546317220 */ /* 0x000fe20000410000 */
[----:B------:R-:W-:Y:S01]  /*11630*/  LDSM.16.MT88.4 R88, [R228+0x800] ;  /* 0x00080000e458783b */ /* 0x000fe20000004200 */
[----:B------:R-:W-:Y:S01]  /*11640*/  MOV R145, R57 ;  /* 0x0000003900917202 */ /* 0x000fe20000000f00 */
[----:B------:R-:W-:Y:S01]  /*11650*/  FMUL.FTZ R57, R68, R173 ;  /* 0x000000ad44397220 */ /* 0x000fe20000410000 */
[----:B------:R-:W-:Y:S01]  /*11660*/  MOV R125, R63 ;  /* 0x0000003f007d7202 */ /* 0x000fe20000000f00 */
[----:B------:R-:W-:Y:S02]  /*11670*/  FMUL.FTZ R63, R0, R179 ;  /* 0x000000b3003f7220 */ /* 0x000fe40000410000 */
[--C-:B------:R-:W-:Y:S02]  /*11680*/  FFMA.FTZ R106, R106, c[0x0][0x2d0], -R105.reuse ;  /* 0x0000b4006a6a7a23 */ /* 0x100fe40000010869 */
[--C-:B------:R-:W-:Y:S01]  /*11690*/  FFMA.FTZ R126, R126, c[0x0][0x2d0], -R105.reuse ;  /* 0x0000b4007e7e7a23 */ /* 0x100fe20000010869 */
[----:B--2---:R-:W-:Y:S01]  /*116a0*/  MOV R128, R59 ;  /* 0x0000003b00807202 */ /* 0x004fe20000000f00 */
[--C-:B------:R-:W-:Y:S02]  /*116b0*/  FFMA.FTZ R3, R38, c[0x0][0x2d0], -R104.reuse ;  /* 0x0000b40026037a23 */ /* 0x100fe40000010868 */
[----:B------:R-:W-:Y:S01]  /*116c0*/  FMUL.FTZ R59, R0, R175 ;  /* 0x000000af003b7220 */ /* 0x000fe20000410000 */
[-C--:B------:R-:W-:Y:S01]  /*116d0*/  HMMA.16816.F32.BF16 R4, R76, R20.reuse, R4 ;  /* 0x000000144c04723c */ /* 0x080fe20000041804 */
[----:B------:R1:W-:Y:S07]  /*116e0*/  MUFU.EX2 R250, R3 ;  /* 0x0000000300fa7308 */ /* 0x0003ee0000000800 */
[C---:B------:R-:W-:Y:S07]  /*116f0*/  HMMA.16816.F32.BF16 R8, R64.reuse, R20, R8 ;  /* 0x000000144008723c */ /* 0x040fee0000041808 */
[C---:B------:R-:W-:Y:S01]  /*11700*/  FMUL.FTZ R21, R70.reuse, R137 ;  /* 0x0000008946157220 */ /* 0x040fe20000410000 */
[-C--:B------:R-:W-:Y:S04]  /*11710*/  HMMA.16816.F32.BF16 R12, R64, R22.reuse, R12 ;  /* 0x00000016400c723c */ /* 0x080fe8000004180c */
[----:B------:R-:W-:Y:S01]  /*11720*/  FMUL.FTZ R20, R70, R136 ;  /* 0x0000008846147220 */ /* 0x000fe20000410000 */
[----:B------:R-:W-:Y:S02]  /*11730*/  MOV R137, R192 ;  /* 0x000000c000897202 */ /* 0x000fe40000000f00 */
[----:B------:R-:W-:Y:S01]  /*11740*/  MOV R136, R61 ;  /* 0x0000003d00887202 */ /* 0x000fe20000000f00 */
[C---:B------:R-:W-:Y:S04]  /*11750*/  HMMA.16816.F32.BF16 R16, R76.reuse, R22, R16 ;  /* 0x000000164c10723c */ /* 0x040fe80000041810 */
[--C-:B-1----:R-:W-:Y:S02]  /*11760*/  FFMA.FTZ R3, R39, c[0x0][0x2d0], -R104.reuse ;  /* 0x0000b40027037a23 */ /* 0x102fe40000010868 */
[----:B------:R-:W1:Y:S01]  /*11770*/  LDSM.16.MT88.4 R36, [R228] ;  /* 0x00000000e424783b */ /* 0x000e620000004200 */
[C---:B------:R-:W-:Y:S01]  /*11780*/  FMUL.FTZ R22, R69.reuse, R138 ;  /* 0x0000008a45167220 */ /* 0x040fe20000410000 */
[----:B------:R2:W-:Y:S01]  /*11790*/  MUFU.EX2 R251, R3 ;  /* 0x0000000300fb7308 */ /* 0x0005e20000000800 */
[C---:B------:R-:W-:Y:S03]  /*117a0*/  FMUL.FTZ R23, R69.reuse, R139 ;  /* 0x0000008b45177220 */ /* 0x040fe60000410000 */
[----:B------:R-:W-:Y:S01]  /*117b0*/  MOV R138, R193 ;  /* 0x000000c1008a7202 */ /* 0x000fe20000000f00 */
[----:B------:R-:W-:Y:S01]  /*117c0*/  FMUL.FTZ R61, R68, R177 ;  /* 0x000000b1443d7220 */ /* 0x000fe20000410000 */
[----:B------:R-:W-:Y:S02]  /*117d0*/  MOV R193, R82 ;  /* 0x0000005200c17202 */ /* 0x000fe40000000f00 */
[----:B------:R-:W-:Y:S02]  /*117e0*/  MOV R139, R117 ;  /* 0x00000075008b7202 */ /* 0x000fe40000000f00 */
[----:B------:R-:W-:Y:S02]  /*117f0*/  MOV R117, R221 ;  /* 0x000000dd00757202 */ /* 0x000fe40000000f00 */
[----:B------:R-:W-:Y:S02]  /*11800*/  MOV R122, R193 ;  /* 0x000000c1007a7202 */ /* 0x000fe40000000f00 */
[----:B------:R-:W-:Y:S02]  /*11810*/  MOV R193, R95 ;  /* 0x0000005f00c17202 */ /* 0x000fe40000000f00 */
[----:B------:R-:W-:Y:S01]  /*11820*/  LDSM.16.MT88.4 R92, [R225+0x800] ;  /* 0x00080000e15c783b */ /* 0x000fe20000004200 */
[--C-:B--2---:R-:W-:Y:S01]  /*11830*/  FFMA.FTZ R3, R50, c[0x0][0x2d0], -R104.reuse ;  /* 0x0000b40032037a23 */ /* 0x104fe20000010868 */
[----:B------:R-:W-:Y:S06]  /*11840*/  MOV R50, R80 ;  /* 0x0000005000327202 */ /* 0x000fec0000000f00 */
[----:B------:R-:W2:Y:S01]  /*11850*/  LDSM.16.MT88.4 R80, [R227] ;  /* 0x00000000e350783b */ /* 0x000ea20000004200 */
[----:B------:R3:W-:Y:S01]  /*11860*/  MUFU.EX2 R252, R3 ;  /* 0x0000000300fc7308 */ /* 0x0007e20000000800 */
[----:B------:R-:W-:Y:S01]  /*11870*/  MOV R164, R50 ;  /* 0x0000003200a47202 */ /* 0x000fe20000000f00 */
[----:B------:R-:W-:Y:S01]  /*11880*/  FMUL.FTZ R50, R69, R166 ;  /* 0x000000a645327220 */ /* 0x000fe20000410000 */
[-C--:B-1----:R-:W-:Y:S08]  /*11890*/  HMMA.16816.F32.BF16 R20, R76, R36.reuse, R20 ;  /* 0x000000244c14723c */ /* 0x082ff00000041814 */
[C---:B------:R-:W-:Y:S04]  /*118a0*/  HMMA.16816.F32.BF16 R24, R64.reuse, R36, R24 ;  /* 0x000000244018723c */ /* 0x040fe80000041818 */
[----:B---3--:R-:W-:Y:S04]  /*118b0*/  FFMA.FTZ R3, R51, c[0x0][0x2d0], -R104 ;  /* 0x0000b40033037a23 */ /* 0x008fe80000010868 */
[-C--:B------:R-:W-:Y:S01]  /*118c0*/  HMMA.16816.F32.BF16 R28, R64, R38.reuse, R28 ;  /* 0x00000026401c723c */ /* 0x080fe2000004181c */
[----:B------:R1:W3:Y:S03]  /*118d0*/  MUFU.EX2 R62, R3 ;  /* 0x00000003003e7308 */ /* 0x0002e60000000800 */
[C---:B------:R-:W-:Y:S02]  /*118e0*/  FMUL.FTZ R36, R70.reuse, R152 ;  /* 0x0000009846247220 */ /* 0x040fe40000410000 */
[----:B------:R-:W-:Y:S02]  /*118f0*/  FMUL.FTZ R37, R70, R153 ;  /* 0x0000009946257220 */ /* 0x000fe40000410000 */
[C---:B------:R-:W-:Y:S04]  /*11900*/  HMMA.16816.F32.BF16 R32, R76.reuse, R38, R32 ;  /* 0x000000264c20723c */ /* 0x040fe80000041820 */
[C---:B------:R-:W-:Y:S03]  /*11910*/  FMUL.FTZ R51, R69.reuse, R167 ;  /* 0x000000a745337220 */ /* 0x040fe60000410000 */
[C---:B------:R-:W-:Y:S02]  /*11920*/  FMUL.FTZ R39, R69.reuse, R155 ;  /* 0x0000009b45277220 */ /* 0x040fe40000410000 */
[----:B------:R-:W-:Y:S07]  /*11930*/  FMUL.FTZ R38, R69, R154 ;  /* 0x0000009a45267220 */ /* 0x000fee0000410000 */
[-C--:B------:R-:W-:Y:S03]  /*11940*/  HMMA.16816.F32.BF16 R36, R76, R52.reuse, R36 ;  /* 0x000000344c24723c */ /* 0x080fe60000041824 */
[--C-:B-1----:R-:W-:Y:S01]  /*11950*/  FFMA.FTZ R3, R40, c[0x0][0x2d0], -R105.reuse ;  /* 0x0000b40028037a23 */ /* 0x102fe20000010869 */
[----:B---3--:R-:W-:Y:S01]  /*11960*/  MOV R129, R62 ;  /* 0x0000003e00817202 */ /* 0x008fe20000000f00 */
[----:B------:R-:W-:Y:S01]  /*11970*/  FMUL.FTZ R40, R68, R156 ;  /* 0x0000009c44287220 */ /* 0x000fe20000410000 */
[----:B------:R-:W-:Y:S01]  /*11980*/  MOV R156, R87 ;  /* 0x00000057009c7202 */ /* 0x000fe20000000f00 */
[----:B------:R1:W-:Y:S01]  /*11990*/  MUFU.EX2 R249, R3 ;  /* 0x0000000300f97308 */ /* 0x0003e20000000800 */
[----:B------:R-:W-:Y:S04]  /*119a0*/  FMUL.FTZ R62, R0, R178 ;  /* 0x000000b2003e7220 */ /* 0x000fe80000410000 */
[----:B------:R-:W-:Y:S02]  /*119b0*/  MOV R165, R156 ;  /* 0x0000009c00a57202 */ /* 0x000fe40000000f00 */
[----:B------:R-:W-:Y:S02]  /*119c0*/  MOV R156, R132 ;  /* 0x00000084009c7202 */ /* 0x000fe40000000f00 */
[----:B------:R-:W-:Y:S01]  /*119d0*/  MOV R132, R240 ;  /* 0x000000f000847202 */ /* 0x000fe20000000f00 */
[--C-:B-1----:R-:W-:Y:S02]  /*119e0*/  FFMA.FTZ R3, R41, c[0x0][0x2d0], -R105.reuse ;  /* 0x0000b40029037a23 */ /* 0x102fe40000010869 */
[----:B------:R-:W-:Y:S01]  /*119f0*/  FMUL.FTZ R41, R68, R157 ;  /* 0x0000009d44297220 */ /* 0x000fe20000410000 */
[----:B------:R-:W-:Y:S01]  /*11a00*/  MOV R157, R85 ;  /* 0x00000055009d7202 */ /* 0x000fe20000000f00 */
[----:B------:R1:W3:Y:S01]  /*11a10*/  MUFU.EX2 R248, R3 ;  /* 0x0000000300f87308 */ /* 0x0002e20000000800 */
[----:B------:R-:W4:Y:S02]  /*11a20*/  LDSM.16.MT88.4 R84, [R224+0x800] ;  /* 0x00080000e054783b */ /* 0x000f240000004200 */
[----:B------:R-:W-:Y:S01]  /*11a30*/  MOV R166, R157 ;  /* 0x0000009d00a67202 */ /* 0x000fe20000000f00 */
[--C-:B-1----:R-:W-:Y:S02]  /*11a40*/  FFMA.FTZ R3, R44, c[0x0][0x2d0], -R105.reuse ;  /* 0x0000b4002c037a23 */ /* 0x102fe40000010869 */
[C---:B------:R-:W-:Y:S01]  /*11a50*/  FMUL.FTZ R44, R68.reuse, R160 ;  /* 0x000000a0442c7220 */ /* 0x040fe20000410000 */
[----:B------:R-:W-:Y:S03]  /*11a60*/  MOV R160, R220 ;  /* 0x000000dc00a07202 */ /* 0x000fe60000000f00 */
[----:B------:R1:W-:Y:S02]  /*11a70*/  MUFU.EX2 R246, R3 ;  /* 0x0000000300f67308 */ /* 0x0003e40000000800 */
[--C-:B-1----:R-:W-:Y:S02]  /*11a80*/  FFMA.FTZ R3, R45, c[0x0][0x2d0], -R105.reuse ;  /* 0x0000b4002d037a23 */ /* 0x102fe40000010869 */
[----:B------:R-:W-:Y:S01]  /*11a90*/  FMUL.FTZ R45, R68, R161 ;  /* 0x000000a1442d7220 */ /* 0x000fe20000410000 */
[----:B------:R-:W-:Y:S05]  /*11aa0*/  MOV R161, R150 ;  /* 0x0000009600a17202 */ /* 0x000fea0000000f00 */
[----:B------:R1:W1:Y:S01]  /*11ab0*/  MUFU.EX2 R247, R3 ;  /* 0x0000000300f77308 */ /* 0x0002620000000800 */
[----:B------:R-:W-:Y:S02]  /*11ac0*/  MOV R150, R122 ;  /* 0x0000007a00967202 */ /* 0x000fe40000000f00 */
[----:B------:R-:W-:Y:S01]  /*11ad0*/  MOV R122, R234 ;  /* 0x000000ea007a7202 */ /* 0x000fe20000000f00 */
[--C-:B-1----:R-:W-:Y:S02]  /*11ae0*/  FFMA.FTZ R3, R42, c[0x0][0x2d0], -R100.reuse ;  /* 0x0000b4002a037a23 */ /* 0x102fe40000010864 */
[C---:B------:R-:W-:Y:S04]  /*11af0*/  FMUL.FTZ R42, R0.reuse, R158 ;  /* 0x0000009e002a7220 */ /* 0x040fe80000410000 */
[----:B------:R1:W-:Y:S02]  /*11b00*/  MUFU.EX2 R144, R3 ;  /* 0x0000000300907308 */ /* 0x0003e40000000800 */
[--C-:B-1----:R-:W-:Y:S02]  /*11b10*/  FFMA.FTZ R3, R43, c[0x0][0x2d0], -R100.reuse ;  /* 0x0000b4002b037a23 */ /* 0x102fe40000010864 */
[----:B------:R-:W-:Y:S06]  /*11b20*/  FMUL.FTZ R43, R0, R159 ;  /* 0x0000009f002b7220 */ /* 0x000fec0000410000 */
[----:B------:R1:W1:Y:S01]  /*11b30*/  MUFU.EX2 R192, R3 ;  /* 0x0000000300c07308 */ /* 0x0002620000000800 */
[C---:B------:R-:W-:Y:S07]  /*11b40*/  HMMA.16816.F32.BF16 R40, R64.reuse, R52, R40 ;  /* 0x000000344028723c */ /* 0x040fee0000041828 */
[C---:B------:R-:W-:Y:S01]  /*11b50*/  FMUL.FTZ R52, R70.reuse, R168 ;  /* 0x000000a846347220 */ /* 0x040fe20000410000 */
[----:B------:R-:W-:Y:S01]  /*11b60*/  MOV R168, R166 ;  /* 0x000000a600a87202 */ /* 0x000fe20000000f00 */
[----:B------:R-:W-:Y:S03]  /*11b70*/  FMUL.FTZ R53, R70, R169 ;  /* 0x000000a946357220 */ /* 0x000fe60000410000 */
[----:B------:R-:W-:Y:S02]  /*11b80*/  MOV R166, R161 ;  /* 0x000000a100a67202 */ /* 0x000fe40000000f00 */
[----:B------:R-:W-:Y:S01]  /*11b90*/  MOV R161, R156 ;  /* 0x0000009c00a17202 */ /* 0x000fe20000000f00 */
[--C-:B-1----:R-:W-:Y:S02]  /*11ba0*/  FFMA.FTZ R3, R46, c[0x0][0x2d0], -R100.reuse ;  /* 0x0000b4002e037a23 */ /* 0x102fe40000010864 */
[C---:B------:R-:W-:Y:S01]  /*11bb0*/  FMUL.FTZ R46, R0.reuse, R162 ;  /* 0x000000a2002e7220 */ /* 0x040fe20000410000 */
[----:B------:R-:W-:Y:S01]  /*11bc0*/  MOV R162, R151 ;  /* 0x0000009700a27202 */ /* 0x000fe20000000f00 */
[----:B------:R1:W-:Y:S01]  /*11bd0*/  MUFU.EX2 R152, R3 ;  /* 0x0000000300987308 */ /* 0x0003e20000000800 */
[----:B------:R-:W-:Y:S02]  /*11be0*/  MOV R151, R117 ;  /* 0x0000007500977202 */ /* 0x000fe40000000f00 */
[----:B------:R-:W-:Y:S01]  /*11bf0*/  MOV R117, R233 ;  /* 0x000000e900757202 */ /* 0x000fe20000000f00 */
[----:B-1----:R-:W-:Y:S01]  /*11c00*/  FFMA.FTZ R3, R199, c[0x0][0x2d0], -R100 ;  /* 0x0000b400c7037a23 */ /* 0x002fe20000010864 */
[----:B------:R-:W-:Y:S05]  /*11c10*/  MOV R199, R218 ;  /* 0x000000da00c77202 */ /* 0x000fea0000000f00 */
[----:B------:R1:W1:Y:S01]  /*11c20*/  MUFU.EX2 R153, R3 ;  /* 0x0000000300997308 */ /* 0x0002620000000800 */
[----:B------:R-:W-:Y:S02]  /*11c30*/  MOV R167, R199 ;  /* 0x000000c700a77202 */ /* 0x000fe40000000f00 */
[----:B------:R-:W-:Y:S02]  /*11c40*/  MOV R199, R148 ;  /* 0x0000009400c77202 */ /* 0x000fe40000000f00 */
[----:B------:R-:W-:Y:S01]  /*11c50*/  MOV R148, R239 ;  /* 0x000000ef00947202 */ /* 0x000fe20000000f00 */
[--C-:B-1----:R-:W-:Y:S02]  /*11c60*/  FFMA.FTZ R3, R47, c[0x0][0x2d0], -R96.reuse ;  /* 0x0000b4002f037a23 */ /* 0x102fe40000010860 */
[----:B------:R-:W-:Y:S02]  /*11c70*/  FMUL.FTZ R47, R0, R163 ;  /* 0x000000a3002f7220 */ /* 0x000fe40000410000 */
[----:B------:R1:W-:Y:S05]  /*11c80*/  MUFU.EX2 R221, R3 ;  /* 0x0000000300dd7308 */ /* 0x0003ea0000000800 */
[-C--:B------:R-:W-:Y:S08]  /*11c90*/  HMMA.16816.F32.BF16 R44, R64, R54.reuse, R44 ;  /* 0x00000036402c723c */ /* 0x080ff0000004182c */
[C---:B------:R-:W-:Y:S07]  /*11ca0*/  HMMA.16816.F32.BF16 R48, R76.reuse, R54, R48 ;  /* 0x000000364c30723c */ /* 0x040fee0000041830 */
[C---:B------:R-:W-:Y:S02]  /*11cb0*/  FMUL.FTZ R54, R69.reuse, R170 ;  /* 0x000000aa45367220 */ /* 0x040fe40000410000 */
[----:B------:R-:W-:Y:S03]  /*11cc0*/  FMUL.FTZ R55, R69, R171 ;  /* 0x000000ab45377220 */ /* 0x000fe60000410000 */
[--C-:B-1----:R-:W-:Y:S01]  /*11cd0*/  FFMA.FTZ R3, R198, c[0x0][0x2d0], -R96.reuse ;  /* 0x0000b400c6037a23 */ /* 0x102fe20000010860 */
[----:B------:R-:W-:Y:S03]  /*11ce0*/  MOV R198, R165 ;  /* 0x000000a500c67202 */ /* 0x000fe60000000f00 */
[-C--:B--2---:R-:W-:Y:S01]  /*11cf0*/  HMMA.16816.F32.BF16 R52, R76, R80.reuse, R52 ;  /* 0x000000504c34723c */ /* 0x084fe20000041834 */
[----:B------:R1:W-:Y:S02]  /*11d00*/  MUFU.EX2 R220, R3 ;  /* 0x0000000300dc7308 */ /* 0x0003e40000000800 */
[--C-:B-1----:R-:W-:Y:S02]  /*11d10*/  FFMA.FTZ R3, R56, c[0x0][0x2d0], -R96.reuse ;  /* 0x0000b40038037a23 */ /* 0x102fe40000010860 */
[----:B------:R-:W-:Y:S06]  /*11d20*/  FMUL.FTZ R56, R68, R172 ;  /* 0x000000ac44387220 */ /* 0x000fec0000410000 */
[----:B------:R1:W-:Y:S01]  /*11d30*/  MUFU.EX2 R218, R3 ;  /* 0x0000000300da7308 */ /* 0x0003e20000000800 */
[C---:B------:R-:W-:Y:S07]  /*11d40*/  HMMA.16816.F32.BF16 R56, R64.reuse, R80, R56 ;  /* 0x000000504038723c */ /* 0x040fee0000041838 */
[----:B------:R-:W-:Y:S02]  /*11d50*/  F2FP.BF16.PACK_AB R80, R137, R143 ;  /* 0x0000008f8950723e */ /* 0x000fe400000010ff */
[----:B------:R-:W-:Y:S03]  /*11d60*/  F2FP.BF16.PACK_AB R81, R195, R194 ;  /* 0x000000c2c351723e */ /* 0x000fe600000010ff */
[----:B-1----:R-:W-:Y:S02]  /*11d70*/  FFMA.FTZ R3, R60, c[0x0][0x2d0], -R96 ;  /* 0x0000b4003c037a23 */ /* 0x002fe40000010860 */
[----:B------:R-:W-:Y:S02]  /*11d80*/  FMUL.FTZ R60, R68, R176 ;  /* 0x000000b0443c7220 */ /* 0x000fe40000410000 */
[----:B------:R1:W-:Y:S05]  /*11d90*/  MUFU.EX2 R217, R3 ;  /* 0x0000000300d97308 */ /* 0x0003ea0000000800 */
[-C--:B------:R-:W-:Y:S07]  /*11da0*/  HMMA.16816.F32.BF16 R60, R64, R82.reuse, R60 ;  /* 0x00000052403c723c */ /* 0x080fee000004183c */
[C---:B------:R-:W-:Y:S02]  /*11db0*/  FMUL.FTZ R64, R70.reuse, R180 ;  /* 0x000000b446407220 */ /* 0x040fe40000410000 */
[----:B------:R-:W-:Y:S03]  /*11dc0*/  FMUL.FTZ R65, R70, R181 ;  /* 0x000000b546417220 */ /* 0x000fe60000410000 */
[C---:B------:R-:W-:Y:S02]  /*11dd0*/  FMUL.FTZ R66, R69.reuse, R182 ;  /* 0x000000b645427220 */ /* 0x040fe40000410000 */
[----:B------:R-:W-:Y:S02]  /*11de0*/  FMUL.FTZ R67, R69, R183 ;  /* 0x000000b745437220 */ /* 0x000fe40000410000 */
[--C-:B-1----:R-:W-:Y:S05]  /*11df0*/  FFMA.FTZ R3, R202, c[0x0][0x2d0], -R104.reuse ;  /* 0x0000b400ca037a23 */ /* 0x102fea0000010868 */
[----:B------:R-:W-:Y:S01]  /*11e00*/  HMMA.16816.F32.BF16 R64, R76, R82, R64 ;  /* 0x000000524c40723c */ /* 0x000fe20000041840 */
[----:B------:R1:W-:Y:S06]  /*11e10*/  MUFU.EX2 R155, R3 ;  /* 0x00000003009b7308 */ /* 0x0003ec0000000800 */
[----:B------:R-:W-:Y:S02]  /*11e20*/  F2FP.BF16.PACK_AB R77, R138, R164 ;  /* 0x000000a48a4d723e */ /* 0x000fe400000010ff */
[----:B------:R-:W-:Y:S03]  /*11e30*/  F2FP.BF16.PACK_AB R76, R139, R244 ;  /* 0x000000f48b4c723e */ /* 0x000fe600000010ff */
[----:B------:R-:W-:Y:S02]  /*11e40*/  F2FP.BF16.PACK_AB R78, R141, R131 ;  /* 0x000000838d4e723e */ /* 0x000fe400000010ff */
[----:B------:R-:W-:Y:S02]  /*11e50*/  F2FP.BF16.PACK_AB R79, R140, R130 ;  /* 0x000000828c4f723e */ /* 0x000fe400000010ff */
[----:B------:R-:W-:Y:S02]  /*11e60*/  F2FP.BF16.PACK_AB R82, R147, R142 ;  /* 0x0000008e9352723e */ /* 0x000fe400000010ff */
[----:B------:R-:W-:Y:S03]  /*11e70*/  F2FP.BF16.PACK_AB R83, R196, R197 ;  /* 0x000000c5c453723e */ /* 0x000fe600000010ff */
[-C--:B----4-:R-:W-:Y:S03]  /*11e80*/  HMMA.16816.F32.BF16 R4, R76, R84.reuse, R4 ;  /* 0x000000544c04723c */ /* 0x090fe60000041804 */
[--C-:B-1----:R-:W-:Y:S05]  /*11e90*/  FFMA.FTZ R3, R203, c[0x0][0x2d0], -R104.reuse ;  /* 0x0000b400cb037a23 */ /* 0x102fea0000010868 */
[C---:B------:R-:W-:Y:S01]  /*11ea0*/  HMMA.16816.F32.BF16 R8, R80.reuse, R84, R8 ;  /* 0x000000545008723c */ /* 0x040fe20000041808 */
[----:B------:R1:W-:Y:S07]  /*11eb0*/  MUFU.EX2 R216, R3 ;  /* 0x0000000300d87308 */ /* 0x0003ee0000000800 */
[-C--:B------:R-:W-:Y:S08]  /*11ec0*/  HMMA.16816.F32.BF16 R12, R80, R86.reuse, R12 ;  /* 0x00000056500c723c */ /* 0x080ff0000004180c */
[C---:B------:R-:W-:Y:S01]  /*11ed0*/  HMMA.16816.F32.BF16 R16, R76.reuse, R86, R16 ;  /* 0x000000564c10723c */ /* 0x040fe20000041810 */
[----:B------:R-:W2:Y:S07]  /*11ee0*/  LDSM.16.MT88.4 R84, [R227+0x800] ;  /* 0x00080000e354783b */ /* 0x000eae0000004200 */
[-C--:B------:R-:W-:Y:S04]  /*11ef0*/  HMMA.16816.F32.BF16 R20, R76, R88.reuse, R20 ;  /* 0x000000584c14723c */ /* 0x080fe80000041814 */
[--C-:B-1----:R-:W-:Y:S04]  /*11f00*/  FFMA.FTZ R3, R200, c[0x0][0x2d0], -R104.reuse ;  /* 0x0000b400c8037a23 */ /* 0x102fe80000010868 */
[C---:B------:R-:W-:Y:S01]  /*11f10*/  HMMA.16816.F32.BF16 R24, R80.reuse, R88, R24 ;  /* 0x000000585018723c */ /* 0x040fe20000041818 */
[----:B------:R1:W-:Y:S07]  /*11f20*/  MUFU.EX2 R159, R3 ;  /* 0x00000003009f7308 */ /* 0x0003ee0000000800 */
[-C--:B------:R-:W-:Y:S08]  /*11f30*/  HMMA.16816.F32.BF16 R28, R80, R90.reuse, R28 ;  /* 0x0000005a501c723c */ /* 0x080ff0000004181c */
[C---:B------:R-:W-:Y:S01]  /*11f40*/  HMMA.16816.F32.BF16 R32, R76.reuse, R90, R32 ;  /* 0x0000005a4c20723c */ /* 0x040fe20000041820 */
[----:B------:R-:W4:Y:S07]  /*11f50*/  LDSM.16.MT88.4 R88, [R224+0x1000] ;  /* 0x00100000e058783b */ /* 0x000f2e0000004200 */
[-C--:B------:R-:W-:Y:S04]  /*11f60*/  HMMA.16816.F32.BF16 R36, R76, R92.reuse, R36 ;  /* 0x0000005c4c24723c */ /* 0x080fe80000041824 */
[----:B-1----:R-:W-:Y:S02]  /*11f70*/  FFMA.FTZ R3, R201, c[0x0][0x2d0], -R104 ;  /* 0x0000b400c9037a23 */ /* 0x002fe40000010868 */
[----:B------:R-:W-:Y:S02]  /*11f80*/  MUFU.EX2 R201, R101 ;  /* 0x0000006500c97308 */ /* 0x000fe40000000800 */
[C---:B------:R-:W-:Y:S07]  /*11f90*/  HMMA.16816.F32.BF16 R40, R80.reuse, R92, R40 ;  /* 0x0000005c5028723c */ /* 0x040fee0000041828 */
[----:B------:R-:W-:Y:S01]  /*11fa0*/  FFMA.FTZ R92, R210, c[0x0][0x2d0], -R96 ;  /* 0x0000b400d25c7a23 */ /* 0x000fe20000010860 */
[-C--:B------:R-:W-:Y:S01]  /*11fb0*/  HMMA.16816.F32.BF16 R44, R80, R94.reuse, R44 ;  /* 0x0000005e502c723c */ /* 0x080fe2000004182c */
[----:B------:R1:W-:Y:S07]  /*11fc0*/  MUFU.EX2 R215, R3 ;  /* 0x0000000300d77308 */ /* 0x0003ee0000000800 */
[C---:B------:R-:W-:Y:S08]  /*11fd0*/  HMMA.16816.F32.BF16 R48, R76.reuse, R94, R48 ;  /* 0x0000005e4c30723c */ /* 0x040ff00000041830 */
[-C--:B--2---:R-:W-:Y:S08]  /*11fe0*/  HMMA.16816.F32.BF16 R52, R76, R84.reuse, R52 ;  /* 0x000000544c34723c */ /* 0x084ff00000041834 */
[C---:B------:R-:W-:Y:S04]  /*11ff0*/  HMMA.16816.F32.BF16 R56, R80.reuse, R84, R56 ;  /* 0x000000545038723c */ /* 0x040fe80000041838 */
[--C-:B-1----:R-:W-:Y:S04]  /*12000*/  FFMA.FTZ R3, R205, c[0x0][0x2d0], -R105.reuse ;  /* 0x0000b400cd037a23 */ /* 0x102fe80000010869 */
[-C--:B------:R-:W-:Y:S01]  /*12010*/  HMMA.16816.F32.BF16 R60, R80, R86.reuse, R60 ;  /* 0x00000056503c723c */ /* 0x080fe2000004183c */
[----:B------:R1:W-:Y:S06]  /*12020*/  MUFU.EX2 R154, R3 ;  /* 0x00000003009a7308 */ /* 0x0003ec0000000800 */
[----:B---3--:R-:W-:Y:S01]  /*12030*/  F2FP.BF16.PACK_AB R80, R248, R249 ;  /* 0x000000f9f850723e */ /* 0x008fe200000010ff */
[----:B------:R-:W-:Y:S01]  /*12040*/  HMMA.16816.F32.BF16 R64, R76, R86, R64 ;  /* 0x000000564c40723c */ /* 0x000fe20000041840 */
[----:B------:R-:W-:Y:S03]  /*12050*/  LDSM.16.MT88.4 R84, [R225+0x1000] ;  /* 0x00100000e154783b */ /* 0x000fe60000004200 */
[----:B------:R-:W-:Y:S02]  /*12060*/  F2FP.BF16.PACK_AB R82, R247, R246 ;  /* 0x000000f6f752723e */ /* 0x000fe400000010ff */
[----:B------:R-:W-:Y:S02]  /*12070*/  F2FP.BF16.PACK_AB R81, R192, R144 ;  /* 0x00000090c051723e */ /* 0x000fe400000010ff */
[----:B------:R-:W-:Y:S04]  /*12080*/  F2FP.BF16.PACK_AB R76, R145, R146 ;  /* 0x00000092914c723e */ /* 0x000fe800000010ff */
[----:B------:R-:W-:Y:S02]  /*12090*/  F2FP.BF16.PACK_AB R78, R128, R136 ;  /* 0x00000088804e723e */ /* 0x000fe400000010ff */
[----:B------:R-:W-:Y:S02]  /*120a0*/  F2FP.BF16.PACK_AB R77, R251, R250 ;  /* 0x000000fafb4d723e */ /* 0x000fe400000010ff */
[----:B------:R-:W-:Y:S01]  /*120b0*/  F2FP.BF16.PACK_AB R79, R129, R252 ;  /* 0x000000fc814f723e */ /* 0x000fe200000010ff */
[--C-:B-1----:R-:W-:Y:S01]  /*120c0*/  FFMA.FTZ R3, R208, c[0x0][0x2d0], -R105.reuse ;  /* 0x0000b400d0037a23 */ /* 0x102fe20000010869 */
[----:B------:R-:W-:Y:S03]  /*120d0*/  F2FP.BF16.PACK_AB R83, R153, R152 ;  /* 0x000000989953723e */ /* 0x000fe600000010ff */
[----:B------:R1:W2:Y:S02]  /*120e0*/  MUFU.EX2 R158, R3 ;  /* 0x00000003009e7308 */ /* 0x0002a40000000800 */
[-C--:B----4-:R-:W-:Y:S08]  /*120f0*/  HMMA.16816.F32.BF16 R4, R76, R88.reuse, R4 ;  /* 0x000000584c04723c */ /* 0x090ff00000041804 */
[C---:B------:R-:W-:Y:S08]  /*12100*/  HMMA.16816.F32.BF16 R8, R80.reuse, R88, R8 ;  /* 0x000000585008723c */ /* 0x040ff00000041808 */
[-C--:B------:R-:W-:Y:S04]  /*12110*/  HMMA.16816.F32.BF16 R12, R80, R90.reuse, R12 ;  /* 0x0000005a500c723c */ /* 0x080fe8000004180c */
[--C-:B-1----:R-:W-:Y:S04]  /*12120*/  FFMA.FTZ R3, R204, c[0x0][0x2d0], -R105.reuse ;  /* 0x0000b400cc037a23 */ /* 0x102fe80000010869 */
[C---:B------:R-:W-:Y:S01]  /*12130*/  HMMA.16816.F32.BF16 R16, R76.reuse, R90, R16 ;  /* 0x0000005a4c10723c */ /* 0x040fe20000041810 */
[----:B------:R-:W-:Y:S01]  /*12140*/  LDSM.16.MT88.4 R88, [R227+0x1000] ;  /* 0x00100000e358783b */ /* 0x000fe20000004200 */
[----:B------:R1:W-:Y:S02]  /*12150*/  MUFU.EX2 R214, R3 ;  /* 0x0000000300d67308 */ /* 0x0003e40000000800 */
[--C-:B-1----:R-:W-:Y:S08]  /*12160*/  FFMA.FTZ R3, R206, c[0x0][0x2d0], -R105.reuse ;  /* 0x0000b400ce037a23 */ /* 0x102ff00000010869 */
[----:B------:R1:W3:Y:S02]  /*12170*/  MUFU.EX2 R163, R3 ;  /* 0x0000000300a37308 */ /* 0x0002e40000000800 */
[--C-:B-1----:R-:W-:Y:S01]  /*12180*/  FFMA.FTZ R3, R160, c[0x0][0x2d0], -R100.reuse ;  /* 0x0000b400a0037a23 */ /* 0x102fe20000010864 */
[----:B------:R-:W-:Y:S02]  /*12190*/  MOV R160, R149 ;  /* 0x0000009500a07202 */ /* 0x000fe40000000f00 */
[----:B------:R-:W-:Y:S05]  /*121a0*/  MOV R149, R238 ;  /* 0x000000ee00957202 */ /* 0x000fea0000000f00 */
[----:B------:R1:W-:Y:S01]  /*121b0*/  MUFU.EX2 R157, R3 ;  /* 0x00000003009d7308 */ /* 0x0003e20000000800 */
[----:B------:R-:W-:Y:S01]  /*121c0*/  MOV R165, R160 ;  /* 0x000000a000a57202 */ /* 0x000fe20000000f00 */
[----:B------:R4:W5:Y:S01]  /*121d0*/  LDL.LU R238, [R1+0xa4] ;  /* 0x0000a40001ee7983 */ /* 0x0009620000300800 */
[----:B------:R-:W-:Y:S02]  /*121e0*/  MOV R160, R149 ;  /* 0x0000009500a07202 */ /* 0x000fe40000000f00 */
[----:B------:R-:W-:Y:S01]  /*121f0*/  MOV R149, R132 ;  /* 0x0000008400957202 */ /* 0x000fe20000000f00 */
[----:B------:R4:W5:Y:S01]  /*12200*/  LDL.LU R239, [R1+0xa0] ;  /* 0x0000a00001ef7983 */ /* 0x0009620000300800 */
[----:B------:R-:W-:Y:S03]  /*12210*/  MOV R132, R119 ;  /* 0x0000007700847202 */ /* 0x000fe60000000f00 */
[----:B------:R4:W5:Y:S04]  /*12220*/  LDL.LU R240, [R1+0x9c] ;  /* 0x00009c0001f07983 */ /* 0x0009680000300800 */
[----:B------:R4:W5:Y:S04]  /*12230*/  LDL.LU R233, [R1+0x98] ;  /* 0x0000980001e97983 */ /* 0x0009680000300800 */
[----:B------:R4:W5:Y:S04]  /*12240*/  LDL.LU R234, [R1+0x94] ;  /* 0x0000940001ea7983 */ /* 0x0009680000300800 */
[----:B------:R4:W5:Y:S01]  /*12250*/  LDL.LU R119, [R1+0x90] ;  /* 0x0000900001777983 */ /* 0x0009620000300800 */
[--C-:B-1----:R-:W-:Y:S01]  /*12260*/  FFMA.FTZ R3, R167, c[0x0][0x2d0], -R100.reuse ;  /* 0x0000b400a7037a23 */ /* 0x102fe20000010864 */
[----:B------:R-:W-:Y:S02]  /*12270*/  MOV R167, R162 ;  /* 0x000000a200a77202 */ /* 0x000fe40000000f00 */
[----:B------:R-:W-:Y:S01]  /*12280*/  MOV R162, R199 ;  /* 0x000000c700a27202 */ /* 0x000fe20000000f00 */
[----:B------:R1:W1:Y:S01]  /*12290*/  MUFU.EX2 R156, R3 ;  /* 0x00000003009c7308 */ /* 0x0002620000000800 */
[----:B------:R-:W-:Y:S02]  /*122a0*/  MOV R199, R151 ;  /* 0x0000009700c77202 */ /* 0x000fe40000000f00 */
[----:B------:R-:W-:Y:S02]  /*122b0*/  MOV R151, R148 ;  /* 0x0000009400977202 */ /* 0x000fe40000000f00 */
[----:B------:R-:W-:Y:S02]  /*122c0*/  MOV R148, R230 ;  /* 0x000000e600947202 */ /* 0x000fe40000000f00 */
[----:B------:R4:W5:Y:S01]  /*122d0*/  LDL.LU R230, [R1+0x8c] ;  /* 0x00008c0001e67983 */ /* 0x0009620000300800 */
[--C-:B-1----:R-:W-:Y:S01]  /*122e0*/  FFMA.FTZ R3, R168, c[0x0][0x2d0], -R100.reuse ;  /* 0x0000b400a8037a23 */ /* 0x102fe20000010864 */
[----:B------:R-:W-:Y:S02]  /*122f0*/  MOV R168, R198 ;  /* 0x000000c600a87202 */ /* 0x000fe40000000f00 */
[----:B------:R-:W-:Y:S02]  /*12300*/  MOV R198, R167 ;  /* 0x000000a700c67202 */ /* 0x000fe40000000f00 */
[----:B------:R-:W-:Y:S02]  /*12310*/  MOV R167, R166 ;  /* 0x000000a600a77202 */ /* 0x000fe40000000f00 */
[----:B------:R-:W-:Y:S02]  /*12320*/  MOV R166, R165 ;  /* 0x000000a500a67202 */ /* 0x000fe40000000f00 */
[----:B------:R-:W-:Y:S02]  /*12330*/  MOV R165, R162 ;  /* 0x000000a200a57202 */ /* 0x000fe40000000f00 */
[----:B------:R-:W-:Y:S02]  /*12340*/  MOV R162, R161 ;  /* 0x000000a100a27202 */ /* 0x000fe40000000f00 */
[----:B------:R1:W-:Y:S01]  /*12350*/  MUFU.EX2 R161, R3 ;  /* 0x0000000300a17308 */ /* 0x0003e20000000800 */
[----:B------:R-:W-:Y:S02]  /*12360*/  MOV R169, R198 ;  /* 0x000000c600a97202 */ /* 0x000fe40000000f00 */
[----:B------:R-:W-:Y:S02]  /*12370*/  MOV R198, R166 ;  /* 0x000000a600c67202 */ /* 0x000fe40000000f00 */
[----:B------:R-:W-:Y:S05]  /*12380*/  MOV R166, R162 ;  /* 0x000000a200a67202 */ /* 0x000fea0000000f00 */
[----:B------:R2:W-:Y:S01]  /*12390*/  MUFU.EX2 R162, R92 ;  /* 0x0000005c00a27308 */ /* 0x0005e20000000800 */
[----:B-1----:R-:W-:Y:S01]  /*123a0*/  FFMA.FTZ R3, R168, c[0x0][0x2d0], -R100 ;  /* 0x0000b400a8037a23 */ /* 0x002fe20000010864 */
[----:B------:R-:W-:Y:S02]  /*123b0*/  MOV R168, R167 ;  /* 0x000000a700a87202 */ /* 0x000fe40000000f00 */
[----:B------:R-:W-:Y:S02]  /*123c0*/  MOV R167, R165 ;  /* 0x000000a500a77202 */ /* 0x000fe40000000f00 */
[----:B------:R-:W-:Y:S04]  /*123d0*/  MOV R165, R160 ;  /* 0x000000a000a57202 */ /* 0x000fe80000000f00 */
[----:B------:R1:W1:Y:S01]  /*123e0*/  MUFU.EX2 R160, R3 ;  /* 0x0000000300a07308 */ /* 0x0002620000000800 */
[----:B--2---:R-:W2:Y:S01]  /*123f0*/  LDSM.16.MT88.4 R92, [R228+0x1000] ;  /* 0x00100000e45c783b */ /* 0x004ea20000004200 */
[----:B-1----:R-:W-:Y:S01]  /*12400*/  FFMA.FTZ R3, R169, c[0x0][0x2d0], -R96 ;  /* 0x0000b400a9037a23 */ /* 0x002fe20000010860 */
        /* <DEDUP_REMOVED lines=8> */
[----:B------:R-:W-:Y:S01]  /*12490*/  MOV R120, R124 ;  /* 0x0000007c00787202 */ /* 0x000fe20000000f00 */
[-C--:B--2---:R-:W-:Y:S03]  /*124a0*/  HMMA.16816.F32.BF16 R20, R76, R92.reuse, R20 ;  /* 0x0000005c4c14723c */ /* 0x084fe60000041814 */
[----:B------:R-:W-:Y:S01]  /*124b0*/  MOV R124, R212 ;  /* 0x000000d4007c7202 */ /* 0x000fe20000000f00 */
[--C-:B------:R-:W-:Y:S01]  /*124c0*/  FFMA.FTZ R120, R120, c[0x0][0x2d0], -R104.reuse ;  /* 0x0000b40078787a23 */ /* 0x100fe20000010868 */
[----:B------:R1:W-:Y:S03]  /*124d0*/  MUFU.EX2 R212, R3 ;  /* 0x0000000300d47308 */ /* 0x0003e60000000800 */
[C---:B------:R-:W-:Y:S07]  /*124e0*/  HMMA.16816.F32.BF16 R24, R80.reuse, R92, R24 ;  /* 0x0000005c5018723c */ /* 0x040fee0000041818 */
[--C-:B------:R-:W-:Y:S01]  /*124f0*/  FFMA.FTZ R92, R150, c[0x0][0x2d0], -R105.reuse ;  /* 0x0000b400965c7a23 */ /* 0x100fe20000010869 */
[-C--:B------:R-:W-:Y:S04]  /*12500*/  HMMA.16816.F32.BF16 R28, R80, R94.reuse, R28 ;  /* 0x0000005e501c723c */ /* 0x080fe8000004181c */
[----:B------:R-:W-:Y:S01]  /*12510*/  MOV R150, R127 ;  /* 0x0000007f00967202 */ /* 0x000fe20000000f00 */
[--C-:B------:R-:W-:Y:S02]  /*12520*/  FFMA.FTZ R127, R191, c[0x0][0x2d0], -R105.reuse ;  /* 0x0000b400bf7f7a23 */ /* 0x100fe40000010869 */
[----:B------:R-:W-:Y:S01]  /*12530*/  MUFU.EX2 R191, R106 ;  /* 0x0000006a00bf7308 */ /* 0x000fe20000000800 */
[C---:B------:R-:W-:Y:S04]  /*12540*/  HMMA.16816.F32.BF16 R32, R76.reuse, R94, R32 ;  /* 0x0000005e4c20723c */ /* 0x040fe80000041820 */
[--C-:B-1----:R-:W-:Y:S04]  /*12550*/  FFMA.FTZ R3, R169, c[0x0][0x2d0], -R104.reuse ;  /* 0x0000b400a9037a23 */ /* 0x102fe80000010868 */
[-C--:B------:R-:W-:Y:S01]  /*12560*/  HMMA.16816.F32.BF16 R36, R76, R84.reuse, R36 ;  /* 0x000000544c24723c */ /* 0x080fe20000041824 */
[----:B------:R1:W-:Y:S07]  /*12570*/  MUFU.EX2 R210, R3 ;  /* 0x0000000300d27308 */ /* 0x0003ee0000000800 */
[C---:B------:R-:W-:Y:S03]  /*12580*/  HMMA.16816.F32.BF16 R40, R80.reuse, R84, R40 ;  /* 0x000000545028723c */ /* 0x040fe60000041828 */
[----:B------:R2:W-:Y:S05]  /*12590*/  MUFU.EX2 R169, R92 ;  /* 0x0000005c00a97308 */ /* 0x0005ea0000000800 */
[-C--:B------:R-:W-:Y:S08]  /*125a0*/  HMMA.16816.F32.BF16 R44, R80, R86.reuse, R44 ;  /* 0x00000056502c723c */ /* 0x080ff0000004182c */
[C---:B------:R-:W-:Y:S01]  /*125b0*/  HMMA.16816.F32.BF16 R48, R76.reuse, R86, R48 ;  /* 0x000000564c30723c */ /* 0x040fe20000041830 */
[----:B------:R-:W4:Y:S03]  /*125c0*/  LDSM.16.MT88.4 R84, [R224+0x1800] ;  /* 0x00180000e054783b */ /* 0x000f260000004200 */
[----:B-1----:R-:W-:Y:S04]  /*125d0*/  FFMA.FTZ R3, R168, c[0x0][0x2d0], -R104 ;  /* 0x0000b400a8037a23 */ /* 0x002fe80000010868 */
[-C--:B------:R-:W-:Y:S01]  /*125e0*/  HMMA.16816.F32.BF16 R52, R76, R88.reuse, R52 ;  /* 0x000000584c34723c */ /* 0x080fe20000041834 */
[----:B------:R1:W-:Y:S01]  /*125f0*/  MUFU.EX2 R208, R3 ;  /* 0x0000000300d07308 */ /* 0x0003e20000000800 */
[----:B--2---:R-:W2:Y:S06]  /*12600*/  LDSM.16.MT88.4 R92, [R228+0x1800] ;  /* 0x00180000e45c783b */ /* 0x004eac0000004200 */
[C---:B------:R-:W-:Y:S07]  /*12610*/  HMMA.16816.F32.BF16 R56, R80.reuse, R88, R56 ;  /* 0x000000585038723c */ /* 0x040fee0000041838 */
[--C-:B------:R-:W-:Y:S01]  /*12620*/  FFMA.FTZ R88, R118, c[0x0][0x2d0], -R96.reuse ;  /* 0x0000b40076587a23 */ /* 0x100fe20000010860 */
[-C--:B------:R-:W-:Y:S03]  /*12630*/  HMMA.16816.F32.BF16 R60, R80, R90.reuse, R60 ;  /* 0x0000005a503c723c */ /* 0x080fe6000004183c */
[----:B------:R2:W-:Y:S01]  /*12640*/  MUFU.EX2 R200, R88 ;  /* 0x0000005800c87308 */ /* 0x0005e20000000800 */
[--C-:B------:R-:W-:Y:S03]  /*12650*/  FFMA.FTZ R118, R99, c[0x0][0x2d0], -R96.reuse ;  /* 0x0000b40063767a23 */ /* 0x100fe60000010860 */
[----:B------:R-:W-:Y:S01]  /*12660*/  F2FP.BF16.PACK_AB R80, R158, R154 ;  /* 0x0000009a9e50723e */ /* 0x000fe200000010ff */
[----:B------:R-:W-:Y:S04]  /*12670*/  HMMA.16816.F32.BF16 R64, R76, R90, R64 ;  /* 0x0000005a4c40723c */ /* 0x000fe80000041840 */
[--C-:B-1----:R-:W-:Y:S01]  /*12680*/  FFMA.FTZ R3, R198, c[0x0][0x2d0], -R96.reuse ;  /* 0x0000b400c6037a23 */ /* 0x102fe20000010860 */
[----:B---3--:R-:W-:Y:S01]  /*12690*/  F2FP.BF16.PACK_AB R82, R163, R214 ;  /* 0x000000d6a352723e */ /* 0x008fe200000010ff */
[----:B------:R-:W-:Y:S01]  /*126a0*/  MUFU.EX2 R198, R103 ;  /* 0x0000006700c67308 */ /* 0x000fe20000000800 */
[----:B------:R-:W-:Y:S02]  /*126b0*/  F2FP.BF16.PACK_AB R76, R220, R221 ;  /* 0x000000dddc4c723e */ /* 0x000fe400000010ff */
[----:B------:R-:W-:Y:S03]  /*126c0*/  F2FP.BF16.PACK_AB R78, R217, R218 ;  /* 0x000000dad94e723e */ /* 0x000fe600000010ff */
[----:B------:R-:W-:Y:S02]  /*126d0*/  F2FP.BF16.PACK_AB R77, R216, R155 ;  /* 0x0000009bd84d723e */ /* 0x000fe400000010ff */
[----:B------:R-:W-:Y:S02]  /*126e0*/  F2FP.BF16.PACK_AB R79, R215, R159 ;  /* 0x0000009fd74f723e */ /* 0x000fe400000010ff */
[----:B------:R1:W-:Y:S01]  /*126f0*/  MUFU.EX2 R206, R3 ;  /* 0x0000000300ce7308 */ /* 0x0003e20000000800 */
[----:B------:R-:W-:Y:S01]  /*12700*/  F2FP.BF16.PACK_AB R81, R156, R157 ;  /* 0x0000009d9c51723e */ /* 0x000fe200000010ff */
[----:B--2---:R-:W-:Y:S01]  /*12710*/  LDSM.16.MT88.4 R88, [R227+0x1800] ;  /* 0x00180000e358783b */ /* 0x004fe20000004200 */
[----:B------:R-:W-:Y:S02]  /*12720*/  F2FP.BF16.PACK_AB R83, R160, R161 ;  /* 0x000000a1a053723e */ /* 0x000fe400000010ff */
[-C--:B----4-:R-:W-:Y:S08]  /*12730*/  HMMA.16816.F32.BF16 R4, R76, R84.reuse, R4 ;  /* 0x000000544c04723c */ /* 0x090ff00000041804 */
[C---:B------:R-:W-:Y:S08]  /*12740*/  HMMA.16816.F32.BF16 R8, R80.reuse, R84, R8 ;  /* 0x000000545008723c */ /* 0x040ff00000041808 */
[-C--:B------:R-:W-:Y:S04]  /*12750*/  HMMA.16816.F32.BF16 R12, R80, R86.reuse, R12 ;  /* 0x00000056500c723c */ /* 0x080fe8000004180c */
[----:B-1----:R-:W-:Y:S04]  /*12760*/  FFMA.FTZ R3, R167, c[0x0][0x2d0], -R96 ;  /* 0x0000b400a7037a23 */ /* 0x002fe80000010860 */
[C---:B------:R-:W-:Y:S01]  /*12770*/  HMMA.16816.F32.BF16 R16, R76.reuse, R86, R16 ;  /* 0x000000564c10723c */ /* 0x040fe20000041810 */
[----:B------:R1:W-:Y:S01]  /*12780*/  MUFU.EX2 R205, R3 ;  /* 0x0000000300cd7308 */ /* 0x0003e20000000800 */
[----:B------:R-:W-:Y:S06]  /*12790*/  LDSM.16.MT88.4 R84, [R224+0x2000] ;  /* 0x00200000e054783b */ /* 0x000fec0000004200 */
[-C--:B------:R-:W-:Y:S08]  /*127a0*/  HMMA.16816.F32.BF16 R20, R76, R92.reuse, R20 ;  /* 0x0000005c4c14723c */ /* 0x080ff00000041814 */
[C---:B------:R-:W-:Y:S08]  /*127b0*/  HMMA.16816.F32.BF16 R24, R80.reuse, R92, R24 ;  /* 0x0000005c5018723c */ /* 0x040ff00000041818 */
[-C--:B------:R-:W-:Y:S04]  /*127c0*/  HMMA.16816.F32.BF16 R28, R80, R94.reuse, R28 ;  /* 0x0000005e501c723c */ /* 0x080fe8000004181c */
[--C-:B-1----:R-:W-:Y:S04]  /*127d0*/  FFMA.FTZ R3, R166, c[0x0][0x2d0], -R104.reuse ;  /* 0x0000b400a6037a23 */ /* 0x102fe80000010868 */
[C---:B------:R-:W-:Y:S01]  /*127e0*/  HMMA.16816.F32.BF16 R32, R76.reuse, R94, R32 ;  /* 0x0000005e4c20723c */ /* 0x040fe20000041820 */
[----:B------:R1:W-:Y:S01]  /*127f0*/  MUFU.EX2 R204, R3 ;  /* 0x0000000300cc7308 */ /* 0x0003e20000000800 */
[----:B------:R-:W-:Y:S02]  /*12800*/  LDSM.16.MT88.4 R92, [R228+0x2000] ;  /* 0x00200000e45c783b */ /* 0x000fe40000004200 */
[----:B-1----:R-:W-:Y:S07]  /*12810*/  FFMA.FTZ R3, R165, c[0x0][0x2d0], -R104 ;  /* 0x0000b400a5037a23 */ /* 0x002fee0000010868 */
[----:B------:R1:W-:Y:S02]  /*12820*/  MUFU.EX2 R203, R3 ;  /* 0x0000000300cb7308 */ /* 0x0003e40000000800 */
[--C-:B-1----:R-:W-:Y:S08]  /*12830*/  FFMA.FTZ R3, R199, c[0x0][0x2d0], -R105.reuse ;  /* 0x0000b400c7037a23 */ /* 0x102ff00000010869 */
[----:B------:R-:W-:Y:S10]  /*12840*/  MUFU.EX2 R199, R102 ;  /* 0x0000006600c77308 */ /* 0x000ff40000000800 */
[----:B------:R1:W-:Y:S02]  /*12850*/  MUFU.EX2 R171, R3 ;  /* 0x0000000300ab7308 */ /* 0x0003e40000000800 */
[--C-:B-1----:R-:W-:Y:S01]  /*12860*/  FFMA.FTZ R3, R151, c[0x0][0x2d0], -R105.reuse ;  /* 0x0000b40097037a23 */ /* 0x102fe20000010869 */
[----:B------:R-:W-:Y:S07]  /*12870*/  MOV R151, R193 ;  /* 0x000000c100977202 */ /* 0x000fee0000000f00 */
[----:B------:R1:W2:Y:S02]  /*12880*/  MUFU.EX2 R170, R3 ;  /* 0x0000000300aa7308 */ /* 0x0002a40000000800 */
[--C-:B-1----:R-:W-:Y:S01]  /*12890*/  FFMA.FTZ R3, R122, c[0x0][0x2d0], -R100.reuse ;  /* 0x0000b4007a037a23 */ /* 0x102fe20000010864 */
[----:B------:R-:W-:Y:S07]  /*128a0*/  MOV R122, R117 ;  /* 0x00000075007a7202 */ /* 0x000fee0000000f00 */
[----:B------:R1:W-:Y:S02]  /*128b0*/  MUFU.EX2 R117, R3 ;  /* 0x0000000300757308 */ /* 0x0003e40000000800 */
[--C-:B-1----:R-:W-:Y:S01]  /*128c0*/  FFMA.FTZ R3, R148, c[0x0][0x2d0], -R100.reuse ;  /* 0x0000b40094037a23 */ /* 0x102fe20000010864 */
[----:B------:R-:W-:Y:S02]  /*128d0*/  MOV R148, R135 ;  /* 0x0000008700947202 */ /* 0x000fe40000000f00 */
[----:B------:R-:W-:Y:S02]  /*128e0*/  MOV R135, R134 ;  /* 0x0000008600877202 */ /* 0x000fe40000000f00 */
[----:B------:R-:W-:Y:S02]  /*128f0*/  MOV R134, R133 ;  /* 0x0000008500867202 */ /* 0x000fe40000000f00 */
[----:B------:R-:W-:Y:S02]  /*12900*/  MOV R133, R132 ;  /* 0x0000008400857202 */ /* 0x000fe40000000f00 */
[----:B------:R-:W-:Y:S02]  /*12910*/  MOV R132, R125 ;  /* 0x0000007d00847202 */ /* 0x000fe40000000f00 */
[----:B------:R-:W-:Y:S02]  /*12920*/  MOV R125, R116 ;  /* 0x00000074007d7202 */ /* 0x000fe40000000f00 */
[----:B------:R1:W3:Y:S03]  /*12930*/  MUFU.EX2 R116, R3 ;  /* 0x0000000300747308 */ /* 0x0002e60000000800 */
[--C-:B------:R-:W-:Y:S02]  /*12940*/  FFMA.FTZ R125, R125, c[0x0][0x2d0], -R105.reuse ;  /* 0x0000b4007d7d7a23 */ /* 0x100fe40000010869 */
[--C-:B-1----:R-:W-:Y:S01]  /*12950*/  FFMA.FTZ R3, R149, c[0x0][0x2d0], -R105.reuse ;  /* 0x0000b40095037a23 */ /* 0x102fe20000010869 */
[----:B------:R-:W-:Y:S04]  /*12960*/  MOV R149, R132 ;  /* 0x0000008400957202 */ /* 0x000fe80000000f00 */
[----:B------:R1:W4:Y:S02]  /*12970*/  MUFU.EX2 R168, R3 ;  /* 0x0000000300a87308 */ /* 0x0003240000000800 */
[--C-:B-1----:R-:W-:Y:S08]  /*12980*/  FFMA.FTZ R3, R113, c[0x0][0x2d0], -R100.reuse ;  /* 0x0000b40071037a23 */ /* 0x102ff00000010864 */
[----:B------:R1:W-:Y:S02]  /*12990*/  MUFU.EX2 R113, R3 ;  /* 0x0000000300717308 */ /* 0x0003e40000000800 */
[----:B-1----:R-:W-:Y:S01]  /*129a0*/  FFMA.FTZ R3, R122, c[0x0][0x2d0], -R100 ;  /* 0x0000b4007a037a23 */ /* 0x002fe20000010864 */
[----:B------:R-:W-:Y:S07]  /*129b0*/  MOV R122, R114 ;  /* 0x00000072007a7202 */ /* 0x000fee0000000f00 */
[----:B------:R1:W1:Y:S02]  /*129c0*/  MUFU.EX2 R114, R3 ;  /* 0x0000000300727308 */ /* 0x0002640000000800 */
[--C-:B-1----:R-:W-:Y:S08]  /*129d0*/  FFMA.FTZ R3, R148, c[0x0][0x2d0], -R96.reuse ;  /* 0x0000b40094037a23 */ /* 0x102ff00000010860 */
[----:B------:R1:W-:Y:S02]  /*129e0*/  MUFU.EX2 R202, R3 ;  /* 0x0000000300ca7308 */ /* 0x0003e40000000800 */
[--C-:B-1----:R-:W-:Y:S01]  /*129f0*/  FFMA.FTZ R3, R135, c[0x0][0x2d0], -R96.reuse ;  /* 0x0000b40087037a23 */ /* 0x102fe20000010860 */
[----:B------:R-:W-:Y:S02]  /*12a00*/  MOV R135, R134 ;  /* 0x0000008600877202 */ /* 0x000fe40000000f00 */
[----:B------:R-:W-:Y:S05]  /*12a10*/  MOV R134, R133 ;  /* 0x0000008500867202 */ /* 0x000fea0000000f00 */
[----:B------:R1:W-:Y:S01]  /*12a20*/  MUFU.EX2 R175, R3 ;  /* 0x0000000300af7308 */ /* 0x0003e20000000800 */
[----:B------:R-:W-:Y:S01]  /*12a30*/  MOV R133, R123 ;  /* 0x0000007b00857202 */ /* 0x000fe20000000f00 */
[----:B------:R-:W-:Y:S03]  /*12a40*/  FFMA.FTZ R123, R97, c[0x0][0x2d0], -R96 ;  /* 0x0000b400617b7a23 */ /* 0x000fe60000010860 */
[----:B------:R-:W-:Y:S05]  /*12a50*/  MOV R148, R133 ;  /* 0x0000008500947202 */ /* 0x000fea0000000f00 */
[----:B------:R-:W-:Y:S02]  /*12a60*/  FFMA.FTZ R106, R148, c[0x0][0x2d0], -R100 ;  /* 0x0000b400946a7a23 */ /* 0x000fe40000010864 */
[----:B-1----:R-:W-:Y:S02]  /*12a70*/  FFMA.FTZ R3, R121, c[0x0][0x2d0], -R104 ;  /* 0x0000b40079037a23 */ /* 0x002fe40000010868 */
[----:B------:R-:W-:Y:S02]  /*12a80*/  FFMA.FTZ R121, R98, c[0x0][0x2d0], -R96 ;  /* 0x0000b40062797a23 */ /* 0x000fe40000010860 */
[----:B------:R1:W-:Y:S01]  /*12a90*/  MUFU.EX2 R174, R3 ;  /* 0x0000000300ae7308 */ /* 0x0003e20000000800 */
[----:B------:R-:W2:Y:S01]  /*12aa0*/  LDSM.16.MT88.4 R96, [R225+0x1800] ;  /* 0x00180000e160783b */ /* 0x000ea20000004200 */
[--C-:B-1----:R-:W-:Y:S02]  /*12ab0*/  FFMA.FTZ R3, R122, c[0x0][0x2d0], -R104.reuse ;  /* 0x0000b4007a037a23 */ /* 0x102fe40000010868 */
[--C-:B------:R-:W-:Y:S06]  /*12ac0*/  FFMA.FTZ R122, R124, c[0x0][0x2d0], -R104.reuse ;  /* 0x0000b4007c7a7a23 */ /* 0x100fec0000010868 */
[----:B------:R1:W-:Y:S01]  /*12ad0*/  MUFU.EX2 R173, R3 ;  /* 0x0000000300ad7308 */ /* 0x0003e20000000800 */
[----:B------:R-:W-:Y:S02]  /*12ae0*/  FFMA.FTZ R124, R190, c[0x0][0x2d0], -R104 ;  /* 0x0000b400be7c7a23 */ /* 0x000fe40000010868 */
[--C-:B------:R-:W-:Y:S07]  /*12af0*/  FFMA.FTZ R104, R134, c[0x0][0x2d0], -R105.reuse ;  /* 0x0000b40086687a23 */ /* 0x100fee0000010869 */
[----:B------:R3:W-:Y:S01]  /*12b00*/  MUFU.EX2 R193, R104 ;  /* 0x0000006800c17308 */ /* 0x0007e20000000800 */
[-C--:B--2---:R-:W-:Y:S09]  /*12b10*/  HMMA.16816.F32.BF16 R36, R76, R96.reuse, R36 ;  /* 0x000000604c24723c */ /* 0x084ff20000041824 */
[----:B------:R-:W-:Y:S01]  /*12b20*/  MUFU.EX2 R190, R107 ;  /* 0x0000006b00be7308 */ /* 0x000fe20000000800 */
[C---:B------:R-:W-:Y:S04]  /*12b30*/  HMMA.16816.F32.BF16 R40, R80.reuse, R96, R40 ;  /* 0x000000605028723c */ /* 0x040fe80000041828 */
[--C-:B-1----:R-:W-:Y:S02]  /*12b40*/  FFMA.FTZ R3, R135, c[0x0][0x2d0], -R105.reuse ;  /* 0x0000b40087037a23 */ /* 0x102fe40000010869 */
[----:B------:R-:W2:Y:S01]  /*12b50*/  LDL.LU R135, [R1+0x10] ;  /* 0x0000100001877983 */ /* 0x000ea20000300800 */
[----:B------:R-:W-:Y:S01]  /*12b60*/  FFMA.FTZ R105, R109, c[0x0][0x2d0], -R105 ;  /* 0x0000b4006d697a23 */ /* 0x000fe20000010869 */
[-C--:B------:R-:W-:Y:S01]  /*12b70*/  HMMA.16816.F32.BF16 R44, R80, R98.reuse, R44 ;  /* 0x00000062502c723c */ /* 0x080fe2000004182c */
[----:B------:R1:W-:Y:S01]  /*12b80*/  MUFU.EX2 R172, R3 ;  /* 0x0000000300ac7308 */ /* 0x0003e20000000800 */
[----:B------:R-:W2:Y:S02]  /*12b90*/  LDL.LU R134, [R1+0x18] ;  /* 0x0000180001867983 */ /* 0x000ea40000300800 */
[--C-:B------:R-:W-:Y:S02]  /*12ba0*/  FFMA.FTZ R109, R75, c[0x0][0x2d0], -R100.reuse ;  /* 0x0000b4004b6d7a23 */ /* 0x100fe40000010864 */
[----:B------:R-:W2:Y:S01]  /*12bb0*/  LDL.LU R133, [R1+0x14] ;  /* 0x0000140001857983 */ /* 0x000ea20000300800 */
[--C-:B---3--:R-:W-:Y:S01]  /*12bc0*/  FFMA.FTZ R104, R149, c[0x0][0x2d0], -R100.reuse ;  /* 0x0000b40095687a23 */ /* 0x108fe20000010864 */
[C---:B------:R-:W-:Y:S02]  /*12bd0*/  HMMA.16816.F32.BF16 R48, R76.reuse, R98, R48 ;  /* 0x000000624c30723c */ /* 0x040fe40000041830 */
[----:B------:R-:W3:Y:S01]  /*12be0*/  LDL.LU R132, [R1+0x1c] ;  /* 0x00001c0001847983 */ /* 0x000ee20000300800 */
[----:B------:R-:W-:Y:S03]  /*12bf0*/  MUFU.EX2 R105, R105 ;  /* 0x0000006900697308 */ /* 0x000fe60000000800 */
[----:B------:R-:W2:Y:S02]  /*12c00*/  LDSM.16.MT88.4 R96, [R225+0x2000] ;  /* 0x00200000e160783b */ /* 0x000ea40000004200 */
[-C--:B------:R-:W-:Y:S08]  /*12c10*/  HMMA.16816.F32.BF16 R52, R76, R88.reuse, R52 ;  /* 0x000000584c34723c */ /* 0x080ff00000041834 */
[C---:B------:R-:W-:Y:S04]  /*12c20*/  HMMA.16816.F32.BF16 R56, R80.reuse, R88, R56 ;  /* 0x000000585038723c */ /* 0x040fe80000041838 */
[--C-:B-1----:R-:W-:Y:S03]  /*12c30*/  FFMA.FTZ R3, R110, c[0x0][0x2d0], -R100.reuse ;  /* 0x0000b4006e037a23 */ /* 0x102fe60000010864 */
[--C-:B------:R-:W-:Y:S01]  /*12c40*/  FFMA.FTZ R88, R150, c[0x0][0x2d0], -R100.reuse ;  /* 0x0000b40096587a23 */ /* 0x100fe20000010864 */
[-C--:B------:R-:W-:Y:S01]  /*12c50*/  HMMA.16816.F32.BF16 R60, R80, R90.reuse, R60 ;  /* 0x0000005a503c723c */ /* 0x080fe2000004183c */
[----:B------:R1:W-:Y:S01]  /*12c60*/  MUFU.EX2 R110, R3 ;  /* 0x00000003006e7308 */ /* 0x0003e20000000800 */
[----:B------:R-:W2:Y:S06]  /*12c70*/  LDSM.16.MT88.4 R80, [R227+0x2000] ;  /* 0x00200000e350783b */ /* 0x000eac0000004200 */
[----:B------:R-:W-:Y:S03]  /*12c80*/  HMMA.16816.F32.BF16 R64, R76, R90, R64 ;  /* 0x0000005a4c40723c */ /* 0x000fe60000041840 */
[----:B------:R1:W-:Y:S04]  /*12c90*/  MUFU.EX2 R107, R88 ;  /* 0x00000058006b7308 */ /* 0x0003e80000000800 */
[----:B------:R-:W-:Y:S02]  /*12ca0*/  F2FP.BF16.PACK_AB R76, R170, R171 ;  /* 0x000000abaa4c723e */ /* 0x000fe400000010ff */
[----:B------:R-:W-:Y:S03]  /*12cb0*/  F2FP.BF16.PACK_AB R77, R116, R117 ;  /* 0x00000075744d723e */ /* 0x000fe600000010ff */
[----:B----4-:R-:W-:Y:S02]  /*12cc0*/  F2FP.BF16.PACK_AB R78, R168, R169 ;  /* 0x000000a9a84e723e */ /* 0x010fe400000010ff */
[----:B------:R-:W-:Y:S01]  /*12cd0*/  F2FP.BF16.PACK_AB R79, R114, R113 ;  /* 0x00000071724f723e */ /* 0x000fe200000010ff */
[--C-:B-1----:R-:W-:Y:S04]  /*12ce0*/  FFMA.FTZ R3, R111, c[0x0][0x2d0], -R100.reuse ;  /* 0x0000b4006f037a23 */ /* 0x102fe80000010864 */
[----:B------:R1:W-:Y:S01]  /*12cf0*/  MUFU.EX2 R111, R3 ;  /* 0x00000003006f7308 */ /* 0x0003e20000000800 */
[----:B------:R-:W-:Y:S01]  /*12d00*/  LDSM.16.MT88.4 R88, [R228+0x2800] ;  /* 0x00280000e458783b */ /* 0x000fe20000004200 */
[--C-:B-1----:R-:W-:Y:S02]  /*12d10*/  FFMA.FTZ R3, R151, c[0x0][0x2d0], -R100.reuse ;  /* 0x0000b40097037a23 */ /* 0x102fe40000010864 */
[----:B------:R-:W-:Y:S01]  /*12d20*/  FFMA.FTZ R100, R71, c[0x0][0x2d0], -R100 ;  /* 0x0000b40047647a23 */ /* 0x000fe20000010864 */
[----:B------:R-:W-:Y:S04]  /*12d30*/  F2FP.BF16.PACK_AB R71, R203, R204 ;  /* 0x000000cccb47723e */ /* 0x000fe800000010ff */
[----:B------:R-:W-:Y:S01]  /*12d40*/  LDSM.16.MT88.4 R148, [R228+0x3000] ;  /* 0x00300000e494783b */ /* 0x000fe20000004200 */
[----:B------:R-:W-:Y:S01]  /*12d50*/  MUFU.EX2 R100, R100 ;  /* 0x0000006400647308 */ /* 0x000fe20000000800 */
[----:B--2---:R-:W-:Y:S01]  /*12d60*/  FFMA.FTZ R70, R70, R135, R207 ;  /* 0x0000008746467223 */ /* 0x004fe200000100cf */
[----:B------:R-:W-:Y:S01]  /*12d70*/  MOV R207, R129 ;  /* 0x0000008100cf7202 */ /* 0x000fe20000000f00 */
[----:B------:R-:W-:Y:S02]  /*12d80*/  FFMA.FTZ R69, R69, R134, R187 ;  /* 0x0000008645457223 */ /* 0x000fe400000100bb */
[----:B------:R-:W-:Y:S01]  /*12d90*/  FADD.FTZ R75, R211, R70 ;  /* 0x00000046d34b7221 */ /* 0x000fe20000010000 */
[----:B------:R-:W-:Y:S01]  /*12da0*/  F2FP.BF16.PACK_AB R70, R205, R206 ;  /* 0x000000cecd46723e */ /* 0x000fe200000010ff */
[----:B------:R-:W-:Y:S03]  /*12db0*/  FFMA.FTZ R68, R68, R133, R185 ;  /* 0x0000008544447223 */ /* 0x000fe600000100b9 */
[----:B------:R-:W-:Y:S01]  /*12dc0*/  MUFU.EX2 R187, R112 ;  /* 0x0000007000bb7308 */ /* 0x000fe20000000800 */
[----:B------:R-:W-:Y:S01]  /*12dd0*/  FADD.FTZ R102, R209, R69 ;  /* 0x00000045d1667221 */ /* 0x000fe20000010000 */
[----:B------:R-:W-:Y:S01]  /*12de0*/  F2FP.BF16.PACK_AB R69, R208, R210 ;  /* 0x000000d2d045723e */ /* 0x000fe200000010ff */
[----:B------:R-:W-:Y:S01]  /*12df0*/  FADD.FTZ R103, R186, R68 ;  /* 0x00000044ba677221 */ /* 0x000fe20000010000 */
[----:B------:R-:W-:Y:S01]  /*12e00*/  F2FP.BF16.PACK_AB R68, R212, R162 ;  /* 0x000000a2d444723e */ /* 0x000fe200000010ff */
[----:B---3--:R-:W-:Y:S01]  /*12e10*/  FFMA.FTZ R0, R0, R132, R108 ;  /* 0x0000008400007223 */ /* 0x008fe2000001006c */
[----:B------:R-:W-:Y:S01]  /*12e20*/  MOV R209, R136 ;  /* 0x0000008800d17202 */ /* 0x000fe20000000f00 */
[----:B------:R-:W-:Y:S01]  /*12e30*/  LDSM.16.MT88.4 R132, [R224+0x3000] ;  /* 0x00300000e084783b */ /* 0x000fe20000004200 */
[----:B------:R-:W-:Y:S01]  /*12e40*/  MOV R211, R128 ;  /* 0x0000008000d37202 */ /* 0x000fe20000000f00 */
[----:B------:R-:W-:Y:S01]  /*12e50*/  FADD.FTZ R101, R184, R0 ;  /* 0x00000000b8657221 */ /* 0x000fe20000010000 */
[----:B------:R-:W-:Y:S01]  /*12e60*/  MUFU.EX2 R185, R115 ;  /* 0x0000007300b97308 */ /* 0x000fe20000000800 */
[-C--:B------:R-:W-:Y:S05]  /*12e70*/  HMMA.16816.F32.BF16 R4, R68, R84.reuse, R4 ;  /* 0x000000544404723c */ /* 0x080fea0000041804 */
[----:B------:R-:W-:Y:S02]  /*12e80*/  FADD.FTZ R0, R219, R103 ;  /* 0x00000067db007221 */ /* 0x000fe40000010000 */
[----:B------:R-:W-:Y:S01]  /*12e90*/  FADD.FTZ R75, R213, R75 ;  /* 0x0000004bd54b7221 */ /* 0x000fe20000010000 */
[C---:B------:R-:W-:Y:S01]  /*12ea0*/  HMMA.16816.F32.BF16 R8, R76.reuse, R84, R8 ;  /* 0x000000544c08723c */ /* 0x040fe20000041808 */
[----:B------:R-:W-:Y:S03]  /*12eb0*/  MUFU.EX2 R115, R123 ;  /* 0x0000007b00737308 */ /* 0x000fe60000000800 */
[----:B------:R-:W-:Y:S02]  /*12ec0*/  FADD.FTZ R0, R223, R0 ;  /* 0x00000000df007221 */ /* 0x000fe40000010000 */
[----:B------:R-:W-:Y:S02]  /*12ed0*/  FADD.FTZ R75, R245, R75 ;  /* 0x0000004bf54b7221 */ /* 0x000fe40000010000 */
[-C--:B------:R-:W-:Y:S03]  /*12ee0*/  HMMA.16816.F32.BF16 R12, R76, R86.reuse, R12 ;  /* 0x000000564c0c723c */ /* 0x080fe6000004180c */
[----:B------:R-:W1:Y:S01]  /*12ef0*/  MUFU.EX2 R184, R120 ;  /* 0x0000007800b87308 */ /* 0x000e620000000800 */
[----:B------:R-:W-:Y:S02]  /*12f00*/  FADD.FTZ R0, R143, R0 ;  /* 0x000000008f007221 */ /* 0x000fe40000010000 */
[----:B------:R-:W-:Y:S02]  /*12f10*/  FADD.FTZ R75, R244, R75 ;  /* 0x0000004bf44b7221 */ /* 0x000fe40000010000 */
[C---:B------:R-:W-:Y:S01]  /*12f20*/  HMMA.16816.F32.BF16 R16, R68.reuse, R86, R16 ;  /* 0x000000564410723c */ /* 0x040fe20000041810 */
[----:B------:R-:W2:Y:S03]  /*12f30*/  LDSM.16.MT88.4 R84, [R224+0x2800] ;  /* 0x00280000e054783b */ /* 0x000ea60000004200 */
[----:B------:R-:W-:Y:S01]  /*12f40*/  FADD.FTZ R75, R139, R75 ;  /* 0x0000004b8b4b7221 */ /* 0x000fe20000010000 */
[----:B------:R-:W-:Y:S03]  /*12f50*/  MUFU.EX2 R112, R122 ;  /* 0x0000007a00707308 */ /* 0x000fe60000000800 */
[-C--:B------:R-:W-:Y:S07]  /*12f60*/  HMMA.16816.F32.BF16 R20, R68, R92.reuse, R20 ;  /* 0x0000005c4414723c */ /* 0x080fee0000041814 */
[----:B------:R3:W-:Y:S01]  /*12f70*/  MUFU.EX2 R108, R3 ;  /* 0x00000003006c7308 */ /* 0x0007e20000000800 */
[C---:B------:R-:W-:Y:S04]  /*12f80*/  HMMA.16816.F32.BF16 R24, R76.reuse, R92, R24 ;  /* 0x0000005c4c18723c */ /* 0x040fe80000041818 */
[----:B-1----:R-:W-:Y:S04]  /*12f90*/  F2FP.BF16.PACK_AB R181, R184, R185 ;  /* 0x000000b9b8b5723e */ /* 0x002fe800000010ff */
[-C--:B------:R-:W-:Y:S01]  /*12fa0*/  HMMA.16816.F32.BF16 R28, R76, R94.reuse, R28 ;  /* 0x0000005e4c1c723c */ /* 0x080fe2000004181c */
[----:B------:R-:W1:Y:S07]  /*12fb0*/  MUFU.EX2 R186, R118 ;  /* 0x0000007600ba7308 */ /* 0x000e6e0000000800 */
[C---:B------:R-:W-:Y:S01]  /*12fc0*/  HMMA.16816.F32.BF16 R32, R68.reuse, R94, R32 ;  /* 0x0000005e4420723c */ /* 0x040fe20000041820 */
[----:B------:R-:W4:Y:S02]  /*12fd0*/  LDSM.16.MT88.4 R92, [R225+0x2800] ;  /* 0x00280000e15c783b */ /* 0x000f240000004200 */
[----:B------:R-:W2:Y:S01]  /*12fe0*/  MUFU.EX2 R118, R121 ;  /* 0x0000007900767308 */ /* 0x000ea20000000800 */
[----:B---3--:R-:W-:Y:S04]  /*12ff0*/  FADD.FTZ R3, R222, R102 ;  /* 0x00000066de037221 */ /* 0x008fe80000010000 */
[-C--:B------:R-:W-:Y:S04]  /*13000*/  HMMA.16816.F32.BF16 R36, R68, R96.reuse, R36 ;  /* 0x000000604424723c */ /* 0x080fe80000041824 */
[----:B------:R-:W-:Y:S04]  /*13010*/  FADD.FTZ R3, R243, R3 ;  /* 0x00000003f3037221 */ /* 0x000fe80000010000 */
[C---:B------:R-:W-:Y:S01]  /*13020*/  HMMA.16816.F32.BF16 R40, R76.reuse, R96, R40 ;  /* 0x000000604c28723c */ /* 0x040fe20000041828 */
[----:B------:R-:W-:Y:S03]  /*13030*/  MUFU.EX2 R97, R126 ;  /* 0x0000007e00617308 */ /* 0x000fe60000000800 */
[----:B------:R-:W-:Y:S01]  /*13040*/  FADD.FTZ R3, R164, R3 ;  /* 0x00000003a4037221 */ /* 0x000fe20000010000 */
[----:B-1----:R-:W-:Y:S01]  /*13050*/  F2FP.BF16.PACK_AB R180, R186, R187 ;  /* 0x000000bbbab4723e */ /* 0x002fe200000010ff */
[----:B------:R-:W-:Y:S02]  /*13060*/  LDSM.16.MT88.4 R164, [R225+0x3000] ;  /* 0x00300000e1a4783b */ /* 0x000fe40000004200 */
[-C--:B------:R-:W-:Y:S04]  /*13070*/  HMMA.16816.F32.BF16 R44, R76, R98.reuse, R44 ;  /* 0x000000624c2c723c */ /* 0x080fe8000004182c */
[----:B--2---:R-:W-:Y:S01]  /*13080*/  F2FP.BF16.PACK_AB R182, R115, R118 ;  /* 0x0000007673b6723e */ /* 0x004fe200000010ff */
[----:B------:R-:W-:Y:S03]  /*13090*/  FADD.FTZ R3, R138, R3 ;  /* 0x000000038a037221 */ /* 0x000fe60000010000 */
[C---:B------:R-:W-:Y:S01]  /*130a0*/  HMMA.16816.F32.BF16 R48, R68.reuse, R98, R48 ;  /* 0x000000624430723c */ /* 0x040fe20000041830 */
[----:B------:R-:W1:Y:S07]  /*130b0*/  MUFU.EX2 R99, R124 ;  /* 0x0000007c00637308 */ /* 0x000e6e0000000800 */
[-C--:B------:R-:W-:Y:S03]  /*130c0*/  HMMA.16816.F32.BF16 R52, R68, R80.reuse, R52 ;  /* 0x000000504434723c */ /* 0x080fe60000041834 */
[----:B------:R-:W2:Y:S05]  /*130d0*/  MUFU.EX2 R98, R125 ;  /* 0x0000007d00627308 */ /* 0x000eaa0000000800 */
[C---:B------:R-:W-:Y:S08]  /*130e0*/  HMMA.16816.F32.BF16 R56, R76.reuse, R80, R56 ;  /* 0x000000504c38723c */ /* 0x040ff00000041838 */
[-C--:B------:R-:W-:Y:S04]  /*130f0*/  HMMA.16816.F32.BF16 R60, R76, R82.reuse, R60 ;  /* 0x000000524c3c723c */ /* 0x080fe8000004183c */
[----:B-1----:R-:W-:Y:S03]  /*13100*/  F2FP.BF16.PACK_AB R183, R99, R112 ;  /* 0x0000007063b7723e */ /* 0x002fe600000010ff */
[----:B------:R-:W-:Y:S01]  /*13110*/  F2FP.BF16.PACK_AB R77, R111, R110 ;  /* 0x0000006e6f4d723e */ /* 0x000fe200000010ff */
[----:B------:R-:W-:Y:S01]  /*13120*/  HMMA.16816.F32.BF16 R64, R68, R82, R64 ;  /* 0x000000524440723c */ /* 0x000fe20000041840 */
[----:B------:R-:W1:Y:S03]  /*13130*/  LDSM.16.MT88.4 R80, [R227+0x2800] ;  /* 0x00280000e350783b */ /* 0x000e660000004200 */
[----:B------:R-:W-:Y:S01]  /*13140*/  FADD.FTZ R76, R188, R101 ;  /* 0x00000065bc4c7221 */ /* 0x000fe20000010000 */
[----:B------:R-:W-:Y:S02]  /*13150*/  F2FP.BF16.PACK_AB R78, R190, R191 ;  /* 0x000000bfbe4e723e */ /* 0x000fe400000010ff */
[----:B------:R-:W-:Y:S01]  /*13160*/  F2FP.BF16.PACK_AB R68, R175, R202 ;  /* 0x000000caaf44723e */ /* 0x000fe200000010ff */
[----:B------:R-:W-:Y:S01]  /*13170*/  FADD.FTZ R96, R189, R76 ;  /* 0x0000004cbd607221 */ /* 0x000fe20000010000 */
[----:B------:R-:W-:Y:S03]  /*13180*/  F2FP.BF16.PACK_AB R69, R173, R174 ;  /* 0x000000aead45723e */ /* 0x000fe600000010ff */
[----:B------:R-:W-:Y:S02]  /*13190*/  F2FP.BF16.PACK_AB R70, R201, R200 ;  /* 0x000000c8c946723e */ /* 0x000fe400000010ff */
[----:B------:R-:W-:Y:S02]  /*131a0*/  F2FP.BF16.PACK_AB R71, R198, R199 ;  /* 0x000000c7c647723e */ /* 0x000fe400000010ff */
[----:B------:R-:W-:Y:S02]  /*131b0*/  F2FP.BF16.PACK_AB R76, R193, R172 ;  /* 0x000000acc14c723e */ /* 0x000fe400000010ff */
[----:B------:R-:W-:Y:S02]  /*131c0*/  F2FP.BF16.PACK_AB R79, R107, R108 ;  /* 0x0000006c6b4f723e */ /* 0x000fe400000010ff */
[----:B--2---:R-:W-:Y:S01]  /*131d0*/  F2FP.BF16.PACK_AB R176, R97, R98 ;  /* 0x0000006261b0723e */ /* 0x004fe200000010ff */
[-C--:B------:R-:W-:Y:S08]  /*131e0*/  HMMA.16816.F32.BF16 R4, R68, R84.reuse, R4 ;  /* 0x000000544404723c */ /* 0x080ff00000041804 */
[C---:B------:R-:W-:Y:S01]  /*131f0*/  HMMA.16816.F32.BF16 R8, R76.reuse, R84, R8 ;  /* 0x000000544c08723c */ /* 0x040fe20000041808 */
[----:B------:R-:W2:Y:S07]  /*13200*/  MUFU.EX2 R84, R109 ;  /* 0x0000006d00547308 */ /* 0x000eae0000000800 */
[-C--:B------:R-:W-:Y:S03]  /*13210*/  HMMA.16816.F32.BF16 R12, R76, R86.reuse, R12 ;  /* 0x000000564c0c723c */ /* 0x080fe6000004180c */
[----:B------:R-:W-:Y:S05]  /*13220*/  MUFU.EX2 R85, R106 ;  /* 0x0000006a00557308 */ /* 0x000fea0000000800 */
[C---:B------:R-:W-:Y:S05]  /*13230*/  HMMA.16816.F32.BF16 R16, R68.reuse, R86, R16 ;  /* 0x000000564410723c */ /* 0x040fea0000041810 */
[----:B------:R-:W3:Y:S03]  /*13240*/  MUFU.EX2 R87, R127 ;  /* 0x0000007f00577308 */ /* 0x000ee60000000800 */
[-C--:B------:R-:W-:Y:S04]  /*13250*/  HMMA.16816.F32.BF16 R20, R68, R88.reuse, R20 ;  /* 0x000000584414723c */ /* 0x080fe80000041814 */
[----:B--2---:R-:W-:Y:S03]  /*13260*/  F2FP.BF16.PACK_AB R179, R100, R84 ;  /* 0x0000005464b3723e */ /* 0x004fe600000010ff */
[----:B------:R-:W2:Y:S01]  /*13270*/  MUFU.EX2 R86, R104 ;  /* 0x0000006800567308 */ /* 0x000ea20000000800 */
[C---:B------:R-:W-:Y:S08]  /*13280*/  HMMA.16816.F32.BF16 R24, R76.reuse, R88, R24 ;  /* 0x000000584c18723c */ /* 0x040ff00000041818 */
[-C--:B------:R-:W-:Y:S04]  /*13290*/  HMMA.16816.F32.BF16 R28, R76, R90.reuse, R28 ;  /* 0x0000005a4c1c723c */ /* 0x080fe8000004181c */
[----:B---3--:R-:W-:Y:S04]  /*132a0*/  F2FP.BF16.PACK_AB R178, R105, R87 ;  /* 0x0000005769b2723e */ /* 0x008fe800000010ff */
[C---:B------:R-:W-:Y:S04]  /*132b0*/  HMMA.16816.F32.BF16 R32, R68.reuse, R90, R32 ;  /* 0x0000005a4420723c */ /* 0x040fe80000041820 */
[----:B--2---:R-:W-:Y:S04]  /*132c0*/  F2FP.BF16.PACK_AB R177, R85, R86 ;  /* 0x0000005655b1723e */ /* 0x004fe800000010ff */
[-C--:B----4-:R-:W-:Y:S08]  /*132d0*/  HMMA.16816.F32.BF16 R36, R68, R92.reuse, R36 ;  /* 0x0000005c4424723c */ /* 0x090ff00000041824 */
[C---:B------:R-:W-:Y:S08]  /*132e0*/  HMMA.16816.F32.BF16 R40, R76.reuse, R92, R40 ;  /* 0x0000005c4c28723c */ /* 0x040ff00000041828 */
[-C--:B------:R-:W-:Y:S08]  /*132f0*/  HMMA.16816.F32.BF16 R44, R76, R94.reuse, R44 ;  /* 0x0000005e4c2c723c */ /* 0x080ff0000004182c */
[C---:B------:R-:W-:Y:S08]  /*13300*/  HMMA.16816.F32.BF16 R48, R68.reuse, R94, R48 ;  /* 0x0000005e4430723c */ /* 0x040ff00000041830 */
[-C--:B-1----:R-:W-:Y:S08]  /*13310*/  HMMA.16816.F32.BF16 R52, R68, R80.reuse, R52 ;  /* 0x000000504434723c */ /* 0x082ff00000041834 */
[C---:B------:R-:W-:Y:S08]  /*13320*/  HMMA.16816.F32.BF16 R56, R76.reuse, R80, R56 ;  /* 0x000000504c38723c */ /* 0x040ff00000041838 */
[-C--:B------:R-:W-:Y:S07]  /*13330*/  HMMA.16816.F32.BF16 R60, R76, R82.reuse, R60 ;  /* 0x000000524c3c723c */ /* 0x080fee000004183c */
[----:B------:R-:W-:Y:S01]  /*13340*/  FADD.FTZ R77, R137, R0 ;  /* 0x00000000894d7221 */ /* 0x000fe20000010000 */
[----:B------:R-:W-:Y:S04]  /*13350*/  HMMA.16816.F32.BF16 R64, R68, R82, R64 ;  /* 0x000000524440723c */ /* 0x000fe80000041840 */
[----:B------:R-:W-:Y:S02]  /*13360*/  FADD.FTZ R0, R131, R75 ;  /* 0x0000004b83007221 */ /* 0x000fe40000010000 */
[----:B------:R-:W-:Y:S01]  /*13370*/  FADD.FTZ R76, R194, R96 ;  /* 0x00000060c24c7221 */ /* 0x000fe20000010000 */
[-C--:B------:R-:W-:Y:S01]  /*13380*/  MOV R70, R2.reuse ;  /* 0x0000000200467202 */ /* 0x080fe20000000f00 */
        /* <DEDUP_REMOVED lines=55> */
[----:B------:R-:W-:Y:S01]  /*13700*/  FADD.FTZ R0, R117, R10 ;  /* 0x0000000a75007221 */ /* 0x000fe20000010000 */
[----:B------:R-:W-:Y:S01]  /*13710*/  MOV R117, R2 ;  /* 0x0000000200757202 */ /* 0x000fe20000000f00 */
[----:B------:R-:W-:Y:S01]  /*13720*/  FADD.FTZ R12, R212, R9 ;  /* 0x00000009d40c7221 */ /* 0x000fe20000010000 */
[C---:B------:R-:W-:Y:S04]  /*13730*/  HMMA.16816.F32.BF16 R164, R180.reuse, R166, R48 ;  /* 0x000000a6b4a4723c */ /* 0x040fe80000041830 */
[----:B------:R-:W-:Y:S01]  /*13740*/  FADD.FTZ R11, R208, R8 ;  /* 0x00000008d00b7221 */ /* 0x000fe20000010000 */
[----:B------:R-:W-:Y:S01]  /*13750*/  MOV R2, R74 ;  /* 0x0000004a00027202 */ /* 0x000fe20000000f00 */
[----:B------:R-:W-:Y:S02]  /*13760*/  FADD.FTZ R10, R170, R3 ;  /* 0x00000003aa0a7221 */ /* 0x000fe40000010000 */
[----:B------:R-:W-:Y:S01]  /*13770*/  FADD.FTZ R9, R116, R0 ;  /* 0x0000000074097221 */ /* 0x000fe20000010000 */
[----:B------:R-:W-:Y:S03]  /*13780*/  MOV R116, R72 ;  /* 0x0000004800747202 */ /* 0x000fe60000000f00 */
        /* <DEDUP_REMOVED lines=50> */
.L_x_519:
[----:B------:R-:W-:Y:S02]  /*13ab0*/  MOV R10, 0x1f ;  /* 0x0000001f000a7802 */ /* 0x000fe40000000f00 */
[----:B------:R-:W-:Y:S01]  /*13ac0*/  MOV R7, 0xffffffff ;  /* 0xffffffff00077802 */ /* 0x000fe20000000f00 */
[----:B------:R-:W-:Y:S05]  /*13ad0*/  BRA.DIV ~URZ, `(.L_x_521) ;  /* 0x00002a427f007947 */ /* 0x000fea000b800000 */
[----:B--2---:R-:W2:Y:S04]  /*13ae0*/  LDL R0, [R1+0x10] ;  /* 0x0000100001007983 */ /* 0x004ea80000100800 */
[----:B--2---:R1:W2:Y:S02]  /*13af0*/  SHFL.BFLY PT, R2, R0, 0x2, 0x1f ;  /* 0x0c401f0000027f89 */ /* 0x0042a400000e0000 */
.L_x_559:
[----:B-1----:R-:W3:Y:S02]  /*13b00*/  LDL.LU R0, [R1+0x10] ;  /* 0x0000100001007983 */ /* 0x002ee40000300800 */
[----:B--23--:R-:W-:Y:S01]  /*13b10*/  FADD.FTZ R2, R2, R0 ;  /* 0x0000000002027221 */ /* 0x00cfe20000010000 */
[----:B------:R-:W-:Y:S05]  /*13b20*/  BRA.DIV ~URZ, `(.L_x_522) ;  /* 0x00002a527f007947 */ /* 0x000fea000b800000 */
[----:B------:R-:W2:Y:S04]  /*13b30*/  LDL.LU R3, [R1+0x18] ;  /* 0x0000180001037983 */ /* 0x000ea80000300800 */
[----:B------:R-:W3:Y:S04]  /*13b40*/  LDL.LU R0, [R1+0x14] ;  /* 0x0000140001007983 */ /* 0x000ee80000300800 */
[----:B------:R-:W4:Y:S04]  /*13b50*/  LDL.LU R9, [R1+0x1c] ;  /* 0x00001c0001097983 */ /* 0x000f280000300800 */
[----:B--2---:R-:W1:Y:S04]  /*13b60*/  SHFL.BFLY PT, R4, R3, 0x2, 0x1f ;  /* 0x0c401f0003047f89 */ /* 0x004e6800000e0000 */
[----:B---3--:R-:W2:Y:S04]  /*13b70*/  SHFL.BFLY PT, R6, R0, 0x2, 0x1f ;  /* 0x0c401f0000067f89 */ /* 0x008ea800000e0000 */
[----:B----4-:R-:W3:Y:S01]  /*13b80*/  SHFL.BFLY PT, R5, R9, 0x2, 0x1f ;  /* 0x0c401f0009057f89 */ /* 0x010ee200000e0000 */
[----:B-1----:R-:W-:-:S02]  /*13b90*/  FADD.FTZ R4, R4, R3 ;  /* 0x0000000304047221 */ /* 0x002fc40000010000 */
[----:B--2---:R-:W-:-:S03]  /*13ba0*/  FADD.FTZ R6, R6, R0 ;  /* 0x0000000006067221 */ /* 0x004fc60000010000 */
[----:B------:R-:W1:Y:S01]  /*13bb0*/  SHFL.BFLY PT, R3, R4, 0x1, 0x1f ;  /* 0x0c201f0004037f89 */ /* 0x000e6200000e0000 */
[----:B---3--:R-:W-:-:S03]  /*13bc0*/  FADD.FTZ R5, R5, R9 ;  /* 0x0000000905057221 */ /* 0x008fc60000010000 */
[----:B------:R-:W2:Y:S04]  /*13bd0*/  SHFL.BFLY PT, R0, R2, 0x1, 0x1f ;  /* 0x0c201f0002007f89 */ /* 0x000ea800000e0000 */
[----:B------:R-:W3:Y:S04]  /*13be0*/  SHFL.BFLY PT, R7, R6, 0x1, 0x1f ;  /* 0x0c201f0006077f89 */ /* 0x000ee800000e0000 */
[----:B------:R4:W4:Y:S01]  /*13bf0*/  SHFL.BFLY PT, R8, R5, 0x1, 0x1f ;  /* 0x0c201f0005087f89 */ /* 0x00092200000e0000 */
[----:B-1----:R-:W-:Y:S02]  /*13c00*/  FADD.FTZ R4, R4, R3 ;  /* 0x0000000304047221 */ /* 0x002fe40000010000 */
[----:B--2---:R-:W-:-:S02]  /*13c10*/  FADD.FTZ R2, R2, R0 ;  /* 0x0000000002027221 */ /* 0x004fc40000010000 */
[----:B---3--:R-:W-:-:S03]  /*13c20*/  FADD.FTZ R6, R6, R7 ;  /* 0x0000000706067221 */ /* 0x008fc60000010000 */
.L_x_560:
[----:B------:R-:W-:Y:S01]  /*13c30*/  FSETP.NE.FTZ.AND P3, PT, R2, RZ, PT ;  /* 0x000000ff0200720b */ /* 0x000fe20003f75000 */
[----:B----4-:R-:W-:Y:S01]  /*13c40*/  FADD.FTZ R5, R8, R5 ;  /* 0x0000000508057221 */ /* 0x010fe20000010000 */
[----:B------:R-:W-:Y:S02]  /*13c50*/  MOV R0, RZ ;  /* 0x000000ff00007202 */ /* 0x000fe40000000f00 */
[----:B------:R-:W-:Y:S02]  /*13c60*/  FSETP.NE.FTZ.AND P2, PT, R4, RZ, PT ;  /* 0x000000ff0400720b */ /* 0x000fe40003f55000 */
[----:B------:R-:W-:Y:S02]  /*13c70*/  FSETP.NE.FTZ.AND P1, PT, R6, RZ, PT ;  /* 0x000000ff0600720b */ /* 0x000fe40003f35000 */
[----:B------:R-:W-:Y:S02]  /*13c80*/  FSETP.NE.FTZ.AND P0, PT, R5, RZ, PT ;  /* 0x000000ff0500720b */ /* 0x000fe40003f15000 */
[----:B------:R-:W-:-:S02]  /*13c90*/  MOV R34, 0xff800000 ;  /* 0xff80000000227802 */ /* 0x000fc40000000f00 */
[----:B------:R-:W-:Y:S01]  /*13ca0*/  MOV R33, 0xff800000 ;  /* 0xff80000000217802 */ /* 0x000fe20000000f00 */
[----:B------:R-:W1:Y:S01]  /*13cb0*/  @P3 MUFU.RCP R0, R2 ;  /* 0x0000000200003308 */ /* 0x000e620000001000 */
[----:B------:R-:W-:Y:S02]  /*13cc0*/  MOV R32, 0xff800000 ;  /* 0xff80000000207802 */ /* 0x000fe40000000f00 */
[----:B------:R-:W-:Y:S02]  /*13cd0*/  MOV R31, 0xff800000 ;  /* 0xff800000001f7802 */ /* 0x000fe40000000f00 */
[----:B------:R-:W-:Y:S02]  /*13ce0*/  @P2 MOV R9, 0x3f317218 ;  /* 0x3f31721800092802 */ /* 0x000fe40000000f00 */
[----:B------:R-:W-:Y:S01]  /*13cf0*/  @P1 MOV R21, 0x3f317218 ;  /* 0x3f31721800151802 */ /* 0x000fe20000000f00 */
[----:B------:R2:W-:Y:S01]  /*13d00*/  @P3 MUFU.LG2 R17, R2 ;  /* 0x0000000200113308 */ /* 0x0005e20000000c00 */
[----:B-1----:R-:W-:-:S02]  /*13d10*/  FMUL.FTZ R124, R0, R124 ;  /* 0x0000007c007c7220 */ /* 0x002fc40000410000 */
[C---:B------:R-:W-:Y:S02]  /*13d20*/  FMUL.FTZ R30, R0.reuse, R125 ;  /* 0x0000007d001e7220 */ /* 0x040fe40000410000 */
[C---:B------:R-:W-:Y:S02]  /*13d30*/  FMUL.FTZ R132, R0.reuse, R132 ;  /* 0x0000008400847220 */ /* 0x040fe40000410000 */
[C---:B------:R-:W-:Y:S01]  /*13d40*/  FMUL.FTZ R27, R0.reuse, R133 ;  /* 0x00000085001b7220 */ /* 0x040fe20000410000 */
[----:B--2---:R-:W-:Y:S01]  /*13d50*/  CS2R R2, SRZ ;  /* 0x0000000000027805 */ /* 0x004fe2000001ff00 */
[C---:B------:R-:W-:Y:S02]  /*13d60*/  FMUL.FTZ R136, R0.reuse, R136 ;  /* 0x0000008800887220 */ /* 0x040fe40000410000 */
[C---:B------:R-:W-:Y:S02]  /*13d70*/  FMUL.FTZ R24, R0.reuse, R137 ;  /* 0x0000008900187220 */ /* 0x040fe40000410000 */
[C---:B------:R-:W-:Y:S01]  /*13d80*/  FMUL.FTZ R148, R0.reuse, R148 ;  /* 0x0000009400947220 */ /* 0x040fe20000410000 */
[----:B------:R-:W1:Y:S01]  /*13d90*/  @P2 MUFU.RCP R3, R4 ;  /* 0x0000000400032308 */ /* 0x000e620000001000 */
[----:B------:R-:W-:-:S02]  /*13da0*/  FMUL.FTZ R20, R0, R149 ;  /* 0x0000009500147220 */ /* 0x000fc40000410000 */
[C---:B------:R-:W-:Y:S02]  /*13db0*/  FMUL.FTZ R152, R0.reuse, R152 ;  /* 0x0000009800987220 */ /* 0x040fe40000410000 */
[C---:B------:R-:W-:Y:S02]  /*13dc0*/  FMUL.FTZ R16, R0.reuse, R153 ;  /* 0x0000009900107220 */ /* 0x040fe40000410000 */
[C---:B------:R-:W-:Y:S01]  /*13dd0*/  FMUL.FTZ R164, R0.reuse, R164 ;  /* 0x000000a400a47220 */ /* 0x040fe20000410000 */
[----:B------:R-:W2:Y:S01]  /*13de0*/  @P1 MUFU.RCP R2, R6 ;  /* 0x0000000600021308 */ /* 0x000ea20000001000 */
[C---:B------:R-:W-:Y:S02]  /*13df0*/  FMUL.FTZ R12, R0.reuse, R165 ;  /* 0x000000a5000c7220 */ /* 0x040fe40000410000 */
[C---:B------:R-:W-:Y:S02]  /*13e00*/  FMUL.FTZ R168, R0.reuse, R168 ;  /* 0x000000a800a87220 */ /* 0x040fe40000410000 */
[----:B------:R-:W-:-:S02]  /*13e10*/  FMUL.FTZ R8, R0, R169 ;  /* 0x000000a900087220 */ /* 0x000fc40000410000 */
[----:B------:R-:W-:Y:S01]  /*13e20*/  FMUL.FTZ R180, R0, R180 ;  /* 0x000000b400b47220 */ /* 0x000fe20000410000 */
[----:B------:R-:W3:Y:S01]  /*13e30*/  @P2 MUFU.LG2 R4, R4 ;  /* 0x0000000400042308 */ /* 0x000ee20000000c00 */
[C---:B-1----:R-:W-:Y:S02]  /*13e40*/  FMUL.FTZ R126, R3.reuse, R126 ;  /* 0x0000007e037e7220 */ /* 0x042fe40000410000 */
        /* <DEDUP_REMOVED lines=14> */
[----:B------:R-:W-:Y:S02]  /*13f30*/  FMUL.FTZ R183, R3, R183 ;  /* 0x000000b703b77220 */ /* 0x000fe40000410000 */
[----:B------:R1:W4:Y:S01]  /*13f40*/  @P1 MUFU.LG2 R3, R6 ;  /* 0x0000000600031308 */ /* 0x0003220000000c00 */
[----:B------:R-:W-:Y:S01]  /*13f50*/  FMUL.FTZ R181, R0, R181 ;  /* 0x000000b500b57220 */ /* 0x000fe20000410000 */
[----:B------:R-:W-:Y:S01]  /*13f60*/  MOV R0, RZ ;  /* 0x000000ff00007202 */ /* 0x000fe20000000f00 */
[----:B--2---:R-:W-:-:S02]  /*13f70*/  FMUL.FTZ R120, R2, R120 ;  /* 0x0000007802787220 */ /* 0x004fc40000410000 */
[C---:B------:R-:W-:Y:S02]  /*13f80*/  FMUL.FTZ R28, R2.reuse, R121 ;  /* 0x00000079021c7220 */ /* 0x040fe40000410000 */
[C---:B------:R-:W-:Y:S01]  /*13f90*/  FMUL.FTZ R128, R2.reuse, R128 ;  /* 0x0000008002807220 */ /* 0x040fe20000410000 */
[----:B------:R-:W-:Y:S01]  /*13fa0*/  @P0 MUFU.RCP R0, R5 ;  /* 0x0000000500000308 */ /* 0x000fe20000001000 */
[C---:B------:R-:W-:Y:S02]  /*13fb0*/  FMUL.FTZ R25, R2.reuse, R129 ;  /* 0x0000008102197220 */ /* 0x040fe40000410000 */
[C---:B------:R-:W-:Y:S02]  /*13fc0*/  FMUL.FTZ R140, R2.reuse, R140 ;  /* 0x0000008c028c7220 */ /* 0x040fe40000410000 */
[C---:B------:R-:W-:Y:S02]  /*13fd0*/  FMUL.FTZ R22, R2.reuse, R141 ;  /* 0x0000008d02167220 */ /* 0x040fe40000410000 */
[C---:B------:R-:W-:Y:S01]  /*13fe0*/  FMUL.FTZ R144, R2.reuse, R144 ;  /* 0x0000009002907220 */ /* 0x040fe20000410000 */
[----:B-1----:R-:W-:Y:S01]  /*13ff0*/  @P3 MOV R6, 0x3f317218 ;  /* 0x3f31721800063802 */ /* 0x002fe20000000f00 */
        /* <DEDUP_REMOVED lines=8> */
[----:B------:R-:W-:Y:S02]  /*14080*/  FMUL.FTZ R177, R2, R177 ;  /* 0x000000b102b17220 */ /* 0x000fe40000410000 */
[----:B------:R-:W1:Y:S01]  /*14090*/  @P0 MUFU.LG2 R2, R5 ;  /* 0x0000000500020308 */ /* 0x000e620000000c00 */
[----:B---3--:R-:W-:Y:S02]  /*140a0*/  @P2 FMUL.FTZ R13, R4, 0.69314718246459960938 ;  /* 0x3f317218040d2820 */ /* 0x008fe40000410000 */
[----:B------:R-:W-:Y:S02]  /*140b0*/  @P2 FMUL.FTZ R4, R9, c[0x0][0x2d0] ;  /* 0x0000b40009042a20 */ /* 0x000fe40000410000 */
[----:B----4-:R-:W-:Y:S02]  /*140c0*/  @P1 FMUL.FTZ R9, R3, 0.69314718246459960938 ;  /* 0x3f31721803091820 */ /* 0x010fe40000410000 */
[----:B------:R-:W-:-:S02]  /*140d0*/  @P1 FMUL.FTZ R3, R21, c[0x0][0x2d0] ;  /* 0x0000b40015031a20 */ /* 0x000fc40000410000 */
[----:B------:R-:W-:Y:S02]  /*140e0*/  @P3 FMUL.FTZ R17, R17, 0.69314718246459960938 ;  /* 0x3f31721811113820 */ /* 0x000fe40000410000 */
[----:B------:R-:W-:Y:S01]  /*140f0*/  @P1 FFMA.FTZ R34, R3, R72, R9 ;  /* 0x0000004803221223 */ /* 0x000fe20000010009 */
[----:B------:R-:W-:Y:S01]  /*14100*/  @P0 MOV R3, 0x3f317218 ;  /* 0x3f31721800030802 */ /* 0x000fe20000000f00 */
[----:B------:R-:W-:Y:S02]  /*14110*/  @P3 FMUL.FTZ R6, R6, c[0x0][0x2d0] ;  /* 0x0000b40006063a20 */ /* 0x000fe40000410000 */
[----:B------:R-:W-:Y:S01]  /*14120*/  @P2 FFMA.FTZ R33, R4, R73, R13 ;  /* 0x0000004904212223 */ /* 0x000fe2000001000d */
[----:B------:R-:W-:Y:S01]  /*14130*/  MOV R4, 0x1 ;  /* 0x0000000100047802 */ /* 0x000fe20000000f00 */
[----:B-1----:R-:W-:Y:S02]  /*14140*/  @P0 FMUL.FTZ R2, R2, 0.69314718246459960938 ;  /* 0x3f31721802020820 */ /* 0x002fe40000410000 */
[----:B------:R-:W-:-:S02]  /*14150*/  @P0 FMUL.FTZ R3, R3, c[0x0][0x2d0] ;  /* 0x0000b40003030a20 */ /* 0x000fc40000410000 */
[----:B------:R-:W-:Y:S02]  /*14160*/  @P3 FFMA.FTZ R32, R6, R74, R17 ;  /* 0x0000004a06203223 */ /* 0x000fe40000010011 */
        /* <DEDUP_REMOVED lines=15> */
[----:B------:R-:W-:Y:S01]  /*14260*/  FMUL.FTZ R179, R0, R179 ;  /* 0x000000b300b37220 */ /* 0x000fe20000410000 */
[----:B------:R-:W-:Y:S01]  /*14270*/  PRMT R0, R4, 0x7610, R0 ;  /* 0x0000761004007816 */ /* 0x000fe20000000000 */
[----:B------:R-:W-:-:S02]  /*14280*/  @P0 FFMA.FTZ R31, R3, R70, R2 ;  /* 0x00000046031f0223 */ /* 0x000fc40000010002 */
.L_x_488:
[----:B------:R1:W5:Y:S01]  /*14290*/  LDL R6, [R1+0x54] ;  /* 0x0000540001067983 */ /* 0x0003620000100800 */
[----:B------:R-:W-:Y:S03]  /*142a0*/  BSSY B0, `(.L_x_523) ;  /* 0x0000012000007945 */ /* 0x000fe60003800000 */
[----:B------:R-:W2:Y:S02]  /*142b0*/  S2R R35, SR_TID.X ;  /* 0x0000000000237919 */ /* 0x000ea40000002100 */
[----:B--2---:R-:W-:-:S13]  /*142c0*/  LOP3.LUT P6, RZ, R35, 0x7f, RZ, 0xc0, !PT ;  /* 0x0000007f23ff7812 */ /* 0x004fda00078cc0ff */
[----:B------:R-:W-:Y:S05]  /*142d0*/  @P6 BRA `(.L_x_524) ;  /* 0x000000e000006947 */ /* 0x000fea0003800000 */
[----:B-1----:R-:W1:Y:S01]  /*142e0*/  S2R R4, SR_LANEID ;  /* 0x0000000000047919 */ /* 0x002e620000000000 */
[----:B------:R-:W-:Y:S01]  /*142f0*/  VOTEU.ANY UR4, UPT, PT ;  /* 0x0000000000047886 */ /* 0x000fe200038e0100 */
[----:B------:R-:W-:Y:S01]  /*14300*/  IMAD.MOV.U32 R36, RZ, RZ, c[0x0][0x580] ;  /* 0x00016000ff247624 */ /* 0x000fe200078e00ff */
[----:B------:R-:W1:Y:S01]  /*14310*/  FLO.U32 R3, UR4 ;  /* 0x0000000400037d00 */ /* 0x000e6200080e0000 */
[----:B------:R-:W-:-:S07]  /*14320*/  IMAD.MOV.U32 R37, RZ, RZ, c[0x0][0x584] ;  /* 0x00016100ff257624 */ /* 0x000fce00078e00ff */
[----:B------:R-:W2:Y:S01]  /*14330*/  POPC R2, UR4 ;  /* 0x0000000400027d09 */ /* 0x000ea20008000000 */
[----:B-1----:R-:W-:-:S13]  /*14340*/  ISETP.EQ.U32.AND P0, PT, R3, R4, PT ;  /* 0x000000040300720c */ /* 0x002fda0003f02070 */
[----:B--2---:R-:W2:Y:S04]  /*14350*/  @P0 ATOMG.E.ADD.STRONG.GPU PT, R2, [R36.64], R2 ;  /* 0x00000002240209a8 */ /* 0x004ea800081ee1c8 */
[----:B------:R-:W1:Y:S04]  /*14360*/  S2R R4, SR_LTMASK ;  /* 0x0000000000047919 */ /* 0x000e680000003900 */
[----:B--2---:R1:W2:Y:S02]  /*14370*/  SHFL.IDX PT, R3, R2, R3, 0x1f ;  /* 0x00001f0302037589 */ /* 0x0042a400000e0000 */
[----:B-1----:R-:W-:-:S06]  /*14380*/  LOP3.LUT R2, R4, UR4, RZ, 0xc0, !PT ;  /* 0x0000000404027c12 */ /* 0x002fcc000f8ec0ff */
[----:B------:R-:W2:Y:S02]  /*14390*/  POPC R2, R2 ;  /* 0x0000000200027309 */ /* 0x000ea40000000000 */
[----:B--2--5:R-:W-:-:S05]  /*143a0*/  IADD3 R6, R3, c[0x0][0xc], R2 ;  /* 0x0000030003067a10 */ /* 0x024fca0007ffe002 */
[----:B------:R1:W-:Y:S02]  /*143b0*/  STL [R1+0x54], R6 ;  /* 0x0000540601007387 */ /* 0x0003e40000100800 */
.L_x_524:
[----:B-1----:R-:W-:Y:S05]  /*143c0*/  BSYNC B0 ;  /* 0x0000000000007941 */ /* 0x002fea0003800000 */
.L_x_523:
[----:B------:R-:W-:Y:S01]  /*143d0*/  PRMT R0, R0, 0x9910, RZ ;  /* 0x0000991000007816 */ /* 0x000fe200000000ff */
[----:B------:R-:W-:Y:S01]  /*143e0*/  BSSY B1, `(.L_x_525) ;  /* 0x0000193000017945 */ /* 0x000fe20003800000 */
[----:B-----5:R-:W-:Y:S02]  /*143f0*/  IMAD.MOV.U32 R47, RZ, RZ, R6 ;  /* 0x000000ffff2f7224 */ /* 0x020fe400078e0006 */
[----:B------:R-:W-:-:S13]  /*14400*/  ISETP.NE.AND P0, PT, R0, RZ, PT ;  /* 0x000000ff0000720c */ /* 0x000fda0003f05270 */
[----:B------:R-:W-:Y:S05]  /*14410*/  @!P0 BRA `(.L_x_526) ;  /* 0x00000f6000008947 */ /* 0x000fea0003800000 */
[----:B------:R-:W2:Y:S04]  /*14420*/  LDL R44, [R1+0x58] ;  /* 0x00005800012c7983 */ /* 0x000ea80000100800 */
[----:B------:R-:W3:Y:S04]  /*14430*/  LDL R43, [R1+0x68] ;  /* 0x00006800012b7983 */ /* 0x000ee80000100800 */
[----:B------:R-:W4:Y:S04]  /*14440*/  LDL R42, [R1+0x70] ;  /* 0x00007000012a7983 */ /* 0x000f280000100800 */
[----:B------:R-:W5:Y:S04]  /*14450*/  LDL R41, [R1+0x6c] ;  /* 0x00006c0001297983 */ /* 0x000f680000100800 */
[----:B------:R-:W4:Y:S04]  /*14460*/  LDL R40, [R1+0x5c] ;  /* 0x00005c0001287983 */ /* 0x000f280000100800 */
[----:B------:R-:W4:Y:S04]  /*14470*/  LDL R39, [R1+0x64] ;  /* 0x0000640001277983 */ /* 0x000f280000100800 */
[----:B------:R-:W4:Y:S04]  /*14480*/  LDL R38, [R1+0x60] ;  /* 0x0000600001267983 */ /* 0x000f280000100800 */
[----:B------:R-:W4:Y:S04]  /*14490*/  LDL R37, [R1+0x7c] ;  /* 0x00007c0001257983 */ /* 0x000f280000100800 */
[----:B------:R-:W4:Y:S01]  /*144a0*/  LDL R36, [R1+0x80] ;  /* 0x0000800001247983 */ /* 0x000f220000100800 */
[----:B------:R-:W-:Y:S01]  /*144b0*/  WARPSYNC 0xffffffff ;  /* 0xffffffff00007948 */ /* 0x000fe20003800000 */
[----:B------:R-:W-:-:S02]  /*144c0*/  F2FP.BF16.PACK_AB R30, R30, R124 ;  /* 0x0000007c1e1e723e */ /* 0x000fc400000010ff */
[----:B------:R-:W-:Y:S01]  /*144d0*/  BAR.SYNC.DEFER_BLOCKING 0x1, 0x80 ;  /* 0x0042000000007b1d */ /* 0x000fe20000010000 */
        /* <DEDUP_REMOVED lines=31> */
[----:B--2---:R1:W-:Y:S04]  /*146d0*/  STS [R44], R30 ;  /* 0x0000001e2c007388 */ /* 0x0043e80000000800 */
[----:B------:R1:W-:Y:S04]  /*146e0*/  STS [R44+0x400], R29 ;  /* 0x0004001d2c007388 */ /* 0x0003e80000000800 */
[----:B---3--:R1:W-:Y:S04]  /*146f0*/  STS [R43], R27 ;  /* 0x0000001b2b007388 */ /* 0x0083e80000000800 */
[----:B------:R1:W-:Y:S04]  /*14700*/  STS [R43+0x400], R26 ;  /* 0x0004001a2b007388 */ /* 0x0003e80000000800 */
[----:B------:R1:W-:Y:S04]  /*14710*/  STS [R44+0x2000], R28 ;  /* 0x0020001c2c007388 */ /* 0x0003e80000000800 */
[----:B------:R1:W-:Y:S04]  /*14720*/  STS [R44+0x2400], R122 ;  /* 0x0024007a2c007388 */ /* 0x0003e80000000800 */
[----:B------:R1:W-:Y:S04]  /*14730*/  STS [R43+0x2000], R25 ;  /* 0x002000192b007388 */ /* 0x0003e80000000800 */
[----:B------:R1:W-:Y:S04]  /*14740*/  STS [R43+0x2400], R130 ;  /* 0x002400822b007388 */ /* 0x0003e80000000800 */
[----:B----4-:R1:W-:Y:S04]  /*14750*/  STS [R42], R24 ;  /* 0x000000182a007388 */ /* 0x0103e80000000800 */
[----:B------:R1:W-:Y:S04]  /*14760*/  STS [R42+0x400], R23 ;  /* 0x000400172a007388 */ /* 0x0003e80000000800 */
[----:B-----5:R1:W-:Y:S04]  /*14770*/  STS [R41], R20 ;  /* 0x0000001429007388 */ /* 0x0203e80000000800 */
[----:B------:R1:W-:Y:S04]  /*14780*/  STS [R41+0x400], R19 ;  /* 0x0004001329007388 */ /* 0x0003e80000000800 */
[----:B------:R1:W-:Y:S04]  /*14790*/  STS [R42+0x2000], R22 ;  /* 0x002000162a007388 */ /* 0x0003e80000000800 */
[----:B------:R1:W-:Y:S04]  /*147a0*/  STS [R42+0x2400], R21 ;  /* 0x002400152a007388 */ /* 0x0003e80000000800 */
[----:B------:R1:W-:Y:S04]  /*147b0*/  STS [R41+0x2000], R18 ;  /* 0x0020001229007388 */ /* 0x0003e80000000800 */
[----:B------:R1:W-:Y:S04]  /*147c0*/  STS [R41+0x2400], R17 ;  /* 0x0024001129007388 */ /* 0x0003e80000000800 */
[----:B------:R1:W-:Y:S04]  /*147d0*/  STS [R40], R16 ;  /* 0x0000001028007388 */ /* 0x0003e80000000800 */
[----:B------:R1:W-:Y:S04]  /*147e0*/  STS [R40+0x400], R15 ;  /* 0x0004000f28007388 */ /* 0x0003e80000000800 */
[----:B------:R1:W-:Y:S04]  /*147f0*/  STS [R39], R12 ;  /* 0x0000000c27007388 */ /* 0x0003e80000000800 */
        /* <DEDUP_REMOVED lines=13> */
[----:B------:R-:W-:Y:S06]  /*148d0*/  BAR.SYNC.DEFER_BLOCKING 0x1, 0x80 ;  /* 0x0042000000007b1d */ /* 0x000fec0000010000 */
[----:B------:R-:W-:Y:S05]  /*148e0*/  BRA.CONV ~URZ, `(.L_x_527) ;  /* 0x000000737f007947 */ /* 0x000fea000b800000 */
[----:B-1----:R-:W-:Y:S01]  /*148f0*/  SHF.R.S32.HI R10, RZ, 0x1f, R35 ;  /* 0x0000001fff0a7819 */ /* 0x002fe20000011423 */
[----:B------:R-:W-:Y:S01]  /*14900*/  IMAD.MOV.U32 R8, RZ, RZ, RZ ;  /* 0x000000ffff087224 */ /* 0x000fe200078e00ff */
[----:B------:R-:W-:Y:S01]  /*14910*/  MOV R9, 0x14960 ;  /* 0x0001496000097802 */ /* 0x000fe20000000f00 */
[----:B------:R-:W-:Y:S01]  /*14920*/  IMAD.MOV.U32 R7, RZ, RZ, 0x1f ;  /* 0x0000001fff077424 */ /* 0x000fe200078e00ff */
[----:B------:R-:W-:-:S04]  /*14930*/  LEA.HI R10, R10, R35, RZ, 0x7 ;  /* 0x000000230a0a7211 */ /* 0x000fc800078f38ff */
[----:B------:R-:W-:Y:S02]  /*14940*/  SHF.R.S32.HI R10, RZ, 0x7, R10 ;  /* 0x00000007ff0a7819 */ /* 0x000fe4000001140a */
[----:B------:R-:W-:Y:S05]  /*14950*/  CALL.REL.NOINC `($__internal_1_$__cuda_sm70_shflsync_idx_p) ;  /* 0x0000260000007944 */ /* 0x000fea0003c00000 */
.L_x_527:
[----:B-1----:R-:W2:Y:S04]  /*14960*/  LDL R2, [R1+0x74] ;  /* 0x0000740001027983 */ /* 0x002ea80000100800 */
[----:B------:R-:W3:Y:S04]  /*14970*/  LDL R5, [R1+0x78] ;  /* 0x0000780001057983 */ /* 0x000ee80000100800 */
[----:B------:R-:W4:Y:S04]  /*14980*/  LDL.LU R4, [R1+0x44] ;  /* 0x0000440001047983 */ /* 0x000f280000300800 */
[----:B------:R-:W5:Y:S04]  /*14990*/  LDL.LU R15, [R1+0x48] ;  /* 0x00004800010f7983 */ /* 0x000f680000300800 */
[----:B------:R-:W2:Y:S01]  /*149a0*/  LDL.LU R17, [R1+0x50] ;  /* 0x0000500001117983 */ /* 0x000ea20000300800 */
[----:B------:R-:W-:-:S03]  /*149b0*/  IMAD.MOV.U32 R0, RZ, RZ, 0x1 ;  /* 0x00000001ff007424 */ /* 0x000fc600078e00ff */
[----:B------:R-:W3:Y:S02]  /*149c0*/  LDL R14, [R1+0x88] ;  /* 0x00008800010e7983 */ /* 0x000ee40000100800 */
[----:B------:R-:W-:Y:S02]  /*149d0*/  ISETP.NE.AND P0, PT, R0, c[0x0][0x4e8], PT ;  /* 0x00013a0000007a0c */ /* 0x000fe40003f05270 */
[----:B------:R-:W3:Y:S04]  /*149e0*/  LDL.64 R48, [R1+0x28] ;  /* 0x0000280001307983 */ /* 0x000ee80000100a00 */
[----:B------:R-:W1:Y:S04]  /*149f0*/  S2R R16, SR_TID.X ;  /* 0x0000000000107919 */ /* 0x000e680000002100 */
[----:B------:R-:W1:Y:S01]  /*14a00*/  S2R R18, SR_TID.X ;  /* 0x0000000000127919 */ /* 0x000e620000002100 */
[----:B------:R-:W-:-:S02]  /*14a10*/  ULDC UR5, c[0x0][0x4e8] ;  /* 0x00013a0000057ab9 */ /* 0x000fc40000000800 */
[----:B------:R-:W-:Y:S02]  /*14a20*/  ULDC UR4, c[0x0][0x388] ;  /* 0x0000e20000047ab9 */ /* 0x000fe40000000800 */
[----:B------:R-:W-:Y:S01]  /*14a30*/  UIMAD UR4, UR5, UR4, URZ ;  /* 0x00000004050472a4 */ /* 0x000fe2000f8e023f */
[----:B----4-:R-:W-:Y:S01]  /*14a40*/  SHF.R.S32.HI R0, RZ, 0x1f, R4 ;  /* 0x0000001fff007819 */ /* 0x010fe20000011404 */
[----:B------:R-:W-:Y:S01]  /*14a50*/  IMAD.WIDE.U32 R6, R4, c[0x0][0x490], RZ ;  /* 0x0001240004067a25 */ /* 0x000fe200078e00ff */
[----:B-----5:R-:W-:-:S03]  /*14a60*/  SHF.R.S32.HI R8, RZ, 0x1f, R15 ;  /* 0x0000001fff087819 */ /* 0x020fc6000001140f */
[----:B--2---:R-:W-:Y:S02]  /*14a70*/  IMAD.IADD R3, R2, 0x1, R17 ;  /* 0x0000000102037824 */ /* 0x004fe400078e0211 */
[C---:B------:R-:W-:Y:S02]  /*14a80*/  IMAD R2, R0.reuse, c[0x0][0x490], RZ ;  /* 0x0001240000027a24 */ /* 0x040fe400078e02ff */
[----:B------:R-:W-:Y:S02]  /*14a90*/  IMAD R0, R0, c[0x0][0x3e8], RZ ;  /* 0x0000fa0000007a24 */ /* 0x000fe400078e02ff */
[----:B------:R-:W-:-:S04]  /*14aa0*/  @P0 IMAD.HI.U32 R12, R3, c[0x0][0x4ec], RZ ;  /* 0x00013b00030c0a27 */ /* 0x000fc800078e00ff */
[----:B---3--:R-:W-:Y:S02]  /*14ab0*/  IMAD.IADD R10, R5, 0x1, R17 ;  /* 0x00000001050a7824 */ /* 0x008fe400078e0211 */
[C---:B------:R-:W-:Y:S02]  /*14ac0*/  IMAD R9, R4.reuse, c[0x0][0x494], R2 ;  /* 0x0001250004097a24 */ /* 0x040fe400078e0202 */
[C---:B------:R-:W-:Y:S02]  /*14ad0*/  IMAD R11, R4.reuse, c[0x0][0x3ec], R0 ;  /* 0x0000fb00040b7a24 */ /* 0x040fe400078e0200 */
[----:B------:R-:W-:Y:S01]  /*14ae0*/  IMAD.MOV.U32 R2, RZ, RZ, R3 ;  /* 0x000000ffff027224 */ /* 0x000fe200078e0003 */
[----:B------:R-:W-:Y:S01]  /*14af0*/  @P0 SHF.R.U32.HI R2, RZ, c[0x0][0x4f0], R12 ;  /* 0x00013c00ff020a19 */ /* 0x000fe2000001160c */
[----:B------:R-:W-:-:S04]  /*14b00*/  IMAD.WIDE.U32 R4, R4, c[0x0][0x3e8], RZ ;  /* 0x0000fa0004047a25 */ /* 0x000fc800078e00ff */
[----:B------:R-:W-:-:S04]  /*14b10*/  @P0 IMAD.HI.U32 R13, R10, c[0x0][0x4ec], RZ ;  /* 0x00013b000a0d0a27 */ /* 0x000fc800078e00ff */
[----:B------:R-:W-:Y:S02]  /*14b20*/  IMAD.IADD R7, R7, 0x1, R9 ;  /* 0x0000000107077824 */ /* 0x000fe400078e0209 */
[C---:B------:R-:W-:Y:S02]  /*14b30*/  IMAD R9, R8.reuse, c[0x0][0x498], RZ ;  /* 0x0001260008097a24 */ /* 0x040fe400078e02ff */
[----:B------:R-:W-:Y:S02]  /*14b40*/  IMAD R8, R8, c[0x0][0x3f0], RZ ;  /* 0x0000fc0008087a24 */ /* 0x000fe400078e02ff */
[----:B------:R-:W-:Y:S01]  /*14b50*/  IMAD.MOV.U32 R0, RZ, RZ, R10 ;  /* 0x000000ffff007224 */ /* 0x000fe200078e000a */
[----:B------:R-:W-:Y:S01]  /*14b60*/  @P0 SHF.R.U32.HI R0, RZ, c[0x0][0x4f0], R13 ;  /* 0x00013c00ff000a19 */ /* 0x000fe2000001160d */
[----:B------:R-:W-:Y:S02]  /*14b70*/  IMAD.IADD R5, R5, 0x1, R11 ;  /* 0x0000000105057824 */ /* 0x000fe400078e020b */
[----:B------:R-:W-:-:S02]  /*14b80*/  IMAD.MOV R11, RZ, RZ, -R2 ;  /* 0x000000ffff0b7224 */ /* 0x000fc400078e0a02 */
[C---:B------:R-:W-:Y:S02]  /*14b90*/  IMAD R13, R15.reuse, c[0x0][0x49c], R9 ;  /* 0x000127000f0d7a24 */ /* 0x040fe400078e0209 */
[C---:B------:R-:W-:Y:S02]  /*14ba0*/  IMAD R12, R15.reuse, c[0x0][0x3f4], R8 ;  /* 0x0000fd000f0c7a24 */ /* 0x040fe400078e0208 */
[----:B------:R-:W-:Y:S01]  /*14bb0*/  IMAD.WIDE.U32 R8, R15, c[0x0][0x3f0], R4 ;  /* 0x0000fc000f087a25 */ /* 0x000fe200078e0004 */
[----:B------:R-:W-:-:S03]  /*14bc0*/  SHF.R.S32.HI R5, RZ, 0x1f, R0 ;  /* 0x0000001fff057819 */ /* 0x000fc60000011400 */
[----:B------:R-:W-:-:S04]  /*14bd0*/  IMAD.WIDE.U32 R6, R15, c[0x0][0x498], R6 ;  /* 0x000126000f067a25 */ /* 0x000fc800078e0006 */
[----:B------:R-:W-:Y:S01]  /*14be0*/  IMAD R4, R11, c[0x0][0x4e8], R3 ;  /* 0x00013a000b047a24 */ /* 0x000fe200078e0203 */
[----:B------:R-:W-:Y:S01]  /*14bf0*/  SHF.R.S32.HI R11, RZ, 0x1f, R2 ;  /* 0x0000001fff0b7819 */ /* 0x000fe20000011402 */
[----:B------:R-:W-:Y:S01]  /*14c00*/  IMAD.IADD R3, R9, 0x1, R12 ;  /* 0x0000000109037824 */ /* 0x000fe200078e020c */
[----:B------:R-:W-:Y:S01]  /*14c10*/  IADD3 R6, P0, R2, R6, RZ ;  /* 0x0000000602067210 */ /* 0x000fe20007f1e0ff */
[----:B------:R-:W-:Y:S01]  /*14c20*/  IMAD R5, R5, c[0x0][0x3e0], RZ ;  /* 0x0000f80005057a24 */ /* 0x000fe200078e02ff */
[----:B------:R-:W-:Y:S01]  /*14c30*/  SHF.R.S32.HI R9, RZ, 0x1f, R4 ;  /* 0x0000001fff097819 */ /* 0x000fe20000011404 */
[----:B------:R-:W-:Y:S01]  /*14c40*/  IMAD.MOV.U32 R2, RZ, RZ, R8 ;  /* 0x000000ffff027224 */ /* 0x000fe200078e0008 */
[----:B------:R-:W-:Y:S01]  /*14c50*/  IADD3.X R7, R11, R7, R13, P0, !PT ;  /* 0x000000070b077210 */ /* 0x000fe200007fe40d */
[----:B------:R-:W-:Y:S01]  /*14c60*/  IMAD R12, R0, c[0x0][0x3e4], R5 ;  /* 0x0000f900000c7a24 */ /* 0x000fe200078e0205 */
[----:B-1----:R-:W-:Y:S01]  /*14c70*/  SHF.R.S32.HI R15, RZ, 0x1f, R16 ;  /* 0x0000001fff0f7819 */ /* 0x002fe20000011410 */
[----:B------:R-:W-:-:S02]  /*14c80*/  IMAD R5, R9, c[0x0][0x488], RZ ;  /* 0x0001220009057a24 */ /* 0x000fc400078e02ff */
[----:B------:R-:W-:Y:S01]  /*14c90*/  IMAD.WIDE.U32 R8, R0, c[0x0][0x3e0], R2 ;  /* 0x0000f80000087a25 */ /* 0x000fe200078e0002 */
[----:B------:R-:W-:-:S03]  /*14ca0*/  LEA.HI R15, R15, R16, RZ, 0x5 ;  /* 0x000000100f0f7211 */ /* 0x000fc600078f28ff */
[----:B------:R-:W-:Y:S02]  /*14cb0*/  IMAD.MOV R0, RZ, RZ, -R0 ;  /* 0x000000ffff007224 */ /* 0x000fe400078e0a00 */
[C---:B------:R-:W-:Y:S02]  /*14cc0*/  IMAD R11, R4.reuse, c[0x0][0x48c], R5 ;  /* 0x00012300040b7a24 */ /* 0x040fe400078e0205 */
[----:B------:R-:W-:Y:S01]  /*14cd0*/  IMAD.WIDE.U32 R2, R4, c[0x0][0x488], R6 ;  /* 0x0001220004027a25 */ /* 0x000fe200078e0006 */
[----:B------:R-:W-:-:S03]  /*14ce0*/  LOP3.LUT R15, R15, 0xffffffe0, RZ, 0xc0, !PT ;  /* 0xffffffe00f0f7812 */ /* 0x000fc600078ec0ff */
[----:B------:R-:W-:Y:S02]  /*14cf0*/  IMAD R6, R0, c[0x0][0x4e8], R10 ;  /* 0x00013a0000067a24 */ /* 0x000fe400078e020a */
[----:B------:R-:W-:Y:S01]  /*14d00*/  IMAD.IADD R0, R3, 0x1, R11 ;  /* 0x0000000103007824 */ /* 0x000fe200078e020b */
[----:B------:R-:W-:Y:S01]  /*14d10*/  LEA R3, P0, R2, c[0x0][0x450], 0x2 ;  /* 0x0001140002037a11 */ /* 0x000fe200078010ff */
[----:B------:R-:W-:-:S03]  /*14d20*/  IMAD.IADD R15, R16, 0x1, -R15 ;  /* 0x00000001100f7824 */ /* 0x000fc600078e0a0f */
[----:B------:R-:W-:Y:S01]  /*14d30*/  LEA.HI.X R2, R2, c[0x0][0x454], R0, 0x2, P0 ;  /* 0x0001150002027a11 */ /* 0x000fe200000f1400 */
[----:B------:R-:W-:Y:S01]  /*14d40*/  IMAD.IADD R0, R14, 0x1, R17 ;  /* 0x000000010e007824 */ /* 0x000fe200078e0211 */
[----:B------:R-:W-:Y:S01]  /*14d50*/  LOP3.LUT P1, RZ, R15, 0x3, RZ, 0xc0, !PT ;  /* 0x000000030fff7812 */ /* 0x000fe2000782c0ff */
[----:B------:R-:W-:Y:S01]  /*14d60*/  IMAD.IADD R5, R9, 0x1, R12 ;  /* 0x0000000109057824 */ /* 0x000fe200078e020c */
[----:B------:R-:W-:Y:S01]  /*14d70*/  SHFL.IDX PT, R14, R3, RZ, 0x1c1f ;  /* 0x001c1fff030e7589 */ /* 0x000fe200000e0000 */
[----:B------:R-:W-:-:S03]  /*14d80*/  IMAD.MOV.U32 R4, RZ, RZ, R8 ;  /* 0x000000ffff047224 */ /* 0x000fc600078e0008 */
[----:B------:R-:W1:Y:S04]  /*14d90*/  SHFL.IDX PT, R15, R2, RZ, 0x1c1f ;  /* 0x001c1fff020f7589 */ /* 0x000e6800000e0000 */
[----:B------:R-:W-:Y:S04]  /*14da0*/  SHFL.IDX PT, R12, R3, 0x1, 0x1c1f ;  /* 0x003c1f00030c7f89 */ /* 0x000fe800000e0000 */
[----:B------:R-:W2:Y:S04]  /*14db0*/  SHFL.IDX PT, R13, R2, 0x1, 0x1c1f ;  /* 0x003c1f00020d7f89 */ /* 0x000ea800000e0000 */
[----:B------:R-:W-:Y:S04]  /*14dc0*/  SHFL.IDX PT, R10, R3, 0x2, 0x1c1f ;  /* 0x005c1f00030a7f89 */ /* 0x000fe800000e0000 */
[----:B------:R-:W3:Y:S04]  /*14dd0*/  SHFL.IDX PT, R11, R2, 0x2, 0x1c1f ;  /* 0x005c1f00020b7f89 */ /* 0x000ee800000e0000 */
[----:B------:R4:W-:Y:S04]  /*14de0*/  SHFL.IDX PT, R8, R3, 0x3, 0x1c1f ;  /* 0x007c1f0003087f89 */ /* 0x0009e800000e0000 */
[----:B------:R5:W1:Y:S01]  /*14df0*/  SHFL.IDX PT, R9, R2, 0x3, 0x1c1f ;  /* 0x007c1f0002097f89 */ /* 0x000a6200000e0000 */
[----:B------:R-:W-:-:S02]  /*14e00*/  SHF.R.S32.HI R7, RZ, 0x1f, R6 ;  /* 0x0000001fff077819 */ /* 0x000fc40000011406 */
[----:B------:R-:W-:-:S03]  /*14e10*/  ISETP.GE.OR P4, PT, R0, UR4, P1 ;  /* 0x0000000400007c0c */ /* 0x000fc60008f86670 */
[----:B------:R-:W-:Y:S01]  /*14e20*/  IMAD R7, R7, c[0x0][0x3d8], RZ ;  /* 0x0000f60007077a24 */ /* 0x000fe200078e02ff */
[----:B------:R-:W-:Y:S01]  /*14e30*/  SHF.R.S32.HI R16, RZ, 0x1f, R18 ;  /* 0x0000001fff107819 */ /* 0x000fe20000011412 */
[----:B------:R-:W-:Y:S01]  /*14e40*/  IMAD.WIDE.U32 R4, R6, c[0x0][0x3d8], R4 ;  /* 0x0000f60006047a25 */ /* 0x000fe200078e0004 */
[C---:B----4-:R-:W-:Y:S02]  /*14e50*/  IADD3 R3, R0.reuse, 0x8, RZ ;  /* 0x0000000800037810 */ /* 0x050fe40007ffe0ff */
[C---:B-----5:R-:W-:Y:S02]  /*14e60*/  IADD3 R2, R0.reuse, 0x40, RZ ;  /* 0x0000004000027810 */ /* 0x060fe40007ffe0ff */
[----:B------:R-:W-:Y:S02]  /*14e70*/  IADD3 R0, R0, 0x48, RZ ;  /* 0x0000004800007810 */ /* 0x000fe40007ffe0ff */
[----:B------:R-:W-:Y:S02]  /*14e80*/  ISETP.GE.OR P3, PT, R3, UR4, P1 ;  /* 0x0000000403007c0c */ /* 0x000fe40008f66670 */
[----:B------:R-:W-:-:S02]  /*14e90*/  ISETP.GE.OR P2, PT, R2, UR4, P1 ;  /* 0x0000000402007c0c */ /* 0x000fc40008f46670 */
[----:B------:R-:W-:Y:S01]  /*14ea0*/  ISETP.GE.OR P1, PT, R0, UR4, P1 ;  /* 0x0000000400007c0c */ /* 0x000fe20008f26670 */
[----:B------:R-:W-:Y:S01]  /*14eb0*/  IMAD R7, R6, c[0x0][0x3dc], R7 ;  /* 0x0000f70006077a24 */ /* 0x000fe200078e0207 */
[----:B------:R-:W-:Y:S01]  /*14ec0*/  LEA.HI R16, R16, R18, RZ, 0x3 ;  /* 0x0000001210107211 */ /* 0x000fe200078f18ff */
[----:B-1----:R-:W-:Y:S01]  /*14ed0*/  @!P4 ST.E [R14.64], R32 ;  /* 0x000000200e00c985 */ /* 0x002fe2000c101908 */
[----:B------:R-:W-:Y:S01]  /*14ee0*/  LEA R2, P0, R4, c[0x0][0x380], 0x1 ;  /* 0x0000e00004027a11 */ /* 0x000fe200078008ff */
[----:B------:R-:W-:Y:S01]  /*14ef0*/  IMAD.IADD R0, R5, 0x1, R7 ;  /* 0x0000000105007824 */ /* 0x000fe200078e0207 */
[----:B------:R-:W-:-:S03]  /*14f00*/  SHF.R.S32.HI R16, RZ, 0x3, R16 ;  /* 0x00000003ff107819 */ /* 0x000fc60000011410 */
[----:B--2---:R-:W-:Y:S01]  /*14f10*/  @!P3 ST.E [R12.64], R33 ;  /* 0x000000210c00b985 */ /* 0x004fe2000c101908 */
[----:B------:R-:W-:-:S03]  /*14f20*/  LEA.HI.X R0, R4, c[0x0][0x384], R0, 0x1, P0 ;  /* 0x0000e10004007a11 */ /* 0x000fc600000f0c00 */
[----:B---3--:R-:W-:Y:S01]  /*14f30*/  @!P2 ST.E [R10.64], R34 ;  /* 0x000000220a00a985 */ /* 0x008fe2000c101908 */
[----:B------:R-:W-:-:S03]  /*14f40*/  IMAD.IADD R3, R16, 0x1, R17 ;  /* 0x0000000110037824 */ /* 0x000fc600078e0211 */
[----:B------:R-:W-:Y:S04]  /*14f50*/  @!P1 ST.E [R8.64], R31 ;  /* 0x0000001f08009985 */ /* 0x000fe8000c101908 */
[----:B------:R-:W1:Y:S04]  /*14f60*/  SHFL.IDX PT, R8, R2, RZ, 0x181f ;  /* 0x00181fff02087589 */ /* 0x000e6800000e0000 */
[----:B------:R-:W-:Y:S01]  /*14f70*/  LDS.128 R20, [R241+0x80] ;  /* 0x00008000f1147984 */ /* 0x000fe20000000c00 */
[----:B------:R-:W-:-:S03]  /*14f80*/  ISETP.GE.AND P5, PT, R48, c[0x0][0x3c8], PT ;  /* 0x0000f20030007a0c */ /* 0x000fc60003fa6270 */
[----:B------:R-:W2:Y:S01]  /*14f90*/  SHFL.IDX PT, R7, R0, RZ, 0x181f ;  /* 0x00181fff00077589 */ /* 0x000ea200000e0000 */
[----:B------:R-:W-:-:S03]  /*14fa0*/  IADD3 R4, R3, 0x10, RZ ;  /* 0x0000001003047810 */ /* 0x000fc60007ffe0ff */
[----:B------:R-:W3:Y:S04]  /*14fb0*/  SHFL.IDX PT, R6, R2, 0x1, 0x181f ;  /* 0x00381f0002067f89 */ /* 0x000ee800000e0000 */
[----:B------:R-:W4:Y:S01]  /*14fc0*/  SHFL.IDX PT, R5, R2, 0x2, 0x181f ;  /* 0x00581f0002057f89 */ /* 0x000f2200000e0000 */
[----:B------:R-:W-:-:S03]  /*14fd0*/  ISETP.GE.OR P2, PT, R4, UR4, P5 ;  /* 0x0000000404007c0c */ /* 0x000fc6000af46670 */
[----:B------:R-:W5:Y:S01]  /*14fe0*/  SHFL.IDX PT, R11, R0, 0x1, 0x181f ;  /* 0x00381f00000b7f89 */ /* 0x000f6200000e0000 */
[----:B------:R-:W-:-:S03]  /*14ff0*/  ISETP.GE.OR P3, PT, R3, UR4, P5 ;  /* 0x0000000403007c0c */ /* 0x000fc6000af66670 */
[----:B------:R-:W5:Y:S01]  /*15000*/  SHFL.IDX PT, R10, R0, 0x2, 0x181f ;  /* 0x00581f00000a7f89 */ /* 0x000f6200000e0000 */
[----:B------:R-:W-:-:S03]  /*15010*/  IADD3 R4, R3, 0x20, RZ ;  /* 0x0000002003047810 */ /* 0x000fc60007ffe0ff */
[----:B------:R-:W5:Y:S01]  /*15020*/  LDS.128 R16, [R241+0x880] ;  /* 0x00088000f1107984 */ /* 0x000f620000000c00 */
[----:B------:R-:W-:-:S03]  /*15030*/  ISETP.GE.OR P0, PT, R4, UR4, P5 ;  /* 0x0000000404007c0c */ /* 0x000fc6000af06670 */
[----:B------:R-:W5:Y:S02]  /*15040*/  LDS.128 R12, [R241+0x1080] ;  /* 0x00108000f10c7984 */ /* 0x000f640000000c00 */
[C---:B-1----:R-:W-:Y:S02]  /*15050*/  @!P3 LEA R8, P4, R48.reuse, R8, 0x1 ;  /* 0x000000083008b211 */ /* 0x042fe400078808ff */
[----:B------:R-:W-:Y:S01]  /*15060*/  LDS.128 R24, [R241+0x1880] ;  /* 0x00188000f1187984 */ /* 0x000fe20000000c00 */
[C---:B------:R-:W-:Y:S02]  /*15070*/  IADD3 R29, R3.reuse, 0x30, RZ ;  /* 0x00000030031d7810 */ /* 0x040fe40007ffe0ff */
[C---:B--2---:R-:W-:Y:S01]  /*15080*/  @!P3 LEA.HI.X R9, R48.reuse, R7, R49, 0x1, P4 ;  /* 0x000000073009b211 */ /* 0x044fe200020f0c31 */
[----:B------:R-:W1:Y:S01]  /*15090*/  SHFL.IDX PT, R45, R2, 0x3, 0x181f ;  /* 0x00781f00022d7f89 */ /* 0x000e6200000e0000 */
[C---:B---3--:R-:W-:Y:S02]  /*150a0*/  @!P2 LEA R6, P1, R48.reuse, R6, 0x1 ;  /* 0x000000063006a211 */ /* 0x048fe400078208ff */
[----:B------:R-:W-:Y:S01]  /*150b0*/  IADD3 R28, R3, 0x40, RZ ;  /* 0x00000040031c7810 */ /* 0x000fe20007ffe0ff */
[----:B------:R-:W2:Y:S01]  /*150c0*/  SHFL.IDX PT, R46, R0, 0x3, 0x181f ;  /* 0x00781f00002e7f89 */ /* 0x000ea200000e0000 */
[----:B----4-:R-:W-:-:S02]  /*150d0*/  @!P0 LEA R4, P4, R48, R5, 0x1 ;  /* 0x0000000530048211 */ /* 0x010fc400078808ff */
[C-C-:B-----5:R-:W-:Y:S01]  /*150e0*/  @!P2 LEA.HI.X R7, R48.reuse, R11, R49.reuse, 0x1, P1 ;  /* 0x0000000b3007a211 */ /* 0x160fe200008f0c31 */
[----:B------:R-:W-:Y:S01]  /*150f0*/  LDS.128 R32, [R241+0x2880] ;  /* 0x00288000f1207984 */ /* 0x000fe20000000c00 */
[----:B------:R-:W-:Y:S02]  /*15100*/  @!P0 LEA.HI.X R5, R48, R10, R49, 0x1, P4 ;  /* 0x0000000a30058211 */ /* 0x000fe400020f0c31 */
[----:B------:R-:W-:Y:S01]  /*15110*/  ISETP.GE.OR P1, PT, R29, UR4, P5 ;  /* 0x000000041d007c0c */ /* 0x000fe2000af26670 */
[----:B------:R-:W-:Y:S01]  /*15120*/  LDS.128 R36, [R241+0x3080] ;  /* 0x00308000f1247984 */ /* 0x000fe20000000c00 */
[----:B------:R-:W-:-:S03]  /*15130*/  ISETP.GE.OR P4, PT, R28, UR4, P5 ;  /* 0x000000041c007c0c */ /* 0x000fc6000af86670 */
[----:B------:R-:W-:Y:S04]  /*15140*/  LDS.128 R28, [R241+0x2080] ;  /* 0x00208000f11c7984 */ /* 0x000fe80000000c00 */
[----:B------:R-:W3:Y:S04]  /*15150*/  SHFL.IDX PT, R44, R2, 0x4, 0x181f ;  /* 0x00981f00022c7f89 */ /* 0x000ee800000e0000 */
[----:B------:R-:W-:Y:S04]  /*15160*/  LDS.128 R40, [R241+0x3880] ;  /* 0x00388000f1287984 */ /* 0x000fe80000000c00 */
[----:B------:R4:W-:Y:S04]  /*15170*/  @!P3 ST.E.128 [R8.64], R20 ;  /* 0x000000140800b985 */ /* 0x0009e8000c101d08 */
[----:B------:R-:W5:Y:S04]  /*15180*/  SHFL.IDX PT, R9, R2, 0x5, 0x181f ;  /* 0x00b81f0002097f89 */ /* 0x000f6800000e0000 */
[----:B------:R-:W1:Y:S04]  /*15190*/  SHFL.IDX PT, R11, R0, 0x4, 0x181f ;  /* 0x00981f00000b7f89 */ /* 0x000e6800000e0000 */
[----:B------:R-:W-:Y:S04]  /*151a0*/  SHFL.IDX PT, R10, R2, 0x6, 0x181f ;  /* 0x00d81f00020a7f89 */ /* 0x000fe800000e0000 */
[----:B------:R-:W1:Y:S04]  /*151b0*/  SHFL.IDX PT, R21, R0, 0x5, 0x181f ;  /* 0x00b81f0000157f89 */ /* 0x000e6800000e0000 */
[----:B------:R-:W1:Y:S04]  /*151c0*/  SHFL.IDX PT, R20, R0, 0x6, 0x181f ;  /* 0x00d81f0000147f89 */ /* 0x000e6800000e0000 */
[----:B------:R-:W-:Y:S01]  /*151d0*/  @!P2 ST.E.128 [R6.64], R16 ;  /* 0x000000100600a985 */ /* 0x000fe2000c101d08 */
[----:B----4-:R-:W-:-:S02]  /*151e0*/  IADD3 R22, R3, 0x50, RZ ;  /* 0x0000005003167810 */ /* 0x010fc40007ffe0ff */
[C---:B------:R-:W-:Y:S02]  /*151f0*/  IADD3 R8, R3.reuse, 0x60, RZ ;  /* 0x0000006003087810 */ /* 0x040fe40007ffe0ff */
[----:B------:R-:W-:Y:S01]  /*15200*/  ISETP.GE.OR P3, PT, R22, UR4, P5 ;  /* 0x0000000416007c0c */ /* 0x000fe2000af66670 */
[----:B------:R1:W-:Y:S01]  /*15210*/  @!P0 ST.E.128 [R4.64], R12 ;  /* 0x0000000c04008985 */ /* 0x0003e2000c101d08 */
[----:B------:R-:W-:Y:S02]  /*15220*/  ISETP.GE.OR P2, PT, R8, UR4, P5 ;  /* 0x0000000408007c0c */ /* 0x000fe4000af46670 */
[----:B------:R-:W-:-:S04]  /*15230*/  IADD3 R3, R3, 0x70, RZ ;  /* 0x0000007003037810 */ /* 0x000fc80007ffe0ff */
[----:B------:R-:W-:Y:S02]  /*15240*/  ISETP.GE.OR P5, PT, R3, UR4, P5 ;  /* 0x0000000403007c0c */ /* 0x000fe4000afa6670 */
[----:B-1----:R-:W-:-:S04]  /*15250*/  @!P1 LEA R4, P0, R48, R45, 0x1 ;  /* 0x0000002d30049211 */ /* 0x002fc800078008ff */
[C---:B--2---:R-:W-:Y:S02]  /*15260*/  @!P1 LEA.HI.X R5, R48.reuse, R46, R49, 0x1, P0 ;  /* 0x0000002e30059211 */ /* 0x044fe400000f0c31 */
[----:B---3--:R-:W-:-:S03]  /*15270*/  @!P4 LEA R8, P0, R48, R44, 0x1 ;  /* 0x0000002c3008c211 */ /* 0x008fc600078008ff */
[----:B------:R1:W-:Y:S01]  /*15280*/  @!P1 ST.E.128 [R4.64], R24 ;  /* 0x0000001804009985 */ /* 0x0003e2000c101d08 */
[C---:B-----5:R-:W-:Y:S02]  /*15290*/  @!P3 LEA R6, P1, R48.reuse, R9, 0x1 ;  /* 0x000000093006b211 */ /* 0x060fe400078208ff */
[C-C-:B------:R-:W-:Y:S02]  /*152a0*/  @!P4 LEA.HI.X R9, R48.reuse, R11, R49.reuse, 0x1, P0 ;  /* 0x0000000b3009c211 */ /* 0x140fe400000f0c31 */
[----:B------:R-:W-:-:S03]  /*152b0*/  @!P3 LEA.HI.X R7, R48, R21, R49, 0x1, P1 ;  /* 0x000000153007b211 */ /* 0x000fc600008f0c31 */
[----:B------:R2:W-:Y:S04]  /*152c0*/  @!P4 ST.E.128 [R8.64], R28 ;  /* 0x0000001c0800c985 */ /* 0x0005e8000c101d08 */
[----:B------:R2:W-:Y:S01]  /*152d0*/  @!P3 ST.E.128 [R6.64], R32 ;  /* 0x000000200600b985 */ /* 0x0005e2000c101d08 */
[----:B-1----:R-:W-:-:S04]  /*152e0*/  @!P2 LEA R4, P0, R48, R10, 0x1 ;  /* 0x0000000a3004a211 */ /* 0x002fc800078008ff */
[----:B------:R-:W-:-:S05]  /*152f0*/  @!P2 LEA.HI.X R5, R48, R20, R49, 0x1, P0 ;  /* 0x000000143005a211 */ /* 0x000fca00000f0c31 */
[----:B------:R2:W-:Y:S04]  /*15300*/  @!P2 ST.E.128 [R4.64], R36 ;  /* 0x000000240400a985 */ /* 0x0005e8000c101d08 */
[----:B------:R-:W1:Y:S04]  /*15310*/  SHFL.IDX PT, R2, R2, 0x7, 0x181f ;  /* 0x00f81f0002027f89 */ /* 0x000e6800000e0000 */
[----:B------:R-:W3:Y:S01]  /*15320*/  SHFL.IDX PT, R0, R0, 0x7, 0x181f ;  /* 0x00f81f0000007f89 */ /* 0x000ee200000e0000 */
[----:B------:R-:W-:Y:S05]  /*15330*/  @P5 BRA `(.L_x_528) ;  /* 0x000009d000005947 */ /* 0x000fea0003800000 */
[----:B-1----:R-:W-:-:S04]  /*15340*/  LEA R2, P0, R48, R2, 0x1 ;  /* 0x0000000230027211 */ /* 0x002fc800078008ff */
[----:B---3--:R-:W-:-:S05]  /*15350*/  LEA.HI.X R3, R48, R0, R49, 0x1, P0 ;  /* 0x0000000030037211 */ /* 0x008fca00000f0c31 */
[----:B------:R1:W-:Y:S01]  /*15360*/  ST.E.128 [R2.64], R40 ;  /* 0x0000002802007985 */ /* 0x0003e2000c101d08 */
[----:B------:R-:W-:Y:S05]  /*15370*/  BRA `(.L_x_528) ;  /* 0x0000099000007947 */ /* 0x000fea0003800000 */
.L_x_526:
[----:B------:R-:W2:Y:S04]  /*15380*/  LDL R0, [R1+0x50] ;  /* 0x0000500001007983 */ /* 0x000ea80000100800 */
[----:B------:R-:W3:Y:S04]  /*15390*/  LDL R16, [R1+0x44] ;  /* 0x0000440001107983 */ /* 0x000ee80000100800 */
[----:B------:R-:W4:Y:S01]  /*153a0*/  LDL R15, [R1+0x48] ;  /* 0x00004800010f7983 */ /* 0x000f220000100800 */
[----:B------:R-:W-:Y:S03]  /*153b0*/  BSSY B0, `(.L_x_529) ;  /* 0x0000025000007945 */ /* 0x000fe60003800000 */
[----:B------:R-:W1:Y:S02]  /*153c0*/  S2R R14, SR_TID.X ;  /* 0x00000000000e7919 */ /* 0x000e640000002100 */
[----:B-1----:R-:W-:Y:S01]  /*153d0*/  ISETP.GE.AND P0, PT, R14, 0x80, PT ;  /* 0x000000800e00780c */ /* 0x002fe20003f06270 */
[----:B--2---:R-:W-:Y:S01]  /*153e0*/  IMAD.MOV.U32 R11, RZ, RZ, R0 ;  /* 0x000000ffff0b7224 */ /* 0x004fe200078e0000 */
[----:B---3--:R-:W-:-:S02]  /*153f0*/  SHF.R.S32.HI R7, RZ, 0x1f, R16 ;  /* 0x0000001fff077819 */ /* 0x008fc40000011410 */
[----:B----4-:R-:W-:-:S09]  /*15400*/  SHF.R.S32.HI R10, RZ, 0x1f, R15 ;  /* 0x0000001fff0a7819 */ /* 0x010fd2000001140f */
[----:B------:R-:W-:Y:S05]  /*15410*/  @P0 BRA `(.L_x_530) ;  /* 0x000001e000000947 */ /* 0x000fea0003800000 */
[----:B------:R-:W-:Y:S02]  /*15420*/  MOV R2, c[0x0][0x4e8] ;  /* 0x00013a0000027a02 */ /* 0x000fe40000000f00 */
[----:B------:R-:W-:-:S03]  /*15430*/  IADD3 R6, R11, R14, RZ ;  /* 0x0000000e0b067210 */ /* 0x000fc60007ffe0ff */
[----:B------:R-:W-:-:S05]  /*15440*/  IMAD R0, R2, c[0x0][0x388], RZ ;  /* 0x0000e20002007a24 */ /* 0x000fca00078e02ff */
[----:B------:R-:W-:-:S13]  /*15450*/  ISETP.GE.AND P0, PT, R6, R0, PT ;  /* 0x000000000600720c */ /* 0x000fda0003f06270 */
[----:B------:R-:W-:Y:S05]  /*15460*/  @P0 BRA `(.L_x_530) ;  /* 0x0000019000000947 */ /* 0x000fea0003800000 */
[----:B------:R-:W-:Y:S01]  /*15470*/  ISETP.NE.AND P0, PT, R2, 0x1, PT ;  /* 0x000000010200780c */ /* 0x000fe20003f05270 */
[----:B------:R-:W-:Y:S01]  /*15480*/  IMAD R4, R7, c[0x0][0x490], RZ ;  /* 0x0001240007047a24 */ /* 0x000fe200078e02ff */
[----:B------:R-:W-:Y:S01]  /*15490*/  MOV R0, R6 ;  /* 0x0000000600007202 */ /* 0x000fe20000000f00 */
[----:B------:R-:W-:-:S04]  /*154a0*/  IMAD.WIDE.U32 R2, R16, c[0x0][0x490], RZ ;  /* 0x0001240010027a25 */ /* 0x000fc800078e00ff */
[----:B------:R-:W-:Y:S02]  /*154b0*/  IMAD R4, R16, c[0x0][0x494], R4 ;  /* 0x0001250010047a24 */ /* 0x000fe400078e0204 */
[----:B------:R-:W-:-:S03]  /*154c0*/  IMAD R9, R10, c[0x0][0x498], RZ ;  /* 0x000126000a097a24 */ /* 0x000fc600078e02ff */
[----:B------:R-:W-:Y:S01]  /*154d0*/  IADD3 R3, R3, R4, RZ ;  /* 0x0000000403037210 */ /* 0x000fe20007ffe0ff */
[----:B------:R-:W-:-:S05]  /*154e0*/  @P0 IMAD.HI.U32 R5, R6, c[0x0][0x4ec], RZ ;  /* 0x00013b0006050a27 */ /* 0x000fca00078e00ff */
[----:B------:R-:W-:Y:S01]  /*154f0*/  @P0 SHF.R.U32.HI R0, RZ, c[0x0][0x4f0], R5 ;  /* 0x00013c00ff000a19 */ /* 0x000fe20000011605 */
[----:B------:R-:W-:-:S03]  /*15500*/  IMAD.WIDE.U32 R4, R15, c[0x0][0x498], R2 ;  /* 0x000126000f047a25 */ /* 0x000fc600078e0002 */
[C---:B------:R-:W-:Y:S01]  /*15510*/  IADD3 R8, -R0.reuse, RZ, RZ ;  /* 0x000000ff00087210 */ /* 0x040fe20007ffe1ff */
[----:B------:R-:W-:Y:S01]  /*15520*/  IMAD R3, R15, c[0x0][0x49c], R9 ;  /* 0x000127000f037a24 */ /* 0x000fe200078e0209 */
[----:B------:R-:W-:-:S03]  /*15530*/  IADD3 R4, P0, R0, R4, RZ ;  /* 0x0000000400047210 */ /* 0x000fc60007f1e0ff */
[----:B------:R-:W-:Y:S01]  /*15540*/  IMAD R2, R8, c[0x0][0x4e8], R6 ;  /* 0x00013a0008027a24 */ /* 0x000fe200078e0206 */
[----:B------:R-:W-:-:S04]  /*15550*/  SHF.R.S32.HI R6, RZ, 0x1f, R0 ;  /* 0x0000001fff067819 */ /* 0x000fc80000011400 */
[----:B------:R-:W-:Y:S02]  /*15560*/  SHF.R.S32.HI R0, RZ, 0x1f, R2 ;  /* 0x0000001fff007819 */ /* 0x000fe40000011402 */
[----:B------:R-:W-:-:S03]  /*15570*/  IADD3.X R5, R6, R5, R3, P0, !PT ;  /* 0x0000000506057210 */ /* 0x000fc600007fe403 */
[----:B------:R-:W-:-:S04]  /*15580*/  IMAD R0, R0, c[0x0][0x488], RZ ;  /* 0x0001220000007a24 */ /* 0x000fc800078e02ff */
[C---:B------:R-:W-:Y:S02]  /*15590*/  IMAD R0, R2.reuse, c[0x0][0x48c], R0 ;  /* 0x0001230002007a24 */ /* 0x040fe400078e0200 */
[----:B------:R-:W-:-:S05]  /*155a0*/  IMAD.WIDE.U32 R2, R2, c[0x0][0x488], R4 ;  /* 0x0001220002027a25 */ /* 0x000fca00078e0004 */
[----:B------:R-:W-:Y:S02]  /*155b0*/  IADD3 R0, R3, R0, RZ ;  /* 0x0000000003007210 */ /* 0x000fe40007ffe0ff */
[----:B------:R-:W-:-:S04]  /*155c0*/  LEA R4, P0, R2, c[0x0][0x450], 0x2 ;  /* 0x0001140002047a11 */ /* 0x000fc800078010ff */
[----:B------:R-:W-:Y:S02]  /*155d0*/  LEA.HI.X R5, R2, c[0x0][0x454], R0, 0x2, P0 ;  /* 0x0001150002057a11 */ /* 0x000fe400000f1400 */
[----:B------:R-:W-:-:S05]  /*155e0*/  MOV R0, 0xff800000 ;  /* 0xff80000000007802 */ /* 0x000fca0000000f00 */
[----:B------:R1:W-:Y:S02]  /*155f0*/  STG.E [R4.64], R0 ;  /* 0x0000000004007986 */ /* 0x0003e4000c101908 */
.L_x_530:
[----:B------:R-:W-:Y:S05]  /*15600*/  BSYNC B0 ;  /* 0x0000000000007941 */ /* 0x000fea0003800000 */
.L_x_529:
[----:B------:R-:W2:Y:S04]  /*15610*/  LDL R2, [R1+0x78] ;  /* 0x0000780001027983 */ /* 0x000ea80000100800 */
[----:B------:R-:W3:Y:S01]  /*15620*/  LDL.64 R12, [R1+0x28] ;  /* 0x00002800010c7983 */ /* 0x000ee20000100a00 */
[----:B-1----:R-:W-:Y:S01]  /*15630*/  MOV R0, c[0x0][0x4e8] ;  /* 0x00013a0000007a02 */ /* 0x002fe20000000f00 */
[----:B------:R-:W-:Y:S01]  /*15640*/  IMAD R6, R10, c[0x0][0x3f0], RZ ;  /* 0x0000fc000a067a24 */ /* 0x000fe200078e02ff */
[----:B------:R-:W-:Y:S02]  /*15650*/  SHF.R.S32.HI R9, RZ, 0x1f, R14 ;  /* 0x0000001fff097819 */ /* 0x000fe4000001140e */
[----:B------:R-:W-:Y:S01]  /*15660*/  ISETP.NE.AND P0, PT, R0, 0x1, PT ;  /* 0x000000010000780c */ /* 0x000fe20003f05270 */
[----:B------:R-:W-:Y:S01]  /*15670*/  IMAD R0, R7, c[0x0][0x3e8], RZ ;  /* 0x0000fa0007007a24 */ /* 0x000fe200078e02ff */
[----:B------:R-:W-:Y:S01]  /*15680*/  LEA.HI R9, R9, R14, RZ, 0x3 ;  /* 0x0000000e09097211 */ /* 0x000fe200078f18ff */
[----:B------:R-:W-:-:S02]  /*15690*/  IMAD R8, R15, c[0x0][0x3f4], R6 ;  /* 0x0000fd000f087a24 */ /* 0x000fc400078e0206 */
[----:B------:R-:W-:Y:S01]  /*156a0*/  IMAD R5, R16, c[0x0][0x3ec], R0 ;  /* 0x0000fb0010057a24 */ /* 0x000fe200078e0200 */
[----:B------:R-:W-:Y:S02]  /*156b0*/  SHF.R.S32.HI R9, RZ, 0x3, R9 ;  /* 0x00000003ff097819 */ /* 0x000fe40000011409 */
[----:B--2---:R-:W-:Y:S01]  /*156c0*/  IADD3 R4, R2, R11, RZ ;  /* 0x0000000b02047210 */ /* 0x004fe20007ffe0ff */
[----:B------:R-:W-:-:S03]  /*156d0*/  IMAD.WIDE.U32 R2, R16, c[0x0][0x3e8], RZ ;  /* 0x0000fa0010027a25 */ /* 0x000fc600078e00ff */
[----:B------:R-:W-:Y:S01]  /*156e0*/  MOV R0, R4 ;  /* 0x0000000400007202 */ /* 0x000fe20000000f00 */
[----:B------:R-:W-:-:S04]  /*156f0*/  @P0 IMAD.HI.U32 R7, R4, c[0x0][0x4ec], RZ ;  /* 0x00013b0004070a27 */ /* 0x000fc800078e00ff */
[----:B------:R-:W-:Y:S01]  /*15700*/  IMAD.IADD R3, R3, 0x1, R5 ;  /* 0x0000000103037824 */ /* 0x000fe200078e0205 */
[----:B------:R-:W-:Y:S02]  /*15710*/  @P0 SHF.R.U32.HI R0, RZ, c[0x0][0x4f0], R7 ;  /* 0x00013c00ff000a19 */ /* 0x000fe40000011607 */
[----:B---3--:R-:W-:Y:S01]  /*15720*/  ISETP.GE.AND P0, PT, R12, c[0x0][0x3c8], PT ;  /* 0x0000f2000c007a0c */ /* 0x008fe20003f06270 */
[----:B------:R-:W-:Y:S01]  /*15730*/  IMAD.WIDE.U32 R2, R15, c[0x0][0x3f0], R2 ;  /* 0x0000fc000f027a25 */ /* 0x000fe200078e0002 */
[----:B------:R-:W-:Y:S02]  /*15740*/  SHF.R.S32.HI R5, RZ, 0x1f, R0 ;  /* 0x0000001fff057819 */ /* 0x000fe40000011400 */
[----:B------:R-:W-:Y:S02]  /*15750*/  IADD3 R6, -R0, RZ, RZ ;  /* 0x000000ff00067210 */ /* 0x000fe40007ffe1ff */
[----:B------:R-:W-:Y:S01]  /*15760*/  IADD3 R3, R3, R8, RZ ;  /* 0x0000000803037210 */ /* 0x000fe20007ffe0ff */
[----:B------:R-:W-:-:S02]  /*15770*/  IMAD R5, R5, c[0x0][0x3e0], RZ ;  /* 0x0000f80005057a24 */ /* 0x000fc400078e02ff */
[----:B------:R-:W-:Y:S02]  /*15780*/  IMAD R6, R6, c[0x0][0x4e8], R4 ;  /* 0x00013a0006067a24 */ /* 0x000fe400078e0204 */
[C---:B------:R-:W-:Y:S02]  /*15790*/  IMAD R4, R0.reuse, c[0x0][0x3e4], R5 ;  /* 0x0000f90000047a24 */ /* 0x040fe400078e0205 */
[----:B------:R-:W-:Y:S01]  /*157a0*/  IMAD.WIDE.U32 R2, R0, c[0x0][0x3e0], R2 ;  /* 0x0000f80000027a25 */ /* 0x000fe200078e0002 */
[----:B------:R-:W-:-:S03]  /*157b0*/  SHF.R.S32.HI R0, RZ, 0x1f, R6 ;  /* 0x0000001fff007819 */ /* 0x000fc60000011406 */
[----:B------:R-:W-:Y:S02]  /*157c0*/  IMAD.IADD R3, R3, 0x1, R4 ;  /* 0x0000000103037824 */ /* 0x000fe400078e0204 */
[----:B------:R-:W-:Y:S02]  /*157d0*/  IMAD R0, R0, c[0x0][0x3d8], RZ ;  /* 0x0000f60000007a24 */ /* 0x000fe400078e02ff */
[----:B------:R-:W-:-:S04]  /*157e0*/  IMAD.WIDE.U32 R4, R6, c[0x0][0x3d8], R2 ;  /* 0x0000f60006047a25 */ /* 0x000fc800078e0002 */
[----:B------:R-:W-:Y:S01]  /*157f0*/  IMAD R6, R6, c[0x0][0x3dc], R0 ;  /* 0x0000f70006067a24 */ /* 0x000fe200078e0200 */
[----:B------:R-:W-:Y:S02]  /*15800*/  LEA R3, P1, R4, c[0x0][0x380], 0x1 ;  /* 0x0000e00004037a11 */ /* 0x000fe400078208ff */
[----:B------:R-:W-:Y:S02]  /*15810*/  IADD3 R0, R9, R11, RZ ;  /* 0x0000000b09007210 */ /* 0x000fe40007ffe0ff */
[----:B------:R-:W-:-:S04]  /*15820*/  IADD3 R2, R5, R6, RZ ;  /* 0x0000000605027210 */ /* 0x000fc80007ffe0ff */
[----:B------:R-:W-:Y:S01]  /*15830*/  LEA.HI.X R2, R4, c[0x0][0x384], R2, 0x1, P1 ;  /* 0x0000e10004027a11 */ /* 0x000fe200008f0c02 */
[----:B------:R-:W-:Y:S05]  /*15840*/  BRA.DIV ~URZ, `(.L_x_531) ;  /* 0x00000fa27f007947 */ /* 0x000fea000b800000 */
[----:B------:R1:W2:Y:S02]  /*15850*/  SHFL.IDX PT, R5, R2, RZ, 0x181f ;  /* 0x00181fff02057589 */ /* 0x0002a400000e0000 */
.L_x_561:
[----:B------:R-:W-:Y:S05]  /*15860*/  BRA.DIV ~URZ, `(.L_x_532) ;  /* 0x00000ff27f007947 */ /* 0x000fea000b800000 */
[----:B------:R3:W4:Y:S02]  /*15870*/  SHFL.IDX PT, R4, R3, RZ, 0x181f ;  /* 0x00181fff03047589 */ /* 0x00072400000e0000 */
.L_x_562:
[----:B------:R-:W5:Y:S01]  /*15880*/  LDL.64 R6, [R1+0x28] ;  /* 0x0000280001067983 */ /* 0x000f620000100a00 */
[----:B------:R-:W-:-:S04]  /*15890*/  IMAD.MOV.U32 R11, RZ, RZ, c[0x0][0x4e8] ;  /* 0x00013a00ff0b7624 */ /* 0x000fc800078e00ff */
[----:B------:R-:W-:-:S05]  /*158a0*/  IMAD R11, R11, c[0x0][0x388], RZ ;  /* 0x0000e2000b0b7a24 */ /* 0x000fca00078e02ff */
[----:B------:R-:W-:-:S13]  /*158b0*/  ISETP.GE.OR P2, PT, R0, R11, P0 ;  /* 0x0000000b0000720c */ /* 0x000fda0000746670 */
[----:B----45:R-:W-:-:S04]  /*158c0*/  @!P2 LEA R4, P1, R6, R4, 0x1 ;  /* 0x000000040604a211 */ /* 0x030fc800078208ff */
[----:B--2---:R-:W-:-:S05]  /*158d0*/  @!P2 LEA.HI.X R5, R6, R5, R7, 0x1, P1 ;  /* 0x000000050605a211 */ /* 0x004fca00008f0c07 */
[----:B------:R2:W-:Y:S01]  /*158e0*/  @!P2 ST.E.128 [R4.64], RZ ;  /* 0x000000ff0400a985 */ /* 0x0005e2000c101d08 */
[----:B------:R-:W-:Y:S05]  /*158f0*/  BRA.DIV ~URZ, `(.L_x_533) ;  /* 0x00000fd27f007947 */ /* 0x000fea000b800000 */
[----:B------:R4:W1:Y:S04]  /*15900*/  SHFL.IDX PT, R6, R2, 0x1, 0x181f ;  /* 0x00381f0002067f89 */ /* 0x00086800000e0000 */
[----:B--2---:R4:W2:Y:S02]  /*15910*/  SHFL.IDX PT, R4, R3, 0x1, 0x181f ;  /* 0x00381f0003047f89 */ /* 0x0048a400000e0000 */
.L_x_563:
[----:B------:R-:W5:Y:S01]  /*15920*/  LDL.64 R8, [R1+0x28] ;  /* 0x0000280001087983 */ /* 0x000f620000100a00 */
[----:B------:R-:W-:-:S04]  /*15930*/  IADD3 R5, R0, 0x10, RZ ;  /* 0x0000001000057810 */ /* 0x000fc80007ffe0ff */
[----:B------:R-:W-:-:S13]  /*15940*/  ISETP.GE.OR P2, PT, R5, R11, P0 ;  /* 0x0000000b0500720c */ /* 0x000fda0000746670 */
[----:B--2--5:R-:W-:-:S04]  /*15950*/  @!P2 LEA R4, P1, R8, R4, 0x1 ;  /* 0x000000040804a211 */ /* 0x024fc800078208ff */
[----:B-1----:R-:W-:-:S05]  /*15960*/  @!P2 LEA.HI.X R5, R8, R6, R9, 0x1, P1 ;  /* 0x000000060805a211 */ /* 0x002fca00008f0c09 */
[----:B------:R1:W-:Y:S01]  /*15970*/  @!P2 ST.E.128 [R4.64], RZ ;  /* 0x000000ff0400a985 */ /* 0x0003e2000c101d08 */
[----:B------:R-:W-:Y:S05]  /*15980*/  BRA.DIV ~URZ, `(.L_x_534) ;  /* 0x000010127f007947 */ /* 0x000fea000b800000 */
[----:B------:R2:W1:Y:S02]  /*15990*/  SHFL.IDX PT, R6, R2, 0x2, 0x181f ;  /* 0x00581f0002067f89 */ /* 0x00046400000e0000 */
.L_x_564:
[----:B------:R-:W-:Y:S05]  /*159a0*/  BRA.DIV ~URZ, `(.L_x_535) ;  /* 0x000010627f007947 */ /* 0x000fea000b800000 */
[----:B-1----:R1:W2:Y:S02]  /*159b0*/  SHFL.IDX PT, R4, R3, 0x2, 0x181f ;  /* 0x00581f0003047f89 */ /* 0x0022a400000e0000 */
.L_x_565:
[----:B------:R-:W5:Y:S01]  /*159c0*/  LDL.64 R8, [R1+0x28] ;  /* 0x0000280001087983 */ /* 0x000f620000100a00 */
[----:B------:R-:W-:-:S04]  /*159d0*/  IADD3 R5, R0, 0x20, RZ ;  /* 0x0000002000057810 */ /* 0x000fc80007ffe0ff */
[----:B------:R-:W-:-:S13]  /*159e0*/  ISETP.GE.OR P2, PT, R5, R11, P0 ;  /* 0x0000000b0500720c */ /* 0x000fda0000746670 */
[----:B--2--5:R-:W-:-:S04]  /*159f0*/  @!P2 LEA R4, P1, R8, R4, 0x1 ;  /* 0x000000040804a211 */ /* 0x024fc800078208ff */
[----:B------:R-:W-:-:S05]  /*15a00*/  @!P2 LEA.HI.X R5, R8, R6, R9, 0x1, P1 ;  /* 0x000000060805a211 */ /* 0x000fca00008f0c09 */
[----:B------:R2:W-:Y:S01]  /*15a10*/  @!P2 ST.E.128 [R4.64], RZ ;  /* 0x000000ff0400a985 */ /* 0x0005e2000c101d08 */
[----:B------:R-:W-:Y:S05]  /*15a20*/  BRA.DIV ~URZ, `(.L_x_536) ;  /* 0x000010527f007947 */ /* 0x000fea000b800000 */
[----:B------:R1:W2:Y:S04]  /*15a30*/  SHFL.IDX PT, R6, R2, 0x3, 0x181f ;  /* 0x00781f0002067f89 */ /* 0x0002a800000e0000 */
[----:B--2---:R1:W2:Y:S02]  /*15a40*/  SHFL.IDX PT, R4, R3, 0x3, 0x181f ;  /* 0x00781f0003047f89 */ /* 0x0042a400000e0000 */
.L_x_566:
[----:B------:R-:W5:Y:S01]  /*15a50*/  LDL.64 R8, [R1+0x28] ;  /* 0x0000280001087983 */ /* 0x000f620000100a00 */
[----:B------:R-:W-:-:S04]  /*15a60*/  IADD3 R5, R0, 0x30, RZ ;  /* 0x0000003000057810 */ /* 0x000fc80007ffe0ff */
[----:B------:R-:W-:-:S13]  /*15a70*/  ISETP.GE.OR P2, PT, R5, R11, P0 ;  /* 0x0000000b0500720c */ /* 0x000fda0000746670 */
[----:B--2--5:R-:W-:-:S04]  /*15a80*/  @!P2 LEA R4, P1, R8, R4, 0x1 ;  /* 0x000000040804a211 */ /* 0x024fc800078208ff */
[----:B------:R-:W-:-:S05]  /*15a90*/  @!P2 LEA.HI.X R5, R8, R6, R9, 0x1, P1 ;  /* 0x000000060805a211 */ /* 0x000fca00008f0c09 */
[----:B------:R2:W-:Y:S01]  /*15aa0*/  @!P2 ST.E.128 [R4.64], RZ ;  /* 0x000000ff0400a985 */ /* 0x0005e2000c101d08 */
[----:B------:R-:W-:Y:S05]  /*15ab0*/  BRA.DIV ~URZ, `(.L_x_537) ;  /* 0x000010927f007947 */ /* 0x000fea000b800000 */
[----:B------:R1:W2:Y:S02]  /*15ac0*/  SHFL.IDX PT, R6, R2, 0x4, 0x181f ;  /* 0x00981f0002067f89 */ /* 0x0002a400000e0000 */
.L_x_567:
[----:B------:R-:W-:Y:S05]  /*15ad0*/  BRA.DIV ~URZ, `(.L_x_538) ;  /* 0x000010e27f007947 */ /* 0x000fea000b800000 */
[----:B--2---:R2:W1:Y:S02]  /*15ae0*/  SHFL.IDX PT, R4, R3, 0x4, 0x181f ;  /* 0x00981f0003047f89 */ /* 0x00446400000e0000 */
.L_x_568:
[----:B------:R-:W5:Y:S01]  /*15af0*/  LDL.64 R8, [R1+0x28] ;  /* 0x0000280001087983 */ /* 0x000f620000100a00 */
[----:B------:R-:W-:-:S04]  /*15b00*/  IADD3 R5, R0, 0x40, RZ ;  /* 0x0000004000057810 */ /* 0x000fc80007ffe0ff */
[----:B------:R-:W-:-:S13]  /*15b10*/  ISETP.GE.OR P2, PT, R5, R11, P0 ;  /* 0x0000000b0500720c */ /* 0x000fda0000746670 */
[----:B-1---5:R-:W-:-:S04]  /*15b20*/  @!P2 LEA R4, P1, R8, R4, 0x1 ;  /* 0x000000040804a211 */ /* 0x022fc800078208ff */
[----:B------:R-:W-:-:S05]  /*15b30*/  @!P2 LEA.HI.X R5, R8, R6, R9, 0x1, P1 ;  /* 0x000000060805a211 */ /* 0x000fca00008f0c09 */
[----:B------:R1:W-:Y:S01]  /*15b40*/  @!P2 ST.E.128 [R4.64], RZ ;  /* 0x000000ff0400a985 */ /* 0x0003e2000c101d08 */
[----:B------:R-:W-:Y:S05]  /*15b50*/  BRA.DIV ~URZ, `(.L_x_539) ;  /* 0x000010d27f007947 */ /* 0x000fea000b800000 */
[----:B------:R1:W2:Y:S04]  /*15b60*/  SHFL.IDX PT, R6, R2, 0x5, 0x181f ;  /* 0x00b81f0002067f89 */ /* 0x0002a800000e0000 */
[----:B-1----:R1:W3:Y:S02]  /*15b70*/  SHFL.IDX PT, R4, R3, 0x5, 0x181f ;  /* 0x00b81f0003047f89 */ /* 0x0022e400000e0000 */
.L_x_569:
[----:B------:R-:W5:Y:S01]  /*15b80*/  LDL.64 R8, [R1+0x28] ;  /* 0x0000280001087983 */ /* 0x000f620000100a00 */
[----:B------:R-:W-:-:S04]  /*15b90*/  IADD3 R5, R0, 0x50, RZ ;  /* 0x0000005000057810 */ /* 0x000fc80007ffe0ff */
[----:B------:R-:W-:-:S13]  /*15ba0*/  ISETP.GE.OR P2, PT, R5, R11, P0 ;  /* 0x0000000b0500720c */ /* 0x000fda0000746670 */
[----:B---3-5:R-:W-:-:S04]  /*15bb0*/  @!P2 LEA R4, P1, R8, R4, 0x1 ;  /* 0x000000040804a211 */ /* 0x028fc800078208ff */
[----:B--2---:R-:W-:-:S05]  /*15bc0*/  @!P2 LEA.HI.X R5, R8, R6, R9, 0x1, P1 ;  /* 0x000000060805a211 */ /* 0x004fca00008f0c09 */
[----:B------:R2:W-:Y:S01]  /*15bd0*/  @!P2 ST.E.128 [R4.64], RZ ;  /* 0x000000ff0400a985 */ /* 0x0005e2000c101d08 */
[----:B------:R-:W-:Y:S05]  /*15be0*/  BRA.DIV ~URZ, `(.L_x_540) ;  /* 0x000011127f007947 */ /* 0x000fea000b800000 */
[----:B------:R3:W1:Y:S02]  /*15bf0*/  SHFL.IDX PT, R6, R2, 0x6, 0x181f ;  /* 0x00d81f0002067f89 */ /* 0x00066400000e0000 */
.L_x_570:
[----:B------:R-:W-:Y:S05]  /*15c00*/  BRA.DIV ~URZ, `(.L_x_541) ;  /* 0x000011627f007947 */ /* 0x000fea000b800000 */
[----:B--2---:R2:W3:Y:S02]  /*15c10*/  SHFL.IDX PT, R4, R3, 0x6, 0x181f ;  /* 0x00d81f0003047f89 */ /* 0x0044e400000e0000 */
.L_x_571:
[----:B------:R-:W5:Y:S01]  /*15c20*/  LDL.64 R8, [R1+0x28] ;  /* 0x0000280001087983 */ /* 0x000f620000100a00 */
[----:B------:R-:W-:-:S04]  /*15c30*/  IADD3 R5, R0, 0x60, RZ ;  /* 0x0000006000057810 */ /* 0x000fc80007ffe0ff */
[----:B------:R-:W-:-:S13]  /*15c40*/  ISETP.GE.OR P2, PT, R5, R11, P0 ;  /* 0x0000000b0500720c */ /* 0x000fda0000746670 */
[----:B---3-5:R-:W-:-:S04]  /*15c50*/  @!P2 LEA R4, P1, R8, R4, 0x1 ;  /* 0x000000040804a211 */ /* 0x028fc800078208ff */
[----:B-1----:R-:W-:-:S05]  /*15c60*/  @!P2 LEA.HI.X R5, R8, R6, R9, 0x1, P1 ;  /* 0x000000060805a211 */ /* 0x002fca00008f0c09 */
[----:B------:R1:W-:Y:S01]  /*15c70*/  @!P2 ST.E.128 [R4.64], RZ ;  /* 0x000000ff0400a985 */ /* 0x0003e2000c101d08 */
[----:B------:R-:W-:Y:S05]  /*15c80*/  BRA.DIV ~URZ, `(.L_x_542) ;  /* 0x000011527f007947 */ /* 0x000fea000b800000 */
[----:B-1----:R1:W3:Y:S04]  /*15c90*/  SHFL.IDX PT, R4, R2, 0x7, 0x181f ;  /* 0x00f81f0002047f89 */ /* 0x0022e800000e0000 */
[----:B--2-4-:R-:W2:Y:S02]  /*15ca0*/  SHFL.IDX PT, R3, R3, 0x7, 0x181f ;  /* 0x00f81f0003037f89 */ /* 0x014ea400000e0000 */
.L_x_572:
[----:B------:R-:W4:Y:S01]  /*15cb0*/  LDL.64 R6, [R1+0x28] ;  /* 0x0000280001067983 */ /* 0x000f220000100a00 */
[----:B------:R-:W-:-:S04]  /*15cc0*/  IADD3 R0, R0, 0x70, RZ ;  /* 0x0000007000007810 */ /* 0x000fc80007ffe0ff */
[----:B------:R-:W-:-:S13]  /*15cd0*/  ISETP.GE.OR P1, PT, R0, R11, P0 ;  /* 0x0000000b0000720c */ /* 0x000fda0000726670 */
[----:B-12-4-:R-:W-:-:S04]  /*15ce0*/  @!P1 LEA R2, P0, R6, R3, 0x1 ;  /* 0x0000000306029211 */ /* 0x016fc800078008ff */
[----:B---3--:R-:W-:-:S05]  /*15cf0*/  @!P1 LEA.HI.X R3, R6, R4, R7, 0x1, P0 ;  /* 0x0000000406039211 */ /* 0x008fca00000f0c07 */
[----:B------:R1:W-:Y:S04]  /*15d00*/  @!P1 ST.E.128 [R2.64], RZ ;  /* 0x000000ff02009985 */ /* 0x0003e8000c101d08 */
.L_x_528:
[----:B------:R-:W-:Y:S05]  /*15d10*/  BSYNC B1 ;  /* 0x0000000000017941 */ /* 0x000fea0003800000 */
.L_x_525:
[----:B---3--:R-:W3:Y:S02]  /*15d20*/  LDL R0, [R1+0x84] ;  /* 0x0000840001007983 */ /* 0x008ee40000100800 */
[----:B---3--:R-:W-:-:S13]  /*15d30*/  ISETP.NE.AND P0, PT, R0, RZ, PT ;  /* 0x000000ff0000720c */ /* 0x008fda0003f05270 */
[----:B------:R-:W-:Y:S01]  /*15d40*/  @P0 WARPSYNC 0xffffffff ;  /* 0xffffffff00000948 */ /* 0x000fe20003800000 */
[----:B------:R-:W-:Y:S06]  /*15d50*/  @P0 BAR.SYNC.DEFER_BLOCKING 0x5, 0x80 ;  /* 0x0142000000000b1d */ /* 0x000fec0000010000 */
[----:B------:R-:W3:Y:S04]  /*15d60*/  @P0 LDS R0, [0xb100] ;  /* 0x00b10000ff000984 */ /* 0x000ee80000000800 */
[----:B---3--:R3:W-:Y:S04]  /*15d70*/  @P0 STL [R1+0x54], R0 ;  /* 0x0000540001000387 */ /* 0x0087e80000100800 */
[----:B------:R-:W-:Y:S06]  /*15d80*/  @P0 BAR.ARV 0x4, 0x80 ;  /* 0x0102000000000b1d */ /* 0x000fec0000002000 */
[----:B------:R-:W-:Y:S05]  /*15d90*/  @P0 BRA `(.L_x_543) ;  /* 0x0000007000000947 */ /* 0x000fea0003800000 */
[----:B------:R-:W-:Y:S05]  /*15da0*/  BRA.DIV ~URZ, `(.L_x_544) ;  /* 0x000011027f007947 */ /* 0x000fea000b800000 */
[----:B---3--:R3:W4:Y:S02]  /*15db0*/  SHFL.IDX PT, R0, R47, RZ, 0x1f ;  /* 0x00001fff2f007589 */ /* 0x00872400000e0000 */
.L_x_573:
[----:B------:R-:W-:Y:S01]  /*15dc0*/  WARPSYNC 0xffffffff ;  /* 0xffffffff00007948 */ /* 0x000fe20003800000 */
[----:B------:R-:W-:Y:S06]  /*15dd0*/  BAR.SYNC.DEFER_BLOCKING 0x4, 0x80 ;  /* 0x0102000000007b1d */ /* 0x000fec0000010000 */
[----:B----4-:R4:W-:Y:S04]  /*15de0*/  STL [R1+0x54], R0 ;  /* 0x0000540001007387 */ /* 0x0109e80000100800 */
[----:B------:R4:W-:Y:S04]  /*15df0*/  @!P6 STS [0xb100], R47 ;  /* 0x00b1002fff00e388 */ /* 0x0009e80000000800 */
[----:B------:R-:W-:Y:S06]  /*15e00*/  BAR.ARV 0x5, 0x80 ;  /* 0x0142000000007b1d */ /* 0x000fec0000002000 */
.L_x_543:
[----:B---34-:R-:W3:Y:S02]  /*15e10*/  LDL R0, [R1+0x54] ;  /* 0x0000540001007983 */ /* 0x018ee40000100800 */
[----:B---3--:R-:W-:-:S13]  /*15e20*/  ISETP.GE.AND P0, PT, R0, c[0x0][0x538], PT ;  /* 0x00014e0000007a0c */ /* 0x008fda0003f06270 */
[----:B-12---:R-:W-:Y:S01]  /*15e30*/  @P0 CALL.REL.NOINC `(.L_x_545) ;  /* 0x0000001000000944 */ /* 0x006fe20003c00000 */
[----:B------:R-:W-:Y:S05]  /*15e40*/  BRA `(.L_x_546) ;  /* 0xfffeab2000007947 */ /* 0x000fea000383ffff */
.L_x_545:
[----:B------:R-:W-:Y:S05]  /*15e50*/  EXIT ;  /* 0x000000000000794d */ /* 0x000fea0003800000 */
.L_x_489:
[----:B------:R-:W-:Y:S01]  /*15e60*/  IMAD.MOV.U32 R10, RZ, RZ, R2 ;  /* 0x000000ffff0a7224 */ /* 0x000fe200078e0002 */
[----:B-1----:R-:W-:Y:S01]  /*15e70*/  MOV R8, RZ ;  /* 0x000000ff00087202 */ /* 0x002fe20000000f00 */
[----:B------:R-:W-:Y:S01]  /*15e80*/  IMAD.MOV.U32 R7, RZ, RZ, 0x181f ;  /* 0x0000181fff077424 */ /* 0x000fe200078e00ff */
[----:B------:R-:W-:Y:S02]  /*15e90*/  MOV R9, 0x15eb0 ;  /* 0x00015eb000097802 */ /* 0x000fe40000000f00 */
[----:B------:R-:W-:Y:S05]  /*15ea0*/  CALL.REL.NOINC `($__internal_1_$__cuda_sm70_shflsync_idx_p) ;  /* 0x000010b000007944 */ /* 0x000fea0003c00000 */
[----:B------:R-:W-:Y:S01]  /*15eb0*/  MOV R5, R7 ;  /* 0x0000000700057202 */ /* 0x000fe20000000f00 */
[----:B------:R-:W-:Y:S05]  /*15ec0*/  BRA `(.L_x_547) ;  /* 0xfffeb6a000007947 */ /* 0x000fea000383ffff */
.L_x_490:
[----:B------:R-:W-:Y:S01]  /*15ed0*/  IMAD.MOV.U32 R10, RZ, RZ, R3 ;  /* 0x000000ffff0a7224 */ /* 0x000fe200078e0003 */
[----:B-1----:R-:W-:Y:S01]  /*15ee0*/  MOV R8, RZ ;  /* 0x000000ff00087202 */ /* 0x002fe20000000f00 */
[----:B------:R-:W-:Y:S01]  /*15ef0*/  IMAD.MOV.U32 R7, RZ, RZ, 0x181f ;  /* 0x0000181fff077424 */ /* 0x000fe200078e00ff */
[----:B------:R-:W-:Y:S02]  /*15f00*/  MOV R9, 0x15f20 ;  /* 0x00015f2000097802 */ /* 0x000fe40000000f00 */
[----:B--23--:R-:W-:Y:S05]  /*15f10*/  CALL.REL.NOINC `($__internal_1_$__cuda_sm70_shflsync_idx_p) ;  /* 0x0000104000007944 */ /* 0x00cfea0003c00000 */
[----:B------:R-:W-:Y:S01]  /*15f20*/  MOV R4, R7 ;  /* 0x0000000700047202 */ /* 0x000fe20000000f00 */
[----:B------:R-:W-:Y:S05]  /*15f30*/  BRA `(.L_x_548) ;  /* 0xfffeb65000007947 */ /* 0x000fea000383ffff */
.L_x_493:
[----:B------:R-:W-:Y:S01]  /*15f40*/  IMAD.MOV.U32 R10, RZ, RZ, R2 ;  /* 0x000000ffff0a7224 */ /* 0x000fe200078e0002 */
[----:B------:R-:W-:Y:S01]  /*15f50*/  MOV R8, 0x1 ;  /* 0x0000000100087802 */ /* 0x000fe20000000f00 */
[----:B------:R-:W-:Y:S01]  /*15f60*/  IMAD.MOV.U32 R7, RZ, RZ, 0x181f ;  /* 0x0000181fff077424 */ /* 0x000fe200078e00ff */
[----:B------:R-:W-:-:S02]  /*15f70*/  MOV R9, 0x15f90 ;  /* 0x00015f9000097802 */ /* 0x000fc40000000f00 */
[----:B-1234-:R-:W-:Y:S05]  /*15f80*/  CALL.REL.NOINC `($__internal_1_$__cuda_sm70_shflsync_idx_p) ;  /* 0x00000fd000007944 */ /* 0x01efea0003c00000 */
[----:B------:R-:W-:Y:S01]  /*15f90*/  IMAD.MOV.U32 R6, RZ, RZ, R7 ;  /* 0x000000ffff067224 */ /* 0x000fe200078e0007 */
[----:B------:R-:W-:Y:S01]  /*15fa0*/  MOV R8, 0x1 ;  /* 0x0000000100087802 */ /* 0x000fe20000000f00 */
[----:B------:R-:W-:Y:S01]  /*15fb0*/  IMAD.MOV.U32 R10, RZ, RZ, R3 ;  /* 0x000000ffff0a7224 */ /* 0x000fe200078e0003 */
[----:B------:R-:W-:-:S02]  /*15fc0*/  MOV R7, 0x181f ;  /* 0x0000181f00077802 */ /* 0x000fc40000000f00 */
[----:B------:R-:W-:Y:S02]  /*15fd0*/  MOV R9, 0x15ff0 ;  /* 0x00015ff000097802 */ /* 0x000fe40000000f00 */
[----:B------:R-:W-:Y:S05]  /*15fe0*/  CALL.REL.NOINC `($__internal_1_$__cuda_sm70_shflsync_idx_p) ;  /* 0x00000f7000007944 */ /* 0x000fea0003c00000 */
[----:B------:R-:W-:Y:S01]  /*15ff0*/  MOV R4, R7 ;  /* 0x0000000700047202 */ /* 0x000fe20000000f00 */
[----:B------:R-:W-:Y:S05]  /*16000*/  BRA `(.L_x_549) ;  /* 0xfffeb68000007947 */ /* 0x000fea000383ffff */
.L_x_496:
[----:B------:R-:W-:Y:S01]  /*16010*/  IMAD.MOV.U32 R10, RZ, RZ, R2 ;  /* 0x000000ffff0a7224 */ /* 0x000fe200078e0002 */
[----:B------:R-:W-:Y:S01]  /*16020*/  MOV R8, 0x2 ;  /* 0x0000000200087802 */ /* 0x000fe20000000f00 */
[----:B------:R-:W-:Y:S01]  /*16030*/  IMAD.MOV.U32 R7, RZ, RZ, 0x181f ;  /* 0x0000181fff077424 */ /* 0x000fe200078e00ff */
[----:B------:R-:W-:Y:S02]  /*16040*/  MOV R9, 0x16060 ;  /* 0x0001606000097802 */ /* 0x000fe40000000f00 */
[----:B-123--:R-:W-:Y:S05]  /*16050*/  CALL.REL.NOINC `($__internal_1_$__cuda_sm70_shflsync_idx_p) ;  /* 0x00000f0000007944 */ /* 0x00efea0003c00000 */
[----:B------:R-:W-:Y:S01]  /*16060*/  MOV R6, R7 ;  /* 0x0000000700067202 */ /* 0x000fe20000000f00 */
[----:B------:R-:W-:Y:S05]  /*16070*/  BRA `(.L_x_550) ;  /* 0xfffeb6f000007947 */ /* 0x000fea000383ffff */
.L_x_497:
[----:B------:R-:W-:Y:S01]  /*16080*/  IMAD.MOV.U32 R10, RZ, RZ, R3 ;  /* 0x000000ffff0a7224 */ /* 0x000fe200078e0003 */
[----:B------:R-:W-:Y:S01]  /*16090*/  MOV R8, 0x2 ;  /* 0x0000000200087802 */ /* 0x000fe20000000f00 */
[----:B------:R-:W-:Y:S01]  /*160a0*/  IMAD.MOV.U32 R7, RZ, RZ, 0x181f ;  /* 0x0000181fff077424 */ /* 0x000fe200078e00ff */
[----:B------:R-:W-:Y:S02]  /*160b0*/  MOV R9, 0x160d0 ;  /* 0x000160d000097802 */ /* 0x000fe40000000f00 */
[----:B-1234-:R-:W-:Y:S05]  /*160c0*/  CALL.REL.NOINC `($__internal_1_$__cuda_sm70_shflsync_idx_p) ;  /* 0x00000e9000007944 */ /* 0x01efea0003c00000 */
[----:B------:R-:W-:Y:S01]  /*160d0*/  MOV R4, R7 ;  /* 0x0000000700047202 */ /* 0x000fe20000000f00 */
[----:B------:R-:W-:Y:S05]  /*160e0*/  BRA `(.L_x_551) ;  /* 0xfffeb6a000007947 */ /* 0x000fea000383ffff */
.L_x_500:
        /* <DEDUP_REMOVED lines=13> */
.L_x_503:
[----:B------:R-:W-:Y:S01]  /*161c0*/  IMAD.MOV.U32 R10, RZ, RZ, R2 ;  /* 0x000000ffff0a7224 */ /* 0x000fe200078e0002 */
[----:B------:R-:W-:Y:S01]  /*161d0*/  MOV R8, 0x4 ;  /* 0x0000000400087802 */ /* 0x000fe20000000f00 */
[----:B------:R-:W-:Y:S01]  /*161e0*/  IMAD.MOV.U32 R7, RZ, RZ, 0x181f ;  /* 0x0000181fff077424 */ /* 0x000fe200078e00ff */
[----:B------:R-:W-:Y:S02]  /*161f0*/  MOV R9, 0x16210 ;  /* 0x0001621000097802 */ /* 0x000fe40000000f00 */
[----:B-1234-:R-:W-:Y:S05]  /*16200*/  CALL.REL.NOINC `($__internal_1_$__cuda_sm70_shflsync_idx_p) ;  /* 0x00000d5000007944 */ /* 0x01efea0003c00000 */
[----:B------:R-:W-:Y:S01]  /*16210*/  MOV R6, R7 ;  /* 0x0000000700067202 */ /* 0x000fe20000000f00 */
[----:B------:R-:W-:Y:S05]  /*16220*/  BRA `(.L_x_553) ;  /* 0xfffeb73000007947 */ /* 0x000fea000383ffff */
.L_x_504:
[----:B------:R-:W-:Y:S01]  /*16230*/  IMAD.MOV.U32 R10, RZ, RZ, R3 ;  /* 0x000000ffff0a7224 */ /* 0x000fe200078e0003 */
[----:B------:R-:W-:Y:S01]  /*16240*/  MOV R8, 0x4 ;  /* 0x0000000400087802 */ /* 0x000fe20000000f00 */
[----:B------:R-:W-:Y:S01]  /*16250*/  IMAD.MOV.U32 R7, RZ, RZ, 0x181f ;  /* 0x0000181fff077424 */ /* 0x000fe200078e00ff */
[----:B------:R-:W-:Y:S02]  /*16260*/  MOV R9, 0x16280 ;  /* 0x0001628000097802 */ /* 0x000fe40000000f00 */
[----:B-1234-:R-:W-:Y:S05]  /*16270*/  CALL.REL.NOINC `($__internal_1_$__cuda_sm70_shflsync_idx_p) ;  /* 0x00000ce000007944 */ /* 0x01efea0003c00000 */
[----:B------:R-:W-:Y:S01]  /*16280*/  MOV R4, R7 ;  /* 0x0000000700047202 */ /* 0x000fe20000000f00 */
[----:B------:R-:W-:Y:S05]  /*16290*/  BRA `(.L_x_554) ;  /* 0xfffeb6e000007947 */ /* 0x000fea000383ffff */
.L_x_507:
        /* <DEDUP_REMOVED lines=13> */
.L_x_510:
[----:B------:R-:W-:Y:S01]  /*16370*/  IMAD.MOV.U32 R10, RZ, RZ, R2 ;  /* 0x000000ffff0a7224 */ /* 0x000fe200078e0002 */
[----:B------:R-:W-:Y:S01]  /*16380*/  MOV R8, 0x6 ;  /* 0x0000000600087802 */ /* 0x000fe20000000f00 */
[----:B------:R-:W-:Y:S01]  /*16390*/  IMAD.MOV.U32 R7, RZ, RZ, 0x181f ;  /* 0x0000181fff077424 */ /* 0x000fe200078e00ff */
[----:B------:R-:W-:Y:S02]  /*163a0*/  MOV R9, 0x163c0 ;  /* 0x000163c000097802 */ /* 0x000fe40000000f00 */
[----:B-1234-:R-:W-:Y:S05]  /*163b0*/  CALL.REL.NOINC `($__internal_1_$__cuda_sm70_shflsync_idx_p) ;  /* 0x00000ba000007944 */ /* 0x01efea0003c00000 */
[----:B------:R-:W-:Y:S01]  /*163c0*/  MOV R6, R7 ;  /* 0x0000000700067202 */ /* 0x000fe20000000f00 */
[----:B------:R-:W-:Y:S05]  /*163d0*/  BRA `(.L_x_556) ;  /* 0xfffeb77000007947 */ /* 0x000fea000383ffff */
.L_x_511:
[----:B------:R-:W-:Y:S01]  /*163e0*/  IMAD.MOV.U32 R10, RZ, RZ, R3 ;  /* 0x000000ffff0a7224 */ /* 0x000fe200078e0003 */
[----:B------:R-:W-:Y:S01]  /*163f0*/  MOV R8, 0x6 ;  /* 0x0000000600087802 */ /* 0x000fe20000000f00 */
[----:B------:R-:W-:Y:S01]  /*16400*/  IMAD.MOV.U32 R7, RZ, RZ, 0x181f ;  /* 0x0000181fff077424 */ /* 0x000fe200078e00ff */
[----:B------:R-:W-:Y:S02]  /*16410*/  MOV R9, 0x16430 ;  /* 0x0001643000097802 */ /* 0x000fe40000000f00 */
[----:B-1234-:R-:W-:Y:S05]  /*16420*/  CALL.REL.NOINC `($__internal_1_$__cuda_sm70_shflsync_idx_p) ;  /* 0x00000b3000007944 */ /* 0x01efea0003c00000 */
[----:B------:R-:W-:Y:S01]  /*16430*/  MOV R4, R7 ;  /* 0x0000000700047202 */ /* 0x000fe20000000f00 */
[----:B------:R-:W-:Y:S05]  /*16440*/  BRA `(.L_x_557) ;  /* 0xfffeb72000007947 */ /* 0x000fea000383ffff */
.L_x_514:
        /* <DEDUP_REMOVED lines=13> */
.L_x_521:
[----:B--2---:R1:W5:Y:S01]  /*16520*/  LDL R0, [R1+0x10] ;  /* 0x0000100001007983 */ /* 0x0043620000100800 */
[----:B------:R-:W-:Y:S02]  /*16530*/  MOV R3, 0x2 ;  /* 0x0000000200037802 */ /* 0x000fe40000000f00 */
[----:B------:R-:W-:Y:S02]  /*16540*/  MOV R8, 0x16560 ;  /* 0x0001656000087802 */ /* 0x000fe40000000f00 */
[----:B-1---5:R-:W-:Y:S05]  /*16550*/  CALL.REL.NOINC `($__internal_0_$__cuda_sm70_shflsync_bfly_p) ;  /* 0x000009c000007944 */ /* 0x022fea0003c00000 */
[----:B--2---:R-:W-:Y:S01]  /*16560*/  MOV R2, R3 ;  /* 0x0000000300027202 */ /* 0x004fe20000000f00 */
[----:B-1----:R-:W-:Y:S05]  /*16570*/  BRA `(.L_x_559) ;  /* 0xffffd58000007947 */ /* 0x002fea000383ffff */
.L_x_522:
[----:B------:R-:W-:Y:S01]  /*16580*/  IMAD.MOV.U32 R0, RZ, RZ, R2 ;  /* 0x000000ffff007224 */ /* 0x000fe200078e0002 */
[----:B------:R-:W-:Y:S02]  /*16590*/  MOV R3, 0x1 ;  /* 0x0000000100037802 */ /* 0x000fe40000000f00 */
[----:B------:R-:W-:Y:S02]  /*165a0*/  MOV R8, 0x165c0 ;  /* 0x000165c000087802 */ /* 0x000fe40000000f00 */
[----:B-----5:R-:W-:Y:S05]  /*165b0*/  CALL.REL.NOINC `($__internal_0_$__cuda_sm70_shflsync_bfly_p) ;  /* 0x0000096000007944 */ /* 0x020fea0003c00000 */
[----:B-1----:R1:W5:Y:S01]  /*165c0*/  LDL R0, [R1+0x18] ;  /* 0x0000180001007983 */ /* 0x0023620000100800 */
[----:B--2---:R-:W-:Y:S01]  /*165d0*/  FADD.FTZ R2, R2, R3 ;  /* 0x0000000302027221 */ /* 0x004fe20000010000 */
[----:B------:R-:W-:-:S02]  /*165e0*/  MOV R3, 0x2 ;  /* 0x0000000200037802 */ /* 0x000fc40000000f00 */
[----:B------:R-:W-:Y:S02]  /*165f0*/  MOV R8, 0x16610 ;  /* 0x0001661000087802 */ /* 0x000fe40000000f00 */
[----:B-1---5:R-:W-:Y:S05]  /*16600*/  CALL.REL.NOINC `($__internal_0_$__cuda_sm70_shflsync_bfly_p) ;  /* 0x0000091000007944 */ /* 0x022fea0003c00000 */
[----:B-1----:R-:W3:Y:S01]  /*16610*/  LDL.LU R0, [R1+0x18] ;  /* 0x0000180001007983 */ /* 0x002ee20000300800 */
[----:B------:R-:W-:Y:S01]  /*16620*/  MOV R8, 0x16670 ;  /* 0x0001667000087802 */ /* 0x000fe20000000f00 */
[----:B--23--:R-:W-:Y:S01]  /*16630*/  FADD.FTZ R4, R0, R3 ;  /* 0x0000000300047221 */ /* 0x00cfe20000010000 */
[----:B------:R-:W-:-:S04]  /*16640*/  MOV R3, 0x1 ;  /* 0x0000000100037802 */ /* 0x000fc80000000f00 */
[----:B------:R-:W-:Y:S02]  /*16650*/  MOV R0, R4 ;  /* 0x0000000400007202 */ /* 0x000fe40000000f00 */
[----:B------:R-:W-:Y:S05]  /*16660*/  CALL.REL.NOINC `($__internal_0_$__cuda_sm70_shflsync_bfly_p) ;  /* 0x000008b000007944 */ /* 0x000fea0003c00000 */
[----:B-1----:R1:W5:Y:S01]  /*16670*/  LDL R0, [R1+0x14] ;  /* 0x0000140001007983 */ /* 0x0023620000100800 */
[----:B--2---:R-:W-:Y:S01]  /*16680*/  FADD.FTZ R4, R4, R3 ;  /* 0x0000000304047221 */ /* 0x004fe20000010000 */
[----:B------:R-:W-:Y:S02]  /*16690*/  MOV R3, 0x2 ;  /* 0x0000000200037802 */ /* 0x000fe40000000f00 */
        /* <DEDUP_REMOVED lines=19> */
[----:B--2---:R-:W-:Y:S01]  /*167d0*/  MOV R8, R3 ;  /* 0x0000000300087202 */ /* 0x004fe20000000f00 */
[----:B-1----:R-:W-:Y:S05]  /*167e0*/  BRA `(.L_x_560) ;  /* 0xffffd44000007947 */ /* 0x002fea000383ffff */
.L_x_531:
[----:B------:R-:W-:Y:S01]  /*167f0*/  IMAD.MOV.U32 R10, RZ, RZ, R2 ;  /* 0x000000ffff0a7224 */ /* 0x000fe200078e0002 */
[----:B------:R-:W-:Y:S01]  /*16800*/  MOV R8, RZ ;  /* 0x000000ff00087202 */ /* 0x000fe20000000f00 */
[----:B------:R-:W-:Y:S01]  /*16810*/  IMAD.MOV.U32 R7, RZ, RZ, 0x181f ;  /* 0x0000181fff077424 */ /* 0x000fe200078e00ff */
[----:B------:R-:W-:Y:S02]  /*16820*/  MOV R9, 0x16840 ;  /* 0x0001684000097802 */ /* 0x000fe40000000f00 */
[----:B------:R-:W-:Y:S05]  /*16830*/  CALL.REL.NOINC `($__internal_1_$__cuda_sm70_shflsync_idx_p) ;  /* 0x0000072000007944 */ /* 0x000fea0003c00000 */
[----:B------:R-:W-:Y:S01]  /*16840*/  MOV R5, R7 ;  /* 0x0000000700057202 */ /* 0x000fe20000000f00 */
[----:B------:R-:W-:Y:S05]  /*16850*/  BRA `(.L_x_561) ;  /* 0xfffff00000007947 */ /* 0x000fea000383ffff */
.L_x_532:
[----:B------:R-:W-:Y:S01]  /*16860*/  IMAD.MOV.U32 R10, RZ, RZ, R3 ;  /* 0x000000ffff0a7224 */ /* 0x000fe200078e0003 */
[----:B------:R-:W-:Y:S01]  /*16870*/  MOV R8, RZ ;  /* 0x000000ff00087202 */ /* 0x000fe20000000f00 */
[----:B------:R-:W-:Y:S01]  /*16880*/  IMAD.MOV.U32 R7, RZ, RZ, 0x181f ;  /* 0x0000181fff077424 */ /* 0x000fe200078e00ff */
[----:B------:R-:W-:Y:S02]  /*16890*/  MOV R9, 0x168b0 ;  /* 0x000168b000097802 */ /* 0x000fe40000000f00 */
[----:B-12---:R-:W-:Y:S05]  /*168a0*/  CALL.REL.NOINC `($__internal_1_$__cuda_sm70_shflsync_idx_p) ;  /* 0x000006b000007944 */ /* 0x006fea0003c00000 */
[----:B------:R-:W-:Y:S01]  /*168b0*/  MOV R4, R7 ;  /* 0x0000000700047202 */ /* 0x000fe20000000f00 */
[----:B------:R-:W-:Y:S05]  /*168c0*/  BRA `(.L_x_562) ;  /* 0xffffefb000007947 */ /* 0x000fea000383ffff */
.L_x_533:
[----:B------:R-:W-:Y:S01]  /*168d0*/  IMAD.MOV.U32 R10, RZ, RZ, R2 ;  /* 0x000000ffff0a7224 */ /* 0x000fe200078e0002 */
[----:B------:R-:W-:Y:S01]  /*168e0*/  MOV R8, 0x1 ;  /* 0x0000000100087802 */ /* 0x000fe20000000f00 */
[----:B------:R-:W-:Y:S01]  /*168f0*/  IMAD.MOV.U32 R7, RZ, RZ, 0x181f ;  /* 0x0000181fff077424 */ /* 0x000fe200078e00ff */
[----:B------:R-:W-:-:S02]  /*16900*/  MOV R9, 0x16920 ;  /* 0x0001692000097802 */ /* 0x000fc40000000f00 */
[----:B-123--:R-:W-:Y:S05]  /*16910*/  CALL.REL.NOINC `($__internal_1_$__cuda_sm70_shflsync_idx_p) ;  /* 0x0000064000007944 */ /* 0x00efea0003c00000 */
        /* <DEDUP_REMOVED lines=8> */
.L_x_534:
[----:B------:R-:W-:Y:S01]  /*169a0*/  IMAD.MOV.U32 R10, RZ, RZ, R2 ;  /* 0x000000ffff0a7224 */ /* 0x000fe200078e0002 */
[----:B------:R-:W-:Y:S01]  /*169b0*/  MOV R8, 0x2 ;  /* 0x0000000200087802 */ /* 0x000fe20000000f00 */
[----:B------:R-:W-:Y:S01]  /*169c0*/  IMAD.MOV.U32 R7, RZ, RZ, 0x181f ;  /* 0x0000181fff077424 */ /* 0x000fe200078e00ff */
[----:B------:R-:W-:Y:S02]  /*169d0*/  MOV R9, 0x169f0 ;  /* 0x000169f000097802 */ /* 0x000fe40000000f00 */
[----:B-1-34-:R-:W-:Y:S05]  /*169e0*/  CALL.REL.NOINC `($__internal_1_$__cuda_sm70_shflsync_idx_p) ;  /* 0x0000057000007944 */ /* 0x01afea0003c00000 */
[----:B------:R-:W-:Y:S01]  /*169f0*/  MOV R6, R7 ;  /* 0x0000000700067202 */ /* 0x000fe20000000f00 */
[----:B------:R-:W-:Y:S05]  /*16a00*/  BRA `(.L_x_564) ;  /* 0xffffef9000007947 */ /* 0x000fea000383ffff */
.L_x_535:
[----:B------:R-:W-:Y:S01]  /*16a10*/  IMAD.MOV.U32 R10, RZ, RZ, R3 ;  /* 0x000000ffff0a7224 */ /* 0x000fe200078e0003 */
[----:B------:R-:W-:Y:S01]  /*16a20*/  MOV R8, 0x2 ;  /* 0x0000000200087802 */ /* 0x000fe20000000f00 */
[----:B------:R-:W-:Y:S01]  /*16a30*/  IMAD.MOV.U32 R7, RZ, RZ, 0x181f ;  /* 0x0000181fff077424 */ /* 0x000fe200078e00ff */
[----:B------:R-:W-:Y:S02]  /*16a40*/  MOV R9, 0x16a60 ;  /* 0x00016a6000097802 */ /* 0x000fe40000000f00 */
[----:B-1234-:R-:W-:Y:S05]  /*16a50*/  CALL.REL.NOINC `($__internal_1_$__cuda_sm70_shflsync_idx_p) ;  /* 0x0000050000007944 */ /* 0x01efea0003c00000 */
[----:B------:R-:W-:Y:S01]  /*16a60*/  MOV R4, R7 ;  /* 0x0000000700047202 */ /* 0x000fe20000000f00 */
[----:B------:R-:W-:Y:S05]  /*16a70*/  BRA `(.L_x_565) ;  /* 0xffffef4000007947 */ /* 0x000fea000383ffff */
.L_x_536:
        /* <DEDUP_REMOVED lines=13> */
.L_x_537:
[----:B------:R-:W-:Y:S01]  /*16b50*/  IMAD.MOV.U32 R10, RZ, RZ, R2 ;  /* 0x000000ffff0a7224 */ /* 0x000fe200078e0002 */
[----:B------:R-:W-:Y:S01]  /*16b60*/  MOV R8, 0x4 ;  /* 0x0000000400087802 */ /* 0x000fe20000000f00 */
[----:B------:R-:W-:Y:S01]  /*16b70*/  IMAD.MOV.U32 R7, RZ, RZ, 0x181f ;  /* 0x0000181fff077424 */ /* 0x000fe200078e00ff */
[----:B------:R-:W-:Y:S02]  /*16b80*/  MOV R9, 0x16ba0 ;  /* 0x00016ba000097802 */ /* 0x000fe40000000f00 */
[----:B-1234-:R-:W-:Y:S05]  /*16b90*/  CALL.REL.NOINC `($__internal_1_$__cuda_sm70_shflsync_idx_p) ;  /* 0x000003c000007944 */ /* 0x01efea0003c00000 */
[----:B------:R-:W-:Y:S01]  /*16ba0*/  MOV R6, R7 ;  /* 0x0000000700067202 */ /* 0x000fe20000000f00 */
[----:B------:R-:W-:Y:S05]  /*16bb0*/  BRA `(.L_x_567) ;  /* 0xffffef1000007947 */ /* 0x000fea000383ffff */
.L_x_538:
[----:B------:R-:W-:Y:S01]  /*16bc0*/  IMAD.MOV.U32 R10, RZ, RZ, R3 ;  /* 0x000000ffff0a7224 */ /* 0x000fe200078e0003 */
[----:B------:R-:W-:Y:S01]  /*16bd0*/  MOV R8, 0x4 ;  /* 0x0000000400087802 */ /* 0x000fe20000000f00 */
[----:B------:R-:W-:Y:S01]  /*16be0*/  IMAD.MOV.U32 R7, RZ, RZ, 0x181f ;  /* 0x0000181fff077424 */ /* 0x000fe200078e00ff */
[----:B------:R-:W-:Y:S02]  /*16bf0*/  MOV R9, 0x16c10 ;  /* 0x00016c1000097802 */ /* 0x000fe40000000f00 */
[----:B-1234-:R-:W-:Y:S05]  /*16c00*/  CALL.REL.NOINC `($__internal_1_$__cuda_sm70_shflsync_idx_p) ;  /* 0x0000035000007944 */ /* 0x01efea0003c00000 */
[----:B------:R-:W-:Y:S01]  /*16c10*/  MOV R4, R7 ;  /* 0x0000000700047202 */ /* 0x000fe20000000f00 */
[----:B------:R-:W-:Y:S05]  /*16c20*/  BRA `(.L_x_568) ;  /* 0xffffeec000007947 */ /* 0x000fea000383ffff */
.L_x_539:
        /* <DEDUP_REMOVED lines=13> */
.L_x_540:
[----:B------:R-:W-:Y:S01]  /*16d00*/  IMAD.MOV.U32 R10, RZ, RZ, R2 ;  /* 0x000000ffff0a7224 */ /* 0x000fe200078e0002 */
[----:B------:R-:W-:Y:S01]  /*16d10*/  MOV R8, 0x6 ;  /* 0x0000000600087802 */ /* 0x000fe20000000f00 */
[----:B------:R-:W-:Y:S01]  /*16d20*/  IMAD.MOV.U32 R7, RZ, RZ, 0x181f ;  /* 0x0000181fff077424 */ /* 0x000fe200078e00ff */
[----:B------:R-:W-:Y:S02]  /*16d30*/  MOV R9, 0x16d50 ;  /* 0x00016d5000097802 */ /* 0x000fe40000000f00 */
[----:B-12-4-:R-:W-:Y:S05]  /*16d40*/  CALL.REL.NOINC `($__internal_1_$__cuda_sm70_shflsync_idx_p) ;  /* 0x0000021000007944 */ /* 0x016fea0003c00000 */
[----:B------:R-:W-:Y:S01]  /*16d50*/  MOV R6, R7 ;  /* 0x0000000700067202 */ /* 0x000fe20000000f00 */
[----:B------:R-:W-:Y:S05]  /*16d60*/  BRA `(.L_x_570) ;  /* 0xffffee9000007947 */ /* 0x000fea000383ffff */
.L_x_541:
[----:B------:R-:W-:Y:S01]  /*16d70*/  IMAD.MOV.U32 R10, RZ, RZ, R3 ;  /* 0x000000ffff0a7224 */ /* 0x000fe200078e0003 */
[----:B------:R-:W-:Y:S01]  /*16d80*/  MOV R8, 0x6 ;  /* 0x0000000600087802 */ /* 0x000fe20000000f00 */
[----:B------:R-:W-:Y:S01]  /*16d90*/  IMAD.MOV.U32 R7, RZ, RZ, 0x181f ;  /* 0x0000181fff077424 */ /* 0x000fe200078e00ff */
[----:B------:R-:W-:Y:S02]  /*16da0*/  MOV R9, 0x16dc0 ;  /* 0x00016dc000097802 */ /* 0x000fe40000000f00 */
[----:B-1234-:R-:W-:Y:S05]  /*16db0*/  CALL.REL.NOINC `($__internal_1_$__cuda_sm70_shflsync_idx_p) ;  /* 0x000001a000007944 */ /* 0x01efea0003c00000 */
[----:B------:R-:W-:Y:S01]  /*16dc0*/  MOV R4, R7 ;  /* 0x0000000700047202 */ /* 0x000fe20000000f00 */
[----:B------:R-:W-:Y:S05]  /*16dd0*/  BRA `(.L_x_571) ;  /* 0xffffee4000007947 */ /* 0x000fea000383ffff */
.L_x_542:
[----:B------:R-:W-:Y:S01]  /*16de0*/  IMAD.MOV.U32 R10, RZ, RZ, R2 ;  /* 0x000000ffff0a7224 */ /* 0x000fe200078e0002 */
[----:B------:R-:W-:Y:S01]  /*16df0*/  MOV R8, 0x7 ;  /* 0x0000000700087802 */ /* 0x000fe20000000f00 */
[----:B------:R-:W-:Y:S01]  /*16e00*/  IMAD.MOV.U32 R7, RZ, RZ, 0x181f ;  /* 0x0000181fff077424 */ /* 0x000fe200078e00ff */
[----:B------:R-:W-:-:S02]  /*16e10*/  MOV R9, 0x16e30 ;  /* 0x00016e3000097802 */ /* 0x000fc40000000f00 */
[----:B-12-4-:R-:W-:Y:S05]  /*16e20*/  CALL.REL.NOINC `($__internal_1_$__cuda_sm70_shflsync_idx_p) ;  /* 0x0000013000007944 */ /* 0x016fea0003c00000 */
        /* <DEDUP_REMOVED lines=8> */
.L_x_544:
[----:B------:R-:W-:Y:S01]  /*16eb0*/  IMAD.MOV.U32 R10, RZ, RZ, R47 ;  /* 0x000000ffff0a7224 */ /* 0x000fe200078e002f */
[----:B--2---:R-:W-:Y:S01]  /*16ec0*/  MOV R8, RZ ;  /* 0x000000ff00087202 */ /* 0x004fe20000000f00 */
[----:B------:R-:W-:Y:S01]  /*16ed0*/  IMAD.MOV.U32 R7, RZ, RZ, 0x1f ;  /* 0x0000001fff077424 */ /* 0x000fe200078e00ff */
[----:B------:R-:W-:Y:S02]  /*16ee0*/  MOV R9, 0x16f00 ;  /* 0x00016f0000097802 */ /* 0x000fe40000000f00 */
[----:B-1-3--:R-:W-:Y:S05]  /*16ef0*/  CALL.REL.NOINC `($__internal_1_$__cuda_sm70_shflsync_idx_p) ;  /* 0x0000006000007944 */ /* 0x00afea0003c00000 */
[----:B------:R-:W-:Y:S01]  /*16f00*/  MOV R0, R7 ;  /* 0x0000000700007202 */ /* 0x000fe20000000f00 */
[----:B------:R-:W-:Y:S05]  /*16f10*/  BRA `(.L_x_573) ;  /* 0xffffeea000007947 */ /* 0x000fea000383ffff */
        .weak           $__internal_0_$__cuda_sm70_shflsync_bfly_p
        .type           $__internal_0_$__cuda_sm70_shflsync_bfly_p,@function
        .size           $__internal_0_$__cuda_sm70_shflsync_bfly_p,($__internal_1_$__cuda_sm70_shflsync_idx_p - $__internal_0_$__cuda_sm70_shflsync_bfly_p)
$__internal_0_$__cuda_sm70_shflsync_bfly_p:
[----:B------:R-:W-:Y:S01]  /*16f20*/  MOV R9, 0x0 ;  /* 0x0000000000097802 */ /* 0x000fe20000000f00 */
[----:B------:R-:W-:Y:S04]  /*16f30*/  WARPSYNC R7 ;  /* 0x0000000700007348 */ /* 0x000fe80003800000 */
[----:B------:R1:W2:Y:S01]  /*16f40*/  SHFL.BFLY PT, R3, R0, R3, R10 ;  /* 0x0c00000300037389 */ /* 0x0002a200000e000a */
[----:B------:R-:W-:Y:S05]  /*16f50*/  RET.REL.NODEC R8 `(_ZN7cutlass13device_kernelIN5flash19enable_sm80_to_sm89INS1_16FlashAttnFwdSm80INS1_25CollectiveMainloopFwdSm80ILi4ELi1ELb0EN4cute5tupleIJNS5_1CILi128EEENS7_ILi112EEENS7_ILi64EEEEEELi64ENS_10bfloat16_tEfNS_4arch4Sm80ELb1ELb0ELb1ELb0ELb0ELb0ELb1ELb0EEENS1_21CollectiveEpilogueFwdINS6_IJS8_SA_S9_EEENS6_IJNS7_ILi1EEESI_SI_EEESC_SE_Li128ELb0ELb1ELb0ELb0EEENS1_30DynamicPersistentTileSchedulerILi128ELi128ELb0ELb1ELb0EEEEEEEEEvNT_6ParamsE) ;  /* 0xfffe90a008007950 */ /* 0x000fea0003c3ffff */
        .weak           $__internal_1_$__cuda_sm70_shflsync_idx_p
        .type           $__internal_1_$__cuda_sm70_shflsync_idx_p,@function
        .size           $__internal_1_$__cuda_sm70_shflsync_idx_p,(.L_x_741 - $__internal_1_$__cuda_sm70_shflsync_idx_p)
$__internal_1_$__cuda_sm70_shflsync_idx_p:
[----:B------:R-:W-:-:S04]  /*16f60*/  MOV R12, 0xffffffff ;  /* 0xffffffff000c7802 */ /* 0x000fc80000000f00 */
[----:B------:R-:W-:Y:S04]  /*16f70*/  WARPSYNC R12 ;  /* 0x0000000c00007348 */ /* 0x000fe80003800000 */
[----:B------:R1:W2:Y:S02]  /*16f80*/  SHFL.IDX PT, R7, R10, R8, R7 ;  /* 0x000000080a077389 */ /* 0x0002a400000e0007 */
[----:B-1----:R-:W-:Y:S02]  /*16f90*/  MOV R8, R9 ;  /* 0x0000000900087202 */ /* 0x002fe40000000f00 */
[----:B------:R-:W-:-:S04]  /*16fa0*/  MOV R9, 0x0 ;  /* 0x0000000000097802 */ /* 0x000fc80000000f00 */
[----:B--2---:R-:W-:Y:S05]  /*16fb0*/  RET.REL.NODEC R8 `(_ZN7cutlass13device_kernelIN5flash19enable_sm80_to_sm89INS1_16FlashAttnFwdSm80INS1_25CollectiveMainloopFwdSm80ILi4ELi1ELb0EN4cute5tupleIJNS5_1CILi128EEENS7_ILi112EEENS7_ILi64EEEEEELi64ENS_10bfloat16_tEfNS_4arch4Sm80ELb1ELb0ELb1ELb0ELb0ELb0ELb1ELb0EEENS1_21CollectiveEpilogueFwdINS6_IJS8_SA_S9_EEENS6_IJNS7_ILi1EEESI_SI_EEESC_SE_Li128ELb0ELb1ELb0ELb0EEENS1_30DynamicPersistentTileSchedulerILi128ELi128ELb0ELb1ELb0EEEEEEEEEvNT_6ParamsE) ;  /* 0xfffe904008007950 */ /* 0x004fea0003c3ffff */
.L_x_574:
        /* <DEDUP_REMOVED lines=12> */
.L_x_741:


//--------------------- .text._ZN7cutlass13device_kernelIN5flash19enable_sm80_to_sm89INS1_16FlashAttnFwdSm80INS1_25CollectiveMainloopFwdSm80ILi4ELi1ELb0EN4cute5tupleIJNS5_1CILi128EEENS7_ILi112EEENS7_ILi64EEEEEELi64ENS_10bfloat16_tEfNS_4arch4Sm80ELb1ELb0ELb1ELb1ELb0ELb0ELb1ELb0EEENS1_21CollectiveEpilogueFwdINS6_IJS8_SA_S9_EEENS6_IJNS7_ILi1EEESI_SI_EEESC_SE_Li128ELb1ELb1ELb0ELb0EEENS1_19SingleTileSchedulerILb1ELb0ELb1ELi128EEEEEEEEEvNT_6ParamsE --------------------------
	.section	.text._ZN7cutlass13device_kernelIN5flash19enable_sm80_to_sm89INS1_16FlashAttnFwdSm80INS1_25CollectiveMainloopFwdSm80ILi4ELi1ELb0EN4cute5tupleIJNS5_1CILi128EEENS7_ILi112EEENS7_ILi64EEEEEELi64ENS_10bfloat16_tEfNS_4arch4Sm80ELb1ELb0ELb1ELb1ELb0ELb0ELb1ELb0EEENS1_21CollectiveEpilogueFwdINS6_IJS8_SA_S9_EEENS6_IJNS7_ILi1EEESI_SI_EEESC_SE_Li128ELb1ELb1ELb0ELb0EEENS1_19SingleTileSchedulerILb1ELb0ELb1ELi128EEEEEEEEEvNT_6ParamsE,"ax",@progbits
	.sectioninfo	@"SHI_REGISTERS=255"
	.align	128
.text._ZN7cutlass13device_kernelIN5flash19enable_sm80_to_sm89INS1_16FlashAttnFwdSm80INS1_25CollectiveMainloopFwdSm80ILi4ELi1ELb0EN4cute5tupleIJNS5_1CILi128EEENS7_ILi112EEENS7_ILi64EEEEEELi64ENS_10bfloat16_tEfNS_4arch4Sm80ELb1ELb0ELb1ELb1ELb0ELb0ELb1ELb0EEENS1_21CollectiveEpilogueFwdINS6_IJS8_SA_S9_EEENS6_IJNS7_ILi1EEESI_SI_EEESC_SE_Li128ELb1ELb1ELb0ELb0EEENS1_19SingleTileSchedulerILb1ELb0ELb1ELi128EEEEEEEEEvNT_6ParamsE:
        .type           _ZN7cutlass13device_kernelIN5flash19enable_sm80_to_sm89INS1_16FlashAttnFwdSm80INS1_25CollectiveMainloopFwdSm80ILi4ELi1ELb0EN4cute5tupleIJNS5_1CILi128EEENS7_ILi112EEENS7_ILi64EEEEEELi64ENS_10bfloat16_tEfNS_4arch4Sm80ELb1ELb0ELb1ELb1ELb0ELb0ELb1ELb0EEENS1_21CollectiveEpilogueFwdINS6_IJS8_SA_S9_EEENS6_IJNS7_ILi1EEESI_SI_EEESC_SE_Li128ELb1ELb1ELb0ELb0EEENS1_19SingleTileSchedulerILb1ELb0ELb1ELi128EEEEEEEEEvNT_6ParamsE,@function
        .size           _ZN7cutlass13device_kernelIN5flash19enable_sm80_to_sm89INS1_16FlashAttnFwdSm80INS1_25CollectiveMainloopFwdSm80ILi4ELi1ELb0EN4cute5tupleIJNS5_1CILi128EEENS7_ILi112EEENS7_ILi64EEEEEELi64ENS_10bfloat16_tEfNS_4arch4Sm80ELb1ELb0ELb1ELb1ELb0ELb0ELb1ELb0EEENS1_21CollectiveEpilogueFwdINS6_IJS8_SA_S9_EEENS6_IJNS7_ILi1EEESI_SI_EEESC_SE_Li128ELb1ELb1ELb0ELb0EEENS1_19SingleTileSchedulerILb1ELb0ELb1ELi128EEEEEEEEEvNT_6ParamsE,(.L_x_744 - _ZN7cutlass13device_kernelIN5flash19enable_sm80_to_sm89INS1_16FlashAttnFwdSm80INS1_25CollectiveMainloopFwdSm80ILi4ELi1ELb0EN4cute5tupleIJNS5_1CILi128EEENS7_ILi112EEENS7_ILi64EEEEEELi64ENS_10bfloat16_tEfNS_4arch4Sm80ELb1ELb0ELb1ELb1ELb0ELb0ELb1ELb0EEENS1_21CollectiveEpilogueFwdINS6_IJS8_SA_S9_EEENS6_IJNS7_ILi1EEESI_SI_EEESC_SE_Li128ELb1ELb1ELb0ELb0EEENS1_19SingleTileSchedulerILb1ELb0ELb1ELi128EEEEEEEEEvNT_6ParamsE)
        .other          _ZN7cutlass13device_kernelIN5flash19enable_sm80_to_sm89INS1_16FlashAttnFwdSm80INS1_25CollectiveMainloopFwdSm80ILi4ELi1ELb0EN4cute5tupleIJNS5_1CILi128EEENS7_ILi112EEENS7_ILi64EEEEEELi64ENS_10bfloat16_tEfNS_4arch4Sm80ELb1ELb0ELb1ELb1ELb0ELb0ELb1ELb0EEENS1_21CollectiveEpilogueFwdINS6_IJS8_SA_S9_EEENS6_IJNS7_ILi1EEESI_SI_EEESC_SE_Li128ELb1ELb1ELb0ELb0EEENS1_19SingleTileSchedulerILb1ELb0ELb1ELi128EEEEEEEEEvNT_6ParamsE,@"STO_CUDA_ENTRY STV_DEFAULT"
_ZN7cutlass13device_kernelIN5flash19enable_sm80_to_sm89INS1_16FlashAttnFwdSm80INS1_25CollectiveMainloopFwdSm80ILi4ELi1ELb0EN4cute5tupleIJNS5_1CILi128EEENS7_ILi112EEENS7_ILi64EEEEEELi64ENS_10bfloat16_tEfNS_4arch4Sm80ELb1ELb0ELb1ELb1ELb0ELb0ELb1ELb0EEENS1_21CollectiveEpilogueFwdINS6_IJS8_SA_S9_EEENS6_IJNS7_ILi1EEESI_SI_EEESC_SE_Li128ELb1ELb1ELb0ELb0EEENS1_19SingleTileSchedulerILb1ELb0ELb1ELi128EEEEEEEEEvNT_6ParamsE:
        /* <DEDUP_REMOVED lines=17> */
.L_x_576:
        /* <DEDUP_REMOVED lines=8> */
.L_x_578:
[----:B------:R-:W-:-:S04]  /*0190*/  MOV R0, c[0x0][0x54c] ;  /* 0x0001530000007a02 */ /* 0x000fc80000000f00 */
.L_x_577:
[----:B------:R-:W-:Y:S01]  /*01a0*/  USHF.L.U32 UR4, UR4, 0x7, URZ ;  /* 0x0000000704047899 */ /* 0x000fe2000800063f */
[----:B-----5:R-:W-:-:S05]  /*01b0*/  IMAD R0, R0, c[0x0][0x548], RZ ;  /* 0x0001520000007a24 */ /* 0x020fca00078e02ff */
[----:B------:R-:W-:-:S04]  /*01c0*/  MOV R10, UR4 ;  /* 0x00000004000a7c02 */ /* 0x000fc80008000f00 */
[----:B------:R-:W-:-:S04]  /*01d0*/  ISETP.GE.AND P0, PT, R10, R0, PT ;  /* 0x000000000a00720c */ /* 0x000fc80003f06270 */
[----:B------:R-:W-:-:S05]  /*01e0*/  SEL R0, R5, 0xffffffff, !P0 ;  /* 0xffffffff05007807 */ /* 0x000fca0004000000 */
[----:B------:R2:W-:Y:S01]  /*01f0*/  STL [R1+0x4c], R0 ;  /* 0x00004c0001007387 */ /* 0x0005e20000100800 */
[----:B------:R-:W-:Y:S05]  /*0200*/  BRA `(.L_x_579) ;  /* 0x0000014000007947 */ /* 0x000fea0003800000 */
.L_x_575:
[----:B------:R-:W-:-:S04]  /*0210*/  ISETP.NE.U32.AND P0, PT, RZ, c[0x0][0x568], PT ;  /* 0x00015a00ff007a0c */ /* 0x000fc80003f05070 */
[----:B------:R-:W-:-:S13]  /*0220*/  ISETP.NE.AND.EX P0, PT, RZ, c[0x0][0x56c], PT, P0 ;  /* 0x00015b00ff007a0c */ /* 0x000fda0003f05300 */
[----:B------:R-:W-:Y:S05]  /*0230*/  @!P0 BRA `(.L_x_580) ;  /* 0x0000002000008947 */ /* 0x000fea0003800000 */
[----:B------:R1:W5:Y:S01]  /*0240*/  LDG.E R0, [R2.64] ;  /* 0x0000000a02007981 */ /* 0x000362000c1e1900 */
[----:B------:R-:W-:Y:S05]  /*0250*/  BRA `(.L_x_581) ;  /* 0x0000009000007947 */ /* 0x000fea0003800000 */
.L_x_580:
        /* <DEDUP_REMOVED lines=8> */
.L_x_582:
[----:B------:R-:W-:-:S04]  /*02e0*/  MOV R0, c[0x0][0x54c] ;  /* 0x0001530000007a02 */ /* 0x000fc80000000f00 */
.L_x_581:
[----:B------:R-:W-:Y:S01]  /*02f0*/  USHF.L.U32 UR4, UR4, 0x7, URZ ;  /* 0x0000000704047899 */ /* 0x000fe2000800063f */
[----:B-----5:R-:W-:-:S05]  /*0300*/  IMAD R0, R0, c[0x0][0x548], RZ ;  /* 0x0001520000007a24 */ /* 0x020fca00078e02ff */
[----:B------:R-:W-:-:S04]  /*0310*/  MOV R10, UR4 ;  /* 0x00000004000a7c02 */ /* 0x000fc80008000f00 */
[----:B------:R-:W-:-:S04]  /*0320*/  ISETP.GE.AND P0, PT, R10, R0, PT ;  /* 0x000000000a00720c */ /* 0x000fc80003f06270 */
[----:B------:R-:W-:-:S05]  /*0330*/  SEL R0, R5, 0xffffffff, !P0 ;  /* 0xffffffff05007807 */ /* 0x000fca0004000000 */
[----:B------:R2:W-:Y:S04]  /*0340*/  STL [R1+0x4c], R0 ;  /* 0x00004c0001007387 */ /* 0x0005e80000100800 */
.L_x_579:
        /* <DEDUP_REMOVED lines=10> */
[CC--:B------:R-:W-:Y:S01]  /*03f0*/  IMAD.WIDE R4, R35.reuse, R18.reuse, c[0x0][0x348] ;  /* 0x0000d20023047625 */ /* 0x0c0fe200078e0212 */
[----:B------:R-:W-:Y:S02]  /*0400*/  ISETP.NE.U32.AND P2, PT, RZ, c[0x0][0x348], PT ;  /* 0x0000d200ff007a0c */ /* 0x000fe40003f45070 */
[----:B------:R-:W-:Y:S01]  /*0410*/  ISETP.NE.U32.AND P1, PT, RZ, c[0x0][0x350], PT ;  /* 0x0000d400ff007a0c */ /* 0x000fe20003f25070 */
[----:B-1----:R-:W-:Y:S01]  /*0420*/  IMAD.WIDE R2, R35, R18, c[0x0][0x350] ;  /* 0x0000d40023027625 */ /* 0x002fe200078e0212 */
[----:B------:R-:W-:-:S02]  /*0430*/  ISETP.NE.AND.EX P2, PT, RZ, c[0x0][0x34c], PT, P2 ;  /* 0x0000d300ff007a0c */ /* 0x000fc40003f45320 */
[----:B------:R-:W-:-:S03]  /*0440*/  ISETP.NE.AND.EX P1, PT, RZ, c[0x0][0x354], PT, P1 ;  /* 0x0000d500ff007a0c */ /* 0x000fc60003f25310 */
[----:B------:R-:W-:-:S04]  /*0450*/  @P0 IMAD.WIDE R6, R35, R18, c[0x0][0x360] ;  /* 0x0000d80023060625 */ /* 0x000fc800078e0212 */
[----:B------:R-:W-:Y:S01]  /*0460*/  @P3 IMAD.WIDE R8, R35, R18, c[0x0][0x370] ;  /* 0x0000dc0023083625 */ /* 0x000fe200078e0212 */
[----:B------:R1:W2:Y:S04]  /*0470*/  @P0 LDG.E R0, [R6.64] ;  /* 0x0000000a06000981 */ /* 0x0002a8000c1e1900 */
[----:B------:R3:W5:Y:S04]  /*0480*/  @P3 LDG.E R12, [R8.64] ;  /* 0x0000000a080c3981 */ /* 0x000768000c1e1900 */
[----:B------:R3:W5:Y:S04]  /*0490*/  @P2 LDG.E R11, [R4.64] ;  /* 0x0000000a040b2981 */ /* 0x000768000c1e1900 */
[----:B------:R3:W5:Y:S01]  /*04a0*/  @P1 LDG.E R13, [R2.64] ;  /* 0x0000000a020d1981 */ /* 0x000762000c1e1900 */
[----:B-1----:R-:W-:-:S03]  /*04b0*/  IMAD.MOV.U32 R6, RZ, RZ, c[0x0][0x1d0] ;  /* 0x00007400ff067624 */ /* 0x002fc600078e00ff */
[----:B--2---:R3:W-:Y:S01]  /*04c0*/  STL [R1+0x20], R0 ;  /* 0x0000200001007387 */ /* 0x0047e20000100800 */
[----:B------:R-:W-:Y:S01]  /*04d0*/  IMAD.MOV.U32 R252, RZ, RZ, R0 ;  /* 0x000000fffffc7224 */ /* 0x000fe200078e0000 */
[----:B------:R-:W-:Y:S05]  /*04e0*/  @P0 BRA `(.L_x_583) ;  /* 0x0000005000000947 */ /* 0x000fea0003800000 */
[----:B------:R-:W-:Y:S05]  /*04f0*/  @!P2 BRA `(.L_x_583) ;  /* 0x000000400000a947 */ /* 0x000fea0003800000 */
[----:B---3--:R1:W2:Y:S04]  /*0500*/  LDG.E R0, [R4.64] ;  /* 0x0000000a04007981 */ /* 0x0082a8000c1e1900 */
[----:B-1----:R-:W2:Y:S02]  /*0510*/  LDG.E R4, [R4.64+0x4] ;  /* 0x0000040a04047981 */ /* 0x002ea4000c1e1900 */
[----:B--2---:R-:W-:-:S05]  /*0520*/  IADD3 R252, -R0, R4, RZ ;  /* 0x0000000400fc7210 */ /* 0x004fca0007ffe1ff */
[----:B------:R1:W-:Y:S02]  /*0530*/  STL [R1+0x20], R252 ;  /* 0x000020fc01007387 */ /* 0x0003e40000100800 */
.L_x_583:
[----:B------:R-:W-:-:S04]  /*0540*/  ISETP.NE.U32.AND P0, PT, RZ, c[0x0][0x368], PT ;  /* 0x0000da00ff007a0c */ /* 0x000fc80003f05070 */
[----:B------:R-:W-:-:S13]  /*0550*/  ISETP.NE.AND.EX P0, PT, RZ, c[0x0][0x36c], PT, P0 ;  /* 0x0000db00ff007a0c */ /* 0x000fda0003f05300 */
[----:B------:R-:W-:Y:S05]  /*0560*/  @!P0 BRA `(.L_x_584) ;  /* 0x0000003000008947 */ /* 0x000fea0003800000 */
[----:B---3--:R-:W-:-:S05]  /*0570*/  IMAD.WIDE R2, R35, R18, c[0x0][0x368] ;  /* 0x0000da0023027625 */ /* 0x008fca00078e0212 */
[----:B------:R2:W5:Y:S01]  /*0580*/  LDG.E R6, [R2.64] ;  /* 0x0000000a02067981 */ /* 0x000562000c1e1900 */
[----:B------:R-:W-:Y:S05]  /*0590*/  BRA `(.L_x_585) ;  /* 0x0000004000007947 */ /* 0x000fea0003800000 */
.L_x_584:
[----:B------:R-:W-:Y:S05]  /*05a0*/  @!P1 BRA `(.L_x_585) ;  /* 0x0000003000009947 */ /* 0x000fea0003800000 */
[----:B------:R2:W4:Y:S04]  /*05b0*/  LDG.E R6, [R2.64] ;  /* 0x0000000a02067981 */ /* 0x000528000c1e1900 */
[----:B--23--:R-:W4:Y:S02]  /*05c0*/  LDG.E R2, [R2.64+0x4] ;  /* 0x0000040a02027981 */ /* 0x00cf24000c1e1900 */
[----:B----4-:R-:W-:-:S03]  /*05d0*/  IADD3 R6, -R6, R2, RZ ;  /* 0x0000000206067210 */ /* 0x010fc60007ffe1ff */
.L_x_585:
[----:B---3--:R-:W-:Y:S01]  /*05e0*/  IMAD.MOV.U32 R0, RZ, RZ, c[0x0][0x2c4] ;  /* 0x0000b100ff007624 */ /* 0x008fe200078e00ff */
[----:B-----5:R-:W-:Y:S01]  /*05f0*/  IADD3 R249, -R12, R6, RZ ;  /* 0x000000060cf97210 */ /* 0x020fe20007ffe1ff */
[----:B------:R-:W-:Y:S01]  /*0600*/  IMAD.MOV.U32 R243, RZ, RZ, R10 ;  /* 0x000000fffff37224 */ /* 0x000fe200078e000a */
[----:B--2---:R-:W-:Y:S01]  /*0610*/  IADD3 R2, R10, 0x7f, RZ ;  /* 0x0000007f0a027810 */ /* 0x004fe20007ffe0ff */
[----:B------:R-:W-:Y:S01]  /*0620*/  IMAD.MOV.U32 R4, RZ, RZ, RZ ;  /* 0x000000ffff047224 */ /* 0x000fe200078e00ff */
[----:B------:R-:W-:Y:S01]  /*0630*/  ISETP.NE.AND P4, PT, R0, 0x1, PT ;  /* 0x000000010000780c */ /* 0x000fe20003f85270 */
[----:B------:R2:W-:Y:S01]  /*0640*/  STL [R1+0x38], R249 ;  /* 0x000038f901007387 */ /* 0x0005e20000100800 */
[----:B------:R-:W-:Y:S01]  /*0650*/  IADD3 R3, R249, 0x70, -R252 ;  /* 0x00000070f9037810 */ /* 0x000fe20007ffe8fc */
[----:B------:R-:W-:Y:S01]  /*0660*/  IMAD.IADD R6, R13, 0x1, R12 ;  /* 0x000000010d067824 */ /* 0x000fe200078e020c */
[----:B------:R-:W-:Y:S01]  /*0670*/  IADD3 R5, R249, 0x6f, RZ ;  /* 0x0000006ff9057810 */ /* 0x000fe20007ffe0ff */
[----:B------:R-:W-:Y:S01]  /*0680*/  CS2R R178, SRZ ;  /* 0x0000000000b27805 */ /* 0x000fe2000001ff00 */
[----:B------:R-:W-:Y:S01]  /*0690*/  PLOP3.LUT P0, PT, PT, PT, PT, 0x80, 0x0 ;  /* 0x000000000000781c */ /* 0x000fe20003f0f070 */
[----:B------:R-:W-:Y:S01]  /*06a0*/  CS2R R176, SRZ ;  /* 0x0000000000b07805 */ /* 0x000fe2000001ff00 */
[----:B------:R-:W-:Y:S01]  /*06b0*/  CS2R R182, SRZ ;  /* 0x0000000000b67805 */ /* 0x000fe2000001ff00 */
[----:B------:R-:W-:Y:S01]  /*06c0*/  IMAD.HI R4, R5, -0x6db6db6d, R4 ;  /* 0x9249249305047827 */ /* 0x000fe200078e0204 */
[----:B------:R-:W-:Y:S01]  /*06d0*/  CS2R R12, SRZ ;  /* 0x00000000000c7805 */ /* 0x000fe2000001ff00 */
[----:B------:R-:W-:Y:S01]  /*06e0*/  CS2R R14, SRZ ;  /* 0x00000000000e7805 */ /* 0x000fe2000001ff00 */
[----:B------:R-:W-:Y:S01]  /*06f0*/  MOV R174, RZ ;  /* 0x000000ff00ae7202 */ /* 0x000fe20000000f00 */
[----:B------:R-:W-:Y:S01]  /*0700*/  IMAD.MOV.U32 R180, RZ, RZ, RZ ;  /* 0x000000ffffb47224 */ /* 0x000fe200078e00ff */
[----:B------:R-:W-:Y:S01]  /*0710*/  @P4 IADD3 R0, R243, 0x7f, RZ ;  /* 0x0000007ff3004810 */ /* 0x000fe20007ffe0ff */
[----:B------:R-:W-:Y:S01]  /*0720*/  IMAD.MOV.U32 R172, RZ, RZ, RZ ;  /* 0x000000ffffac7224 */ /* 0x000fe200078e00ff */
[----:B------:R-:W-:Y:S01]  /*0730*/  CS2R R16, SRZ ;  /* 0x0000000000107805 */ /* 0x000fe2000001ff00 */
[----:B------:R-:W-:Y:S01]  /*0740*/  IMAD.MOV.U32 R170, RZ, RZ, RZ ;  /* 0x000000ffffaa7224 */ /* 0x000fe200078e00ff */
[----:B------:R-:W-:Y:S01]  /*0750*/  MOV R19, RZ ;  /* 0x000000ff00137202 */ /* 0x000fe20000000f00 */
[----:B------:R-:W-:Y:S01]  /*0760*/  @P4 IMAD.HI.U32 R0, R0, c[0x0][0x2c8], RZ ;  /* 0x0000b20000004a27 */ /* 0x000fe200078e00ff */
[----:B------:R-:W-:Y:S01]  /*0770*/  CS2R R26, SRZ ;  /* 0x00000000001a7805 */ /* 0x000fe2000001ff00 */
[----:B------:R-:W-:Y:S01]  /*0780*/  CS2R R20, SRZ ;  /* 0x0000000000147805 */ /* 0x000fe2000001ff00 */
[----:B------:R-:W-:Y:S01]  /*0790*/  MOV R160, RZ ;  /* 0x000000ff00a07202 */ /* 0x000fe20000000f00 */
[----:B------:R-:W-:Y:S01]  /*07a0*/  IMAD.MOV.U32 R168, RZ, RZ, RZ ;  /* 0x000000ffffa87224 */ /* 0x000fe200078e00ff */
[----:B------:R-:W-:Y:S01]  /*07b0*/  @P4 SHF.R.U32.HI R2, RZ, c[0x0][0x2cc], R0 ;  /* 0x0000b300ff024a19 */ /* 0x000fe20000011600 */
[----:B------:R-:W-:Y:S01]  /*07c0*/  IMAD.MOV.U32 R162, RZ, RZ, RZ ;  /* 0x000000ffffa27224 */ /* 0x000fe200078e00ff */
[----:B------:R-:W-:Y:S01]  /*07d0*/  SHF.R.U32.HI R0, RZ, 0x1f, R4 ;  /* 0x0000001fff007819 */ /* 0x000fe20000011604 */
[----:B------:R-:W-:Y:S01]  /*07e0*/  IMAD.MOV.U32 R166, RZ, RZ, RZ ;  /* 0x000000ffffa67224 */ /* 0x000fe200078e00ff */
[----:B------:R-:W-:Y:S01]  /*07f0*/  CS2R R22, SRZ ;  /* 0x0000000000167805 */ /* 0x000fe2000001ff00 */
[----:B------:R-:W-:Y:S01]  /*0800*/  IMAD.IADD R3, R3, 0x1, R2 ;  /* 0x0000000103037824 */ /* 0x000fe200078e0202 */
[----:B------:R-:W-:Y:S01]  /*0810*/  MOV R2, RZ ;  /* 0x000000ff00027202 */ /* 0x000fe20000000f00 */
[----:B------:R-:W-:Y:S01]  /*0820*/  IMAD.MOV.U32 R164, RZ, RZ, RZ ;  /* 0x000000ffffa47224 */ /* 0x000fe200078e00ff */
[----:B------:R-:W-:Y:S01]  /*0830*/  LEA.HI.SX32 R0, R4, R0, 0x1a ;  /* 0x0000000004007211 */ /* 0x000fe200078fd2ff */
[----:B------:R-:W-:Y:S01]  /*0840*/  IMAD.MOV.U32 R156, RZ, RZ, RZ ;  /* 0x000000ffff9c7224 */ /* 0x000fe200078e00ff */
[----:B------:R-:W-:Y:S01]  /*0850*/  MOV R158, RZ ;  /* 0x000000ff009e7202 */ /* 0x000fe20000000f00 */
[----:B------:R-:W-:Y:S01]  /*0860*/  IMAD.HI R2, R3, -0x6db6db6d, R2 ;  /* 0x9249249303027827 */ /* 0x000fe200078e0202 */
[----:B------:R-:W-:Y:S01]  /*0870*/  CS2R R24, SRZ ;  /* 0x0000000000187805 */ /* 0x000fe2000001ff00 */
[----:B------:R-:W-:Y:S01]  /*0880*/  MOV R152, RZ ;  /* 0x000000ff00987202 */ /* 0x000fe20000000f00 */
[----:B------:R-:W-:Y:S01]  /*0890*/  CS2R R146, SRZ ;  /* 0x0000000000927805 */ /* 0x000fe2000001ff00 */
[----:B------:R-:W-:Y:S01]  /*08a0*/  IMAD.MOV.U32 R154, RZ, RZ, RZ ;  /* 0x000000ffff9a7224 */ /* 0x000fe200078e00ff */
[----:B------:R-:W-:Y:S01]  /*08b0*/  SHF.R.U32.HI R3, RZ, 0x1f, R2 ;  /* 0x0000001fff037819 */ /* 0x000fe20000011602 */
[----:B------:R-:W-:Y:S01]  /*08c0*/  CS2R R30, SRZ ;  /* 0x00000000001e7805 */ /* 0x000fe2000001ff00 */
[----:B------:R-:W-:Y:S01]  /*08d0*/  IMAD.MOV.U32 R144, RZ, RZ, RZ ;  /* 0x000000ffff907224 */ /* 0x000fe200078e00ff */
[----:B------:R-:W-:Y:S01]  /*08e0*/  MOV R150, RZ ;  /* 0x000000ff00967202 */ /* 0x000fe20000000f00 */
[----:B------:R-:W-:Y:S01]  /*08f0*/  IMAD.MOV.U32 R148, RZ, RZ, RZ ;  /* 0x000000ffff947224 */ /* 0x000fe200078e00ff */
[----:B------:R-:W-:Y:S01]  /*0900*/  LEA.HI.SX32 R2, R2, R3, 0x1a ;  /* 0x0000000302027211 */ /* 0x000fe200078fd2ff */
[----:B------:R-:W-:Y:S01]  /*0910*/  CS2R R142, SRZ ;  /* 0x00000000008e7805 */ /* 0x000fe2000001ff00 */
[----:B------:R-:W-:Y:S01]  /*0920*/  CS2R R32, SRZ ;  /* 0x0000000000207805 */ /* 0x000fe2000001ff00 */
[----:B------:R-:W-:Y:S01]  /*0930*/  MOV R140, RZ ;  /* 0x000000ff008c7202 */ /* 0x000fe20000000f00 */
[----:B------:R-:W-:Y:S01]  /*0940*/  CS2R R28, SRZ ;  /* 0x00000000001c7805 */ /* 0x000fe2000001ff00 */
[----:B------:R-:W-:Y:S01]  /*0950*/  IMNMX R46, R0, R2, PT ;  /* 0x00000002002e7217 */ /* 0x000fe20003800200 */
[----:B------:R-:W-:Y:S01]  /*0960*/  IMAD.MOV.U32 R138, RZ, RZ, RZ ;  /* 0x000000ffff8a7224 */ /* 0x000fe200078e00ff */
[----:B------:R-:W-:Y:S01]  /*0970*/  MOV R136, RZ ;  /* 0x000000ff00887202 */ /* 0x000fe20000000f00 */
[----:B------:R-:W-:Y:S01]  /*0980*/  CS2R R130, SRZ ;  /* 0x0000000000827805 */ /* 0x000fe2000001ff00 */
[----:B------:R-:W-:Y:S01]  /*0990*/  ISETP.GE.AND P3, PT, R46, 0x1, PT ;  /* 0x000000012e00780c */ /* 0x000fe20003f66270 */
        /* <DEDUP_REMOVED lines=13> */
[----:B------:R-:W-:-:S04]  /*0a70*/  ISETP.NE.U32.AND P3, PT, RZ, c[0x0][0x340], PT ;  /* 0x0000d000ff007a0c */ /* 0x000fc80003f65070 */
[----:B------:R-:W-:-:S13]  /*0a80*/  ISETP.NE.AND.EX P3, PT, RZ, c[0x0][0x344], PT, P3 ;  /* 0x0000d100ff007a0c */ /* 0x000fda0003f65330 */
[----:B------:R-:W-:-:S05]  /*0a90*/  @P3 IMAD.WIDE R2, R35, R18, c[0x0][0x340] ;  /* 0x0000d00023023625 */ /* 0x000fca00078e0212 */
[----:B------:R3:W4:Y:S01]  /*0aa0*/  @P3 LDG.E R16, [R2.64] ;  /* 0x0000000a02103981 */ /* 0x000722000c1e1900 */
[----:B------:R-:W-:Y:S01]  /*0ab0*/  SHF.R.S32.HI R246, RZ, 0x1f, R247 ;  /* 0x0000001ffff67819 */ /* 0x000fe200000114f7 */
[----:B------:R-:W-:Y:S01]  /*0ac0*/  IMAD.MOV.U32 R23, RZ, RZ, 0x10 ;  /* 0x00000010ff177424 */ /* 0x000fe200078e00ff */
[----:B------:R-:W-:Y:S01]  /*0ad0*/  SHF.R.S32.HI R0, RZ, 0x1f, R11 ;  /* 0x0000001fff007819 */ /* 0x000fe2000001140b */
[----:B------:R-:W5:Y:S01]  /*0ae0*/  S2R R19, SR_CTAID.Y ;  /* 0x0000000000137919 */ /* 0x000f620000002600 */
[-C--:B------:R-:W-:Y:S01]  /*0af0*/  LEA.HI R4, R246, R247.reuse, RZ, 0x3 ;  /* 0x000000f7f6047211 */ /* 0x080fe200078f18ff */
[----:B------:R-:W-:Y:S01]  /*0b00*/  BSSY B0, `(.L_x_587) ;  /* 0x000006d000007945 */ /* 0x000fe20003800000 */
[----:B------:R-:W-:Y:S01]  /*0b10*/  SHF.R.S32.HI R7, RZ, 0x1f, R6 ;  /* 0x0000001fff077819 */ /* 0x000fe20000011406 */
        /* <DEDUP_REMOVED lines=10> */
[----:B------:R-:W-:Y:S02]  /*0bc0*/  SEL R10, R15, RZ, !P2 ;  /* 0x000000ff0f0a7207 */ /* 0x000fe40005000000 */
[----:B------:R-:W-:Y:S02]  /*0bd0*/  LEA.HI R24, R246, R247, RZ, 0x4 ;  /* 0x000000f7f6187211 */ /* 0x000fe400078f20ff */
[----:B------:R-:W-:Y:S01]  /*0be0*/  LOP3.LUT R6, R5, 0x38, R20, 0xf8, !PT ;  /* 0x0000003805067812 */ /* 0x000fe200078ef814 */
[----:B---3--:R-:W-:Y:S01]  /*0bf0*/  IMAD.WIDE.U32 R2, R11, c[0x0][0x178], RZ ;  /* 0x00005e000b027a25 */ /* 0x008fe200078e00ff */
[----:B------:R-:W-:-:S02]  /*0c00*/  SHF.R.U32.HI R5, RZ, 0x3, R5 ;  /* 0x00000003ff057819 */ /* 0x000fc40000011605 */
[----:B-----5:R-:W-:Y:S01]  /*0c10*/  SHF.R.S32.HI R14, RZ, 0x1f, R19 ;  /* 0x0000001fff0e7819 */ /* 0x020fe20000011413 */
[----:B------:R-:W-:Y:S01]  /*0c20*/  IMAD R10, R10, c[0x0][0x1c0], RZ ;  /* 0x000070000a0a7a24 */ /* 0x000fe200078e02ff */
[----:B------:R-:W-:Y:S01]  /*0c30*/  LOP3.LUT R18, R6, R5, RZ, 0x3c, !PT ;  /* 0x0000000506127212 */ /* 0x000fe200078e3cff */
[----:B------:R-:W-:Y:S01]  /*0c40*/  IMAD R5, R45, 0x10, R17 ;  /* 0x000000102d057824 */ /* 0x000fe200078e0211 */
[----:B------:R-:W-:Y:S01]  /*0c50*/  IADD3 R3, R3, R0, RZ ;  /* 0x0000000003037210 */ /* 0x000fe20007ffe0ff */
[----:B------:R-:W-:Y:S01]  /*0c60*/  IMAD R8, R14, c[0x0][0x1b8], RZ ;  /* 0x00006e000e087a24 */ /* 0x000fe200078e02ff */
[----:B------:R-:W-:Y:S02]  /*0c70*/  LEA.HI.X.SX32 R0, R17, R7, 0x1, P0 ;  /* 0x0000000711007211 */ /* 0x000fe400000f0eff */
[----:B------:R-:W-:Y:S01]  /*0c80*/  IADD3 R9, R243, R5, RZ ;  /* 0x00000005f3097210 */ /* 0x000fe20007ffe0ff */
[C---:B------:R-:W-:Y:S01]  /*0c90*/  IMAD R8, R19.reuse, c[0x0][0x1bc], R8 ;  /* 0x00006f0013087a24 */ /* 0x040fe200078e0208 */
[----:B------:R-:W-:Y:S01]  /*0ca0*/  SHF.R.S32.HI R21, RZ, 0x1f, R20 ;  /* 0x0000001fff157819 */ /* 0x000fe20000011414 */
[----:B------:R-:W-:Y:S01]  /*0cb0*/  IMAD R6, R0, c[0x0][0x1e0], RZ ;  /* 0x0000780000067a24 */ /* 0x000fe200078e02ff */
[----:B------:R-:W-:Y:S01]  /*0cc0*/  ISETP.GE.AND P5, PT, R20, c[0x0][0x198], PT ;  /* 0x0000660014007a0c */ /* 0x000fe20003fa6270 */
[----:B------:R-:W-:Y:S01]  /*0cd0*/  IMAD R0, R0, c[0x0][0x208], RZ ;  /* 0x0000820000007a24 */ /* 0x000fe200078e02ff */
[----:B------:R-:W-:Y:S01]  /*0ce0*/  MOV R25, 0x20 ;  /* 0x0000002000197802 */ /* 0x000fe20000000f00 */
[----:B------:R-:W-:-:S04]  /*0cf0*/  IMAD.WIDE.U32 R2, R19, c[0x0][0x1b8], R2 ;  /* 0x00006e0013027a25 */ /* 0x000fc800078e0002 */
[----:B------:R-:W-:-:S04]  /*0d00*/  @P4 IMAD.HI.U32 R11, R9, c[0x0][0x2c8], RZ ;  /* 0x0000b200090b4a27 */ /* 0x000fc800078e00ff */
[C---:B------:R-:W-:Y:S01]  /*0d10*/  IMAD R13, R4.reuse, c[0x0][0x20c], R0 ;  /* 0x00008300040d7a24 */ /* 0x040fe200078e0200 */
[----:B------:R-:W-:Y:S01]  /*0d20*/  MOV R0, R9 ;  /* 0x0000000900007202 */ /* 0x000fe20000000f00 */
[----:B------:R-:W-:Y:S01]  /*0d30*/  IMAD.IADD R3, R3, 0x1, R8 ;  /* 0x0000000103037824 */ /* 0x000fe200078e0208 */
[----:B------:R-:W-:Y:S01]  /*0d40*/  SEL R8, R35, RZ, !P2 ;  /* 0x000000ff23087207 */ /* 0x000fe20005000000 */
[C---:B------:R-:W-:Y:S01]  /*0d50*/  IMAD R12, R4.reuse, c[0x0][0x1e4], R6 ;  /* 0x00007900040c7a24 */ /* 0x040fe200078e0206 */
[----:B------:R-:W-:Y:S01]  /*0d60*/  @P4 SHF.R.U32.HI R0, RZ, c[0x0][0x2cc], R11 ;  /* 0x0000b300ff004a19 */ /* 0x000fe2000001160b */
[----:B------:R-:W-:-:S04]  /*0d70*/  IMAD.WIDE.U32 R6, R4, c[0x0][0x1e0], R20 ;  /* 0x0000780004067a25 */ /* 0x000fc800078e0014 */
[C---:B------:R-:W-:Y:S02]  /*0d80*/  IMAD R11, R8.reuse, c[0x0][0x1c4], R10 ;  /* 0x00007100080b7a24 */ /* 0x040fe400078e020a */
[----:B------:R-:W-:Y:S01]  /*0d90*/  IMAD.WIDE.U32 R2, R8, c[0x0][0x1c0], R2 ;  /* 0x0000700008027a25 */ /* 0x000fe200078e0002 */
[----:B------:R-:W-:-:S03]  /*0da0*/  SHF.R.S32.HI R8, RZ, 0x1f, R0 ;  /* 0x0000001fff087819 */ /* 0x000fc60000011400 */
[----:B------:R-:W-:Y:S01]  /*0db0*/  IMAD.MOV R10, RZ, RZ, -R0 ;  /* 0x000000ffff0a7224 */ /* 0x000fe200078e0a00 */
[----:B------:R-:W-:Y:S01]  /*0dc0*/  IADD3 R3, R3, R11, RZ ;  /* 0x0000000b03037210 */ /* 0x000fe20007ffe0ff */
[----:B------:R-:W-:Y:S02]  /*0dd0*/  IMAD R8, R8, c[0x0][0x1b0], RZ ;  /* 0x00006c0008087a24 */ /* 0x000fe400078e02ff */
[----:B------:R-:W-:Y:S01]  /*0de0*/  IMAD R10, R10, c[0x0][0x2c4], R9 ;  /* 0x0000b1000a0a7a24 */ /* 0x000fe200078e0209 */
[----:B------:R-:W-:Y:S01]  /*0df0*/  LOP3.LUT R9, R24, 0xfffffff0, RZ, 0xc0, !PT ;  /* 0xfffffff018097812 */ /* 0x000fe200078ec0ff */
[----:B------:R-:W-:-:S03]  /*0e00*/  IMAD.WIDE.U32 R4, R4, c[0x0][0x208], R20 ;  /* 0x0000820004047a25 */ /* 0x000fc600078e0014 */
[----:B------:R-:W-:Y:S01]  /*0e10*/  SHF.R.S32.HI R11, RZ, 0x1f, R10 ;  /* 0x0000001fff0b7819 */ /* 0x000fe2000001140a */
        /* <DEDUP_REMOVED lines=14> */
[----:B------:R-:W-:Y:S02]  /*0f00*/  IMAD R11, R11, c[0x0][0x1a8], RZ ;  /* 0x00006a000b0b7a24 */ /* 0x000fe400078e02ff */
[C---:B------:R-:W-:Y:S02]  /*0f10*/  IMAD R12, R19.reuse, c[0x0][0x1ec], R12 ;  /* 0x00007b00130c7a24 */ /* 0x040fe400078e020c */
[----:B------:R-:W-:Y:S01]  /*0f20*/  IMAD R13, R19, c[0x0][0x214], R13 ;  /* 0x00008500130d7a24 */ /* 0x000fe200078e020d */
[----:B------:R-:W-:Y:S01]  /*0f30*/  IADD3 R19, R0, -R2, RZ ;  /* 0x8000000200137210 */ /* 0x000fe20007ffe0ff */
[----:B------:R-:W-:Y:S02]  /*0f40*/  IMAD R11, R10, c[0x0][0x1ac], R11 ;  /* 0x00006b000a0b7a24 */ /* 0x000fe400078e020b */
[----:B------:R-:W-:Y:S01]  /*0f50*/  IMAD.IADD R9, R9, 0x1, R12 ;  /* 0x0000000109097824 */ /* 0x000fe200078e020c */
[----:B------:R-:W-:Y:S01]  /*0f60*/  LEA R12, P0, R4, c[0x0][0x160], 0x1 ;  /* 0x00005800040c7a11 */ /* 0x000fe200078008ff */
[----:B------:R-:W-:Y:S01]  /*0f70*/  IMAD.IADD R11, R5, 0x1, R11 ;  /* 0x00000001050b7824 */ /* 0x000fe200078e020b */
[----:B------:R-:W-:Y:S01]  /*0f80*/  IADD3 R7, R7, R13, RZ ;  /* 0x0000000d07077210 */ /* 0x000fe20007ffe0ff */
[----:B------:R-:W-:Y:S01]  /*0f90*/  IMAD R10, R252, c[0x0][0x2c4], RZ ;  /* 0x0000b100fc0a7a24 */ /* 0x000fe200078e02ff */
[----:B------:R-:W-:-:S02]  /*0fa0*/  LEA.HI R5, R246, R247, RZ, 0x6 ;  /* 0x000000f7f6057211 */ /* 0x000fc400078f30ff */
[----:B------:R-:W-:-:S03]  /*0fb0*/  LEA.HI.X R11, R4, c[0x0][0x164], R11, 0x1, P0 ;  /* 0x00005900040b7a11 */ /* 0x000fc600000f0c0b */
[----:B------:R-:W-:-:S05]  /*0fc0*/  IMAD.SHL.U32 R5, R5, 0x8, RZ ;  /* 0x0000000805057824 */ /* 0x000fca00078e00ff */
[----:B------:R-:W-:Y:S02]  /*0fd0*/  LOP3.LUT R5, R18, 0xfffffe00, R5, 0xf8, !PT ;  /* 0xfffffe0012057812 */ /* 0x000fe400078ef805 */
[--C-:B----4-:R-:W-:Y:S01]  /*0fe0*/  @P3 SHF.R.S32.HI R3, RZ, 0x1f, R16.reuse ;  /* 0x0000001fff033819 */ /* 0x110fe20000011410 */
[----:B------:R-:W-:Y:S01]  /*0ff0*/  @P3 IMAD.MOV.U32 R2, RZ, RZ, R16 ;  /* 0x000000ffff023224 */ /* 0x000fe200078e0010 */
[----:B------:R-:W-:Y:S01]  /*1000*/  @!P3 MOV R2, R35 ;  /* 0x000000230002b202 */ /* 0x000fe20000000f00 */
[----:B------:R-:W-:Y:S01]  /*1010*/  @!P3 IMAD.MOV.U32 R3, RZ, RZ, R15 ;  /* 0x000000ffff03b224 */ /* 0x000fe200078e000f */
[----:B------:R3:W4:Y:S02]  /*1020*/  SHFL.IDX PT, R16, R11, RZ, 0x181f ;  /* 0x00181fff0b107589 */ /* 0x00072400000e0000 */
[----:B------:R-:W-:Y:S02]  /*1030*/  SEL R0, R2, RZ, !P1 ;  /* 0x000000ff02007207 */ /* 0x000fe40004800000 */
[----:B------:R-:W-:Y:S01]  /*1040*/  SEL R2, R3, RZ, !P1 ;  /* 0x000000ff03027207 */ /* 0x000fe20004800000 */
[----:B------:R3:W1:Y:S01]  /*1050*/  SHFL.IDX PT, R15, R12, RZ, 0x181f ;  /* 0x00181fff0c0f7589 */ /* 0x00066200000e0000 */
[----:B------:R-:W-:Y:S01]  /*1060*/  IADD3 R3, R243, R17, RZ ;  /* 0x00000011f3037210 */ /* 0x000fe20007ffe0ff */
[----:B------:R-:W-:-:S03]  /*1070*/  IMAD.WIDE.U32 R28, R0, c[0x0][0x1f0], R8 ;  /* 0x00007c00001c7a25 */ /* 0x000fc600078e0008 */
[----:B------:R-:W-:Y:S01]  /*1080*/  ISETP.GE.AND P0, PT, R3, R10, PT ;  /* 0x0000000a0300720c */ /* 0x000fe20003f06270 */
[C---:B------:R-:W-:Y:S01]  /*1090*/  IMAD R4, R2.reuse, c[0x0][0x1f0], RZ ;  /* 0x00007c0002047a24 */ /* 0x040fe200078e02ff */
[----:B------:R3:W-:Y:S01]  /*10a0*/  STL.64 [R1+0x60], R28 ;  /* 0x0000601c01007387 */ /* 0x0007e20000100a00 */
[----:B------:R-:W-:Y:S01]  /*10b0*/  IMAD R2, R2, c[0x0][0x218], RZ ;  /* 0x0000860002027a24 */ /* 0x000fe200078e02ff */
[----:B------:R-:W-:Y:S01]  /*10c0*/  R2P PR, R19, 0x6 ;  /* 0x0000000613007804 */ /* 0x000fe20000000000 */
[C---:B------:R-:W-:Y:S02]  /*10d0*/  IMAD R14, R0.reuse, c[0x0][0x1f4], R4 ;  /* 0x00007d00000e7a24 */ /* 0x040fe400078e0204 */
[C---:B------:R-:W-:Y:S02]  /*10e0*/  IMAD R13, R0.reuse, c[0x0][0x21c], R2 ;  /* 0x00008700000d7a24 */ /* 0x040fe400078e0202 */
[----:B------:R-:W-:Y:S01]  /*10f0*/  IMAD.WIDE.U32 R102, R0, c[0x0][0x218], R6 ;  /* 0x0000860000667a25 */ /* 0x000fe200078e0006 */
[----:B------:R-:W-:-:S02]  /*1100*/  IADD3 R31, R29, R14, RZ ;  /* 0x0000000e1d1f7210 */ /* 0x000fc40007ffe0ff */
[----:B------:R-:W-:Y:S01]  /*1110*/  SEL R2, R23, 0xfffffff0, !P1 ;  /* 0xfffffff017027807 */ /* 0x000fe20004800000 */
[----:B------:R-:W-:Y:S01]  /*1120*/  IMAD.IADD R27, R103, 0x1, R13 ;  /* 0x00000001671b7824 */ /* 0x000fe200078e020d */
[----:B------:R3:W-:Y:S01]  /*1130*/  STL.64 [R1+0x30], R102 ;  /* 0x0000306601007387 */ /* 0x0007e20000100a00 */
[----:B------:R-:W-:-:S03]  /*1140*/  SEL R4, R25, 0xffffffe0, !P2 ;  /* 0xffffffe019047807 */ /* 0x000fc60005000000 */
[----:B------:R3:W-:Y:S04]  /*1150*/  STL [R1+0x2c], R27 ;  /* 0x00002c1b01007387 */ /* 0x0007e80000100800 */
[----:B------:R3:W-:Y:S01]  /*1160*/  STL [R1+0x5c], R31 ;  /* 0x00005c1f01007387 */ /* 0x0007e20000100800 */
[----:B------:R-:W-:Y:S05]  /*1170*/  @P0 BRA `(.L_x_588) ;  /* 0x0000005000000947 */ /* 0x000fea0003800000 */
[----:B-1--4-:R-:W-:Y:S01]  /*1180*/  LEA R6, P0, R20, R15, 0x1 ;  /* 0x0000000f14067211 */ /* 0x012fe200078008ff */
[----:B------:R-:W-:-:S03]  /*1190*/  IMAD.SHL.U32 R0, R5, 0x2, RZ ;  /* 0x0000000205007824 */ /* 0x000fc600078e00ff */
[----:B------:R-:W-:-:S05]  /*11a0*/  LEA.HI.X R7, R20, R16, R21, 0x1, P0 ;  /* 0x0000001014077211 */ /* 0x000fca00000f0c15 */
[----:B------:R-:W-:Y:S01]  /*11b0*/  @!PT LDS RZ, [RZ] ;  /* 0x00000000fffff984 */ /* 0x000fe20000000800 */
[----:B------:R1:W-:Y:S04]  /*11c0*/  LDGSTS.E.BYPASS.LTC128B.128 [R0+0x7100], [R6.64], !P5 ;  /* 0x0710000006007fae */ /* 0x0003e8000e901d4a */
.L_x_588:
[----:B-1--4-:R-:W-:Y:S05]  /*11d0*/  BSYNC B0 ;  /* 0x0000000000007941 */ /* 0x012fea0003800000 */
.L_x_587:
[----:B------:R-:W-:Y:S01]  /*11e0*/  IADD3 R0, R3, 0x10, RZ ;  /* 0x0000001003007810 */ /* 0x000fe20007ffe0ff */
[----:B------:R1:W4:Y:S01]  /*11f0*/  SHFL.IDX PT, R7, R11, 0x1, 0x181f ;  /* 0x00381f000b077f89 */ /* 0x00032200000e0000 */
[----:B------:R-:W-:Y:S02]  /*1200*/  BSSY B0, `(.L_x_589) ;  /* 0x0000009000007945 */ /* 0x000fe40003800000 */
[----:B------:R-:W-:Y:S01]  /*1210*/  ISETP.GE.AND P0, PT, R0, R10, PT ;  /* 0x0000000a0000720c */ /* 0x000fe20003f06270 */
[----:B------:R1:W2:-:S12]  /*1220*/  SHFL.IDX PT, R6, R12, 0x1, 0x181f ;  /* 0x00381f000c067f89 */ /* 0x00029800000e0000 */
[----:B------:R-:W-:Y:S05]  /*1230*/  @P0 BRA `(.L_x_590) ;  /* 0x0000005000000947 */ /* 0x000fea0003800000 */
[----:B--2---:R-:W-:Y:S01]  /*1240*/  LEA R6, P0, R20, R6, 0x1 ;  /* 0x0000000614067211 */ /* 0x004fe200078008ff */
[----:B------:R-:W-:-:S03]  /*1250*/  IMAD.SHL.U32 R0, R5, 0x2, RZ ;  /* 0x0000000205007824 */ /* 0x000fc600078e00ff */
[----:B----4-:R-:W-:-:S05]  /*1260*/  LEA.HI.X R7, R20, R7, R21, 0x1, P0 ;  /* 0x0000000714077211 */ /* 0x010fca00000f0c15 */
[----:B------:R-:W-:Y:S01]  /*1270*/  @!PT LDS RZ, [RZ] ;  /* 0x00000000fffff984 */ /* 0x000fe20000000800 */
[----:B------:R2:W-:Y:S04]  /*1280*/  LDGSTS.E.BYPASS.LTC128B.128 [R0+0x7900], [R6.64], !P5 ;  /* 0x0790000006007fae */ /* 0x0005e8000e901d4a */
.L_x_590:
[----:B------:R-:W-:Y:S05]  /*1290*/  BSYNC B0 ;  /* 0x0000000000007941 */ /* 0x000fea0003800000 */
.L_x_589:
[----:B--2---:R-:W-:Y:S01]  /*12a0*/  IADD3 R0, R3, 0x20, RZ ;  /* 0x0000002003007810 */ /* 0x004fe20007ffe0ff */
[----:B----4-:R2:W4:Y:S01]  /*12b0*/  SHFL.IDX PT, R7, R11, 0x2, 0x181f ;  /* 0x00581f000b077f89 */ /* 0x01052200000e0000 */
[----:B------:R-:W-:Y:S02]  /*12c0*/  BSSY B0, `(.L_x_591) ;  /* 0x0000009000007945 */ /* 0x000fe40003800000 */
[----:B------:R-:W-:Y:S01]  /*12d0*/  ISETP.GE.AND P0, PT, R0, R10, PT ;  /* 0x0000000a0000720c */ /* 0x000fe20003f06270 */
[----:B------:R2:W1:-:S12]  /*12e0*/  SHFL.IDX PT, R6, R12, 0x2, 0x181f ;  /* 0x00581f000c067f89 */ /* 0x00045800000e0000 */
[----:B------:R-:W-:Y:S05]  /*12f0*/  @P0 BRA `(.L_x_592) ;  /* 0x0000005000000947 */ /* 0x000fea0003800000 */
[----:B-1----:R-:W-:Y:S01]  /*1300*/  LEA R6, P0, R20, R6, 0x1 ;  /* 0x0000000614067211 */ /* 0x002fe200078008ff */
[----:B------:R-:W-:-:S03]  /*1310*/  IMAD.SHL.U32 R0, R5, 0x2, RZ ;  /* 0x0000000205007824 */ /* 0x000fc600078e00ff */
[----:B----4-:R-:W-:-:S05]  /*1320*/  LEA.HI.X R7, R20, R7, R21, 0x1, P0 ;  /* 0x0000000714077211 */ /* 0x010fca00000f0c15 */
[----:B------:R-:W-:Y:S01]  /*1330*/  @!PT LDS RZ, [RZ] ;  /* 0x00000000fffff984 */ /* 0x000fe20000000800 */
[----:B------:R1:W-:Y:S04]  /*1340*/  LDGSTS.E.BYPASS.LTC128B.128 [R0+0x8100], [R6.64], !P5 ;  /* 0x0810000006007fae */ /* 0x0003e8000e901d4a */
.L_x_592:
[----:B------:R-:W-:Y:S05]  /*1350*/  BSYNC B0 ;  /* 0x0000000000007941 */ /* 0x000fea0003800000 */
.L_x_591:
[----:B-1----:R-:W-:Y:S01]  /*1360*/  IADD3 R0, R3, 0x30, RZ ;  /* 0x0000003003007810 */ /* 0x002fe20007ffe0ff */
[----:B----4-:R1:W4:Y:S01]  /*1370*/  SHFL.IDX PT, R7, R11, 0x3, 0x181f ;  /* 0x00781f000b077f89 */ /* 0x01032200000e0000 */
        /* <DEDUP_REMOVED lines=9> */
.L_x_594:
[----:B------:R-:W-:Y:S05]  /*1410*/  BSYNC B0 ;  /* 0x0000000000007941 */ /* 0x000fea0003800000 */
.L_x_593:
        /* <DEDUP_REMOVED lines=11> */
.L_x_596:
[----:B------:R-:W-:Y:S05]  /*14d0*/  BSYNC B0 ;  /* 0x0000000000007941 */ /* 0x000fea0003800000 */
.L_x_595:
        /* <DEDUP_REMOVED lines=11> */
.L_x_598:
[----:B------:R-:W-:Y:S05]  /*1590*/  BSYNC B0 ;  /* 0x0000000000007941 */ /* 0x000fea0003800000 */
.L_x_597:
        /* <DEDUP_REMOVED lines=11> */
.L_x_600:
[----:B------:R-:W-:Y:S05]  /*1650*/  BSYNC B0 ;  /* 0x0000000000007941 */ /* 0x000fea0003800000 */
.L_x_599:
[----:B------:R-:W5:Y:S01]  /*1660*/  SHFL.IDX PT, R8, R12, 0x7, 0x181f ;  /* 0x00f81f000c087f89 */ /* 0x000f6200000e0000 */
[----:B-1----:R-:W-:Y:S01]  /*1670*/  IADD3 R0, R3, 0x70, RZ ;  /* 0x0000007003007810 */ /* 0x002fe20007ffe0ff */
[----:B------:R-:W-:Y:S01]  /*1680*/  IMAD.SHL.U32 R241, R5, 0x2, RZ ;  /* 0x0000000205f17824 */ /* 0x000fe200078e00ff */
[----:B------:R-:W-:Y:S01]  /*1690*/  IADD3 R23, R46, -0x1, RZ ;  /* 0xffffffff2e177810 */ /* 0x000fe20007ffe0ff */
[----:B--23--:R-:W1:Y:S01]  /*16a0*/  SHFL.IDX PT, R11, R11, 0x7, 0x181f ;  /* 0x00f81f000b0b7f89 */ /* 0x00ce6200000e0000 */
[----:B------:R-:W-:Y:S01]  /*16b0*/  ISETP.GE.AND P6, PT, R0, R10, PT ;  /* 0x0000000a0000720c */ /* 0x000fe20003fc6270 */
[----:B------:R-:W-:Y:S01]  /*16c0*/  IMAD.MOV.U32 R0, RZ, RZ, 0x70 ;  /* 0x00000070ff007424 */ /* 0x000fe200078e00ff */
[----:B------:R-:W-:Y:S01]  /*16d0*/  SHF.R.S32.HI R16, RZ, 0x4, R24 ;  /* 0x00000004ff107819 */ /* 0x000fe20000011418 */
[----:B------:R-:W-:Y:S01]  /*16e0*/  IMAD.MOV.U32 R6, RZ, RZ, R30 ;  /* 0x000000ffff067224 */ /* 0x000fe200078e001e */
[----:B------:R-:W-:Y:S01]  /*16f0*/  LEA.HI R245, R246, R247, RZ, 0x5 ;  /* 0x000000f7f6f57211 */ /* 0x000fe200078f28ff */
[----:B------:R-:W-:Y:S01]  /*1700*/  IMAD R242, R46, -0x70, R0 ;  /* 0xffffff902ef27824 */ /* 0x000fe200078e0200 */
[----:B------:R-:W-:Y:S01]  /*1710*/  ULDC.64 UR4, c[0x0][0x208] ;  /* 0x0000820000047ab9 */ /* 0x000fe20000000a00 */
[C---:B------:R-:W-:Y:S01]  /*1720*/  IMAD R3, R0.reuse, c[0x0][0x1e4], RZ ;  /* 0x0000790000037a24 */ /* 0x040fe200078e02ff */
[----:B------:R-:W-:Y:S01]  /*1730*/  SHF.R.S32.HI R244, RZ, 0x5, R245 ;  /* 0x00000005fff47819 */ /* 0x000fe200000114f5 */
[----:B------:R-:W-:Y:S01]  /*1740*/  IMAD.WIDE.U32 R250, R0, c[0x0][0x1e0], RZ ;  /* 0x0000780000fa7a25 */ /* 0x000fe200078e00ff */
[----:B------:R-:W-:Y:S01]  /*1750*/  IADD3 R44, R242, R249, -R17 ;  /* 0x000000f9f22c7210 */ /* 0x000fe20007ffe811 */
[----:B------:R-:W-:-:S02]  /*1760*/  USHF.L.U32 UR9, UR4, 0x5, URZ ;  /* 0x0000000504097899 */ /* 0x000fc4000800063f */
[----:B------:R-:W-:Y:S01]  /*1770*/  IMAD.IADD R117, R251, 0x1, R3 ;  /* 0x00000001fb757824 */ /* 0x000fe200078e0203 */
[C---:B------:R-:W-:Y:S01]  /*1780*/  ISETP.GE.AND P2, PT, R44.reuse, 0x11, PT ;  /* 0x000000112c00780c */ /* 0x040fe20003f46270 */
[----:B----4-:R-:W-:Y:S01]  /*1790*/  IMAD.MOV.U32 R7, RZ, RZ, R31 ;  /* 0x000000ffff077224 */ /* 0x010fe200078e001f */
[----:B------:R-:W-:Y:S01]  /*17a0*/  ISETP.GE.AND P3, PT, R44, 0x1, PT ;  /* 0x000000012c00780c */ /* 0x000fe20003f66270 */
[----:B------:R-:W-:Y:S01]  /*17b0*/  IMAD.MOV.U32 R6, RZ, RZ, R28 ;  /* 0x000000ffff067224 */ /* 0x000fe200078e001c */
[----:B------:R-:W-:Y:S01]  /*17c0*/  UMOV UR8, 0x5 ;  /* 0x0000000500087882 */ /* 0x000fe20000000000 */
[C---:B-----5:R-:W-:Y:S01]  /*17d0*/  @!P6 LEA R8, P0, R20.reuse, R8, 0x1 ;  /* 0x000000081408e211 */ /* 0x060fe200078008ff */
[----:B------:R-:W-:Y:S01]  /*17e0*/  IMAD R3, R117, R23, RZ ;  /* 0x0000001775037224 */ /* 0x000fe200078e02ff */
[----:B------:R-:W-:Y:S01]  /*17f0*/  USHF.L.U64.HI UR8, UR4, UR8, UR5 ;  /* 0x0000000804087299 */ /* 0x000fe20008010205 */
[----:B------:R2:W-:Y:S01]  /*1800*/  STL.64 [R1+0x58], R6 ;  /* 0x0000580601007387 */ /* 0x0005e20000100a00 */
[----:B-1----:R-:W-:Y:S01]  /*1810*/  @!P6 LEA.HI.X R9, R20, R11, R21, 0x1, P0 ;  /* 0x0000000b1409e211 */ /* 0x002fe200000f0c15 */
[----:B------:R-:W-:Y:S01]  /*1820*/  IMAD.MOV.U32 R118, RZ, RZ, c[0x0][0x1e0] ;  /* 0x00007800ff767624 */ /* 0x000fe200078e00ff */
[----:B------:R-:W-:Y:S01]  /*1830*/  SHF.R.S32.HI R21, RZ, 0x1f, R23 ;  /* 0x0000001fff157819 */ /* 0x000fe20000011417 */
[----:B------:R-:W-:Y:S01]  /*1840*/  IMAD.MOV.U32 R248, RZ, RZ, c[0x0][0x1e4] ;  /* 0x00007900fff87624 */ /* 0x000fe200078e00ff */
[----:B------:R-:W-:Y:S01]  /*1850*/  ISETP.GE.AND P0, PT, R44, 0x21, PT ;  /* 0x000000212c00780c */ /* 0x000fe20003f06270 */
[----:B------:R-:W-:Y:S01]  /*1860*/  @!PT LDS RZ, [RZ] ;  /* 0x00000000fffff984 */ /* 0x000fe20000000800 */
[----:B------:R1:W-:Y:S01]  /*1870*/  @!P6 LDGSTS.E.BYPASS.LTC128B.128 [R241+0xa900], [R8.64], !P5 ;  /* 0x0a90000008f1efae */ /* 0x0003e2000e901d4a */
[----:B------:R-:W-:Y:S01]  /*1880*/  ISETP.GE.AND P6, PT, R20, c[0x0][0x1d4], PT ;  /* 0x0000750014007a0c */ /* 0x000fe20003fc6270 */
[----:B------:R-:W-:-:S02]  /*1890*/  IMAD R3, R21, R250, R3 ;  /* 0x000000fa15037224 */ /* 0x000fc400078e0203 */
[----:B------:R-:W0:Y:S01]  /*18a0*/  LDGDEPBAR ;  /* 0x00000000000079af */ /* 0x000e220000000000 */
[----:B------:R-:W-:-:S04]  /*18b0*/  IMAD.WIDE.U32 R10, R118, 0x20, RZ ;  /* 0x00000020760a7825 */ /* 0x000fc800078e00ff */
[----:B------:R-:W-:Y:S02]  /*18c0*/  IMAD.MOV.U32 R100, RZ, RZ, R26 ;  /* 0x000000ffff647224 */ /* 0x000fe400078e001a */
[----:B------:R-:W-:Y:S02]  /*18d0*/  IMAD.MOV.U32 R101, RZ, RZ, R27 ;  /* 0x000000ffff657224 */ /* 0x000fe400078e001b */
[----:B------:R-:W-:-:S05]  /*18e0*/  IMAD.MOV.U32 R100, RZ, RZ, R102 ;  /* 0x000000ffff647224 */ /* 0x000fca00078e0066 */
[----:B------:R-:W-:Y:S01]  /*18f0*/  STL.64 [R1+0x28], R100 ;  /* 0x0000286401007387 */ /* 0x000fe20000100a00 */
[----:B--2---:R-:W-:-:S04]  /*1900*/  IMAD.WIDE.U32 R6, R23, R250, R6 ;  /* 0x000000fa17067225 */ /* 0x004fc800078e0006 */
[----:B------:R-:W-:Y:S01]  /*1910*/  IMAD.IADD R7, R7, 0x1, R3 ;  /* 0x0000000107077824 */ /* 0x000fe200078e0203 */
[----:B------:R-:W-:Y:S01]  /*1920*/  BAR.SYNC.DEFER_BLOCKING 0x0 ;  /* 0x0000000000007b1d */ /* 0x000fe20000010000 */
[----:B------:R-:W-:Y:S02]  /*1930*/  @P2 LEA R0, P1, R118, R6, 0x4 ;  /* 0x0000000676002211 */ /* 0x000fe400078220ff */
[----:B-1----:R-:W-:Y:S02]  /*1940*/  @P3 LEA R8, P5, R6, c[0x0][0x1c8], 0x1 ;  /* 0x0000720006083a11 */ /* 0x002fe400078a08ff */
[----:B------:R-:W-:Y:S02]  /*1950*/  @P2 LEA.HI.X R3, R118, R7, R248, 0x4, P1 ;  /* 0x0000000776032211 */ /* 0x000fe400008f24f8 */
[----:B------:R-:W-:Y:S02]  /*1960*/  @P2 LEA R12, P1, R0, c[0x0][0x1c8], 0x1 ;  /* 0x00007200000c2a11 */ /* 0x000fe400078208ff */
[----:B------:R-:W-:-:S02]  /*1970*/  @P3 LEA.HI.X R9, R6, c[0x0][0x1cc], R7, 0x1, P5 ;  /* 0x0000730006093a11 */ /* 0x000fc400028f0c07 */
[----:B------:R-:W-:Y:S02]  /*1980*/  ISETP.GE.AND P5, PT, R44, 0x31, PT ;  /* 0x000000312c00780c */ /* 0x000fe40003fa6270 */
[----:B------:R-:W-:Y:S01]  /*1990*/  @P2 LEA.HI.X R13, R0, c[0x0][0x1cc], R3, 0x1, P1 ;  /* 0x00007300000d2a11 */ /* 0x000fe200008f0c03 */
[----:B------:R-:W-:Y:S01]  /*19a0*/  IMAD.SHL.U32 R3, R248, 0x20, RZ ;  /* 0x00000020f8037824 */ /* 0x000fe200078e00ff */
[----:B------:R-:W-:-:S04]  /*19b0*/  @P0 IADD3 R0, P1, R6, R10, RZ ;  /* 0x0000000a06000210 */ /* 0x000fc80007f3e0ff */
[----:B------:R-:W-:Y:S02]  /*19c0*/  @P0 IADD3.X R3, R7, R11, R3, P1, !PT ;  /* 0x0000000b07030210 */ /* 0x000fe40000ffe403 */
[----:B------:R-:W-:Y:S01]  /*19d0*/  @P0 LEA R10, P1, R0, c[0x0][0x1c8], 0x1 ;  /* 0x00007200000a0a11 */ /* 0x000fe200078208ff */
[----:B------:R-:W-:Y:S01]  /*19e0*/  @!PT LDS RZ, [RZ] ;  /* 0x00000000fffff984 */ /* 0x000fe20000000800 */
[----:B------:R-:W-:Y:S01]  /*19f0*/  @!PT LDS RZ, [RZ] ;  /* 0x00000000fffff984 */ /* 0x000fe20000000800 */
[----:B------:R-:W-:Y:S01]  /*1a00*/  @!PT LDS RZ, [RZ] ;  /* 0x00000000fffff984 */ /* 0x000fe20000000800 */
[----:B------:R1:W-:Y:S01]  /*1a10*/  @P3 LDGSTS.E.BYPASS.LTC128B.128 [R241+0x3900], [R8.64], !P6 ;  /* 0x0390000008f13fae */ /* 0x0003e2000f101d4a */
[----:B------:R-:W-:Y:S02]  /*1a20*/  ISETP.GE.AND P3, PT, R44, 0x41, PT ;  /* 0x000000412c00780c */ /* 0x000fe40003f66270 */
[----:B------:R-:W-:Y:S01]  /*1a30*/  @P0 LEA.HI.X R11, R0, c[0x0][0x1cc], R3, 0x1, P1 ;  /* 0x00007300000b0a11 */ /* 0x000fe200008f0c03 */
[----:B------:R-:W-:Y:S01]  /*1a40*/  @P5 IMAD R0, R248, 0x30, RZ ;  /* 0x00000030f8005824 */ /* 0x000fe200078e02ff */
[----:B------:R2:W-:Y:S01]  /*1a50*/  @P2 LDGSTS.E.BYPASS.LTC128B.128 [R241+0x4100], [R12.64], !P6 ;  /* 0x041000000cf12fae */ /* 0x0005e2000f101d4a */
[C---:B------:R-:W-:Y:S02]  /*1a60*/  ISETP.GE.AND P2, PT, R44.reuse, 0x51, PT ;  /* 0x000000512c00780c */ /* 0x040fe40003f46270 */
[----:B------:R-:W-:Y:S01]  /*1a70*/  ISETP.GE.AND P1, PT, R44, 0x61, PT ;  /* 0x000000612c00780c */ /* 0x000fe20003f26270 */
[----:B------:R3:W-:-:S12]  /*1a80*/  @P0 LDGSTS.E.BYPASS.LTC128B.128 [R241+0x4900], [R10.64], !P6 ;  /* 0x049000000af10fae */ /* 0x0007d8000f101d4a */
[----:B------:R-:W-:Y:S02]  /*1a90*/  @P1 IMAD R5, R248, 0x60, RZ ;  /* 0x00000060f8051824 */ /* 0x000fe400078e02ff */
[----:B-1----:R-:W-:-:S04]  /*1aa0*/  @P5 IMAD.WIDE.U32 R8, R118, 0x30, R6 ;  /* 0x0000003076085825 */ /* 0x002fc800078e0006 */
[----:B------:R-:W-:Y:S01]  /*1ab0*/  @P5 IMAD.IADD R0, R9, 0x1, R0 ;  /* 0x0000000109005824 */ /* 0x000fe200078e0200 */
[----:B------:R-:W-:-:S04]  /*1ac0*/  @P5 LEA R14, P0, R8, c[0x0][0x1c8], 0x1 ;  /* 0x00007200080e5a11 */ /* 0x000fc800078008ff */
[----:B------:R-:W-:Y:S01]  /*1ad0*/  @P5 LEA.HI.X R15, R8, c[0x0][0x1cc], R0, 0x1, P0 ;  /* 0x00007300080f5a11 */ /* 0x000fe200000f0c00 */
[----:B---3--:R-:W-:Y:S01]  /*1ae0*/  @P2 IMAD R10, R248, 0x50, RZ ;  /* 0x00000050f80a2824 */ /* 0x008fe200078e02ff */
[C---:B------:R-:W-:Y:S01]  /*1af0*/  @P3 LEA R0, P0, R118.reuse, R6, 0x6 ;  /* 0x0000000676003211 */ /* 0x040fe200078030ff */
[C---:B------:R-:W-:Y:S02]  /*1b00*/  @P2 IMAD.WIDE.U32 R8, R118.reuse, 0x50, R6 ;  /* 0x0000005076082825 */ /* 0x040fe400078e0006 */
[----:B------:R1:W-:Y:S01]  /*1b10*/  @P5 LDGSTS.E.BYPASS.LTC128B.128 [R241+0x5100], [R14.64], !P6 ;  /* 0x051000000ef15fae */ /* 0x0003e2000f101d4a */
[C---:B------:R-:W-:Y:S01]  /*1b20*/  @P3 LEA.HI.X R3, R118.reuse, R7, R248, 0x6, P0 ;  /* 0x0000000776033211 */ /* 0x040fe200000f34f8 */
[----:B------:R-:W-:Y:S01]  /*1b30*/  @P1 IMAD.WIDE.U32 R6, R118, 0x60, R6 ;  /* 0x0000006076061825 */ /* 0x000fe200078e0006 */
[----:B--2---:R-:W-:-:S04]  /*1b40*/  @P3 LEA R12, P0, R0, c[0x0][0x1c8], 0x1 ;  /* 0x00007200000c3a11 */ /* 0x004fc800078008ff */
[----:B------:R-:W-:Y:S01]  /*1b50*/  @P3 LEA.HI.X R13, R0, c[0x0][0x1cc], R3, 0x1, P0 ;  /* 0x00007300000d3a11 */ /* 0x000fe200000f0c03 */
[----:B------:R-:W-:Y:S01]  /*1b60*/  @P2 IMAD.IADD R0, R9, 0x1, R10 ;  /* 0x0000000109002824 */ /* 0x000fe200078e020a */
[----:B------:R-:W-:Y:S02]  /*1b70*/  @P2 LEA R10, P0, R8, c[0x0][0x1c8], 0x1 ;  /* 0x00007200080a2a11 */ /* 0x000fe400078008ff */
[----:B------:R-:W-:Y:S01]  /*1b80*/  LEA.HI R3, R24, R16, RZ, 0x1 ;  /* 0x0000001018037211 */ /* 0x000fe200078f08ff */
[----:B------:R1:W-:Y:S01]  /*1b90*/  @P3 LDGSTS.E.BYPASS.LTC128B.128 [R241+0x5900], [R12.64], !P6 ;  /* 0x059000000cf13fae */ /* 0x0003e2000f101d4a */
[----:B------:R-:W-:Y:S01]  /*1ba0*/  @P2 LEA.HI.X R11, R8, c[0x0][0x1cc], R0, 0x1, P0 ;  /* 0x00007300080b2a11 */ /* 0x000fe200000f0c00 */
[----:B------:R-:W-:Y:S01]  /*1bb0*/  @P1 IMAD.IADD R0, R7, 0x1, R5 ;  /* 0x0000000107001824 */ /* 0x000fe200078e0205 */
[----:B------:R-:W-:Y:S01]  /*1bc0*/  @P1 LEA R8, P0, R6, c[0x0][0x1c8], 0x1 ;  /* 0x0000720006081a11 */ /* 0x000fe200078008ff */
[----:B------:R-:W-:Y:S01]  /*1bd0*/  IMAD.SHL.U32 R5, R22, 0x40, RZ ;  /* 0x0000004016057824 */ /* 0x000fe200078e00ff */
[----:B------:R-:W-:Y:S01]  /*1be0*/  LOP3.LUT R3, R3, 0xfffffffe, RZ, 0xc0, !PT ;  /* 0xfffffffe03037812 */ /* 0x000fe200078ec0ff */
[----:B------:R2:W-:Y:S01]  /*1bf0*/  @P2 LDGSTS.E.BYPASS.LTC128B.128 [R241+0x6100], [R10.64], !P6 ;  /* 0x061000000af12fae */ /* 0x0005e2000f101d4a */
[----:B------:R-:W-:Y:S01]  /*1c00*/  @P1 LEA.HI.X R9, R6, c[0x0][0x1cc], R0, 0x1, P0 ;  /* 0x0000730006091a11 */ /* 0x000fe200000f0c00 */
[----:B------:R-:W-:Y:S01]  /*1c10*/  IMAD.SHL.U32 R0, R45, 0x40, RZ ;  /* 0x000000402d007824 */ /* 0x000fe200078e00ff */
[----:B------:R-:W-:Y:S01]  /*1c20*/  LOP3.LUT R116, R5, 0xfffffe00, RZ, 0xc0, !PT ;  /* 0xfffffe0005747812 */ /* 0x000fe200078ec0ff */
[----:B------:R-:W-:Y:S01]  /*1c30*/  IMAD.IADD R16, R16, 0x1, -R3 ;  /* 0x0000000110107824 */ /* 0x000fe200078e0a03 */
[----:B------:R-:W-:Y:S01]  /*1c40*/  LOP3.LUT P0, RZ, R45, 0x2, RZ, 0xc0, !PT ;  /* 0x000000022dff7812 */ /* 0x000fe2000780c0ff */
[----:B------:R2:W-:Y:S01]  /*1c50*/  @P1 LDGSTS.E.BYPASS.LTC128B.128 [R241+0x6900], [R8.64], !P6 ;  /* 0x0690000008f11fae */ /* 0x0005e2000f101d4a */
[----:B------:R-:W-:Y:S01]  /*1c60*/  IMAD.SHL.U32 R3, R19, 0x40, RZ ;  /* 0x0000004013037824 */ /* 0x000fe200078e00ff */
[----:B------:R-:W-:Y:S01]  /*1c70*/  LOP3.LUT R0, R0, 0x1c0, RZ, 0xc0, !PT ;  /* 0x000001c000007812 */ /* 0x000fe200078ec0ff */
[----:B------:R-:W-:Y:S01]  /*1c80*/  IMAD.SHL.U32 R7, R17, 0x8, RZ ;  /* 0x0000000811077824 */ /* 0x000fe200078e00ff */
[----:B------:R-:W0:Y:S01]  /*1c90*/  LDGDEPBAR ;  /* 0x00000000000079af */ /* 0x000e220000000000 */
[----:B------:R-:W-:Y:S01]  /*1ca0*/  IMAD.SHL.U32 R6, R16, 0x8, RZ ;  /* 0x0000000810067824 */ /* 0x000fe200078e00ff */
[----:B------:R-:W-:-:S02]  /*1cb0*/  LOP3.LUT R3, R3, 0x1c0, RZ, 0xc0, !PT ;  /* 0x000001c003037812 */ /* 0x000fc400078ec0ff */
[----:B------:R-:W-:Y:S02]  /*1cc0*/  LOP3.LUT R7, R0, 0x8, R7, 0xf8, !PT ;  /* 0x0000000800077812 */ /* 0x000fe400078ef807 */
[----:B------:R-:W-:Y:S02]  /*1cd0*/  LOP3.LUT R5, R3, 0x8, R6, 0xf8, !PT ;  /* 0x0000000803057812 */ /* 0x000fe400078ef806 */
[----:B------:R-:W-:Y:S02]  /*1ce0*/  SHF.R.U32.HI R0, RZ, 0x3, R0 ;  /* 0x00000003ff007819 */ /* 0x000fe40000011600 */
[----:B------:R-:W-:Y:S02]  /*1cf0*/  SHF.R.U32.HI R3, RZ, 0x3, R3 ;  /* 0x00000003ff037819 */ /* 0x000fe40000011603 */
[----:B------:R-:W-:Y:S01]  /*1d00*/  LOP3.LUT R0, R7, R0, RZ, 0x3c, !PT ;  /* 0x0000000007007212 */ /* 0x000fe200078e3cff */
[----:B------:R-:W-:Y:S01]  /*1d10*/  IMAD.WIDE.U32 R6, R23, c[0x0][0x208], RZ ;  /* 0x0000820017067a25 */ /* 0x000fe200078e00ff */
[----:B------:R-:W-:-:S02]  /*1d20*/  LOP3.LUT R5, R5, R3, RZ, 0x3c, !PT ;  /* 0x0000000305057212 */ /* 0x000fc400078e3cff */
[----:B------:R-:W-:Y:S01]  /*1d30*/  ISETP.GE.AND P2, PT, R20, c[0x0][0x1d4], PT ;  /* 0x0000750014007a0c */ /* 0x000fe20003f46270 */
[----:B------:R-:W-:Y:S02]  /*1d40*/  IMAD R3, R244, 0x400, R116 ;  /* 0x00000400f4037824 */ /* 0x000fe400078e0274 */
[----:B------:R-:W-:Y:S01]  /*1d50*/  IMAD R0, R16, 0x200, R0 ;  /* 0x0000020010007824 */ /* 0x000fe200078e0200 */
[----:B------:R-:W-:Y:S01]  /*1d60*/  ISETP.LT.OR P5, PT, R44, 0x1, P2 ;  /* 0x000000012c00780c */ /* 0x000fe200017a1670 */
[----:B------:R-:W-:Y:S02]  /*1d70*/  IMAD.IADD R3, R5, 0x1, R3 ;  /* 0x0000000105037824 */ /* 0x000fe400078e0203 */
[----:B------:R-:W-:Y:S01]  /*1d80*/  IMAD.SHL.U32 R119, R0, 0x2, RZ ;  /* 0x0000000200777824 */ /* 0x000fe200078e00ff */
[----:B------:R-:W-:-:S04]  /*1d90*/  DEPBAR.LE SB0, 0x1 ;  /* 0x000080400000791a */ /* 0x000fc80000000000 */
[----:B------:R-:W-:-:S04]  /*1da0*/  DEPBAR.LE SB0, 0x0 ;  /* 0x000080000000791a */ /* 0x000fc80000000000 */
[----:B------:R-:W-:Y:S01]  /*1db0*/  BAR.SYNC.DEFER_BLOCKING 0x0 ;  /* 0x0000000000007b1d */ /* 0x000fe20000010000 */
[----:B------:R-:W-:Y:S01]  /*1dc0*/  IMAD.SHL.U32 R230, R3, 0x2, RZ ;  /* 0x0000000203e67824 */ /* 0x000fe200078e00ff */
[C---:B------:R-:W-:Y:S01]  /*1dd0*/  IADD3 R0, R119.reuse, 0x3900, RZ ;  /* 0x0000390077007810 */ /* 0x040fe20007ffe0ff */
[----:B------:R-:W-:Y:S01]  /*1de0*/  IMAD.MOV.U32 R3, RZ, RZ, R46 ;  /* 0x000000ffff037224 */ /* 0x000fe200078e002e */
[----:B------:R-:W-:Y:S01]  /*1df0*/  IADD3 R234, R119, 0x3920, RZ ;  /* 0x0000392077ea7810 */ /* 0x000fe20007ffe0ff */
[--C-:B------:R-:W-:Y:S01]  /*1e00*/  IMAD R233, R2, 0x2, R230.reuse ;  /* 0x0000000202e97824 */ /* 0x100fe200078e02e6 */
[----:B------:R-:W-:Y:S01]  /*1e10*/  @P0 IADD3 R234, R0, -0x20, RZ ;  /* 0xffffffe000ea0810 */ /* 0x000fe20007ffe0ff */
[----:B------:R-:W-:Y:S02]  /*1e20*/  IMAD R0, R21, c[0x0][0x208], RZ ;  /* 0x0000820015007a24 */ /* 0x000fe400078e02ff */
[----:B------:R-:W-:Y:S01]  /*1e30*/  IMAD R231, R4, 0x2, R230 ;  /* 0x0000000204e77824 */ /* 0x000fe200078e02e6 */
[C---:B------:R-:W-:Y:S01]  /*1e40*/  IADD3 R240, R234.reuse, 0x800, RZ ;  /* 0x00000800eaf07810 */ /* 0x040fe20007ffe0ff */
[----:B------:R-:W-:Y:S01]  /*1e50*/  IMAD R0, R23, c[0x0][0x20c], R0 ;  /* 0x0000830017007a24 */ /* 0x000fe200078e0200 */
[----:B------:R-:W-:Y:S01]  /*1e60*/  IADD3 R235, R234, 0x3000, RZ ;  /* 0x00003000eaeb7810 */ /* 0x000fe20007ffe0ff */
[----:B------:R-:W-:-:S02]  /*1e70*/  IMAD R232, R2, 0x2, R231 ;  /* 0x0000000202e87824 */ /* 0x000fc400078e02e7 */
[----:B------:R-:W-:Y:S02]  /*1e80*/  IMAD.IADD R0, R7, 0x1, R0 ;  /* 0x0000000107007824 */ /* 0x000fe400078e0200 */
[----:B------:R-:W-:-:S04]  /*1e90*/  IMAD.WIDE.U32 R6, R6, 0x70, R100 ;  /* 0x0000007006067825 */ /* 0x000fc800078e0064 */
[----:B------:R-:W-:Y:S01]  /*1ea0*/  IMAD R0, R0, 0x70, RZ ;  /* 0x0000007000007824 */ /* 0x000fe200078e02ff */
[----:B--2---:R-:W-:Y:S03]  /*1eb0*/  LDSM.16.M88.4 R8, [R230+0x9100] ;  /* 0x00910000e608783b */ /* 0x004fe60000000200 */
[----:B------:R-:W-:Y:S01]  /*1ec0*/  IMAD.IADD R0, R7, 0x1, R0 ;  /* 0x0000000107007824 */ /* 0x000fe200078e0200 */
[----:B------:R-:W2:Y:S04]  /*1ed0*/  LDSM.16.M88.4 R24, [R119+0x4100] ;  /* 0x004100007718783b */ /* 0x000ea80000000200 */
[----:B-1----:R-:W1:Y:S04]  /*1ee0*/  LDSM.16.M88.4 R12, [R230+0x7100] ;  /* 0x00710000e60c783b */ /* 0x002e680000000200 */
[----:B------:R-:W3:Y:S04]  /*1ef0*/  LDSM.16.M88.4 R28, [R119+0x3900] ;  /* 0x00390000771c783b */ /* 0x000ee80000000200 */
[----:B------:R-:W4:Y:S04]  /*1f00*/  LDSM.16.M88.4 R16, [R119+0x4900] ;  /* 0x004900007710783b */ /* 0x000f280000000200 */
[----:B------:R-:W5:Y:S04]  /*1f10*/  LDSM.16.M88.4 R32, [R119+0x5100] ;  /* 0x005100007720783b */ /* 0x000f680000000200 */
[----:B------:R-:W4:Y:S04]  /*1f20*/  LDSM.16.M88.4 R36, [R119+0x5900] ;  /* 0x005900007724783b */ /* 0x000f280000000200 */
[----:B------:R-:W4:Y:S04]  /*1f30*/  LDSM.16.M88.4 R48, [R119+0x6100] ;  /* 0x006100007730783b */ /* 0x000f280000000200 */
[----:B------:R-:W4:Y:S04]  /*1f40*/  LDSM.16.M88.4 R40, [R119+0x6900] ;  /* 0x006900007728783b */ /* 0x000f280000000200 */
[----:B------:R-:W-:Y:S04]  /*1f50*/  LDSM.16.M88.4 R60, [R234] ;  /* 0x00000000ea3c783b */ /* 0x000fe80000000200 */
[----:B------:R-:W-:Y:S01]  /*1f60*/  LDSM.16.M88.4 R56, [R234+0x800] ;  /* 0x00080000ea38783b */ /* 0x000fe20000000200 */
[-C--:B--2---:R-:W-:Y:S03]  /*1f70*/  HMMA.16816.F32.BF16 R68, R8, R24.reuse, RZ ;  /* 0x000000180844723c */ /* 0x084fe600000418ff */
[----:B------:R-:W-:Y:S05]  /*1f80*/  LDSM.16.M88.4 R52, [R234+0x1000] ;  /* 0x00100000ea34783b */ /* 0x000fea0000000200 */
[C---:B-1----:R-:W-:Y:S07]  /*1f90*/  HMMA.16816.F32.BF16 R156, R12.reuse, R24, RZ ;  /* 0x000000180c9c723c */ /* 0x042fee00000418ff */
[----:B------:R-:W-:Y:S01]  /*1fa0*/  LEA R24, P1, R6, c[0x0][0x1f8], 0x1 ;  /* 0x00007e0006187a11 */ /* 0x000fe200078208ff */
[----:B---3--:R-:W-:Y:S03]  /*1fb0*/  HMMA.16816.F32.BF16 R184, R12, R28, RZ ;  /* 0x0000001c0cb8723c */ /* 0x008fe600000418ff */
[----:B------:R-:W-:-:S02]  /*1fc0*/  IADD3 R22, P0, R24, UR9, RZ ;  /* 0x0000000918167c10 */ /* 0x000fc4000ff1e0ff */
[----:B------:R-:W-:Y:S01]  /*1fd0*/  LEA.HI.X R25, R6, c[0x0][0x1fc], R0, 0x1, P1 ;  /* 0x00007f0006197a11 */ /* 0x000fe200008f0c00 */
[----:B------:R-:W-:Y:S02]  /*1fe0*/  IMAD.MOV.U32 R0, RZ, RZ, 0x40 ;  /* 0x00000040ff007424 */ /* 0x000fe400078e00ff */
[----:B------:R-:W-:Y:S01]  /*1ff0*/  HMMA.16816.F32.BF16 R180, R12, R30, RZ ;  /* 0x0000001e0cb4723c */ /* 0x000fe200000418ff */
[----:B------:R-:W-:-:S07]  /*2000*/  IADD3.X R23, R25, UR8, RZ, P0, !PT ;  /* 0x0000000819177c10 */ /* 0x000fce00087fe4ff */
[C---:B------:R-:W-:Y:S08]  /*2010*/  HMMA.16816.F32.BF16 R176, R12.reuse, R26, RZ ;  /* 0x0000001a0cb0723c */ /* 0x040ff000000418ff */
[C---:B----4-:R-:W-:Y:S08]  /*2020*/  HMMA.16816.F32.BF16 R148, R12.reuse, R16, RZ ;  /* 0x000000100c94723c */ /* 0x050ff000000418ff */
[C---:B------:R-:W-:Y:S08]  /*2030*/  HMMA.16816.F32.BF16 R172, R12.reuse, R18, RZ ;  /* 0x000000120cac723c */ /* 0x040ff000000418ff */
[C---:B-----5:R-:W-:Y:S08]  /*2040*/  HMMA.16816.F32.BF16 R144, R12.reuse, R32, RZ ;  /* 0x000000200c90723c */ /* 0x060ff000000418ff */
[C---:B------:R-:W-:Y:S08]  /*2050*/  HMMA.16816.F32.BF16 R168, R12.reuse, R34, RZ ;  /* 0x000000220ca8723c */ /* 0x040ff000000418ff */
[C---:B------:R-:W-:Y:S08]  /*2060*/  HMMA.16816.F32.BF16 R140, R12.reuse, R36, RZ ;  /* 0x000000240c8c723c */ /* 0x040ff000000418ff */
[C---:B------:R-:W-:Y:S08]  /*2070*/  HMMA.16816.F32.BF16 R160, R12.reuse, R38, RZ ;  /* 0x000000260ca0723c */ /* 0x040ff000000418ff */
[C---:B------:R-:W-:Y:S08]  /*2080*/  HMMA.16816.F32.BF16 R132, R12.reuse, R48, RZ ;  /* 0x000000300c84723c */ /* 0x040ff000000418ff */
[C---:B------:R-:W-:Y:S08]  /*2090*/  HMMA.16816.F32.BF16 R152, R12.reuse, R50, RZ ;  /* 0x000000320c98723c */ /* 0x040ff000000418ff */
[C---:B------:R-:W-:Y:S08]  /*20a0*/  HMMA.16816.F32.BF16 R128, R12.reuse, R40, RZ ;  /* 0x000000280c80723c */ /* 0x040ff000000418ff */
[----:B------:R-:W-:Y:S07]  /*20b0*/  HMMA.16816.F32.BF16 R136, R12, R42, RZ ;  /* 0x0000002a0c88723c */ /* 0x000fee00000418ff */
[----:B------:R-:W-:Y:S01]  /*20c0*/  IADD3 R14, P1, R22, UR9, RZ ;  /* 0x00000009160e7c10 */ /* 0x000fe2000ff3e0ff */
[----:B------:R-:W-:Y:S03]  /*20d0*/  HMMA.16816.F32.BF16 R72, R8, R16, RZ ;  /* 0x000000100848723c */ /* 0x000fe600000418ff */
[----:B------:R-:W-:-:S02]  /*20e0*/  IADD3 R12, P0, R14, UR9, RZ ;  /* 0x000000090e0c7c10 */ /* 0x000fc4000ff1e0ff */
[----:B------:R-:W-:Y:S02]  /*20f0*/  IADD3.X R15, R23, UR8, RZ, P1, !PT ;  /* 0x00000008170f7c10 */ /* 0x000fe40008ffe4ff */
[----:B------:R-:W-:Y:S01]  /*2100*/  IADD3 R6, P3, R12, UR9, RZ ;  /* 0x000000090c067c10 */ /* 0x000fe2000ff7e0ff */
[C---:B------:R-:W-:Y:S01]  /*2110*/  HMMA.16816.F32.BF16 R80, R8.reuse, R36, RZ ;  /* 0x000000240850723c */ /* 0x040fe200000418ff */
[----:B------:R-:W-:Y:S02]  /*2120*/  IADD3.X R13, R15, UR8, RZ, P0, !PT ;  /* 0x000000080f0d7c10 */ /* 0x000fe400087fe4ff */
[----:B------:R-:W-:Y:S02]  /*2130*/  ISETP.LT.OR P1, PT, R44, 0x11, P2 ;  /* 0x000000112c00780c */ /* 0x000fe40001721670 */
[----:B------:R-:W-:Y:S02]  /*2140*/  IADD3.X R7, R13, UR8, RZ, P3, !PT ;  /* 0x000000080d077c10 */ /* 0x000fe40009ffe4ff */
[----:B------:R-:W-:Y:S01]  /*2150*/  IADD3 R20, P0, R6, UR9, RZ ;  /* 0x0000000906147c10 */ /* 0x000fe2000ff1e0ff */
[----:B------:R-:W-:Y:S01]  /*2160*/  HMMA.16816.F32.BF16 R112, R8, R18, RZ ;  /* 0x000000120870723c */ /* 0x000fe200000418ff */
[----:B------:R-:W1:Y:S01]  /*2170*/  LDSM.16.M88.4 R16, [R233+0x9100] ;  /* 0x00910000e910783b */ /* 0x000e620000000200 */
[----:B------:R-:W-:-:S02]  /*2180*/  ISETP.LT.OR P3, PT, R44, 0x21, P2 ;  /* 0x000000212c00780c */ /* 0x000fc40001761670 */
[----:B------:R-:W-:Y:S02]  /*2190*/  IADD3.X R21, R7, UR8, RZ, P0, !PT ;  /* 0x0000000807157c10 */ /* 0x000fe400087fe4ff */
[C---:B------:R-:W-:Y:S02]  /*21a0*/  ISETP.LT.OR P0, PT, R44.reuse, 0x31, P2 ;  /* 0x000000312c00780c */ /* 0x040fe40001701670 */
[C---:B------:R-:W-:Y:S01]  /*21b0*/  HMMA.16816.F32.BF16 R164, R8.reuse, R38, RZ ;  /* 0x0000002608a4723c */ /* 0x040fe200000418ff */
[----:B------:R-:W2:Y:S07]  /*21c0*/  LDSM.16.M88.4 R36, [R234+0x2000] ;  /* 0x00200000ea24783b */ /* 0x000eae0000000200 */
[C---:B------:R-:W-:Y:S08]  /*21d0*/  HMMA.16816.F32.BF16 R88, R8.reuse, R48, RZ ;  /* 0x000000300858723c */ /* 0x040ff000000418ff */
[C---:B------:R-:W-:Y:S01]  /*21e0*/  HMMA.16816.F32.BF16 R192, R8.reuse, R50, RZ ;  /* 0x0000003208c0723c */ /* 0x040fe200000418ff */
[----:B------:R-:W3:Y:S07]  /*21f0*/  LDSM.16.M88.4 R48, [R234+0x1800] ;  /* 0x00180000ea30783b */ /* 0x000eee0000000200 */
[C---:B------:R-:W-:Y:S08]  /*2200*/  HMMA.16816.F32.BF16 R64, R8.reuse, R28, RZ ;  /* 0x0000001c0840723c */ /* 0x040ff000000418ff */
[C---:B------:R-:W-:Y:S08]  /*2210*/  HMMA.16816.F32.BF16 R76, R8.reuse, R32, RZ ;  /* 0x00000020084c723c */ /* 0x040ff000000418ff */
[C---:B------:R-:W-:Y:S01]  /*2220*/  HMMA.16816.F32.BF16 R96, R8.reuse, R30, RZ ;  /* 0x0000001e0860723c */ /* 0x040fe200000418ff */
[----:B------:R-:W-:Y:S07]  /*2230*/  LDSM.16.M88.4 R28, [R234+0x3000] ;  /* 0x00300000ea1c783b */ /* 0x000fee0000000200 */
[C---:B------:R-:W-:Y:S01]  /*2240*/  HMMA.16816.F32.BF16 R124, R8.reuse, R34, RZ ;  /* 0x00000022087c723c */ /* 0x040fe200000418ff */
[----:B------:R-:W4:Y:S07]  /*2250*/  LDSM.16.M88.4 R32, [R234+0x2800] ;  /* 0x00280000ea20783b */ /* 0x000f2e0000000200 */
[C---:B------:R-:W-:Y:S08]  /*2260*/  HMMA.16816.F32.BF16 R92, R8.reuse, R40, RZ ;  /* 0x00000028085c723c */ /* 0x040ff000000418ff */
[C---:B------:R-:W-:Y:S08]  /*2270*/  HMMA.16816.F32.BF16 R84, R8.reuse, R26, RZ ;  /* 0x0000001a0854723c */ /* 0x040ff000000418ff */
[----:B------:R-:W-:Y:S01]  /*2280*/  HMMA.16816.F32.BF16 R188, R8, R42, RZ ;  /* 0x0000002a08bc723c */ /* 0x000fe200000418ff */
[----:B------:R-:W5:Y:S04]  /*2290*/  LDSM.16.M88.4 R8, [R233+0x7100] ;  /* 0x00710000e908783b */ /* 0x000f680000000200 */
[----:B------:R-:W-:Y:S01]  /*22a0*/  @!PT LDS RZ, [RZ] ;  /* 0x00000000fffff984 */ /* 0x000fe20000000800 */
[----:B------:R-:W-:Y:S01]  /*22b0*/  @!PT LDS RZ, [RZ] ;  /* 0x00000000fffff984 */ /* 0x000fe20000000800 */
[----:B------:R-:W-:Y:S01]  /*22c0*/  @!PT LDS RZ, [RZ] ;  /* 0x00000000fffff984 */ /* 0x000fe20000000800 */
[----:B------:R3:W-:Y:S01]  /*22d0*/  LDGSTS.E.BYPASS.LTC128B.128 [R241+0x100], [R24.64], !P5 ;  /* 0x0010000018f17fae */ /* 0x0007e2000e901d4a */
[----:B------:R-:W-:-:S02]  /*22e0*/  ISETP.LT.OR P5, PT, R44, 0x41, P2 ;  /* 0x000000412c00780c */ /* 0x000fc400017a1670 */
[----:B-1----:R-:W-:Y:S01]  /*22f0*/  HMMA.16816.F32.BF16 R120, R16, R60, R64 ;  /* 0x0000003c1078723c */ /* 0x002fe20000041840 */
[----:B------:R1:W-:Y:S01]  /*2300*/  LDGSTS.E.BYPASS.LTC128B.128 [R241+0x900], [R22.64], !P1 ;  /* 0x0090000016f17fae */ /* 0x0003e2000c901d4a */
[----:B------:R-:W-:-:S03]  /*2310*/  LOP3.LUT P1, RZ, R45, 0x4, RZ, 0xc0, !PT ;  /* 0x000000042dff7812 */ /* 0x000fc6000782c0ff */
[----:B------:R1:W-:Y:S01]  /*2320*/  LDGSTS.E.BYPASS.LTC128B.128 [R241+0x1100], [R14.64], !P3 ;  /* 0x011000000ef17fae */ /* 0x0003e2000d901d4a */
[C---:B------:R-:W-:Y:S02]  /*2330*/  ISETP.LT.OR P3, PT, R44.reuse, 0x51, P2 ;  /* 0x000000512c00780c */ /* 0x040fe40001761670 */
[----:B------:R-:W-:Y:S01]  /*2340*/  ISETP.LT.OR P2, PT, R44, 0x61, P2 ;  /* 0x000000612c00780c */ /* 0x000fe20001741670 */
[----:B------:R1:W-:Y:S01]  /*2350*/  LDGSTS.E.BYPASS.LTC128B.128 [R241+0x1900], [R12.64], !P0 ;  /* 0x019000000cf17fae */ /* 0x0003e2000c101d4a */
[----:B------:R-:W-:Y:S01]  /*2360*/  SEL R0, R0, 0xffffffc0, !P1 ;  /* 0xffffffc000007807 */ /* 0x000fe20004800000 */
[----:B--2---:R-:W-:Y:S02]  /*2370*/  HMMA.16816.F32.BF16 R40, R16, R36, R80 ;  /* 0x000000241028723c */ /* 0x004fe40000041850 */
[----:B------:R2:W-:Y:S02]  /*2380*/  LDGSTS.E.BYPASS.LTC128B.128 [R241+0x2100], [R6.64], !P5 ;  /* 0x0210000006f17fae */ /* 0x0005e4000e901d4a */
[----:B------:R-:W-:-:S02]  /*2390*/  IMAD.IADD R229, R119, 0x1, R0 ;  /* 0x0000000177e57824 */ /* 0x000fc400078e0200 */
[----:B------:R-:W-:Y:S01]  /*23a0*/  IMAD.IADD R228, R0, 0x1, R234 ;  /* 0x0000000100e47824 */ /* 0x000fe200078e02ea */
[----:B------:R-:W-:Y:S01]  /*23b0*/  LOP3.LUT R0, R5, R116, RZ, 0xfc, !PT ;  /* 0x0000007405007212 */ /* 0x000fe200078efcff */
[----:B------:R2:W-:Y:S01]  /*23c0*/  LDGSTS.E.BYPASS.LTC128B.128 [R241+0x2900], [R20.64], !P3 ;  /* 0x0290000014f17fae */ /* 0x0005e2000d901d4a */
[C---:B------:R-:W-:Y:S08]  /*23d0*/  HMMA.16816.F32.BF16 R108, R16.reuse, R56, R68 ;  /* 0x00000038106c723c */ /* 0x040ff00000041844 */
[----:B------:R-:W-:Y:S01]  /*23e0*/  HMMA.16816.F32.BF16 R104, R16, R52, R72 ;  /* 0x000000341068723c */ /* 0x000fe20000041848 */
[----:B-1----:R-:W-:-:S07]  /*23f0*/  IADD3 R12, P0, R20, UR9, RZ ;  /* 0x00000009140c7c10 */ /* 0x002fce000ff1e0ff */
[----:B---3--:R-:W-:Y:S01]  /*2400*/  HMMA.16816.F32.BF16 R24, R16, R62, R96 ;  /* 0x0000003e1018723c */ /* 0x008fe20000041860 */
[----:B------:R-:W-:Y:S02]  /*2410*/  IADD3.X R13, R21, UR8, RZ, P0, !PT ;  /* 0x00000008150d7c10 */ /* 0x000fe400087fe4ff */
[----:B------:R-:W-:-:S03]  /*2420*/  ISETP.GE.AND P0, PT, R3, 0x2, PT ;  /* 0x000000020300780c */ /* 0x000fc60003f06270 */
[----:B------:R1:W-:Y:S02]  /*2430*/  LDGSTS.E.BYPASS.LTC128B.128 [R241+0x3100], [R12.64], !P2 ;  /* 0x031000000cf17fae */ /* 0x0003e4000d101d4a */
[C---:B------:R-:W-:Y:S02]  /*2440*/  HMMA.16816.F32.BF16 R224, R16.reuse, R58, R84 ;  /* 0x0000003a10e0723c */ /* 0x040fe40000041854 */
[----:B--2---:R-:W-:Y:S04]  /*2450*/  LDSM.16.M88.4 R20, [R231+0x9100] ;  /* 0x00910000e714783b */ /* 0x004fe80000000200 */
[----:B------:R-:W-:Y:S02]  /*2460*/  LDSM.16.M88.4 R80, [R229+0x3900] ;  /* 0x00390000e550783b */ /* 0x000fe40000000200 */
[C---:B------:R-:W-:Y:S02]  /*2470*/  HMMA.16816.F32.BF16 R204, R16.reuse, R50, R124 ;  /* 0x0000003210cc723c */ /* 0x040fe4000004187c */
[----:B------:R-:W2:Y:S04]  /*2480*/  LDSM.16.M88.4 R64, [R229+0x5900] ;  /* 0x00590000e540783b */ /* 0x000ea80000000200 */
[----:B------:R-:W3:Y:S02]  /*2490*/  LDSM.16.M88.4 R72, [R229+0x4900] ;  /* 0x00490000e548783b */ /* 0x000ee40000000200 */
[C---:B------:R-:W-:Y:S02]  /*24a0*/  HMMA.16816.F32.BF16 R100, R16.reuse, R48, R76 ;  /* 0x000000301064723c */ /* 0x040fe4000004184c */
[----:B------:R-:W2:Y:S04]  /*24b0*/  LDSM.16.M88.4 R68, [R229+0x5100] ;  /* 0x00510000e544783b */ /* 0x000ea80000000200 */
[----:B------:R-:W2:Y:S02]  /*24c0*/  LDSM.16.M88.4 R84, [R229+0x6100] ;  /* 0x00610000e554783b */ /* 0x000ea40000000200 */
[C---:B----4-:R-:W-:Y:S02]  /*24d0*/  HMMA.16816.F32.BF16 R88, R16.reuse, R32, R88 ;  /* 0x000000201058723c */ /* 0x050fe40000041858 */
[----:B------:R-:W4:Y:S04]  /*24e0*/  LDSM.16.M88.4 R96, [R229+0x6900] ;  /* 0x00690000e560783b */ /* 0x000f280000000200 */
[----:B------:R-:W2:Y:S02]  /*24f0*/  LDSM.16.M88.4 R76, [R229+0x4100] ;  /* 0x00410000e54c783b */ /* 0x000ea40000000200 */
[C---:B------:R-:W-:Y:S02]  /*2500*/  HMMA.16816.F32.BF16 R92, R16.reuse, R28, R92 ;  /* 0x0000001c105c723c */ /* 0x040fe4000004185c */
[----:B------:R-:W-:Y:S04]  /*2510*/  LDSM.16.M88.4 R44, [R228+0x800] ;  /* 0x00080000e42c783b */ /* 0x000fe80000000200 */
[----:B-1----:R-:W-:Y:S02]  /*2520*/  LDSM.16.M88.4 R12, [R232+0x7100] ;  /* 0x00710000e80c783b */ /* 0x002fe40000000200 */
[C---:B------:R-:W-:Y:S02]  /*2530*/  HMMA.16816.F32.BF16 R220, R16.reuse, R54, R112 ;  /* 0x0000003610dc723c */ /* 0x040fe40000041870 */
[----:B------:R-:W0:Y:S06]  /*2540*/  LDGDEPBAR ;  /* 0x00000000000079af */ /* 0x000e2c0000000000 */
[C---:B------:R-:W-:Y:S08]  /*2550*/  HMMA.16816.F32.BF16 R124, R16.reuse, R38, R164 ;  /* 0x00000026107c723c */ /* 0x040ff000000418a4 */
[C---:B------:R-:W-:Y:S08]  /*2560*/  HMMA.16816.F32.BF16 R200, R16.reuse, R34, R192 ;  /* 0x0000002210c8723c */ /* 0x040ff000000418c0 */
[----:B------:R-:W-:Y:S01]  /*2570*/  HMMA.16816.F32.BF16 R188, R16, R30, R188 ;  /* 0x0000001e10bc723c */ /* 0x000fe200000418bc */
[----:B------:R-:W1:Y:S07]  /*2580*/  LDSM.16.M88.4 R16, [R231+0x7100] ;  /* 0x00710000e710783b */ /* 0x000e6e0000000200 */
[C---:B-----5:R-:W-:Y:S08]  /*2590*/  HMMA.16816.F32.BF16 R184, R8.reuse, R60, R184 ;  /* 0x0000003c08b8723c */ /* 0x060ff000000418b8 */
        /* <DEDUP_REMOVED lines=13> */
[C---:B------:R-:W-:Y:S01]  /*2670*/  HMMA.16816.F32.BF16 R180, R8.reuse, R34, R152 ;  /* 0x0000002208b4723c */ /* 0x040fe20000041898 */
[----:B------:R-:W-:Y:S07]  /*2680*/  LDSM.16.M88.4 R32, [R228+0x2000] ;  /* 0x00200000e420783b */ /* 0x000fee0000000200 */
[----:B------:R-:W-:Y:S01]  /*2690*/  HMMA.16816.F32.BF16 R172, R8, R30, R136 ;  /* 0x0000001e08ac723c */ /* 0x000fe20000041888 */
[----:B------:R-:W5:Y:S04]  /*26a0*/  LDSM.16.M88.4 R8, [R232+0x9100] ;  /* 0x00910000e808783b */ /* 0x000f680000000200 */
[----:B------:R-:W-:Y:S03]  /*26b0*/  LDSM.16.M88.4 R28, [R228+0x2800] ;  /* 0x00280000e41c783b */ /* 0x000fe60000000200 */
[C---:B--2---:R-:W-:Y:S01]  /*26c0*/  HMMA.16816.F32.BF16 R148, R20.reuse, R64, R40 ;  /* 0x000000401494723c */ /* 0x044fe20000041828 */
[----:B------:R-:W2:Y:S07]  /*26d0*/  LDSM.16.M88.4 R40, [R228+0x1000] ;  /* 0x00100000e428783b */ /* 0x000eae0000000200 */
[----:B------:R-:W-:Y:S01]  /*26e0*/  HMMA.16816.F32.BF16 R140, R20, R82, R24 ;  /* 0x00000052148c723c */ /* 0x000fe20000041818 */
[----:B------:R-:W1:Y:S01]  /*26f0*/  LDSM.16.M88.4 R24, [R228+0x3000] ;  /* 0x00300000e418783b */ /* 0x000e620000000200 */
[----:B------:R-:W-:-:S06]  /*2700*/  DEPBAR.LE SB0, 0x0 ;  /* 0x000080000000791a */ /* 0x000fcc0000000000 */
[C---:B---3--:R-:W-:Y:S08]  /*2710*/  HMMA.16816.F32.BF16 R160, R20.reuse, R72, R104 ;  /* 0x0000004814a0723c */ /* 0x048ff00000041868 */
[C---:B------:R-:W-:Y:S08]  /*2720*/  HMMA.16816.F32.BF16 R152, R20.reuse, R68, R100 ;  /* 0x000000441498723c */ /* 0x040ff00000041864 */
[C---:B------:R-:W-:Y:S08]  /*2730*/  HMMA.16816.F32.BF16 R144, R20.reuse, R84, R88 ;  /* 0x000000541490723c */ /* 0x040ff00000041858 */
[C---:B----4-:R-:W-:Y:S08]  /*2740*/  HMMA.16816.F32.BF16 R112, R20.reuse, R96, R92 ;  /* 0x000000601470723c */ /* 0x050ff0000004185c */
[C---:B------:R-:W-:Y:S08]  /*2750*/  HMMA.16816.F32.BF16 R168, R20.reuse, R80, R120 ;  /* 0x0000005014a8723c */ /* 0x040ff00000041878 */
[C---:B------:R-:W-:Y:S08]  /*2760*/  HMMA.16816.F32.BF16 R164, R20.reuse, R76, R108 ;  /* 0x0000004c14a4723c */ /* 0x040ff0000004186c */
[----:B------:R-:W-:Y:S08]  /*2770*/  HMMA.16816.F32.BF16 R136, R20, R78, R224 ;  /* 0x0000004e1488723c */ /* 0x000ff000000418e0 */
[C---:B-1----:R-:W-:Y:S08]  /*2780*/  HMMA.16816.F32.BF16 R104, R16.reuse, R80, R184 ;  /* 0x000000501068723c */ /* 0x042ff000000418b8 */
[C---:B------:R-:W-:Y:S08]  /*2790*/  HMMA.16816.F32.BF16 R100, R16.reuse, R82, R60 ;  /* 0x000000521064723c */ /* 0x040ff0000004183c */
[C---:B------:R-:W-:Y:S08]  /*27a0*/  HMMA.16816.F32.BF16 R92, R16.reuse, R76, R192 ;  /* 0x0000004c105c723c */ /* 0x040ff000000418c0 */
[----:B------:R-:W-:Y:S08]  /*27b0*/  HMMA.16816.F32.BF16 R88, R16, R78, R56 ;  /* 0x0000004e1058723c */ /* 0x000ff00000041838 */
        /* <DEDUP_REMOVED lines=19> */
[C---:B-----5:R-:W-:Y:S08]  /*28f0*/  HMMA.16816.F32.BF16 R168, R8.reuse, R48, R168 ;  /* 0x0000003008a8723c */ /* 0x060ff000000418a8 */
[C---:B------:R-:W-:Y:S08]  /*2900*/  HMMA.16816.F32.BF16 R140, R8.reuse, R50, R140 ;  /* 0x00000032088c723c */ /* 0x040ff0000004188c */
[C---:B------:R-:W-:Y:S08]  /*2910*/  HMMA.16816.F32.BF16 R164, R8.reuse, R44, R164 ;  /* 0x0000002c08a4723c */ /* 0x040ff000000418a4 */
[----:B------:R-:W-:Y:S08]  /*2920*/  HMMA.16816.F32.BF16 R136, R8, R46, R136 ;  /* 0x0000002e0888723c */ /* 0x000ff00000041888 */
        /* <DEDUP_REMOVED lines=25> */
[----:B------:R-:W-:Y:S06]  /*2ac0*/  @!UPT UIADD3 URZ, URZ, URZ, URZ ;  /* 0x0000003f3f3ff290 */ /* 0x000fec000fffe03f */
[----:B------:R-:W-:Y:S11]  /*2ad0*/  @!P0 BRA `(.L_x_601) ;  /* 0x0000021000008947 */ /* 0x000ff60003800000 */
[----:B------:R-:W2:Y:S01]  /*2ae0*/  LDL.64 R226, [R1+0x58] ;  /* 0x0000580001e27983 */ /* 0x000ea20000100a00 */
[----:B------:R-:W-:Y:S01]  /*2af0*/  IADD3 R3, R3, -0x2, RZ ;  /* 0xfffffffe03037810 */ /* 0x000fe20007ffe0ff */
[----:B------:R-:W-:-:S03]  /*2b00*/  IMAD.SHL.U32 R16, R118, 0x20, RZ ;  /* 0x0000002076107824 */ /* 0x000fc600078e00ff */
[----:B------:R-:W-:Y:S01]  /*2b10*/  SHF.R.S32.HI R6, RZ, 0x1f, R3 ;  /* 0x0000001fff067819 */ /* 0x000fe20000011403 */
[----:B------:R-:W-:Y:S02]  /*2b20*/  IMAD R5, R117, R3, RZ ;  /* 0x0000000375057224 */ /* 0x000fe400078e02ff */
[----:B--2---:R-:W-:-:S04]  /*2b30*/  IMAD.WIDE.U32 R8, R3, R250, R226 ;  /* 0x000000fa03087225 */ /* 0x004fc800078e00e2 */
        /* <DEDUP_REMOVED lines=27> */
.L_x_601:
[----:B------:R-:W-:Y:S01]  /*2cf0*/  FMUL.FTZ R3, R45, c[0x0][0x320] ;  /* 0x0000c8002d037a20 */ /* 0x000fe20000410000 */
[-C--:B---3--:R-:W-:Y:S01]  /*2d00*/  LEA.HI R6, R246, R247.reuse, RZ, 0x2 ;  /* 0x000000f7f6067211 */ /* 0x088fe200078f10ff */
[----:B------:R-:W-:Y:S01]  /*2d10*/  FMUL.FTZ R5, R121, c[0x0][0x320] ;  /* 0x0000c80079057a20 */ /* 0x000fe20000410000 */
[----:B------:R-:W-:Y:S01]  /*2d20*/  SHF.R.S32.HI R7, RZ, 0x1f, R244 ;  /* 0x0000001fff077819 */ /* 0x000fe200000114f4 */
[----:B------:R1:W-:Y:S01]  /*2d30*/  MUFU.TANH R177, R3 ;  /* 0x0000000300b17308 */ /* 0x0003e20000002400 */
[----:B------:R-:W-:Y:S01]  /*2d40*/  LOP3.LUT R6, R6, 0xfffffffc, RZ, 0xc0, !PT ;  /* 0xfffffffc06067812 */ /* 0x000fe200078ec0ff */
[----:B------:R-:W-:Y:S01]  /*2d50*/  FMUL.FTZ R8, R122, c[0x0][0x320] ;  /* 0x0000c8007a087a20 */ /* 0x000fe20000410000 */
[----:B------:R-:W-:Y:S01]  /*2d60*/  LEA.HI R7, R7, R244, RZ, 0x2 ;  /* 0x000000f407077211 */ /* 0x000fe200078f10ff */
[----:B------:R-:W-:Y:S01]  /*2d70*/  FMUL.FTZ R12, R123, c[0x0][0x320] ;  /* 0x0000c8007b0c7a20 */ /* 0x000fe20000410000 */
[----:B------:R-:W-:Y:S01]  /*2d80*/  IADD3 R6, -R6, R247, RZ ;  /* 0x000000f706067210 */ /* 0x000fe20007ffe1ff */
[----:B------:R-:W-:Y:S01]  /*2d90*/  STL [R1+0xa0], R241 ;  /* 0x0000a0f101007387 */ /* 0x000fe20000100800 */
[----:B------:R-:W-:Y:S01]  /*2da0*/  LOP3.LUT R9, R7, 0xffffffc, RZ, 0xc0, !PT ;  /* 0x0ffffffc07097812 */ /* 0x000fe200078ec0ff */
[----:B------:R-:W-:Y:S01]  /*2db0*/  MUFU.TANH R29, R5 ;  /* 0x00000005001d7308 */ /* 0x000fe20000002400 */
[----:B------:R-:W-:Y:S01]  /*2dc0*/  IMAD.MOV.U32 R214, RZ, RZ, R249 ;  /* 0x000000ffffd67224 */ /* 0x000fe200078e00f9 */
[----:B------:R-:W-:Y:S01]  /*2dd0*/  STL [R1+0x9c], R240 ;  /* 0x00009cf001007387 */ /* 0x000fe20000100800 */
[----:B------:R-:W-:-:S02]  /*2de0*/  IMAD.MOV.U32 R211, RZ, RZ, R252 ;  /* 0x000000ffffd37224 */ /* 0x000fc400078e00fc */
[----:B------:R-:W-:Y:S01]  /*2df0*/  IMAD.IADD R11, R244, 0x1, -R9 ;  /* 0x00000001f40b7824 */ /* 0x000fe200078e0a09 */
[----:B------:R-:W-:Y:S01]  /*2e00*/  STL [R1+0x98], R239 ;  /* 0x000098ef01007387 */ /* 0x000fe20000100800 */
[----:B------:R-:W-:Y:S02]  /*2e10*/  FMUL.FTZ R20, R110, c[0x0][0x320] ;  /* 0x0000c8006e147a20 */ /* 0x000fe40000410000 */
[----:B-1----:R-:W-:Y:S01]  /*2e20*/  FMUL.FTZ R3, R104, c[0x0][0x320] ;  /* 0x0000c80068037a20 */ /* 0x002fe20000410000 */
[----:B------:R-:W-:Y:S01]  /*2e30*/  STL [R1+0x94], R238 ;  /* 0x000094ee01007387 */ /* 0x000fe20000100800 */
[----:B------:R-:W-:Y:S02]  /*2e40*/  FMUL.FTZ R21, R111, c[0x0][0x320] ;  /* 0x0000c8006f157a20 */ /* 0x000fe40000410000 */
[----:B------:R1:W-:Y:S01]  /*2e50*/  MUFU.TANH R176, R3 ;  /* 0x0000000300b07308 */ /* 0x0003e20000002400 */
[----:B------:R-:W-:Y:S01]  /*2e60*/  STL [R1+0x90], R237 ;  /* 0x000090ed01007387 */ /* 0x000fe20000100800 */
[----:B------:R-:W-:-:S03]  /*2e70*/  IMAD.SHL.U32 R224, R0, 0x2, RZ ;  /* 0x0000000200e07824 */ /* 0x000fc600078e00ff */
[----:B------:R-:W-:Y:S01]  /*2e80*/  STL [R1+0x8c], R236 ;  /* 0x00008cec01007387 */ /* 0x000fe20000100800 */
[--C-:B------:R-:W-:Y:S02]  /*2e90*/  IMAD R225, R4, 0x2, R224.reuse ;  /* 0x0000000204e17824 */ /* 0x100fe400078e02e0 */
[C---:B------:R-:W-:Y:S01]  /*2ea0*/  IMAD R227, R2.reuse, 0x2, R224 ;  /* 0x0000000202e37824 */ /* 0x040fe200078e02e0 */
[----:B------:R-:W-:Y:S02]  /*2eb0*/  STL [R1+0x88], R235 ;  /* 0x000088eb01007387 */ /* 0x000fe40000100800 */
[----:B------:R-:W-:Y:S02]  /*2ec0*/  LEA R226, R2, R225, 0x1 ;  /* 0x000000e102e27211 */ /* 0x000fe400078e08ff */
[----:B------:R-:W-:Y:S01]  /*2ed0*/  STL [R1+0x84], R234 ;  /* 0x000084ea01007387 */ /* 0x000fe20000100800 */
[----:B-1----:R-:W-:-:S03]  /*2ee0*/  FMUL.FTZ R3, R105, c[0x0][0x320] ;  /* 0x0000c80069037a20 */ /* 0x002fc60000410000 */
[----:B------:R-:W-:Y:S01]  /*2ef0*/  STL [R1+0x80], R233 ;  /* 0x000080e901007387 */ /* 0x000fe20000100800 */
[----:B------:R1:W2:Y:S03]  /*2f00*/  MUFU.TANH R22, R3 ;  /* 0x0000000300167308 */ /* 0x0002a60000002400 */
[----:B------:R-:W-:Y:S04]  /*2f10*/  STL [R1+0x7c], R232 ;  /* 0x00007ce801007387 */ /* 0x000fe80000100800 */
[----:B------:R-:W-:Y:S04]  /*2f20*/  STL [R1+0x78], R231 ;  /* 0x000078e701007387 */ /* 0x000fe80000100800 */
[----:B------:R-:W-:Y:S04]  /*2f30*/  STL [R1+0x74], R230 ;  /* 0x000074e601007387 */ /* 0x000fe80000100800 */
[----:B------:R-:W-:Y:S01]  /*2f40*/  STL [R1+0x70], R229 ;  /* 0x000070e501007387 */ /* 0x000fe20000100800 */
[----:B-1----:R-:W-:-:S03]  /*2f50*/  FMUL.FTZ R3, R100, c[0x0][0x320] ;  /* 0x0000c80064037a20 */ /* 0x002fc60000410000 */
[----:B------:R-:W-:Y:S01]  /*2f60*/  STL [R1+0x6c], R228 ;  /* 0x00006ce401007387 */ /* 0x000fe20000100800 */
[----:B------:R1:W3:Y:S03]  /*2f70*/  MUFU.TANH R23, R3 ;  /* 0x0000000300177308 */ /* 0x0002e60000002400 */
[----:B------:R-:W-:Y:S04]  /*2f80*/  STL [R1+0x68], R119 ;  /* 0x0000687701007387 */ /* 0x000fe80000100800 */
[----:B------:R-:W-:Y:S04]  /*2f90*/  STL [R1+0xa4], R243 ;  /* 0x0000a4f301007387 */ /* 0x000fe80000100800 */
[----:B------:R-:W0:Y:S01]  /*2fa0*/  LDGDEPBAR ;  /* 0x00000000000079af */ /* 0x000e220000000000 */
[----:B-1----:R-:W-:-:S04]  /*2fb0*/  FMUL.FTZ R3, R101, c[0x0][0x320] ;  /* 0x0000c80065037a20 */ /* 0x002fc80000410000 */
[----:B------:R1:W4:Y:S02]  /*2fc0*/  MUFU.TANH R25, R3 ;  /* 0x0000000300197308 */ /* 0x0003240000002400 */
[----:B-1----:R-:W-:-:S06]  /*2fd0*/  FMUL.FTZ R3, R92, c[0x0][0x320] ;  /* 0x0000c8005c037a20 */ /* 0x002fcc0000410000 */
[----:B------:R1:W-:Y:S02]  /*2fe0*/  MUFU.TANH R173, R3 ;  /* 0x0000000300ad7308 */ /* 0x0003e40000002400 */
[----:B-1----:R-:W-:-:S06]  /*2ff0*/  FMUL.FTZ R3, R93, c[0x0][0x320] ;  /* 0x0000c8005d037a20 */ /* 0x002fcc0000410000 */
[----:B------:R1:W-:Y:S02]  /*3000*/  MUFU.TANH R118, R3 ;  /* 0x0000000300767308 */ /* 0x0003e40000002400 */
[----:B-1----:R-:W-:-:S06]  /*3010*/  FMUL.FTZ R3, R88, c[0x0][0x320] ;  /* 0x0000c80058037a20 */ /* 0x002fcc0000410000 */
[----:B------:R1:W1:Y:S02]  /*3020*/  MUFU.TANH R117, R3 ;  /* 0x0000000300757308 */ /* 0x0002640000002400 */
[----:B-1----:R-:W-:-:S06]  /*3030*/  FMUL.FTZ R3, R89, c[0x0][0x320] ;  /* 0x0000c80059037a20 */ /* 0x002fcc0000410000 */
[----:B------:R1:W1:Y:S02]  /*3040*/  MUFU.TANH R92, R3 ;  /* 0x00000003005c7308 */ /* 0x0002640000002400 */
[----:B-1----:R-:W-:-:S06]  /*3050*/  FMUL.FTZ R3, R80, c[0x0][0x320] ;  /* 0x0000c80050037a20 */ /* 0x002fcc0000410000 */
[----:B------:R1:W1:Y:S02]  /*3060*/  MUFU.TANH R97, R3 ;  /* 0x0000000300617308 */ /* 0x0002640000002400 */
        /* <DEDUP_REMOVED lines=17> */
[----:B------:R-:W-:Y:S08]  /*3180*/  MUFU.TANH R61, R12 ;  /* 0x0000000c003d7308 */ /* 0x000ff00000002400 */
        /* <DEDUP_REMOVED lines=21> */
[----:B------:R1:W-:Y:S02]  /*32e0*/  MUFU.TANH R186, R3 ;  /* 0x0000000300ba7308 */ /* 0x0003e40000002400 */
        /* <DEDUP_REMOVED lines=116> */
[----:B-1----:R-:W-:-:S05]  /*3a30*/  LOP3.LUT R3, R245, 0xffffffe0, RZ, 0xc0, !PT ;  /* 0xffffffe0f5037812 */ /* 0x002fca00078ec0ff */
[----:B------:R-:W-:-:S05]  /*3a40*/  IMAD.IADD R3, R247, 0x1, -R3 ;  /* 0x00000001f7037824 */ /* 0x000fca00078e0a03 */
[----:B------:R-:W-:-:S04]  /*3a50*/  SHF.R.S32.HI R5, RZ, 0x1f, R3 ;  /* 0x0000001fff057819 */ /* 0x000fc80000011403 */
[----:B------:R-:W-:Y:S02]  /*3a60*/  LEA.HI R7, R5, R3, RZ, 0x2 ;  /* 0x0000000305077211 */ /* 0x000fe400078f10ff */
[----:B------:R-:W-:Y:S02]  /*3a70*/  LEA.HI R5, R6, R6, RZ, 0x1 ;  /* 0x0000000606057211 */ /* 0x000fe400078f08ff */
[----:B------:R-:W-:Y:S02]  /*3a80*/  LEA.HI.SX32 R8, R7, R243, 0x1e ;  /* 0x000000f307087211 */ /* 0x000fe400078ff2ff */
[C---:B------:R-:W-:Y:S01]  /*3a90*/  LOP3.LUT R10, R5.reuse, 0x1ffffffe, RZ, 0xc0, !PT ;  /* 0x1ffffffe050a7812 */ /* 0x040fe200078ec0ff */
[----:B------:R-:W-:Y:S01]  /*3aa0*/  IMAD.SHL.U32 R9, R5, 0x20, RZ ;  /* 0x0000002005097824 */ /* 0x000fe200078e00ff */
[----:B------:R-:W-:Y:S01]  /*3ab0*/  LOP3.LUT R7, R7, 0x7ffffffc, RZ, 0xc0, !PT ;  /* 0x7ffffffc07077812 */ /* 0x000fe200078ec0ff */
[----:B------:R-:W-:-:S03]  /*3ac0*/  IMAD R5, R11, 0x10, R8 ;  /* 0x000000100b057824 */ /* 0x000fc600078e0208 */
[----:B------:R-:W-:Y:S02]  /*3ad0*/  LOP3.LUT R8, R9, 0xffffffc0, RZ, 0xc0, !PT ;  /* 0xffffffc009087812 */ /* 0x000fe400078ec0ff */
[----:B------:R-:W-:Y:S02]  /*3ae0*/  IADD3 R9, R6, -R10, RZ ;  /* 0x8000000a06097210 */ /* 0x000fe40007ffe0ff */
[----:B------:R-:W-:Y:S01]  /*3af0*/  IADD3 R7, R3, -R7, RZ ;  /* 0x8000000703077210 */ /* 0x000fe20007ffe0ff */
[----:B------:R-:W-:Y:S02]  /*3b00*/  IMAD.IADD R6, R8, 0x1, R5 ;  /* 0x0000000108067824 */ /* 0x000fe400078e0205 */
[----:B------:R-:W-:Y:S02]  /*3b10*/  IMAD.IADD R3, R214, 0x1, R242 ;  /* 0x00000001d6037824 */ /* 0x000fe400078e02f2 */
[----:B------:R-:W-:Y:S02]  /*3b20*/  IMAD R13, R9, 0x8, R6 ;  /* 0x00000008090d7824 */ /* 0x000fe400078e0206 */
[----:B------:R-:W-:-:S02]  /*3b30*/  IMAD.SHL.U32 R14, R7, 0x2, RZ ;  /* 0x00000002070e7824 */ /* 0x000fc400078e00ff */
[----:B------:R-:W-:Y:S01]  /*3b40*/  @P4 IMAD.HI.U32 R6, R13, c[0x0][0x2c8], RZ ;  /* 0x0000b2000d064a27 */ /* 0x000fe200078e00ff */
[----:B------:R1:W-:Y:S03]  /*3b50*/  STL [R1+0x18], R13 ;  /* 0x0000180d01007387 */ /* 0x0003e60000100800 */
[----:B------:R-:W-:Y:S01]  /*3b60*/  IMAD.MOV.U32 R12, RZ, RZ, R13 ;  /* 0x000000ffff0c7224 */ /* 0x000fe200078e000d */
[----:B------:R-:W-:Y:S01]  /*3b70*/  @P4 SHF.R.U32.HI R12, RZ, c[0x0][0x2cc], R6 ;  /* 0x0000b300ff0c4a19 */ /* 0x000fe20000011606 */
[----:B------:R-:W-:Y:S01]  /*3b80*/  FMUL.FTZ R5, R170, c[0x0][0x320] ;  /* 0x0000c800aa057a20 */ /* 0x000fe20000410000 */
[----:B------:R-:W-:Y:S01]  /*3b90*/  IADD3 R6, -R14, 0x1, R3 ;  /* 0x000000010e067810 */ /* 0x000fe20007ffe103 */
[----:B------:R2:W-:Y:S01]  /*3ba0*/  STL [R1+0x1c], R14 ;  /* 0x00001c0e01007387 */ /* 0x0005e20000100800 */
[----:B------:R-:W-:Y:S01]  /*3bb0*/  FMUL.FTZ R7, R109, c[0x0][0x320] ;  /* 0x0000c8006d077a20 */ /* 0x000fe20000410000 */
[----:B------:R1:W-:Y:S01]  /*3bc0*/  MUFU.TANH R19, R5 ;  /* 0x0000000500137308 */ /* 0x0003e20000002400 */
[----:B------:R-:W-:Y:S01]  /*3bd0*/  FMUL.FTZ R9, R115, c[0x0][0x320] ;  /* 0x0000c80073097a20 */ /* 0x000fe20000410000 */
[----:B------:R-:W3:Y:S04]  /*3be0*/  SHFL.IDX PT, R8, R12, RZ, 0x1c1f ;  /* 0x001c1fff0c087589 */ /* 0x000ee800000e0000 */
[----:B------:R-:W4:Y:S02]  /*3bf0*/  SHFL.IDX PT, R11, R12, 0x3, 0x1c1f ;  /* 0x007c1f000c0b7f89 */ /* 0x000f2400000e0000 */
[----:B------:R-:W-:Y:S02]  /*3c00*/  MUFU.TANH R7, R7 ;  /* 0x0000000700077308 */ /* 0x000fe40000002400 */
[----:B------:R-:W4:Y:S01]  /*3c10*/  SHFL.IDX PT, R10, R12, 0x2, 0x1c1f ;  /* 0x005c1f000c0a7f89 */ /* 0x000f2200000e0000 */
[----:B-1----:R-:W-:-:S02]  /*3c20*/  IMAD.IADD R13, R6, 0x1, -R211 ;  /* 0x00000001060d7824 */ /* 0x002fc400078e0ad3 */
[----:B------:R-:W-:-:S04]  /*3c30*/  FMUL.FTZ R5, R171, c[0x0][0x320] ;  /* 0x0000c800ab057a20 */ /* 0x000fc80000410000 */
[----:B------:R1:W-:Y:S01]  /*3c40*/  MUFU.TANH R18, R5 ;  /* 0x0000000500127308 */ /* 0x0003e20000002400 */
[----:B--2---:R-:W-:Y:S01]  /*3c50*/  IADD3 R14, -R14, R3, RZ ;  /* 0x000000030e0e7210 */ /* 0x004fe20007ffe1ff */
[C---:B---3--:R-:W-:Y:S02]  /*3c60*/  IMAD.IADD R3, R13.reuse, 0x1, R8 ;  /* 0x000000010d037824 */ /* 0x048fe400078e0208 */
[----:B----4-:R-:W-:-:S03]  /*3c70*/  IMAD.IADD R6, R13, 0x1, R11 ;  /* 0x000000010d067824 */ /* 0x010fc600078e020b */
[----:B------:R-:W-:-:S04]  /*3c80*/  IMNMX R3, R14, R3, PT ;  /* 0x000000030e037217 */ /* 0x000fc80003800200 */
[C---:B------:R-:W-:Y:S02]  /*3c90*/  ISETP.GT.AND P2, PT, R3.reuse, 0x1, PT ;  /* 0x000000010300780c */ /* 0x040fe40003f44270 */
[C---:B------:R-:W-:Y:S01]  /*3ca0*/  ISETP.GT.AND P1, PT, R3.reuse, 0x8, PT ;  /* 0x000000080300780c */ /* 0x040fe20003f24270 */
[----:B-1----:R-:W-:Y:S01]  /*3cb0*/  FMUL.FTZ R5, R112, c[0x0][0x320] ;  /* 0x0000c80070057a20 */ /* 0x002fe20000410000 */
[C---:B------:R-:W-:Y:S02]  /*3cc0*/  ISETP.GT.AND P3, PT, R3.reuse, RZ, PT ;  /* 0x000000ff0300720c */ /* 0x040fe40003f64270 */
[----:B------:R-:W-:Y:S01]  /*3cd0*/  ISETP.GT.AND P0, PT, R3, 0x9, PT ;  /* 0x000000090300780c */ /* 0x000fe20003f04270 */
[----:B------:R1:W-:Y:S01]  /*3ce0*/  MUFU.TANH R17, R5 ;  /* 0x0000000500117308 */ /* 0x0003e20000002400 */
[----:B------:R-:W-:Y:S02]  /*3cf0*/  FSEL R22, R22, -INF , P2 ;  /* 0xff80000016167808 */ /* 0x000fe40001000000 */
[----:B------:R-:W-:-:S02]  /*3d00*/  FSEL R23, R23, -INF , P1 ;  /* 0xff80000017177808 */ /* 0x000fc40000800000 */
[C---:B------:R-:W-:Y:S02]  /*3d10*/  ISETP.GT.AND P2, PT, R3.reuse, 0x18, PT ;  /* 0x000000180300780c */ /* 0x040fe40003f44270 */
[C---:B------:R-:W-:Y:S02]  /*3d20*/  ISETP.GT.AND P1, PT, R3.reuse, 0x19, PT ;  /* 0x000000190300780c */ /* 0x040fe40003f24270 */
[----:B------:R-:W-:Y:S02]  /*3d30*/  FSEL R11, R176, -INF , P3 ;  /* 0xff800000b00b7808 */ /* 0x000fe40001800000 */
[C---:B------:R-:W-:Y:S02]  /*3d40*/  ISETP.GT.AND P3, PT, R3.reuse, 0x11, PT ;  /* 0x000000110300780c */ /* 0x040fe40003f64270 */
[----:B------:R-:W-:Y:S02]  /*3d50*/  ISETP.GT.AND P5, PT, R3, 0x10, PT ;  /* 0x000000100300780c */ /* 0x000fe40003fa4270 */
[----:B------:R-:W-:Y:S01]  /*3d60*/  FSEL R25, R25, -INF , P0 ;  /* 0xff80000019197808 */ /* 0x000fe20000000000 */
[----:B-1----:R-:W-:Y:S01]  /*3d70*/  FMUL.FTZ R5, R113, c[0x0][0x320] ;  /* 0x0000c80071057a20 */ /* 0x002fe20000410000 */
[----:B------:R-:W-:-:S02]  /*3d80*/  ISETP.GT.AND P0, PT, R3, 0x20, PT ;  /* 0x000000200300780c */ /* 0x000fc40003f04270 */
[----:B------:R-:W-:Y:S01]  /*3d90*/  FSEL R91, R117, -INF , P2 ;  /* 0xff800000755b7808 */ /* 0x000fe20001000000 */
[----:B------:R1:W-:Y:S01]  /*3da0*/  MUFU.TANH R16, R5 ;  /* 0x0000000500107308 */ /* 0x0003e20000002400 */
[----:B------:R-:W-:Y:S02]  /*3db0*/  FSEL R92, R92, -INF , P1 ;  /* 0xff8000005c5c7808 */ /* 0x000fe40000800000 */
[C---:B------:R-:W-:Y:S02]  /*3dc0*/  ISETP.GT.AND P2, PT, R3.reuse, 0x29, PT ;  /* 0x000000290300780c */ /* 0x040fe40003f44270 */
[----:B------:R-:W-:Y:S02]  /*3dd0*/  ISETP.GT.AND P1, PT, R3, 0x30, PT ;  /* 0x000000300300780c */ /* 0x000fe40003f24270 */
[----:B------:R-:W-:Y:S02]  /*3de0*/  FSEL R89, R118, -INF , P3 ;  /* 0xff80000076597808 */ /* 0x000fe40001800000 */
[----:B------:R-:W-:-:S02]  /*3df0*/  FSEL R88, R173, -INF , P5 ;  /* 0xff800000ad587808 */ /* 0x000fc40002800000 */
[C---:B------:R-:W-:Y:S02]  /*3e00*/  ISETP.GT.AND P3, PT, R3.reuse, 0x28, PT ;  /* 0x000000280300780c */ /* 0x040fe40003f64270 */
[----:B------:R-:W-:Y:S02]  /*3e10*/  ISETP.GT.AND P5, PT, R3, 0x21, PT ;  /* 0x000000210300780c */ /* 0x000fe40003fa4270 */
[----:B------:R-:W-:Y:S01]  /*3e20*/  FSEL R97, R97, -INF , P0 ;  /* 0xff80000061617808 */ /* 0x000fe20000000000 */
[----:B-1----:R-:W-:Y:S01]  /*3e30*/  FMUL.FTZ R5, R114, c[0x0][0x320] ;  /* 0x0000c80072057a20 */ /* 0x002fe20000410000 */
[----:B------:R-:W-:Y:S02]  /*3e40*/  ISETP.GT.AND P0, PT, R3, 0x31, PT ;  /* 0x000000310300780c */ /* 0x000fe40003f04270 */
[----:B------:R-:W-:Y:S01]  /*3e50*/  FSEL R140, R104, -INF , P2 ;  /* 0xff800000688c7808 */ /* 0x000fe20001000000 */
[----:B------:R1:W-:Y:S01]  /*3e60*/  MUFU.TANH R49, R5 ;  /* 0x0000000500317308 */ /* 0x0003e20000002400 */
[----:B------:R-:W-:-:S02]  /*3e70*/  FSEL R153, R100, -INF , P1 ;  /* 0xff80000064997808 */ /* 0x000fc40000800000 */
[C---:B------:R-:W-:Y:S02]  /*3e80*/  ISETP.GT.AND P2, PT, R3.reuse, 0x40, PT ;  /* 0x000000400300780c */ /* 0x040fe40003f44270 */
[----:B------:R-:W-:Y:S02]  /*3e90*/  ISETP.GT.AND P1, PT, R3, 0x41, PT ;  /* 0x000000410300780c */ /* 0x000fe40003f24270 */
[----:B------:R-:W-:Y:S02]  /*3ea0*/  FSEL R139, R116, -INF , P3 ;  /* 0xff800000748b7808 */ /* 0x000fe40001800000 */
[----:B------:R-:W-:Y:S02]  /*3eb0*/  FSEL R99, R99, -INF , P5 ;  /* 0xff80000063637808 */ /* 0x000fe40002800000 */
[C---:B------:R-:W-:Y:S02]  /*3ec0*/  ISETP.GT.AND P3, PT, R3.reuse, 0x39, PT ;  /* 0x000000390300780c */ /* 0x040fe40003f64270 */
[----:B------:R-:W-:-:S02]  /*3ed0*/  ISETP.GT.AND P5, PT, R3, 0x38, PT ;  /* 0x000000380300780c */ /* 0x000fc40003fa4270 */
[----:B------:R-:W-:Y:S01]  /*3ee0*/  FSEL R156, R156, -INF , P0 ;  /* 0xff8000009c9c7808 */ /* 0x000fe20000000000 */
[----:B-1----:R-:W-:Y:S01]  /*3ef0*/  FMUL.FTZ R5, R152, c[0x0][0x320] ;  /* 0x0000c80098057a20 */ /* 0x002fe20000410000 */
[----:B------:R-:W-:Y:S02]  /*3f00*/  ISETP.GT.AND P0, PT, R3, 0x48, PT ;  /* 0x000000480300780c */ /* 0x000fe40003f04270 */
[----:B------:R-:W-:Y:S01]  /*3f10*/  FSEL R171, R93, -INF , P2 ;  /* 0xff8000005dab7808 */ /* 0x000fe20001000000 */
[----:B------:R1:W2:Y:S01]  /*3f20*/  MUFU.TANH R15, R5 ;  /* 0x00000005000f7308 */ /* 0x0002a20000002400 */
[----:B------:R-:W-:Y:S02]  /*3f30*/  FSEL R172, R172, -INF , P1 ;  /* 0xff800000acac7808 */ /* 0x000fe40000800000 */
[C---:B------:R-:W-:Y:S02]  /*3f40*/  ISETP.GT.AND P2, PT, R3.reuse, 0x51, PT ;  /* 0x000000510300780c */ /* 0x040fe40003f44270 */
[----:B------:R-:W-:-:S02]  /*3f50*/  ISETP.GT.AND P1, PT, R3, 0x58, PT ;  /* 0x000000580300780c */ /* 0x000fc40003f24270 */
[----:B------:R-:W-:Y:S02]  /*3f60*/  FSEL R158, R158, -INF , P3 ;  /* 0xff8000009e9e7808 */ /* 0x000fe40001800000 */
[----:B------:R-:W-:Y:S02]  /*3f70*/  FSEL R157, R157, -INF , P5 ;  /* 0xff8000009d9d7808 */ /* 0x000fe40002800000 */
[C---:B------:R-:W-:Y:S02]  /*3f80*/  ISETP.GT.AND P3, PT, R3.reuse, 0x50, PT ;  /* 0x000000500300780c */ /* 0x040fe40003f64270 */
[C---:B------:R-:W-:Y:S02]  /*3f90*/  ISETP.GT.AND P5, PT, R3.reuse, 0x49, PT ;  /* 0x000000490300780c */ /* 0x040fe40003fa4270 */
[----:B------:R-:W-:Y:S01]  /*3fa0*/  FSEL R174, R174, -INF , P0 ;  /* 0xff800000aeae7808 */ /* 0x000fe20000000000 */
[----:B-1----:R-:W-:Y:S01]  /*3fb0*/  FMUL.FTZ R5, R108, c[0x0][0x320] ;  /* 0x0000c8006c057a20 */ /* 0x002fe20000410000 */
[----:B------:R-:W-:-:S02]  /*3fc0*/  ISETP.GT.AND P0, PT, R3, 0x59, PT ;  /* 0x000000590300780c */ /* 0x000fc40003f04270 */
[----:B------:R-:W-:Y:S01]  /*3fd0*/  FSEL R207, R86, -INF , P2 ;  /* 0xff80000056cf7808 */ /* 0x000fe20001000000 */
[----:B------:R1:W3:Y:S01]  /*3fe0*/  MUFU.TANH R8, R5 ;  /* 0x0000000500087308 */ /* 0x0002e20000002400 */
        /* <DEDUP_REMOVED lines=8> */
[----:B-1----:R-:W-:Y:S01]  /*4070*/  IMAD.IADD R5, R13, 0x1, R10 ;  /* 0x000000010d057824 */ /* 0x002fe200078e020a */
[----:B------:R-:W-:Y:S01]  /*4080*/  FSEL R236, R33, -INF , P2 ;  /* 0xff80000021ec7808 */ /* 0x000fe20001000000 */
[----:B------:R-:W1:Y:S01]  /*4090*/  MUFU.TANH R10, R9 ;  /* 0x00000009000a7308 */ /* 0x000e620000002400 */
[----:B------:R-:W-:Y:S01]  /*40a0*/  FSEL R235, R177, -INF , P1 ;  /* 0xff800000b1eb7808 */ /* 0x000fe20000800000 */
[----:B------:R-:W-:Y:S01]  /*40b0*/  LDSM.16.MT88.4 R84, [R226+0x900] ;  /* 0x00090000e254783b */ /* 0x000fe20000004200 */
[----:B------:R-:W-:-:S02]  /*40c0*/  IMNMX R5, R14, R5, PT ;  /* 0x000000050e057217 */ /* 0x000fc40003800200 */
[----:B------:R-:W-:Y:S02]  /*40d0*/  FSEL R196, R80, -INF , P3 ;  /* 0xff80000050c47808 */ /* 0x000fe40001800000 */
[C---:B------:R-:W-:Y:S01]  /*40e0*/  ISETP.GT.AND P0, PT, R5.reuse, RZ, PT ;  /* 0x000000ff0500720c */ /* 0x040fe20003f04270 */
[----:B------:R-:W-:Y:S01]  /*40f0*/  MUFU.TANH R9, R21 ;  /* 0x0000001500097308 */ /* 0x000fe20000002400 */
[C---:B------:R-:W-:Y:S02]  /*4100*/  ISETP.GT.AND P2, PT, R5.reuse, 0x9, PT ;  /* 0x000000090500780c */ /* 0x040fe40003f44270 */
[----:B------:R-:W-:Y:S02]  /*4110*/  ISETP.GT.AND P1, PT, R5, 0x10, PT ;  /* 0x000000100500780c */ /* 0x000fe40003f24270 */
[----:B------:R-:W-:Y:S02]  /*4120*/  FSEL R199, R81, -INF , P5 ;  /* 0xff80000051c77808 */ /* 0x000fe40002800000 */
[----:B------:R-:W-:-:S02]  /*4130*/  ISETP.GT.AND P3, PT, R5, 0x8, PT ;  /* 0x000000080500780c */ /* 0x000fc40003f64270 */
[C---:B------:R-:W-:Y:S02]  /*4140*/  ISETP.GT.AND P5, PT, R5.reuse, 0x1, PT ;  /* 0x000000010500780c */ /* 0x040fe40003fa4270 */
[----:B------:R-:W-:Y:S02]  /*4150*/  FSEL R24, R24, -INF , P0 ;  /* 0xff80000018187808 */ /* 0x000fe40000000000 */
[----:B------:R-:W-:Y:S02]  /*4160*/  ISETP.GT.AND P0, PT, R5, 0x11, PT ;  /* 0x000000110500780c */ /* 0x000fe40003f04270 */
[----:B------:R-:W-:Y:S02]  /*4170*/  FSEL R28, R28, -INF , P2 ;  /* 0xff8000001c1c7808 */ /* 0x000fe40001000000 */
[----:B------:R-:W-:Y:S02]  /*4180*/  FSEL R31, R31, -INF , P1 ;  /* 0xff8000001f1f7808 */ /* 0x000fe40000800000 */
[----:B------:R-:W-:-:S02]  /*4190*/  ISETP.GT.AND P2, PT, R5, 0x20, PT ;  /* 0x000000200500780c */ /* 0x000fc40003f44270 */
[----:B------:R-:W-:Y:S02]  /*41a0*/  ISETP.GT.AND P1, PT, R5, 0x21, PT ;  /* 0x000000210500780c */ /* 0x000fe40003f24270 */
[----:B------:R-:W-:Y:S02]  /*41b0*/  FSEL R27, R27, -INF , P3 ;  /* 0xff8000001b1b7808 */ /* 0x000fe40001800000 */
[----:B------:R-:W-:Y:S02]  /*41c0*/  FSEL R26, R26, -INF , P5 ;  /* 0xff8000001a1a7808 */ /* 0x000fe40002800000 */
[C---:B------:R-:W-:Y:S02]  /*41d0*/  ISETP.GT.AND P3, PT, R5.reuse, 0x19, PT ;  /* 0x000000190500780c */ /* 0x040fe40003f64270 */
[----:B------:R-:W-:Y:S02]  /*41e0*/  ISETP.GT.AND P5, PT, R5, 0x18, PT ;  /* 0x000000180500780c */ /* 0x000fe40003fa4270 */
[----:B------:R-:W-:-:S02]  /*41f0*/  FSEL R32, R32, -INF , P0 ;  /* 0xff80000020207808 */ /* 0x000fc40000000000 */
[C---:B------:R-:W-:Y:S02]  /*4200*/  ISETP.GT.AND P0, PT, R5.reuse, 0x28, PT ;  /* 0x000000280500780c */ /* 0x040fe40003f04270 */
[----:B------:R-:W-:Y:S02]  /*4210*/  FSEL R96, R96, -INF , P2 ;  /* 0xff80000060607808 */ /* 0x000fe40001000000 */
[----:B------:R-:W-:Y:S02]  /*4220*/  FSEL R98, R98, -INF , P1 ;  /* 0xff80000062627808 */ /* 0x000fe40000800000 */
[C---:B------:R-:W-:Y:S02]  /*4230*/  ISETP.GT.AND P2, PT, R5.reuse, 0x31, PT ;  /* 0x000000310500780c */ /* 0x040fe40003f44270 */
[----:B------:R-:W-:Y:S02]  /*4240*/  ISETP.GT.AND P1, PT, R5, 0x38, PT ;  /* 0x000000380500780c */ /* 0x000fe40003f24270 */
[----:B------:R-:W-:-:S02]  /*4250*/  FSEL R35, R35, -INF , P3 ;  /* 0xff80000023237808 */ /* 0x000fc40001800000 */
[----:B------:R-:W-:Y:S02]  /*4260*/  FSEL R33, R72, -INF , P5 ;  /* 0xff80000048217808 */ /* 0x000fe40002800000 */
[C---:B------:R-:W-:Y:S02]  /*4270*/  ISETP.GT.AND P3, PT, R5.reuse, 0x30, PT ;  /* 0x000000300500780c */ /* 0x040fe40003f64270 */
[----:B------:R-:W-:Y:S02]  /*4280*/  ISETP.GT.AND P5, PT, R5, 0x29, PT ;  /* 0x000000290500780c */ /* 0x000fe40003fa4270 */
[----:B------:R-:W-:Y:S02]  /*4290*/  FSEL R141, R69, -INF , P0 ;  /* 0xff800000458d7808 */ /* 0x000fe40000000000 */
[----:B------:R-:W-:Y:S02]  /*42a0*/  ISETP.GT.AND P0, PT, R5, 0x39, PT ;  /* 0x000000390500780c */ /* 0x000fe40003f04270 */
[----:B------:R-:W-:-:S02]  /*42b0*/  FSEL R151, R60, -INF , P2 ;  /* 0xff8000003c977808 */ /* 0x000fc40001000000 */
[----:B------:R-:W-:Y:S02]  /*42c0*/  FSEL R155, R44, -INF , P1 ;  /* 0xff8000002c9b7808 */ /* 0x000fe40000800000 */
[C---:B------:R-:W-:Y:S02]  /*42d0*/  ISETP.GT.AND P2, PT, R5.reuse, 0x48, PT ;  /* 0x000000480500780c */ /* 0x040fe40003f44270 */
[----:B------:R-:W-:Y:S02]  /*42e0*/  ISETP.GT.AND P1, PT, R5, 0x49, PT ;  /* 0x000000490500780c */ /* 0x000fe40003f24270 */
[----:B--2---:R-:W-:Y:S02]  /*42f0*/  FSEL R150, R15, -INF , P3 ;  /* 0xff8000000f967808 */ /* 0x004fe40001800000 */
[----:B------:R-:W-:Y:S02]  /*4300*/  FSEL R142, R65, -INF , P5 ;  /* 0xff800000418e7808 */ /* 0x000fe40002800000 */
[----:B------:R-:W-:-:S02]  /*4310*/  ISETP.GT.AND P3, PT, R5, 0x41, PT ;  /* 0x000000410500780c */ /* 0x000fc40003f64270 */
[----:B------:R-:W-:Y:S02]  /*4320*/  ISETP.GT.AND P5, PT, R5, 0x40, PT ;  /* 0x000000400500780c */ /* 0x000fe40003fa4270 */
[----:B------:R-:W-:Y:S02]  /*4330*/  FSEL R160, R43, -INF , P0 ;  /* 0xff8000002ba07808 */ /* 0x000fe40000000000 */
[----:B------:R-:W-:Y:S02]  /*4340*/  ISETP.GT.AND P0, PT, R5, 0x50, PT ;  /* 0x000000500500780c */ /* 0x000fe40003f04270 */
[----:B------:R-:W-:Y:S02]  /*4350*/  FSEL R170, R40, -INF , P2 ;  /* 0xff80000028aa7808 */ /* 0x000fe40001000000 */
[----:B------:R-:W-:Y:S02]  /*4360*/  FSEL R173, R39, -INF , P1 ;  /* 0xff80000027ad7808 */ /* 0x000fe40000800000 */
[----:B------:R-:W-:-:S02]  /*4370*/  ISETP.GT.AND P2, PT, R5, 0x59, PT ;  /* 0x000000590500780c */ /* 0x000fc40003f44270 */
[----:B------:R-:W-:Y:S02]  /*4380*/  ISETP.GT.AND P1, PT, R5, 0x60, PT ;  /* 0x000000600500780c */ /* 0x000fe40003f24270 */
[----:B------:R-:W-:Y:S02]  /*4390*/  IMNMX R3, R14, R6, PT ;  /* 0x000000060e037217 */ /* 0x000fe40003800200 */
[----:B------:R-:W-:Y:S02]  /*43a0*/  FSEL R168, R41, -INF , P3 ;  /* 0xff80000029a87808 */ /* 0x000fe40001800000 */
[----:B------:R-:W-:Y:S02]  /*43b0*/  FSEL R165, R42, -INF , P5 ;  /* 0xff8000002aa57808 */ /* 0x000fe40002800000 */
[C---:B------:R-:W-:Y:S01]  /*43c0*/  ISETP.GT.AND P3, PT, R5.reuse, 0x58, PT ;  /* 0x000000580500780c */ /* 0x040fe20003f64270 */
[----:B------:R-:W-:Y:S01]  /*43d0*/  LDSM.16.MT88.4 R40, [R225+0x100] ;  /* 0x00010000e128783b */ /* 0x000fe20000004200 */
[----:B------:R-:W-:-:S02]  /*43e0*/  ISETP.GT.AND P5, PT, R5, 0x51, PT ;  /* 0x000000510500780c */ /* 0x000fc40003fa4270 */
[----:B------:R-:W-:Y:S02]  /*43f0*/  FSEL R187, R38, -INF , P0 ;  /* 0xff80000026bb7808 */ /* 0x000fe40000000000 */
[----:B------:R-:W-:Y:S02]  /*4400*/  ISETP.GT.AND P0, PT, R5, 0x61, PT ;  /* 0x000000610500780c */ /* 0x000fe40003f04270 */
[----:B------:R-:W-:Y:S02]  /*4410*/  FSEL R193, R29, -INF , P2 ;  /* 0xff8000001dc17808 */ /* 0x000fe40001000000 */
[----:B------:R-:W-:Y:S02]  /*4420*/  FSEL R194, R17, -INF , P1 ;  /* 0xff80000011c27808 */ /* 0x000fe40000800000 */
[C---:B------:R-:W-:Y:S02]  /*4430*/  ISETP.GT.AND P2, PT, R3.reuse, RZ, PT ;  /* 0x000000ff0300720c */ /* 0x040fe40003f44270 */
[----:B------:R-:W-:-:S02]  /*4440*/  ISETP.GT.AND P1, PT, R3, 0x1, PT ;  /* 0x000000010300780c */ /* 0x000fc40003f24270 */
[----:B------:R-:W-:Y:S02]  /*4450*/  FSEL R190, R30, -INF , P3 ;  /* 0xff8000001ebe7808 */ /* 0x000fe40001800000 */
[----:B------:R-:W-:Y:S02]  /*4460*/  FSEL R188, R34, -INF , P5 ;  /* 0xff80000022bc7808 */ /* 0x000fe40002800000 */
[C---:B------:R-:W-:Y:S02]  /*4470*/  ISETP.GT.AND P3, PT, R5.reuse, 0x69, PT ;  /* 0x000000690500780c */ /* 0x040fe40003f64270 */
[----:B------:R-:W-:Y:S02]  /*4480*/  ISETP.GT.AND P5, PT, R5, 0x68, PT ;  /* 0x000000680500780c */ /* 0x000fe40003fa4270 */
[----:B------:R-:W-:Y:S02]  /*4490*/  FSEL R206, R16, -INF , P0 ;  /* 0xff80000010ce7808 */ /* 0x000fe40000000000 */
[----:B------:R-:W-:-:S02]  /*44a0*/  ISETP.GT.AND P0, PT, R3, 0x8, PT ;  /* 0x000000080300780c */ /* 0x000fc40003f04270 */
[----:B------:R-:W-:Y:S02]  /*44b0*/  FSEL R19, R19, -INF , P2 ;  /* 0xff80000013137808 */ /* 0x000fe40001000000 */
[----:B------:R-:W-:Y:S02]  /*44c0*/  FSEL R18, R18, -INF , P1 ;  /* 0xff80000012127808 */ /* 0x000fe40000800000 */
[----:B------:R-:W-:Y:S02]  /*44d0*/  FMNMX.FTZ R5, R11, R22, !PT ;  /* 0x000000160b057209 */ /* 0x000fe40007810000 */
[----:B------:R-:W-:Y:S02]  /*44e0*/  FSEL R231, R7, -INF , P3 ;  /* 0xff80000007e77808 */ /* 0x000fe40001800000 */
[----:B---3--:R-:W-:Y:S02]  /*44f0*/  FSEL R232, R8, -INF , P5 ;  /* 0xff80000008e87808 */ /* 0x008fe40002800000 */
[----:B------:R-:W-:-:S02]  /*4500*/  FMNMX.FTZ R7, R24, R26, !PT ;  /* 0x0000001a18077209 */ /* 0x000fc40007810000 */
[----:B------:R-:W-:Y:S02]  /*4510*/  ISETP.GT.AND P5, PT, R3, 0x9, PT ;  /* 0x000000090300780c */ /* 0x000fe40003fa4270 */
[----:B------:R-:W-:Y:S02]  /*4520*/  FSEL R15, R57, -INF , P0 ;  /* 0xff800000390f7808 */ /* 0x000fe40000000000 */
[----:B------:R-:W-:Y:S02]  /*4530*/  FMNMX.FTZ R8, R19, R18, !PT ;  /* 0x0000001213087209 */ /* 0x000fe40007810000 */
[----:B------:R-:W-:Y:S02]  /*4540*/  FMNMX.FTZ R5, R23, R5, !PT ;  /* 0x0000000517057209 */ /* 0x000fe40007810000 */
[----:B------:R-:W-:Y:S02]  /*4550*/  FMNMX.FTZ R7, R27, R7, !PT ;  /* 0x000000071b077209 */ /* 0x000fe40007810000 */
[----:B------:R-:W-:-:S02]  /*4560*/  ISETP.GT.AND P3, PT, R3, 0x10, PT ;  /* 0x000000100300780c */ /* 0x000fc40003f64270 */
[----:B------:R-:W-:Y:S02]  /*4570*/  FSEL R29, R56, -INF , P5 ;  /* 0xff800000381d7808 */ /* 0x000fe40002800000 */
[----:B------:R-:W-:Y:S02]  /*4580*/  FMNMX.FTZ R8, R15, R8, !PT ;  /* 0x000000080f087209 */ /* 0x000fe40007810000 */
[----:B------:R-:W-:Y:S02]  /*4590*/  FMNMX.FTZ R5, R25, R5, !PT ;  /* 0x0000000519057209 */ /* 0x000fe40007810000 */
[----:B------:R-:W-:Y:S02]  /*45a0*/  FMNMX.FTZ R7, R28, R7, !PT ;  /* 0x000000071c077209 */ /* 0x000fe40007810000 */
[----:B------:R-:W-:Y:S02]  /*45b0*/  ISETP.GT.AND P2, PT, R3, 0x11, PT ;  /* 0x000000110300780c */ /* 0x000fe40003f44270 */
[----:B------:R-:W-:-:S02]  /*45c0*/  FSEL R30, R37, -INF , P3 ;  /* 0xff800000251e7808 */ /* 0x000fc40001800000 */
[----:B------:R-:W-:Y:S02]  /*45d0*/  FMNMX.FTZ R8, R29, R8, !PT ;  /* 0x000000081d087209 */ /* 0x000fe40007810000 */
[----:B------:R-:W-:Y:S02]  /*45e0*/  FMNMX.FTZ R5, R88, R5, !PT ;  /* 0x0000000558057209 */ /* 0x000fe40007810000 */
[----:B------:R-:W-:Y:S02]  /*45f0*/  FMNMX.FTZ R7, R31, R7, !PT ;  /* 0x000000071f077209 */ /* 0x000fe40007810000 */
[----:B------:R-:W-:Y:S02]  /*4600*/  ISETP.GT.AND P1, PT, R3, 0x18, PT ;  /* 0x000000180300780c */ /* 0x000fe40003f24270 */
[----:B------:R-:W-:Y:S02]  /*4610*/  FSEL R34, R36, -INF , P2 ;  /* 0xff80000024227808 */ /* 0x000fe40001000000 */
[----:B------:R-:W-:-:S02]  /*4620*/  FMNMX.FTZ R8, R30, R8, !PT ;  /* 0x000000081e087209 */ /* 0x000fc40007810000 */
[----:B------:R-:W-:Y:S02]  /*4630*/  FMNMX.FTZ R5, R89, R5, !PT ;  /* 0x0000000559057209 */ /* 0x000fe40007810000 */
[----:B------:R-:W-:Y:S02]  /*4640*/  FMNMX.FTZ R7, R32, R7, !PT ;  /* 0x0000000720077209 */ /* 0x000fe40007810000 */
[----:B------:R-:W-:Y:S02]  /*4650*/  ISETP.GT.AND P0, PT, R3, 0x19, PT ;  /* 0x000000190300780c */ /* 0x000fe40003f04270 */
[----:B------:R-:W-:Y:S02]  /*4660*/  FSEL R36, R105, -INF , P1 ;  /* 0xff80000069247808 */ /* 0x000fe40000800000 */
[----:B------:R-:W-:Y:S02]  /*4670*/  FMNMX.FTZ R8, R34, R8, !PT ;  /* 0x0000000822087209 */ /* 0x000fe40007810000 */
[----:B------:R-:W-:-:S02]  /*4680*/  FMNMX.FTZ R5, R91, R5, !PT ;  /* 0x000000055b057209 */ /* 0x000fc40007810000 */
[----:B------:R-:W-:Y:S02]  /*4690*/  FMNMX.FTZ R7, R33, R7, !PT ;  /* 0x0000000721077209 */ /* 0x000fe40007810000 */
[----:B------:R-:W-:Y:S02]  /*46a0*/  ISETP.GT.AND P5, PT, R3, 0x20, PT ;  /* 0x000000200300780c */ /* 0x000fe40003fa4270 */
[----:B------:R-:W-:Y:S02]  /*46b0*/  FSEL R72, R101, -INF , P0 ;  /* 0xff80000065487808 */ /* 0x000fe40000000000 */
[----:B------:R-:W-:Y:S02]  /*46c0*/  FMNMX.FTZ R8, R36, R8, !PT ;  /* 0x0000000824087209 */ /* 0x000fe40007810000 */
[----:B------:R-:W-:Y:S02]  /*46d0*/  FMNMX.FTZ R5, R92, R5, !PT ;  /* 0x000000055c057209 */ /* 0x000fe40007810000 */
        /* <DEDUP_REMOVED lines=49> */
[C---:B------:R-:W-:Y:S02]  /*49f0*/  ISETP.GT.AND P3, PT, R3.reuse, 0x49, PT ;  /* 0x000000490300780c */ /* 0x040fe40003f64270 */
[C---:B------:R-:W-:Y:S02]  /*4a00*/  ISETP.GT.AND P2, PT, R3.reuse, 0x50, PT ;  /* 0x000000500300780c */ /* 0x040fe40003f44270 */
[C---:B------:R-:W-:Y:S02]  /*4a10*/  ISETP.GT.AND P1, PT, R3.reuse, 0x51, PT ;  /* 0x000000510300780c */ /* 0x040fe40003f24270 */
[----:B------:R-:W-:Y:S02]  /*4a20*/  ISETP.GT.AND P0, PT, R3, 0x58, PT ;  /* 0x000000580300780c */ /* 0x000fe40003f04270 */
[----:B------:R-:W-:Y:S02]  /*4a30*/  FMNMX.FTZ R6, R172, R5, !PT ;  /* 0x00000005ac067209 */ /* 0x000fe40007810000 */
[----:B------:R-:W-:-:S02]  /*4a40*/  FMNMX.FTZ R5, R168, R7, !PT ;  /* 0x00000007a8057209 */ /* 0x000fc40007810000 */
[----:B------:R-:W-:Y:S02]  /*4a50*/  FSEL R163, R48, -INF , P5 ;  /* 0xff80000030a37808 */ /* 0x000fe40002800000 */
[----:B------:R-:W-:Y:S02]  /*4a60*/  FMNMX.FTZ R8, R164, R8, !PT ;  /* 0x00000008a4087209 */ /* 0x000fe40007810000 */
        /* <DEDUP_REMOVED lines=11> */
[----:B------:R-:W-:Y:S01]  /*4b20*/  FMNMX.FTZ R6, R163, R8, !PT ;  /* 0x00000008a3067209 */ /* 0x000fe20007810000 */
[----:B------:R-:W2:Y:S01]  /*4b30*/  MUFU.TANH R5, R20 ;  /* 0x0000001400057308 */ /* 0x000ea20000002400 */
[----:B------:R-:W-:Y:S01]  /*4b40*/  FMNMX.FTZ R7, R175, R7, !PT ;  /* 0x00000007af077209 */ /* 0x000fe20007810000 */
[----:B------:R-:W-:Y:S01]  /*4b50*/  FMUL.FTZ R8, R66, c[0x0][0x320] ;  /* 0x0000c80042087a20 */ /* 0x000fe20000410000 */
[----:B------:R-:W-:Y:S02]  /*4b60*/  FMNMX.FTZ R3, R173, R3, !PT ;  /* 0x00000003ad037209 */ /* 0x000fe40007810000 */
[----:B------:R-:W-:Y:S02]  /*4b70*/  FMNMX.FTZ R6, R161, R6, !PT ;  /* 0x00000006a1067209 */ /* 0x000fe40007810000 */
[----:B------:R-:W-:Y:S01]  /*4b80*/  FMNMX.FTZ R7, R209, R7, !PT ;  /* 0x00000007d1077209 */ /* 0x000fe20007810000 */
[----:B------:R3:W-:Y:S01]  /*4b90*/  MUFU.TANH R16, R8 ;  /* 0x0000000800107308 */ /* 0x0007e20000002400 */
        /* <DEDUP_REMOVED lines=11> */
[----:B------:R-:W-:Y:S02]  /*4c50*/  FSEL R239, R49, -INF , P3 ;  /* 0xff80000031ef7808 */ /* 0x000fe40001800000 */
[----:B------:R-:W-:-:S02]  /*4c60*/  FMNMX.FTZ R6, R179, R6, !PT ;  /* 0x00000006b3067209 */ /* 0x000fc40007810000 */
[----:B------:R-:W-:Y:S02]  /*4c70*/  FMNMX.FTZ R7, R199, R7, !PT ;  /* 0x00000007c7077209 */ /* 0x000fe40007810000 */
[----:B------:R-:W-:Y:S02]  /*4c80*/  FMNMX.FTZ R3, R194, R3, !PT ;  /* 0x00000003c2037209 */ /* 0x000fe40007810000 */
[----:B-1----:R-:W-:Y:S02]  /*4c90*/  FSEL R230, R10, -INF , P2 ;  /* 0xff8000000ae67808 */ /* 0x002fe40001000000 */
[----:B------:R-:W-:Y:S02]  /*4ca0*/  FMNMX.FTZ R6, R239, R6, !PT ;  /* 0x00000006ef067209 */ /* 0x000fe40007810000 */
[----:B------:R-:W-:Y:S02]  /*4cb0*/  FMNMX.FTZ R7, R196, R7, !PT ;  /* 0x00000007c4077209 */ /* 0x000fe40007810000 */
[----:B--2---:R-:W-:-:S02]  /*4cc0*/  FSEL R229, R5, -INF , P1 ;  /* 0xff80000005e57808 */ /* 0x004fc40000800000 */
[----:B------:R-:W-:Y:S02]  /*4cd0*/  FMNMX.FTZ R5, R206, R3, !PT ;  /* 0x00000003ce057209 */ /* 0x000fe40007810000 */
[----:B------:R-:W-:Y:S02]  /*4ce0*/  FMNMX.FTZ R3, R230, R6, !PT ;  /* 0x00000006e6037209 */ /* 0x000fe40007810000 */
[----:B------:R-:W-:Y:S01]  /*4cf0*/  FMNMX.FTZ R6, R236, R7, !PT ;  /* 0x00000007ec067209 */ /* 0x000fe20007810000 */
[----:B------:R-:W-:Y:S01]  /*4d00*/  FMUL.FTZ R7, R67, c[0x0][0x320] ;  /* 0x0000c80043077a20 */ /* 0x000fe20000410000 */
[----:B------:R-:W-:Y:S01]  /*4d10*/  FSEL R228, R9, -INF , P0 ;  /* 0xff80000009e47808 */ /* 0x000fe20000000000 */
[----:B------:R-:W-:Y:S01]  /*4d20*/  LDSM.16.MT88.4 R64, [R227+0x900] ;  /* 0x00090000e340783b */ /* 0x000fe20000004200 */
[----:B------:R-:W-:Y:S01]  /*4d30*/  FMNMX.FTZ R6, R235, R6, !PT ;  /* 0x00000006eb067209 */ /* 0x000fe20007810000 */
[----:B------:R1:W-:Y:S01]  /*4d40*/  MUFU.TANH R17, R7 ;  /* 0x0000000700117308 */ /* 0x0003e20000002400 */
[----:B------:R-:W-:-:S02]  /*4d50*/  FMNMX.FTZ R3, R229, R3, !PT ;  /* 0x00000003e5037209 */ /* 0x000fc40007810000 */
[----:B------:R-:W-:Y:S01]  /*4d60*/  FMNMX.FTZ R5, R232, R5, !PT ;  /* 0x00000005e8057209 */ /* 0x000fe20007810000 */
[----:B---3--:R-:W2:Y:S01]  /*4d70*/  SHFL.BFLY PT, R8, R6, 0x2, 0x1f ;  /* 0x0c401f0006087f89 */ /* 0x008ea200000e0000 */
[----:B------:R-:W-:Y:S02]  /*4d80*/  FMNMX.FTZ R3, R228, R3, !PT ;  /* 0x00000003e4037209 */ /* 0x000fe40007810000 */
[----:B------:R-:W-:-:S03]  /*4d90*/  FMNMX.FTZ R5, R231, R5, !PT ;  /* 0x00000005e7057209 */ /* 0x000fc60007810000 */
[----:B------:R-:W3:Y:S04]  /*4da0*/  SHFL.BFLY PT, R70, R3, 0x2, 0x1f ;  /* 0x0c401f0003467f89 */ /* 0x000ee800000e0000 */
[----:B------:R-:W4:Y:S01]  /*4db0*/  SHFL.BFLY PT, R9, R5, 0x2, 0x1f ;  /* 0x0c401f0005097f89 */ /* 0x000f2200000e0000 */
[----:B-1----:R-:W-:-:S04]  /*4dc0*/  FMUL.FTZ R7, R58, c[0x0][0x320] ;  /* 0x0000c8003a077a20 */ /* 0x002fc80000410000 */
[----:B------:R1:W-:Y:S01]  /*4dd0*/  MUFU.TANH R20, R7 ;  /* 0x0000000700147308 */ /* 0x0003e20000002400 */
[----:B--2---:R-:W-:Y:S02]  /*4de0*/  FMNMX.FTZ R6, R6, R8, !PT ;  /* 0x0000000806067209 */ /* 0x004fe40007810000 */
[----:B------:R-:W-:Y:S01]  /*4df0*/  SHFL.IDX PT, R8, R12, 0x1, 0x1c1f ;  /* 0x003c1f000c087f89 */ /* 0x000fe200000e0000 */
[----:B---3--:R-:W-:Y:S01]  /*4e00*/  FMNMX.FTZ R70, R3, R70, !PT ;  /* 0x0000004603467209 */ /* 0x008fe20007810000 */
[----:B------:R-:W-:Y:S02]  /*4e10*/  FMUL.FTZ R3, R50, c[0x0][0x320] ;  /* 0x0000c80032037a20 */ /* 0x000fe40000410000 */
[----:B------:R-:W2:Y:S01]  /*4e20*/  SHFL.BFLY PT, R73, R6, 0x1, 0x1f ;  /* 0x0c201f0006497f89 */ /* 0x000ea200000e0000 */
[----:B-1----:R-:W-:Y:S01]  /*4e30*/  FMUL.FTZ R7, R59, c[0x0][0x320] ;  /* 0x0000c8003b077a20 */ /* 0x002fe20000410000 */
[----:B----4-:R-:W-:Y:S01]  /*4e40*/  FMNMX.FTZ R5, R5, R9, !PT ;  /* 0x0000000905057209 */ /* 0x010fe20007810000 */
[----:B------:R1:W-:Y:S01]  /*4e50*/  MUFU.TANH R38, R3 ;  /* 0x0000000300267308 */ /* 0x0003e20000002400 */
[----:B------:R-:W3:Y:S04]  /*4e60*/  SHFL.BFLY PT, R9, R70, 0x1, 0x1f ;  /* 0x0c201f0046097f89 */ /* 0x000ee800000e0000 */
[----:B------:R-:W4:Y:S03]  /*4e70*/  SHFL.BFLY PT, R71, R5, 0x1, 0x1f ;  /* 0x0c201f0005477f89 */ /* 0x000f2600000e0000 */
[----:B------:R3:W-:Y:S01]  /*4e80*/  MUFU.TANH R37, R7 ;  /* 0x0000000700257308 */ /* 0x0007e20000002400 */
[----:B-1----:R-:W-:-:S02]  /*4e90*/  FMUL.FTZ R3, R51, c[0x0][0x320] ;  /* 0x0000c80033037a20 */ /* 0x002fc40000410000 */
[----:B------:R-:W-:Y:S05]  /*4ea0*/  LDSM.16.MT88.4 R48, [R224+0x900] ;  /* 0x00090000e030783b */ /* 0x000fea0000004200 */
[----:B------:R1:W-:Y:S01]  /*4eb0*/  MUFU.TANH R39, R3 ;  /* 0x0000000300277308 */ /* 0x0003e20000002400 */
[----:B--2---:R-:W-:Y:S01]  /*4ec0*/  FMNMX.FTZ R73, R6, R73, !PT ;  /* 0x0000004906497209 */ /* 0x004fe20007810000 */
[----:B---3--:R-:W-:Y:S01]  /*4ed0*/  FMUL.FTZ R7, R54, c[0x0][0x320] ;  /* 0x0000c80036077a20 */ /* 0x008fe20000410000 */
[----:B------:R-:W-:-:S05]  /*4ee0*/  FMNMX.FTZ R70, R70, R9, !PT ;  /* 0x0000000946467209 */ /* 0x000fca0007810000 */
[----:B------:R2:W-:Y:S01]  /*4ef0*/  MUFU.TANH R21, R7 ;  /* 0x0000000700157308 */ /* 0x0005e20000002400 */
[----:B----4-:R-:W-:-:S05]  /*4f00*/  FMNMX.FTZ R71, R5, R71, !PT ;  /* 0x0000004705477209 */ /* 0x010fca0007810000 */
[----:B------:R-:W-:Y:S02]  /*4f10*/  FMUL.FTZ R6, R71, c[0x0][0x2d0] ;  /* 0x0000b40047067a20 */ /* 0x000fe40000410000 */
[----:B-1----:R-:W-:-:S04]  /*4f20*/  FMUL.FTZ R3, R90, c[0x0][0x320] ;  /* 0x0000c8005a037a20 */ /* 0x002fc80000410000 */
[----:B------:R1:W3:Y:S01]  /*4f30*/  MUFU.TANH R10, R3 ;  /* 0x00000003000a7308 */ /* 0x0002e20000002400 */
[----:B--2---:R-:W-:-:S07]  /*4f40*/  FMUL.FTZ R7, R55, c[0x0][0x320] ;  /* 0x0000c80037077a20 */ /* 0x004fce0000410000 */
[----:B------:R2:W4:Y:S01]  /*4f50*/  MUFU.TANH R12, R7 ;  /* 0x00000007000c7308 */ /* 0x0005220000002400 */
[----:B-1----:R-:W-:Y:S01]  /*4f60*/  FMUL.FTZ R3, R46, c[0x0][0x320] ;  /* 0x0000c8002e037a20 */ /* 0x002fe20000410000 */
[----:B--2---:R-:W-:Y:S01]  /*4f70*/  IADD3 R7, R13, R8, RZ ;  /* 0x000000080d077210 */ /* 0x004fe20007ffe0ff */
[----:B------:R-:W-:-:S05]  /*4f80*/  FMUL.FTZ R8, R47, c[0x0][0x320] ;  /* 0x0000c8002f087a20 */ /* 0x000fca0000410000 */
[----:B------:R1:W2:Y:S01]  /*4f90*/  MUFU.TANH R13, R3 ;  /* 0x00000003000d7308 */ /* 0x0002a20000002400 */
[----:B------:R-:W-:Y:S07]  /*4fa0*/  LDSM.16.MT88.4 R44, [R226+0x100] ;  /* 0x00010000e22c783b */ /* 0x000fee0000004200 */
[----:B------:R-:W2:Y:S01]  /*4fb0*/  MUFU.TANH R9, R8 ;  /* 0x0000000800097308 */ /* 0x000ea20000002400 */
[----:B-1----:R-:W-:Y:S01]  /*4fc0*/  IMNMX R3, R14, R7, PT ;  /* 0x000000070e037217 */ /* 0x002fe20003800200 */
[----:B------:R-:W-:-:S03]  /*4fd0*/  FMUL.FTZ R7, R73, c[0x0][0x2d0] ;  /* 0x0000b40049077a20 */ /* 0x000fc60000410000 */
        /* <DEDUP_REMOVED lines=11> */
[----:B------:R-:W-:-:S02]  /*5090*/  ISETP.GT.AND P1, PT, R3, 0x11, PT ;  /* 0x000000110300780c */ /* 0x000fc40003f24270 */
[----:B------:R-:W-:Y:S02]  /*50a0*/  FSEL R68, R75, -INF , P5 ;  /* 0xff8000004b447808 */ /* 0x000fe40002800000 */
[----:B------:R-:W-:Y:S02]  /*50b0*/  FMNMX.FTZ R0, R63, R0, !PT ;  /* 0x000000003f007209 */ /* 0x000fe40007810000 */
[C---:B------:R-:W-:Y:S02]  /*50c0*/  ISETP.GT.AND P3, PT, R3.reuse, 0x18, PT ;  /* 0x000000180300780c */ /* 0x040fe40003f64270 */
[----:B------:R-:W-:Y:S02]  /*50d0*/  FSEL R69, R74, -INF , P1 ;  /* 0xff8000004a457808 */ /* 0x000fe40000800000 */
[----:B------:R-:W-:Y:S02]  /*50e0*/  FMNMX.FTZ R0, R68, R0, !PT ;  /* 0x0000000044007209 */ /* 0x000fe40007810000 */
[----:B------:R-:W-:-:S02]  /*50f0*/  ISETP.GT.AND P2, PT, R3, 0x19, PT ;  /* 0x000000190300780c */ /* 0x000fc40003f44270 */
[----:B---3--:R-:W-:Y:S02]  /*5100*/  FSEL R74, R10, -INF , P3 ;  /* 0xff8000000a4a7808 */ /* 0x008fe40001800000 */
[----:B------:R-:W-:Y:S02]  /*5110*/  FMNMX.FTZ R0, R69, R0, !PT ;  /* 0x0000000045007209 */ /* 0x000fe40007810000 */
[----:B------:R-:W-:Y:S02]  /*5120*/  ISETP.GT.AND P0, PT, R3, 0x20, PT ;  /* 0x000000200300780c */ /* 0x000fe40003f04270 */
[----:B------:R-:W-:Y:S02]  /*5130*/  FSEL R75, R186, -INF , P2 ;  /* 0xff800000ba4b7808 */ /* 0x000fe40001000000 */
[----:B------:R-:W-:Y:S02]  /*5140*/  FMNMX.FTZ R0, R74, R0, !PT ;  /* 0x000000004a007209 */ /* 0x000fe40007810000 */
[----:B------:R-:W-:-:S02]  /*5150*/  FSETP.NEU.FTZ.AND P1, PT, R73, -INF , PT ;  /* 0xff8000004900780b */ /* 0x000fc40003f3d000 */
[----:B------:R-:W-:Y:S02]  /*5160*/  ISETP.GT.AND P5, PT, R3, 0x21, PT ;  /* 0x000000210300780c */ /* 0x000fe40003fa4270 */
[----:B------:R-:W-:Y:S02]  /*5170*/  FSEL R101, R184, -INF , P0 ;  /* 0xff800000b8657808 */ /* 0x000fe40000000000 */
[----:B------:R-:W-:Y:S02]  /*5180*/  FMNMX.FTZ R0, R75, R0, !PT ;  /* 0x000000004b007209 */ /* 0x000fe40007810000 */
[----:B------:R-:W-:Y:S02]  /*5190*/  ISETP.GT.AND P3, PT, R3, 0x28, PT ;  /* 0x000000280300780c */ /* 0x000fe40003f64270 */
[----:B------:R-:W-:Y:S02]  /*51a0*/  FSEL R7, R7, RZ, P1 ;  /* 0x000000ff07077208 */ /* 0x000fe40000800000 */
[----:B------:R-:W-:-:S02]  /*51b0*/  FSEL R100, R185, -INF , P5 ;  /* 0xff800000b9647808 */ /* 0x000fc40002800000 */
[----:B------:R-:W-:Y:S01]  /*51c0*/  FMNMX.FTZ R0, R101, R0, !PT ;  /* 0x0000000065007209 */ /* 0x000fe20007810000 */
[----:B------:R-:W-:Y:S01]  /*51d0*/  FFMA.FTZ R5, R11, c[0x0][0x2d0], -R7 ;  /* 0x0000b4000b057a23 */ /* 0x000fe20000010807 */
[----:B------:R-:W-:Y:S02]  /*51e0*/  ISETP.GT.AND P1, PT, R3, 0x29, PT ;  /* 0x000000290300780c */ /* 0x000fe40003f24270 */
[----:B------:R-:W-:Y:S01]  /*51f0*/  FSEL R102, R103, -INF , P3 ;  /* 0xff80000067667808 */ /* 0x000fe20001800000 */
[----:B------:R1:W-:Y:S01]  /*5200*/  MUFU.EX2 R233, R5 ;  /* 0x0000000500e97308 */ /* 0x0003e20000000800 */
[----:B------:R-:W-:Y:S02]  /*5210*/  FMNMX.FTZ R0, R100, R0, !PT ;  /* 0x0000000064007209 */ /* 0x000fe40007810000 */
[----:B------:R-:W-:Y:S02]  /*5220*/  ISETP.GT.AND P2, PT, R3, 0x30, PT ;  /* 0x000000300300780c */ /* 0x000fe40003f44270 */
[----:B------:R-:W-:-:S02]  /*5230*/  FSEL R103, R180, -INF , P1 ;  /* 0xff800000b4677808 */ /* 0x000fc40000800000 */
[----:B------:R-:W-:Y:S02]  /*5240*/  FMNMX.FTZ R0, R102, R0, !PT ;  /* 0x0000000066007209 */ /* 0x000fe40007810000 */
[----:B------:R-:W-:Y:S02]  /*5250*/  ISETP.GT.AND P0, PT, R3, 0x31, PT ;  /* 0x000000310300780c */ /* 0x000fe40003f04270 */
[----:B------:R-:W-:Y:S02]  /*5260*/  FSEL R117, R107, -INF , P2 ;  /* 0xff8000006b757808 */ /* 0x000fe40001000000 */
[----:B------:R-:W-:Y:S02]  /*5270*/  FMNMX.FTZ R0, R103, R0, !PT ;  /* 0x0000000067007209 */ /* 0x000fe40007810000 */
[----:B------:R-:W-:Y:S01]  /*5280*/  ISETP.GT.AND P5, PT, R3, 0x38, PT ;  /* 0x000000380300780c */ /* 0x000fe20003fa4270 */
[----:B-1----:R-:W-:Y:S01]  /*5290*/  FFMA.FTZ R5, R22, c[0x0][0x2d0], -R7 ;  /* 0x0000b40016057a23 */ /* 0x002fe20000010807 */
[----:B------:R-:W-:-:S02]  /*52a0*/  FSEL R118, R106, -INF , P0 ;  /* 0xff8000006a767808 */ /* 0x000fc40000000000 */
[----:B------:R-:W-:Y:S01]  /*52b0*/  FSETP.NEU.FTZ.AND P2, PT, R71, -INF , PT ;  /* 0xff8000004700780b */ /* 0x000fe20003f5d000 */
[----:B------:R1:W-:Y:S01]  /*52c0*/  MUFU.EX2 R240, R5 ;  /* 0x0000000500f07308 */ /* 0x0003e20000000800 */
[----:B------:R-:W-:Y:S02]  /*52d0*/  FMNMX.FTZ R0, R117, R0, !PT ;  /* 0x0000000075007209 */ /* 0x000fe40007810000 */
[C---:B------:R-:W-:Y:S02]  /*52e0*/  ISETP.GT.AND P3, PT, R3.reuse, 0x39, PT ;  /* 0x000000390300780c */ /* 0x040fe40003f64270 */
[----:B------:R-:W-:Y:S02]  /*52f0*/  FSEL R6, R6, RZ, P2 ;  /* 0x000000ff06067208 */ /* 0x000fe40001000000 */
[----:B------:R-:W-:Y:S02]  /*5300*/  FSEL R116, R82, -INF , P5 ;  /* 0xff80000052747808 */ /* 0x000fe40002800000 */
[----:B------:R-:W-:Y:S01]  /*5310*/  FMNMX.FTZ R0, R118, R0, !PT ;  /* 0x0000000076007209 */ /* 0x000fe20007810000 */
[----:B------:R-:W-:Y:S01]  /*5320*/  FFMA.FTZ R8, R28, c[0x0][0x2d0], -R6 ;  /* 0x0000b4001c087a23 */ /* 0x000fe20000010806 */
[----:B------:R-:W-:Y:S01]  /*5330*/  ISETP.GT.AND P1, PT, R3, 0x40, PT ;  /* 0x000000400300780c */ /* 0x000fe20003f24270 */
[----:B------:R-:W-:Y:S01]  /*5340*/  LDSM.16.MT88.4 R80, [R225+0x900] ;  /* 0x00090000e150783b */ /* 0x000fe20000004200 */
[----:B------:R-:W-:Y:S01]  /*5350*/  FSEL R137, R137, -INF , P3 ;  /* 0xff80000089897808 */ /* 0x000fe20001800000 */
[----:B------:R-:W-:Y:S01]  /*5360*/  MUFU.EX2 R212, R8 ;  /* 0x0000000800d47308 */ /* 0x000fe20000000800 */
[----:B------:R-:W-:Y:S01]  /*5370*/  FMNMX.FTZ R0, R116, R0, !PT ;  /* 0x0000000074007209 */ /* 0x000fe20007810000 */
[----:B-1----:R-:W-:Y:S01]  /*5380*/  FFMA.FTZ R5, R23, c[0x0][0x2d0], -R7 ;  /* 0x0000b40017057a23 */ /* 0x002fe20000010807 */
[----:B------:R-:W-:-:S02]  /*5390*/  ISETP.GT.AND P0, PT, R3, 0x41, PT ;  /* 0x000000410300780c */ /* 0x000fc40003f04270 */
[----:B------:R-:W-:Y:S02]  /*53a0*/  FSEL R146, R78, -INF , P1 ;  /* 0xff8000004e927808 */ /* 0x000fe40000800000 */
[----:B------:R-:W-:Y:S01]  /*53b0*/  FMNMX.FTZ R0, R137, R0, !PT ;  /* 0x0000000089007209 */ /* 0x000fe20007810000 */
[----:B------:R1:W-:Y:S01]  /*53c0*/  MUFU.EX2 R237, R5 ;  /* 0x0000000500ed7308 */ /* 0x0003e20000000800 */
[----:B------:R-:W-:Y:S02]  /*53d0*/  ISETP.GT.AND P5, PT, R3, 0x48, PT ;  /* 0x000000480300780c */ /* 0x000fe40003fa4270 */
[----:B------:R-:W-:Y:S02]  /*53e0*/  FSEL R145, R79, -INF , P0 ;  /* 0xff8000004f917808 */ /* 0x000fe40000000000 */
[----:B------:R-:W-:Y:S02]  /*53f0*/  FMNMX.FTZ R0, R146, R0, !PT ;  /* 0x0000000092007209 */ /* 0x000fe40007810000 */
[----:B------:R-:W-:-:S02]  /*5400*/  ISETP.GT.AND P2, PT, R3, 0x49, PT ;  /* 0x000000490300780c */ /* 0x000fc40003f44270 */
[----:B------:R-:W-:Y:S02]  /*5410*/  FSEL R147, R16, -INF , P5 ;  /* 0xff80000010937808 */ /* 0x000fe40002800000 */
[----:B------:R-:W-:Y:S02]  /*5420*/  FMNMX.FTZ R0, R145, R0, !PT ;  /* 0x0000000091007209 */ /* 0x000fe40007810000 */
[----:B------:R-:W-:Y:S02]  /*5430*/  ISETP.GT.AND P3, PT, R3, 0x50, PT ;  /* 0x000000500300780c */ /* 0x000fe40003f64270 */
[----:B------:R-:W-:Y:S01]  /*5440*/  FSEL R149, R17, -INF , P2 ;  /* 0xff80000011957808 */ /* 0x000fe20001000000 */
[----:B-1----:R-:W-:Y:S01]  /*5450*/  FFMA.FTZ R5, R25, c[0x0][0x2d0], -R7 ;  /* 0x0000b40019057a23 */ /* 0x002fe20000010807 */
[----:B------:R-:W-:Y:S02]  /*5460*/  FMNMX.FTZ R0, R147, R0, !PT ;  /* 0x0000000093007209 */ /* 0x000fe40007810000 */
[----:B------:R-:W-:Y:S01]  /*5470*/  FSETP.NEU.FTZ.AND P2, PT, R70, -INF , PT ;  /* 0xff8000004600780b */ /* 0x000fe20003f5d000 */
[----:B------:R1:W-:Y:S01]  /*5480*/  MUFU.EX2 R210, R5 ;  /* 0x0000000500d27308 */ /* 0x0003e20000000800 */
[----:B------:R-:W-:-:S02]  /*5490*/  ISETP.GT.AND P1, PT, R3, 0x51, PT ;  /* 0x000000510300780c */ /* 0x000fc40003f24270 */
[----:B------:R-:W-:Y:S02]  /*54a0*/  ISETP.GT.AND P0, PT, R3, 0x58, PT ;  /* 0x000000580300780c */ /* 0x000fe40003f04270 */
[----:B------:R-:W-:Y:S02]  /*54b0*/  FSEL R167, R20, -INF , P3 ;  /* 0xff80000014a77808 */ /* 0x000fe40001800000 */
[----:B------:R-:W-:Y:S02]  /*54c0*/  FMNMX.FTZ R0, R149, R0, !PT ;  /* 0x0000000095007209 */ /* 0x000fe40007810000 */
[----:B------:R-:W-:Y:S02]  /*54d0*/  FSEL R166, R37, -INF , P1 ;  /* 0xff80000025a67808 */ /* 0x000fe40000800000 */
[----:B------:R-:W-:Y:S02]  /*54e0*/  FSEL R169, R21, -INF , P0 ;  /* 0xff80000015a97808 */ /* 0x000fe40000000000 */
[----:B------:R-:W-:-:S02]  /*54f0*/  FMNMX.FTZ R0, R167, R0, !PT ;  /* 0x00000000a7007209 */ /* 0x000fc40007810000 */
[C---:B------:R-:W-:Y:S01]  /*5500*/  ISETP.GT.AND P5, PT, R3.reuse, 0x59, PT ;  /* 0x000000590300780c */ /* 0x040fe20003fa4270 */
[----:B-1----:R-:W-:Y:S01]  /*5510*/  FFMA.FTZ R5, R24, c[0x0][0x2d0], -R6 ;  /* 0x0000b40018057a23 */ /* 0x002fe20000010806 */
[C---:B------:R-:W-:Y:S02]  /*5520*/  ISETP.GT.AND P3, PT, R3.reuse, 0x60, PT ;  /* 0x000000600300780c */ /* 0x040fe40003f64270 */
[C---:B------:R-:W-:Y:S01]  /*5530*/  ISETP.GT.AND P1, PT, R3.reuse, 0x68, PT ;  /* 0x000000680300780c */ /* 0x040fe20003f24270 */
[----:B------:R1:W-:Y:S01]  /*5540*/  MUFU.EX2 R234, R5 ;  /* 0x0000000500ea7308 */ /* 0x0003e20000000800 */
[----:B------:R-:W-:Y:S02]  /*5550*/  ISETP.GT.AND P0, PT, R3, 0x69, PT ;  /* 0x000000690300780c */ /* 0x000fe40003f04270 */
[----:B------:R-:W-:Y:S02]  /*5560*/  FMNMX.FTZ R0, R166, R0, !PT ;  /* 0x00000000a6007209 */ /* 0x000fe40007810000 */
[----:B----4-:R-:W-:-:S02]  /*5570*/  FSEL R4, R12, -INF , P5 ;  /* 0xff8000000c047808 */ /* 0x010fc40002800000 */
[----:B------:R-:W-:Y:S02]  /*5580*/  FMNMX.FTZ R0, R169, R0, !PT ;  /* 0x00000000a9007209 */ /* 0x000fe40007810000 */
[----:B------:R-:W-:Y:S02]  /*5590*/  FSEL R251, R38, -INF , P3 ;  /* 0xff80000026fb7808 */ /* 0x000fe40001800000 */
[----:B--2---:R-:W-:Y:S02]  /*55a0*/  FSEL R250, R13, -INF , P1 ;  /* 0xff8000000dfa7808 */ /* 0x004fe40000800000 */
[----:B------:R-:W-:Y:S01]  /*55b0*/  FSEL R248, R9, -INF , P0 ;  /* 0xff80000009f87808 */ /* 0x000fe20000000000 */
[----:B-1----:R-:W-:-:S04]  /*55c0*/  FFMA.FTZ R5, R26, c[0x0][0x2d0], -R6 ;  /* 0x0000b4001a057a23 */ /* 0x002fc80000010806 */
[----:B------:R1:W-:Y:S02]  /*55d0*/  MUFU.EX2 R195, R5 ;  /* 0x0000000500c37308 */ /* 0x0003e40000000800 */
[----:B-1----:R-:W-:Y:S02]  /*55e0*/  FFMA.FTZ R5, R27, c[0x0][0x2d0], -R6 ;  /* 0x0000b4001b057a23 */ /* 0x002fe40000010806 */
[----:B------:R-:W-:Y:S04]  /*55f0*/  LDSM.16.MT88.4 R24, [R227+0x100] ;  /* 0x00010000e318783b */ /* 0x000fe80000004200 */
[----:B------:R1:W2:Y:S02]  /*5600*/  MUFU.EX2 R208, R5 ;  /* 0x0000000500d07308 */ /* 0x0002a40000000800 */
[----:B-1----:R-:W-:Y:S01]  /*5610*/  FMUL.FTZ R5, R70, c[0x0][0x2d0] ;  /* 0x0000b40046057a20 */ /* 0x002fe20000410000 */
[----:B--2---:R-:W-:-:S04]  /*5620*/  F2FP.BF16.PACK_AB R10, R212, R208 ;  /* 0x000000d0d40a723e */ /* 0x004fc800000010ff */
[----:B------:R-:W-:Y:S02]  /*5630*/  FSEL R5, R5, RZ, P2 ;  /* 0x000000ff05057208 */ /* 0x000fe40001000000 */
[----:B------:R-:W-:-:S03]  /*5640*/  ISETP.GT.AND P2, PT, R3, 0x61, PT ;  /* 0x000000610300780c */ /* 0x000fc60003f44270 */
[--C-:B------:R-:W-:Y:S01]  /*5650*/  FFMA.FTZ R3, R18, c[0x0][0x2d0], -R5.reuse ;  /* 0x0000b40012037a23 */ /* 0x100fe20000010805 */
[----:B------:R-:W-:Y:S01]  /*5660*/  FSEL R249, R39, -INF , P2 ;  /* 0xff80000027f97808 */ /* 0x000fe20001000000 */
[--C-:B------:R-:W-:Y:S02]  /*5670*/  FFMA.FTZ R8, R19, c[0x0][0x2d0], -R5.reuse ;  /* 0x0000b40013087a23 */ /* 0x100fe40000010805 */
[----:B------:R1:W-:Y:S01]  /*5680*/  MUFU.EX2 R198, R3 ;  /* 0x0000000300c67308 */ /* 0x0003e20000000800 */
[----:B------:R-:W2:Y:S07]  /*5690*/  LDSM.16.MT88.4 R16, [R224+0x100] ;  /* 0x00010000e010783b */ /* 0x000eae0000004200 */
[----:B------:R3:W4:Y:S01]  /*56a0*/  MUFU.EX2 R197, R8 ;  /* 0x0000000800c57308 */ /* 0x0007220000000800 */
[----:B-1----:R-:W-:-:S07]  /*56b0*/  FFMA.FTZ R3, R15, c[0x0][0x2d0], -R5 ;  /* 0x0000b4000f037a23 */ /* 0x002fce0000010805 */
[----:B------:R1:W-:Y:S01]  /*56c0*/  MUFU.EX2 R192, R3 ;  /* 0x0000000300c07308 */ /* 0x0003e20000000800 */
[----:B---3--:R-:W-:Y:S02]  /*56d0*/  F2FP.BF16.PACK_AB R8, R195, R234 ;  /* 0x000000eac308723e */ /* 0x008fe400000010ff */
[----:B----4-:R-:W-:Y:S02]  /*56e0*/  F2FP.BF16.PACK_AB R9, R198, R197 ;  /* 0x000000c5c609723e */ /* 0x010fe400000010ff */
[----:B-1----:R-:W-:Y:S01]  /*56f0*/  FMNMX.FTZ R3, R4, R0, !PT ;  /* 0x0000000004037209 */ /* 0x002fe20007810000 */
[----:B------:R-:W-:-:S03]  /*5700*/  FFMA.FTZ R0, R29, c[0x0][0x2d0], -R5 ;  /* 0x0000b4001d007a23 */ /* 0x000fc60000010805 */
[----:B------:R-:W-:Y:S01]  /*5710*/  FMNMX.FTZ R2, R251, R3, !PT ;  /* 0x00000003fb027209 */ /* 0x000fe20007810000 */
[----:B------:R1:W3:Y:S03]  /*5720*/  MUFU.EX2 R213, R0 ;  /* 0x0000000000d57308 */ /* 0x0002e60000000800 */
[----:B-1----:R-:W-:Y:S01]  /*5730*/  FMNMX.FTZ R0, R249, R2, !PT ;  /* 0x00000002f9007209 */ /* 0x002fe20007810000 */
[--C-:B------:R-:W-:Y:S01]  /*5740*/  FFMA.FTZ R2, R31, c[0x0][0x2d0], -R6.reuse ;  /* 0x0000b4001f027a23 */ /* 0x100fe20000010806 */
[----:B---3--:R-:W-:Y:S02]  /*5750*/  F2FP.BF16.PACK_AB R11, R213, R192 ;  /* 0x000000c0d50b723e */ /* 0x008fe400000010ff */
[----:B------:R-:W-:Y:S01]  /*5760*/  FMNMX.FTZ R0, R250, R0, !PT ;  /* 0x00000000fa007209 */ /* 0x000fe20007810000 */
[----:B------:R1:W-:Y:S03]  /*5770*/  MUFU.EX2 R94, R2 ;  /* 0x00000002005e7308 */ /* 0x0003e60000000800 */
[----:B------:R-:W-:Y:S01]  /*5780*/  FMNMX.FTZ R0, R248, R0, !PT ;  /* 0x00000000f8007209 */ /* 0x000fe20007810000 */
[C---:B--2---:R-:W-:Y:S04]  /*5790*/  HMMA.16816.F32.BF16 R52, R8.reuse, R16, RZ ;  /* 0x000000100834723c */ /* 0x044fe800000418ff */
[----:B------:R-:W2:Y:S04]  /*57a0*/  SHFL.BFLY PT, R3, R0, 0x2, 0x1f ;  /* 0x0c401f0000037f89 */ /* 0x000ea800000e0000 */
[----:B------:R-:W-:Y:S01]  /*57b0*/  HMMA.16816.F32.BF16 R76, R8, R24, RZ ;  /* 0x00000018084c723c */ /* 0x000fe200000418ff */
[----:B-1----:R-:W-:-:S04]  /*57c0*/  FFMA.FTZ R2, R32, c[0x0][0x2d0], -R6 ;  /* 0x0000b40020027a23 */ /* 0x002fc80000010806 */
[----:B------:R1:W-:Y:S03]  /*57d0*/  MUFU.EX2 R200, R2 ;  /* 0x0000000200c87308 */ /* 0x0003e60000000800 */
[C---:B------:R-:W-:Y:S08]  /*57e0*/  HMMA.16816.F32.BF16 R56, R8.reuse, R40, RZ ;  /* 0x000000280838723c */ /* 0x040ff000000418ff */
[----:B------:R-:W-:Y:S01]  /*57f0*/  HMMA.16816.F32.BF16 R20, R8, R44, RZ ;  /* 0x0000002c0814723c */ /* 0x000fe200000418ff */
[----:B--2---:R-:W-:Y:S01]  /*5800*/  FMNMX.FTZ R0, R0, R3, !PT ;  /* 0x0000000300007209 */ /* 0x004fe20007810000 */
[----:B-1----:R-:W-:-:S04]  /*5810*/  FFMA.FTZ R2, R33, c[0x0][0x2d0], -R6 ;  /* 0x0000b40021027a23 */ /* 0x002fc80000010806 */
[----:B------:R-:W1:Y:S01]  /*5820*/  SHFL.BFLY PT, R3, R0, 0x1, 0x1f ;  /* 0x0c201f0000037f89 */ /* 0x000e6200000e0000 */
[----:B------:R2:W-:Y:S02]  /*5830*/  MUFU.EX2 R204, R2 ;  /* 0x0000000200cc7308 */ /* 0x0005e40000000800 */
[----:B--2---:R-:W-:-:S06]  /*5840*/  FFMA.FTZ R2, R35, c[0x0][0x2d0], -R6 ;  /* 0x0000b40023027a23 */ /* 0x004fcc0000010806 */
[----:B------:R2:W3:Y:S02]  /*5850*/  MUFU.EX2 R243, R2 ;  /* 0x0000000200f37308 */ /* 0x0004e40000000800 */
[--C-:B--2---:R-:W-:Y:S01]  /*5860*/  FFMA.FTZ R2, R30, c[0x0][0x2d0], -R5.reuse ;  /* 0x0000b4001e027a23 */ /* 0x104fe20000010805 */
[----:B---3--:R-:W-:Y:S01]  /*5870*/  F2FP.BF16.PACK_AB R14, R243, R204 ;  /* 0x000000ccf30e723e */ /* 0x008fe200000010ff */
[----:B------:R-:W-:Y:S04]  /*5880*/  HMMA.16816.F32.BF16 R28, R8, R42, RZ ;  /* 0x0000002a081c723c */ /* 0x000fe800000418ff */
[----:B------:R2:W-:Y:S02]  /*5890*/  MUFU.EX2 R238, R2 ;  /* 0x0000000200ee7308 */ /* 0x0005e40000000800 */
[----:B--2---:R-:W-:-:S02]  /*58a0*/  FFMA.FTZ R2, R34, c[0x0][0x2d0], -R5 ;  /* 0x0000b40022027a23 */ /* 0x004fc40000010805 */
[C---:B------:R-:W-:Y:S04]  /*58b0*/  HMMA.16816.F32.BF16 R32, R8.reuse, R26, RZ ;  /* 0x0000001a0820723c */ /* 0x040fe800000418ff */
[----:B------:R2:W3:Y:S02]  /*58c0*/  MUFU.EX2 R201, R2 ;  /* 0x0000000200c97308 */ /* 0x0004e40000000800 */
[--C-:B--2---:R-:W-:Y:S01]  /*58d0*/  FFMA.FTZ R2, R36, c[0x0][0x2d0], -R5.reuse ;  /* 0x0000b40024027a23 */ /* 0x104fe20000010805 */
[----:B---3--:R-:W-:Y:S01]  /*58e0*/  F2FP.BF16.PACK_AB R13, R201, R238 ;  /* 0x000000eec90d723e */ /* 0x008fe200000010ff */
[C---:B------:R-:W-:Y:S04]  /*58f0*/  HMMA.16816.F32.BF16 R36, R8.reuse, R18, RZ ;  /* 0x000000120824723c */ /* 0x040fe800000418ff */
[----:B------:R2:W-:Y:S04]  /*5900*/  MUFU.EX2 R205, R2 ;  /* 0x0000000200cd7308 */ /* 0x0005e80000000800 */
[----:B------:R-:W-:Y:S01]  /*5910*/  HMMA.16816.F32.BF16 R8, R8, R46, RZ ;  /* 0x0000002e0808723c */ /* 0x000fe200000418ff */
[----:B--2---:R-:W-:Y:S01]  /*5920*/  FFMA.FTZ R2, R72, c[0x0][0x2d0], -R5 ;  /* 0x0000b40048027a23 */ /* 0x004fe20000010805 */
[----:B-1----:R-:W-:Y:S01]  /*5930*/  FMNMX.FTZ R72, R0, R3, !PT ;  /* 0x0000000300487209 */ /* 0x002fe20007810000 */
[----:B------:R-:W-:-:S02]  /*5940*/  IMAD.MOV.U32 R3, RZ, RZ, R94 ;  /* 0x000000ffff037224 */ /* 0x000fc400078e005e */
[----:B------:R1:W2:Y:S01]  /*5950*/  MUFU.EX2 R191, R2 ;  /* 0x0000000200bf7308 */ /* 0x0002a20000000800 */
[C---:B------:R-:W-:Y:S01]  /*5960*/  FSETP.NEU.FTZ.AND P0, PT, R72.reuse, -INF , PT ;  /* 0xff8000004800780b */ /* 0x040fe20003f1d000 */
[----:B------:R-:W-:Y:S01]  /*5970*/  FMUL.FTZ R0, R72, c[0x0][0x2d0] ;  /* 0x0000b40048007a20 */ /* 0x000fe20000410000 */
[----:B------:R-:W-:-:S04]  /*5980*/  F2FP.BF16.PACK_AB R12, R200, R3 ;  /* 0x00000003c80c723e */ /* 0x000fc800000010ff */
[----:B------:R-:W-:Y:S01]  /*5990*/  FSEL R0, R0, RZ, P0 ;  /* 0x000000ff00007208 */ /* 0x000fe20000000000 */
[----:B-1----:R-:W-:Y:S01]  /*59a0*/  FFMA.FTZ R2, R88, c[0x0][0x2d0], -R7 ;  /* 0x0000b40058027a23 */ /* 0x002fe20000010807 */
[----:B--2---:R-:W-:-:S03]  /*59b0*/  F2FP.BF16.PACK_AB R15, R191, R205 ;  /* 0x000000cdbf0f723e */ /* 0x004fc600000010ff */
[----:B------:R1:W-:Y:S07]  /*59c0*/  MUFU.EX2 R119, R2 ;  /* 0x0000000200777308 */ /* 0x0003ee0000000800 */
[C---:B------:R-:W-:Y:S07]  /*59d0*/  HMMA.16816.F32.BF16 R104, R12.reuse, R86, R8 ;  /* 0x000000560c68723c */ /* 0x040fee0000041808 */
[----:B------:R-:W-:Y:S01]  /*59e0*/  F2FP.BF16.PACK_AB R8, R240, R233 ;  /* 0x000000e9f008723e */ /* 0x000fe200000010ff */
[----:B------:R-:W-:Y:S01]  /*59f0*/  HMMA.16816.F32.BF16 R132, R12, R48, R52 ;  /* 0x000000300c84723c */ /* 0x000fe20000041834 */
[----:B------:R-:W-:Y:S01]  /*5a00*/  F2FP.BF16.PACK_AB R10, R210, R237 ;  /* 0x000000edd20a723e */ /* 0x000fe200000010ff */
[----:B-1----:R-:W-:-:S04]  /*5a10*/  FFMA.FTZ R2, R89, c[0x0][0x2d0], -R7 ;  /* 0x0000b40059027a23 */ /* 0x002fc80000010807 */
[----:B------:R1:W-:Y:S02]  /*5a20*/  MUFU.EX2 R184, R2 ;  /* 0x0000000200b87308 */ /* 0x0003e40000000800 */
        /* <DEDUP_REMOVED lines=24> */
[----:B-1----:R-:W-:-:S02]  /*5bb0*/  FFMA.FTZ R2, R69, c[0x0][0x2d0], -R0 ;  /* 0x0000b40045027a23 */ /* 0x002fc40000010800 */
[----:B------:R-:W-:Y:S02]  /*5bc0*/  IMAD.MOV.U32 R69, RZ, RZ, R208 ;  /* 0x000000ffff457224 */ /* 0x000fe400078e00d0 */
[----:B------:R1:W2:Y:S03]  /*5bd0*/  MUFU.EX2 R185, R2 ;  /* 0x0000000200b97308 */ /* 0x0002a60000000800 */
[C---:B------:R-:W-:Y:S08]  /*5be0*/  HMMA.16816.F32.BF16 R16, R8.reuse, R24, RZ ;  /* 0x000000180810723c */ /* 0x040ff000000418ff */
[----:B------:R-:W-:Y:S01]  /*5bf0*/  HMMA.16816.F32.BF16 R28, R8, R26, RZ ;  /* 0x0000001a081c723c */ /* 0x000fe200000418ff */
[----:B-1----:R-:W-:-:S07]  /*5c00*/  FFMA.FTZ R2, R74, c[0x0][0x2d0], -R0 ;  /* 0x0000b4004a027a23 */ /* 0x002fce0000010800 */
[C---:B------:R-:W-:Y:S01]  /*5c10*/  HMMA.16816.F32.BF16 R20, R8.reuse, R40, RZ ;  /* 0x000000280814723c */ /* 0x040fe200000418ff */
[----:B------:R-:W-:Y:S01]  /*5c20*/  IMAD.MOV.U32 R74, RZ, RZ, R209 ;  /* 0x000000ffff4a7224 */ /* 0x000fe200078e00d1 */
[----:B------:R1:W-:Y:S06]  /*5c30*/  MUFU.EX2 R203, R2 ;  /* 0x0000000200cb7308 */ /* 0x0003ec0000000800 */
[C---:B------:R-:W-:Y:S08]  /*5c40*/  HMMA.16816.F32.BF16 R24, R8.reuse, R44, RZ ;  /* 0x0000002c0818723c */ /* 0x040ff000000418ff */
[----:B------:R-:W-:Y:S01]  /*5c50*/  HMMA.16816.F32.BF16 R40, R8, R42, RZ ;  /* 0x0000002a0828723c */ /* 0x000fe200000418ff */
[----:B-1----:R-:W-:-:S02]  /*5c60*/  FFMA.FTZ R2, R75, c[0x0][0x2d0], -R0 ;  /* 0x0000b4004b027a23 */ /* 0x002fc40000010800 */
[----:B------:R-:W-:Y:S02]  /*5c70*/  IMAD.MOV.U32 R75, RZ, RZ, R191 ;  /* 0x000000ffff4b7224 */ /* 0x000fe400078e00bf */
[----:B------:R1:W3:Y:S03]  /*5c80*/  MUFU.EX2 R68, R2 ;  /* 0x0000000200447308 */ /* 0x0002e60000000800 */
[----:B------:R-:W-:Y:S07]  /*5c90*/  HMMA.16816.F32.BF16 R44, R8, R46, RZ ;  /* 0x0000002e082c723c */ /* 0x000fee00000418ff */
[----:B------:R-:W-:-:S02]  /*5ca0*/  F2FP.BF16.PACK_AB R8, R184, R119 ;  /* 0x00000077b808723e */ /* 0x000fc400000010ff */
[----:B--2---:R-:W-:Y:S02]  /*5cb0*/  F2FP.BF16.PACK_AB R9, R185, R180 ;  /* 0x000000b4b909723e */ /* 0x004fe400000010ff */
[----:B------:R-:W-:Y:S01]  /*5cc0*/  F2FP.BF16.PACK_AB R10, R202, R186 ;  /* 0x000000baca0a723e */ /* 0x000fe200000010ff */
[----:B-1----:R-:W-:Y:S01]  /*5cd0*/  FFMA.FTZ R2, R97, c[0x0][0x2d0], -R7 ;  /* 0x0000b40061027a23 */ /* 0x002fe20000010807 */
[----:B---3--:R-:W-:-:S03]  /*5ce0*/  F2FP.BF16.PACK_AB R11, R68, R203 ;  /* 0x000000cb440b723e */ /* 0x008fc600000010ff */
[----:B------:R1:W-:Y:S04]  /*5cf0*/  MUFU.EX2 R252, R2 ;  /* 0x0000000200fc7308 */ /* 0x0003e80000000800 */
[C---:B------:R-:W-:Y:S01]  /*5d00*/  HMMA.16816.F32.BF16 R88, R8.reuse, R64, R16 ;  /* 0x000000400858723c */ /* 0x040fe20000041810 */
[----:B------:R-:W2:Y:S07]  /*5d10*/  LDSM.16.MT88.4 R16, [R227+0x1100] ;  /* 0x00110000e310783b */ /* 0x000eae0000004200 */
[----:B------:R-:W-:Y:S01]  /*5d20*/  HMMA.16816.F32.BF16 R36, R8, R50, R32 ;  /* 0x000000320824723c */ /* 0x000fe20000041820 */
[----:B-1----:R-:W-:-:S04]  /*5d30*/  FFMA.FTZ R2, R99, c[0x0][0x2d0], -R7 ;  /* 0x0000b40063027a23 */ /* 0x002fc80000010807 */
[----:B------:R1:W-:Y:S03]  /*5d40*/  MUFU.EX2 R215, R2 ;  /* 0x0000000200d77308 */ /* 0x0003e60000000800 */
[C---:B------:R-:W-:Y:S01]  /*5d50*/  HMMA.16816.F32.BF16 R92, R8.reuse, R48, R12 ;  /* 0x00000030085c723c */ /* 0x040fe2000004180c */
[----:B------:R-:W-:Y:S07]  /*5d60*/  LDSM.16.MT88.4 R12, [R225+0x1100] ;  /* 0x00110000e10c783b */ /* 0x000fee0000004200 */
[----:B------:R-:W-:Y:S01]  /*5d70*/  HMMA.16816.F32.BF16 R76, R8, R80, R20 ;  /* 0x00000050084c723c */ /* 0x000fe20000041814 */
[----:B------:R-:W3:Y:S01]  /*5d80*/  LDSM.16.MT88.4 R20, [R224+0x1100] ;  /* 0x00110000e014783b */ /* 0x000ee20000004200 */
[----:B-1----:R-:W-:-:S06]  /*5d90*/  FFMA.FTZ R2, R139, c[0x0][0x2d0], -R7 ;  /* 0x0000b4008b027a23 */ /* 0x002fcc0000010807 */
[C---:B------:R-:W-:Y:S01]  /*5da0*/  HMMA.16816.F32.BF16 R28, R8.reuse, R66, R28 ;  /* 0x00000042081c723c */ /* 0x040fe2000004181c */
[----:B------:R-:W-:Y:S01]  /*5db0*/  MOV R139, R205 ;  /* 0x000000cd008b7202 */ /* 0x000fe20000000f00 */
[----:B------:R1:W-:Y:S06]  /*5dc0*/  MUFU.EX2 R217, R2 ;  /* 0x0000000200d97308 */ /* 0x0003ec0000000800 */
[C---:B------:R-:W-:Y:S08]  /*5dd0*/  HMMA.16816.F32.BF16 R32, R8.reuse, R82, R40 ;  /* 0x000000520820723c */ /* 0x040ff00000041828 */
[----:B------:R-:W-:Y:S01]  /*5de0*/  HMMA.16816.F32.BF16 R44, R8, R86, R44 ;  /* 0x00000056082c723c */ /* 0x000fe2000004182c */
[----:B-1----:R-:W-:-:S02]  /*5df0*/  FFMA.FTZ R2, R140, c[0x0][0x2d0], -R7 ;  /* 0x0000b4008c027a23 */ /* 0x002fc40000010807 */
[----:B------:R-:W-:Y:S02]  /*5e00*/  IMAD.MOV.U32 R140, RZ, RZ, R194 ;  /* 0x000000ffff8c7224 */ /* 0x000fe400078e00c2 */
[----:B------:R1:W-:Y:S02]  /*5e10*/  MUFU.EX2 R216, R2 ;  /* 0x0000000200d87308 */ /* 0x0003e40000000800 */
[----:B-1----:R-:W-:-:S06]  /*5e20*/  FFMA.FTZ R2, R96, c[0x0][0x2d0], -R6 ;  /* 0x0000b40060027a23 */ /* 0x002fcc0000010806 */
[----:B------:R1:W-:Y:S02]  /*5e30*/  MUFU.EX2 R245, R2 ;  /* 0x0000000200f57308 */ /* 0x0003e40000000800 */
[--C-:B-1----:R-:W-:Y:S02]  /*5e40*/  FFMA.FTZ R2, R98, c[0x0][0x2d0], -R6.reuse ;  /* 0x0000b40062027a23 */ /* 0x102fe40000010806 */
[----:B------:R-:W-:Y:S01]  /*5e50*/  HMMA.16816.F32.BF16 R96, R8, R84, R24 ;  /* 0x000000540860723c */ /* 0x000fe20000041818 */
[----:B------:R-:W1:Y:S03]  /*5e60*/  LDSM.16.MT88.4 R24, [R226+0x1100] ;  /* 0x00110000e218783b */ /* 0x000e660000004200 */
[----:B------:R4:W2:Y:S02]  /*5e70*/  MUFU.EX2 R246, R2 ;  /* 0x0000000200f67308 */ /* 0x0008a40000000800 */
[----:B----4-:R-:W-:Y:S01]  /*5e80*/  FFMA.FTZ R2, R141, c[0x0][0x2d0], -R6 ;  /* 0x0000b4008d027a23 */ /* 0x010fe20000010806 */
[----:B--2---:R-:W-:Y:S01]  /*5e90*/  F2FP.BF16.PACK_AB R8, R246, R245 ;  /* 0x000000f5f608723e */ /* 0x004fe200000010ff */
[----:B------:R-:W-:-:S04]  /*5ea0*/  IMAD.MOV.U32 R141, RZ, RZ, R195 ;  /* 0x000000ffff8d7224 */ /* 0x000fc800078e00c3 */
[----:B------:R2:W-:Y:S02]  /*5eb0*/  MUFU.EX2 R244, R2 ;  /* 0x0000000200f47308 */ /* 0x0005e40000000800 */
[----:B--2---:R-:W-:Y:S02]  /*5ec0*/  FFMA.FTZ R2, R142, c[0x0][0x2d0], -R6 ;  /* 0x0000b4008e027a23 */ /* 0x004fe40000010806 */
[----:B------:R-:W-:-:S04]  /*5ed0*/  IMAD.MOV.U32 R142, RZ, RZ, R217 ;  /* 0x000000ffff8e7224 */ /* 0x000fc800078e00d9 */
[----:B------:R2:W4:Y:S02]  /*5ee0*/  MUFU.EX2 R242, R2 ;  /* 0x0000000200f27308 */ /* 0x0005240000000800 */
[----:B--2---:R-:W-:Y:S01]  /*5ef0*/  FFMA.FTZ R2, R136, c[0x0][0x2d0], -R5 ;  /* 0x0000b40088027a23 */ /* 0x004fe20000010805 */
[----:B----4-:R-:W-:Y:S01]  /*5f00*/  F2FP.BF16.PACK_AB R10, R242, R244 ;  /* 0x000000f4f20a723e */ /* 0x010fe200000010ff */
        /* <DEDUP_REMOVED lines=9> */
[----:B--2---:R-:W-:Y:S01]  /*5fa0*/  FFMA.FTZ R2, R144, c[0x0][0x2d0], -R5 ;  /* 0x0000b40090027a23 */ /* 0x004fe20000010805 */
[----:B------:R-:W-:-:S05]  /*5fb0*/  MOV R144, R211 ;  /* 0x000000d300907202 */ /* 0x000fca0000000f00 */
[----:B------:R2:W4:Y:S02]  /*5fc0*/  MUFU.EX2 R220, R2 ;  /* 0x0000000200dc7308 */ /* 0x0005240000000800 */
[----:B--2---:R-:W-:Y:S01]  /*5fd0*/  FFMA.FTZ R2, R101, c[0x0][0x2d0], -R0 ;  /* 0x0000b40065027a23 */ /* 0x004fe20000010800 */
[----:B----4-:R-:W-:-:S05]  /*5fe0*/  F2FP.BF16.PACK_AB R11, R220, R221 ;  /* 0x000000dddc0b723e */ /* 0x010fca00000010ff */
[----:B------:R2:W-:Y:S02]  /*5ff0*/  MUFU.EX2 R218, R2 ;  /* 0x0000000200da7308 */ /* 0x0005e40000000800 */
[C---:B------:R-:W-:Y:S07]  /*6000*/  HMMA.16816.F32.BF16 R56, R8.reuse, R16, R128 ;  /* 0x000000100838723c */ /* 0x040fee0000041880 */
[----:B------:R-:W-:Y:S01]  /*6010*/  IMAD.MOV.U32 R129, RZ, RZ, R212 ;  /* 0x000000ffff817224 */ /* 0x000fe200078e00d4 */
[----:B------:R-:W-:Y:S01]  /*6020*/  MOV R128, R215 ;  /* 0x000000d700807202 */ /* 0x000fe20000000f00 */
[----:B------:R-:W-:Y:S01]  /*6030*/  IMAD.MOV.U32 R130, RZ, RZ, R213 ;  /* 0x000000ffff827224 */ /* 0x000fe200078e00d5 */
[----:B---3--:R-:W-:Y:S01]  /*6040*/  HMMA.16816.F32.BF16 R60, R8, R20, R132 ;  /* 0x00000014083c723c */ /* 0x008fe20000041884 */
[----:B------:R-:W-:-:S02]  /*6050*/  IMAD.MOV.U32 R131, RZ, RZ, R214 ;  /* 0x000000ffff837224 */ /* 0x000fc400078e00d6 */
[----:B--2---:R-:W-:-:S04]  /*6060*/  FFMA.FTZ R2, R100, c[0x0][0x2d0], -R0 ;  /* 0x0000b40064027a23 */ /* 0x004fc80000010800 */
[----:B------:R2:W3:Y:S01]  /*6070*/  MUFU.EX2 R219, R2 ;  /* 0x0000000200db7308 */ /* 0x0004e20000000800 */
[----:B------:R-:W-:Y:S01]  /*6080*/  IMAD.MOV.U32 R132, RZ, RZ, R202 ;  /* 0x000000ffff847224 */ /* 0x000fe200078e00ca */
[C---:B------:R-:W-:Y:S01]  /*6090*/  HMMA.16816.F32.BF16 R84, R8.reuse, R12, R124 ;  /* 0x0000000c0854723c */ /* 0x040fe2000004187c */
[----:B------:R-:W-:Y:S02]  /*60a0*/  IMAD.MOV.U32 R134, RZ, RZ, R197 ;  /* 0x000000ffff867224 */ /* 0x000fe400078e00c5 */
[----:B------:R-:W-:Y:S02]  /*60b0*/  IMAD.MOV.U32 R135, RZ, RZ, R198 ;  /* 0x000000ffff877224 */ /* 0x000fe400078e00c6 */
[----:B------:R-:W-:Y:S02]  /*60c0*/  IMAD.MOV.U32 R133, RZ, RZ, R69 ;  /* 0x000000ffff857224 */ /* 0x000fe400078e0045 */
[----:B------:R-:W-:Y:S01]  /*60d0*/  IMAD.MOV.U32 R69, RZ, RZ, R189 ;  /* 0x000000ffff457224 */ /* 0x000fe200078e00bd */
[----:B-1----:R-:W-:Y:S01]  /*60e0*/  HMMA.16816.F32.BF16 R108, R8, R24, R108 ;  /* 0x00000018086c723c */ /* 0x002fe2000004186c */
[----:B--2---:R-:W-:-:S07]  /*60f0*/  FFMA.FTZ R2, R102, c[0x0][0x2d0], -R0 ;  /* 0x0000b40066027a23 */ /* 0x004fce0000010800 */
[C---:B------:R-:W-:Y:S01]  /*6100*/  HMMA.16816.F32.BF16 R52, R8.reuse, R22, R52 ;  /* 0x000000160834723c */ /* 0x040fe20000041834 */
[----:B------:R1:W-:Y:S07]  /*6110*/  MUFU.EX2 R217, R2 ;  /* 0x0000000200d97308 */ /* 0x0003ee0000000800 */
[C---:B------:R-:W-:Y:S08]  /*6120*/  HMMA.16816.F32.BF16 R48, R8.reuse, R18, R120 ;  /* 0x000000120830723c */ /* 0x040ff00000041878 */
[----:B------:R-:W-:Y:S01]  /*6130*/  HMMA.16816.F32.BF16 R104, R8, R26, R104 ;  /* 0x0000001a0868723c */ /* 0x000fe20000041868 */
[----:B-1----:R-:W-:-:S04]  /*6140*/  FFMA.FTZ R2, R103, c[0x0][0x2d0], -R0 ;  /* 0x0000b40067027a23 */ /* 0x002fc80000010800 */
[----:B------:R1:W2:Y:S03]  /*6150*/  MUFU.EX2 R216, R2 ;  /* 0x0000000200d87308 */ /* 0x0002a60000000800 */
[----:B------:R-:W-:Y:S07]  /*6160*/  HMMA.16816.F32.BF16 R100, R8, R14, R112 ;  /* 0x0000000e0864723c */ /* 0x000fee0000041870 */
[----:B------:R-:W-:-:S02]  /*6170*/  F2FP.BF16.PACK_AB R8, R128, R252 ;  /* 0x000000fc8008723e */ /* 0x000fc400000010ff */
[----:B---3--:R-:W-:Y:S02]  /*6180*/  F2FP.BF16.PACK_AB R9, R219, R218 ;  /* 0x000000dadb09723e */ /* 0x008fe400000010ff */
[----:B------:R-:W-:Y:S01]  /*6190*/  F2FP.BF16.PACK_AB R10, R143, R142 ;  /* 0x0000008e8f0a723e */ /* 0x000fe200000010ff */
[--C-:B-1----:R-:W-:Y:S01]  /*61a0*/  FFMA.FTZ R2, R153, c[0x0][0x2d0], -R7.reuse ;  /* 0x0000b40099027a23 */ /* 0x102fe20000010807 */
[----:B--2---:R-:W-:Y:S01]  /*61b0*/  F2FP.BF16.PACK_AB R11, R216, R217 ;  /* 0x000000d9d80b723e */ /* 0x004fe200000010ff */
[----:B------:R-:W-:Y:S02]  /*61c0*/  IMAD.MOV.U32 R153, RZ, RZ, R210 ;  /* 0x000000ffff997224 */ /* 0x000fe400078e00d2 */
[----:B------:R1:W-:Y:S04]  /*61d0*/  MUFU.EX2 R212, R2 ;  /* 0x0000000200d47308 */ /* 0x0003e80000000800 */
[C---:B------:R-:W-:Y:S08]  /*61e0*/  HMMA.16816.F32.BF16 R92, R8.reuse, R20, R92 ;  /* 0x00000014085c723c */ /* 0x040ff0000004185c */
[----:B------:R-:W-:Y:S01]  /*61f0*/  HMMA.16816.F32.BF16 R112, R8, R22, R36 ;  /* 0x000000160870723c */ /* 0x000fe20000041824 */
[----:B------:R-:W2:Y:S01]  /*6200*/  LDSM.16.MT88.4 R20, [R224+0x1900] ;  /* 0x00190000e014783b */ /* 0x000ea20000004200 */
[----:B-1----:R-:W-:Y:S01]  /*6210*/  FFMA.FTZ R2, R156, c[0x0][0x2d0], -R7 ;  /* 0x0000b4009c027a23 */ /* 0x002fe20000010807 */
[----:B------:R-:W-:-:S03]  /*6220*/  MOV R156, R207 ;  /* 0x000000cf009c7202 */ /* 0x000fc60000000f00 */
[----:B------:R1:W-:Y:S02]  /*6230*/  MUFU.EX2 R213, R2 ;  /* 0x0000000200d57308 */ /* 0x0003e40000000800 */
[C---:B------:R-:W-:Y:S08]  /*6240*/  HMMA.16816.F32.BF16 R36, R8.reuse, R16, R88 ;  /* 0x000000100824723c */ /* 0x040ff00000041858 */
[----:B------:R-:W-:Y:S01]  /*6250*/  HMMA.16816.F32.BF16 R28, R8, R18, R28 ;  /* 0x00000012081c723c */ /* 0x000fe2000004181c */
[----:B------:R-:W3:Y:S01]  /*6260*/  LDSM.16.MT88.4 R16, [R227+0x1900] ;  /* 0x00190000e310783b */ /* 0x000ee20000004200 */
[----:B-1----:R-:W-:-:S06]  /*6270*/  FFMA.FTZ R2, R157, c[0x0][0x2d0], -R7 ;  /* 0x0000b4009d027a23 */ /* 0x002fcc0000010807 */
[C---:B------:R-:W-:Y:S01]  /*6280*/  HMMA.16816.F32.BF16 R40, R8.reuse, R12, R76 ;  /* 0x0000000c0828723c */ /* 0x040fe2000004184c */
[----:B------:R-:W-:Y:S01]  /*6290*/  IMAD.MOV.U32 R157, RZ, RZ, R206 ;  /* 0x000000ffff9d7224 */ /* 0x000fe200078e00ce */
[----:B------:R1:W-:Y:S06]  /*62a0*/  MUFU.EX2 R214, R2 ;  /* 0x0000000200d67308 */ /* 0x0003ec0000000800 */
[C---:B------:R-:W-:Y:S01]  /*62b0*/  HMMA.16816.F32.BF16 R32, R8.reuse, R14, R32 ;  /* 0x0000000e0820723c */ /* 0x040fe20000041820 */
[----:B------:R-:W4:Y:S07]  /*62c0*/  LDSM.16.MT88.4 R12, [R225+0x1900] ;  /* 0x00190000e10c783b */ /* 0x000f2e0000004200 */
[----:B------:R-:W-:Y:S01]  /*62d0*/  HMMA.16816.F32.BF16 R80, R8, R24, R96 ;  /* 0x000000180850723c */ /* 0x000fe20000041860 */
[----:B-1----:R-:W-:Y:S01]  /*62e0*/  FFMA.FTZ R2, R158, c[0x0][0x2d0], -R7 ;  /* 0x0000b4009e027a23 */ /* 0x002fe20000010807 */
[----:B------:R-:W-:-:S03]  /*62f0*/  MOV R158, R196 ;  /* 0x000000c4009e7202 */ /* 0x000fc60000000f00 */
[----:B------:R1:W-:Y:S03]  /*6300*/  MUFU.EX2 R215, R2 ;  /* 0x0000000200d77308 */ /* 0x0003e60000000800 */
[----:B------:R-:W-:Y:S01]  /*6310*/  HMMA.16816.F32.BF16 R76, R8, R26, R44 ;  /* 0x0000001a084c723c */ /* 0x000fe2000004182c */
[----:B------:R-:W2:Y:S01]  /*6320*/  LDSM.16.MT88.4 R24, [R226+0x1900] ;  /* 0x00190000e218783b */ /* 0x000ea20000004200 */
[----:B-1----:R-:W-:Y:S01]  /*6330*/  FFMA.FTZ R2, R150, c[0x0][0x2d0], -R6 ;  /* 0x0000b40096027a23 */ /* 0x002fe20000010806 */
[----:B------:R-:W-:-:S03]  /*6340*/  MOV R150, R186 ;  /* 0x000000ba00967202 */ /* 0x000fc60000000f00 */
[----:B------:R1:W-:Y:S02]  /*6350*/  MUFU.EX2 R210, R2 ;  /* 0x0000000200d27308 */ /* 0x0003e40000000800 */
[----:B-1----:R-:W-:Y:S02]  /*6360*/  FFMA.FTZ R2, R151, c[0x0][0x2d0], -R6 ;  /* 0x0000b40097027a23 */ /* 0x002fe40000010806 */
[----:B------:R-:W-:-:S04]  /*6370*/  IMAD.MOV.U32 R151, RZ, RZ, R201 ;  /* 0x000000ffff977224 */ /* 0x000fc800078e00c9 */
[----:B------:R1:W1:Y:S02]  /*6380*/  MUFU.EX2 R211, R2 ;  /* 0x0000000200d37308 */ /* 0x0002640000000800 */
[----:B-1----:R-:W-:Y:S01]  /*6390*/  FFMA.FTZ R2, R155, c[0x0][0x2d0], -R6 ;  /* 0x0000b4009b027a23 */ /* 0x002fe20000010806 */
[----:B------:R-:W-:Y:S01]  /*63a0*/  F2FP.BF16.PACK_AB R8, R211, R210 ;  /* 0x000000d2d308723e */ /* 0x000fe200000010ff */
[----:B------:R-:W-:-:S04]  /*63b0*/  IMAD.MOV.U32 R155, RZ, RZ, R199 ;  /* 0x000000ffff9b7224 */ /* 0x000fc800078e00c7 */
[----:B------:R1:W-:Y:S02]  /*63c0*/  MUFU.EX2 R209, R2 ;  /* 0x0000000200d17308 */ /* 0x0003e40000000800 */
[----:B-1----:R-:W-:Y:S01]  /*63d0*/  FFMA.FTZ R2, R160, c[0x0][0x2d0], -R6 ;  /* 0x0000b400a0027a23 */ /* 0x002fe20000010806 */
[----:B------:R-:W-:-:S05]  /*63e0*/  MOV R160, R184 ;  /* 0x000000b800a07202 */ /* 0x000fca0000000f00 */
[----:B------:R1:W1:Y:S02]  /*63f0*/  MUFU.EX2 R208, R2 ;  /* 0x0000000200d07308 */ /* 0x0002640000000800 */
[----:B-1----:R-:W-:Y:S01]  /*6400*/  FFMA.FTZ R2, R148, c[0x0][0x2d0], -R5 ;  /* 0x0000b40094027a23 */ /* 0x002fe20000010805 */
[----:B------:R-:W-:Y:S01]  /*6410*/  F2FP.BF16.PACK_AB R10, R208, R209 ;  /* 0x000000d1d00a723e */ /* 0x000fe200000010ff */
[----:B------:R-:W-:-:S04]  /*6420*/  IMAD.MOV.U32 R148, RZ, RZ, R200 ;  /* 0x000000ffff947224 */ /* 0x000fc800078e00c8 */
[----:B------:R1:W-:Y:S02]  /*6430*/  MUFU.EX2 R207, R2 ;  /* 0x0000000200cf7308 */ /* 0x0003e40000000800 */
[----:B-1----:R-:W-:Y:S02]  /*6440*/  FFMA.FTZ R2, R152, c[0x0][0x2d0], -R5 ;  /* 0x0000b40098027a23 */ /* 0x002fe40000010805 */
[----:B------:R-:W-:-:S04]  /*6450*/  IMAD.MOV.U32 R152, RZ, RZ, R185 ;  /* 0x000000ffff987224 */ /* 0x000fc800078e00b9 */
[----:B------:R1:W1:Y:S02]  /*6460*/  MUFU.EX2 R206, R2 ;  /* 0x0000000200ce7308 */ /* 0x0002640000000800 */
[----:B-1----:R-:W-:Y:S01]  /*6470*/  FFMA.FTZ R2, R159, c[0x0][0x2d0], -R5 ;  /* 0x0000b4009f027a23 */ /* 0x002fe20000010805 */
[----:B------:R-:W-:Y:S01]  /*6480*/  F2FP.BF16.PACK_AB R9, R206, R207 ;  /* 0x000000cfce09723e */ /* 0x000fe200000010ff */
[----:B------:R-:W-:Y:S01]  /*6490*/  IMAD.MOV.U32 R159, RZ, RZ, R74 ;  /* 0x000000ffff9f7224 */ /* 0x000fe200078e004a */
        /* <DEDUP_REMOVED lines=9> */
[C---:B--2---:R-:W-:Y:S08]  /*6530*/  HMMA.16816.F32.BF16 R124, R8.reuse, R20, R60 ;  /* 0x00000014087c723c */ /* 0x044ff0000004183c */
[----:B------:R-:W-:Y:S01]  /*6540*/  HMMA.16816.F32.BF16 R120, R8, R22, R52 ;  /* 0x000000160878723c */ /* 0x000fe20000041834 */
[----:B-1----:R-:W-:Y:S01]  /*6550*/  FFMA.FTZ R2, R118, c[0x0][0x2d0], -R0 ;  /* 0x0000b40076027a23 */ /* 0x002fe20000010800 */
[----:B------:R-:W-:-:S03]  /*6560*/  MOV R118, R188 ;  /* 0x000000bc00767202 */ /* 0x000fc60000000f00 */
[----:B------:R1:W2:Y:S03]  /*6570*/  MUFU.EX2 R203, R2 ;  /* 0x0000000200cb7308 */ /* 0x0002a60000000800 */
[C---:B---3--:R-:W-:Y:S08]  /*6580*/  HMMA.16816.F32.BF16 R88, R8.reuse, R16, R56 ;  /* 0x000000100858723c */ /* 0x048ff00000041838 */
[----:B----4-:R-:W-:Y:S01]  /*6590*/  HMMA.16816.F32.BF16 R60, R8, R12, R84 ;  /* 0x0000000c083c723c */ /* 0x010fe20000041854 */
[----:B-1----:R-:W-:-:S07]  /*65a0*/  FFMA.FTZ R2, R116, c[0x0][0x2d0], -R0 ;  /* 0x0000b40074027a23 */ /* 0x002fce0000010800 */
[C---:B------:R-:W-:Y:S01]  /*65b0*/  HMMA.16816.F32.BF16 R64, R8.reuse, R18, R48 ;  /* 0x000000120840723c */ /* 0x040fe20000041830 */
[----:B------:R-:W-:Y:S01]  /*65c0*/  IMAD.MOV.U32 R116, RZ, RZ, R187 ;  /* 0x000000ffff747224 */ /* 0x000fe200078e00bb */
[----:B------:R1:W-:Y:S06]  /*65d0*/  MUFU.EX2 R201, R2 ;  /* 0x0000000200c97308 */ /* 0x0003ec0000000800 */
[C---:B------:R-:W-:Y:S08]  /*65e0*/  HMMA.16816.F32.BF16 R56, R8.reuse, R14, R100 ;  /* 0x0000000e0838723c */ /* 0x040ff00000041864 */
[----:B------:R-:W-:Y:S01]  /*65f0*/  HMMA.16816.F32.BF16 R84, R8, R24, R108 ;  /* 0x000000180854723c */ /* 0x000fe2000004186c */
[----:B-1----:R-:W-:-:S02]  /*6600*/  FFMA.FTZ R2, R137, c[0x0][0x2d0], -R0 ;  /* 0x0000b40089027a23 */ /* 0x002fc40000010800 */
[----:B------:R-:W-:Y:S02]  /*6610*/  IMAD.MOV.U32 R137, RZ, RZ, R117 ;  /* 0x000000ffff897224 */ /* 0x000fe400078e0075 */
[----:B------:R1:W3:Y:S01]  /*6620*/  MUFU.EX2 R200, R2 ;  /* 0x0000000200c87308 */ /* 0x0002e20000000800 */
[----:B------:R-:W-:Y:S01]  /*6630*/  IMAD.MOV.U32 R117, RZ, RZ, R154 ;  /* 0x000000ffff757224 */ /* 0x000fe200078e009a */
[----:B------:R-:W-:Y:S01]  /*6640*/  MOV R154, R159 ;  /* 0x0000009f009a7202 */ /* 0x000fe20000000f00 */
[----:B------:R-:W-:Y:S01]  /*6650*/  IMAD.MOV.U32 R159, RZ, RZ, R156 ;  /* 0x000000ffff9f7224 */ /* 0x000fe200078e009c */
[----:B------:R-:W-:Y:S01]  /*6660*/  HMMA.16816.F32.BF16 R52, R8, R26, R104 ;  /* 0x0000001a0834723c */ /* 0x000fe20000041868 */
[----:B------:R-:W-:Y:S02]  /*6670*/  IMAD.MOV.U32 R156, RZ, RZ, R153 ;  /* 0x000000ffff9c7224 */ /* 0x000fe400078e0099 */
[----:B------:R-:W-:Y:S01]  /*6680*/  IMAD.MOV.U32 R153, RZ, RZ, R128 ;  /* 0x000000ffff997224 */ /* 0x000fe200078e0080 */
[----:B------:R-:W-:Y:S01]  /*6690*/  MOV R128, R129 ;  /* 0x0000008100807202 */ /* 0x000fe20000000f00 */
[----:B------:R-:W-:-:S02]  /*66a0*/  IMAD.MOV.U32 R129, RZ, RZ, R130 ;  /* 0x000000ffff817224 */ /* 0x000fc400078e0082 */
[----:B------:R-:W-:Y:S01]  /*66b0*/  IMAD.MOV.U32 R130, RZ, RZ, R131 ;  /* 0x000000ffff827224 */ /* 0x000fe200078e0083 */
[----:B------:R-:W-:Y:S01]  /*66c0*/  F2FP.BF16.PACK_AB R8, R213, R212 ;  /* 0x000000d4d508723e */ /* 0x000fe200000010ff */
[----:B------:R-:W-:Y:S01]  /*66d0*/  IMAD.MOV.U32 R131, RZ, RZ, R144 ;  /* 0x000000ffff837224 */ /* 0x000fe200078e0090 */
[----:B--2---:R-:W-:Y:S01]  /*66e0*/  F2FP.BF16.PACK_AB R9, R203, R202 ;  /* 0x000000cacb09723e */ /* 0x004fe200000010ff */
[----:B------:R-:W2:Y:S01]  /*66f0*/  LDL.LU R144, [R1+0x4] ;  /* 0x0000040001907983 */ /* 0x000ea20000300800 */
[--C-:B-1----:R-:W-:Y:S01]  /*6700*/  FFMA.FTZ R2, R171, c[0x0][0x2d0], -R7.reuse ;  /* 0x0000b400ab027a23 */ /* 0x102fe20000010807 */
[----:B------:R-:W-:Y:S02]  /*6710*/  F2FP.BF16.PACK_AB R10, R215, R214 ;  /* 0x000000d6d70a723e */ /* 0x000fe400000010ff */
[----:B---3--:R-:W-:Y:S01]  /*6720*/  F2FP.BF16.PACK_AB R11, R200, R201 ;  /* 0x000000c9c80b723e */ /* 0x008fe200000010ff */
[----:B------:R1:W-:Y:S06]  /*6730*/  MUFU.EX2 R196, R2 ;  /* 0x0000000200c47308 */ /* 0x0003ec0000000800 */
[C---:B------:R-:W-:Y:S08]  /*6740*/  HMMA.16816.F32.BF16 R36, R8.reuse, R16, R36 ;  /* 0x000000100824723c */ /* 0x040ff00000041824 */
[----:B------:R-:W-:Y:S01]  /*6750*/  HMMA.16816.F32.BF16 R28, R8, R18, R28 ;  /* 0x00000012081c723c */ /* 0x000fe2000004181c */
[----:B------:R-:W3:Y:S01]  /*6760*/  LDSM.16.MT88.4 R16, [R227+0x2100] ;  /* 0x00210000e310783b */ /* 0x000ee20000004200 */
[----:B-1----:R-:W-:-:S04]  /*6770*/  FFMA.FTZ R2, R172, c[0x0][0x2d0], -R7 ;  /* 0x0000b400ac027a23 */ /* 0x002fc80000010807 */
[----:B------:R1:W-:Y:S02]  /*6780*/  MUFU.EX2 R197, R2 ;  /* 0x0000000200c57308 */ /* 0x0003e40000000800 */
[C---:B------:R-:W-:Y:S08]  /*6790*/  HMMA.16816.F32.BF16 R92, R8.reuse, R20, R92 ;  /* 0x00000014085c723c */ /* 0x040ff0000004185c */
[----:B------:R-:W-:Y:S01]  /*67a0*/  HMMA.16816.F32.BF16 R96, R8, R22, R112 ;  /* 0x000000160860723c */ /* 0x000fe20000041870 */
[----:B------:R-:W4:Y:S01]  /*67b0*/  LDSM.16.MT88.4 R20, [R224+0x2100] ;  /* 0x00210000e014783b */ /* 0x000f220000004200 */
[----:B-1----:R-:W-:-:S06]  /*67c0*/  FFMA.FTZ R2, R174, c[0x0][0x2d0], -R7 ;  /* 0x0000b400ae027a23 */ /* 0x002fcc0000010807 */
[C---:B------:R-:W-:Y:S01]  /*67d0*/  HMMA.16816.F32.BF16 R40, R8.reuse, R12, R40 ;  /* 0x0000000c0828723c */ /* 0x040fe20000041828 */
[----:B------:R1:W-:Y:S07]  /*67e0*/  MUFU.EX2 R198, R2 ;  /* 0x0000000200c67308 */ /* 0x0003ee0000000800 */
[C---:B------:R-:W-:Y:S01]  /*67f0*/  HMMA.16816.F32.BF16 R32, R8.reuse, R14, R32 ;  /* 0x0000000e0820723c */ /* 0x040fe20000041820 */
[----:B------:R-:W3:Y:S07]  /*6800*/  LDSM.16.MT88.4 R12, [R225+0x2100] ;  /* 0x00210000e10c783b */ /* 0x000eee0000004200 */
[----:B------:R-:W-:Y:S01]  /*6810*/  HMMA.16816.F32.BF16 R44, R8, R24, R80 ;  /* 0x00000018082c723c */ /* 0x000fe20000041850 */
[----:B-1----:R-:W-:-:S04]  /*6820*/  FFMA.FTZ R2, R175, c[0x0][0x2d0], -R7 ;  /* 0x0000b400af027a23 */ /* 0x002fc80000010807 */
[----:B------:R1:W-:Y:S03]  /*6830*/  MUFU.EX2 R199, R2 ;  /* 0x0000000200c77308 */ /* 0x0003e60000000800 */
[----:B------:R-:W-:Y:S01]  /*6840*/  HMMA.16816.F32.BF16 R48, R8, R26, R76 ;  /* 0x0000001a0830723c */ /* 0x000fe2000004184c */
[----:B------:R-:W3:Y:S01]  /*6850*/  LDSM.16.MT88.4 R24, [R226+0x2100] ;  /* 0x00210000e218783b */ /* 0x000ee20000004200 */
[----:B-1----:R-:W-:-:S04]  /*6860*/  FFMA.FTZ R2, R165, c[0x0][0x2d0], -R6 ;  /* 0x0000b400a5027a23 */ /* 0x002fc80000010806 */
[----:B------:R1:W-:Y:S02]  /*6870*/  MUFU.EX2 R194, R2 ;  /* 0x0000000200c27308 */ /* 0x0003e40000000800 */
[----:B-1----:R-:W-:-:S06]  /*6880*/  FFMA.FTZ R2, R168, c[0x0][0x2d0], -R6 ;  /* 0x0000b400a8027a23 */ /* 0x002fcc0000010806 */
[----:B------:R1:W1:Y:S02]  /*6890*/  MUFU.EX2 R195, R2 ;  /* 0x0000000200c37308 */ /* 0x0002640000000800 */
[----:B-1----:R-:W-:Y:S01]  /*68a0*/  FFMA.FTZ R2, R170, c[0x0][0x2d0], -R6 ;  /* 0x0000b400aa027a23 */ /* 0x002fe20000010806 */
[----:B------:R-:W-:-:S05]  /*68b0*/  F2FP.BF16.PACK_AB R8, R195, R194 ;  /* 0x000000c2c308723e */ /* 0x000fca00000010ff */
        /* <DEDUP_REMOVED lines=16> */
[C---:B---3--:R-:W-:Y:S08]  /*69c0*/  HMMA.16816.F32.BF16 R104, R8.reuse, R16, R88 ;  /* 0x000000100868723c */ /* 0x048ff00000041858 */
[----:B------:R-:W-:Y:S01]  /*69d0*/  HMMA.16816.F32.BF16 R100, R8, R18, R64 ;  /* 0x000000120864723c */ /* 0x000fe20000041840 */
[----:B-1----:R-:W-:-:S04]  /*69e0*/  FFMA.FTZ R2, R145, c[0x0][0x2d0], -R0 ;  /* 0x0000b40091027a23 */ /* 0x002fc80000010800 */
[----:B------:R1:W3:Y:S03]  /*69f0*/  MUFU.EX2 R187, R2 ;  /* 0x0000000200bb7308 */ /* 0x0002e60000000800 */
[C---:B----4-:R-:W-:Y:S08]  /*6a00*/  HMMA.16816.F32.BF16 R124, R8.reuse, R20, R124 ;  /* 0x00000014087c723c */ /* 0x050ff0000004187c */
[----:B------:R-:W-:Y:S01]  /*6a10*/  HMMA.16816.F32.BF16 R108, R8, R22, R120 ;  /* 0x00000016086c723c */ /* 0x000fe20000041878 */
[----:B-1----:R-:W-:-:S07]  /*6a20*/  FFMA.FTZ R2, R147, c[0x0][0x2d0], -R0 ;  /* 0x0000b40093027a23 */ /* 0x002fce0000010800 */
[C---:B------:R-:W-:Y:S01]  /*6a30*/  HMMA.16816.F32.BF16 R88, R8.reuse, R12, R60 ;  /* 0x0000000c0858723c */ /* 0x040fe2000004183c */
[----:B------:R1:W-:Y:S07]  /*6a40*/  MUFU.EX2 R186, R2 ;  /* 0x0000000200ba7308 */ /* 0x0003ee0000000800 */
[C---:B------:R-:W-:Y:S08]  /*6a50*/  HMMA.16816.F32.BF16 R64, R8.reuse, R14, R56 ;  /* 0x0000000e0840723c */ /* 0x040ff00000041838 */
[----:B------:R-:W-:Y:S01]  /*6a60*/  HMMA.16816.F32.BF16 R84, R8, R24, R84 ;  /* 0x000000180854723c */ /* 0x000fe20000041854 */
[----:B-1----:R-:W-:-:S04]  /*6a70*/  FFMA.FTZ R2, R149, c[0x0][0x2d0], -R0 ;  /* 0x0000b40095027a23 */ /* 0x002fc80000010800 */
[----:B------:R1:W4:Y:S03]  /*6a80*/  MUFU.EX2 R185, R2 ;  /* 0x0000000200b97308 */ /* 0x0003260000000800 */
[----:B------:R-:W-:Y:S07]  /*6a90*/  HMMA.16816.F32.BF16 R80, R8, R26, R52 ;  /* 0x0000001a0850723c */ /* 0x000fee0000041834 */
[----:B------:R-:W-:-:S02]  /*6aa0*/  F2FP.BF16.PACK_AB R8, R197, R196 ;  /* 0x000000c4c508723e */ /* 0x000fc400000010ff */
[----:B---3--:R-:W-:Y:S02]  /*6ab0*/  F2FP.BF16.PACK_AB R9, R187, R184 ;  /* 0x000000b8bb09723e */ /* 0x008fe400000010ff */
[----:B------:R-:W-:Y:S01]  /*6ac0*/  F2FP.BF16.PACK_AB R10, R199, R198 ;  /* 0x000000c6c70a723e */ /* 0x000fe200000010ff */
[----:B-1----:R-:W-:Y:S01]  /*6ad0*/  FFMA.FTZ R2, R116, c[0x0][0x2d0], -R6 ;  /* 0x0000b40074027a23 */ /* 0x002fe20000010806 */
[----:B----4-:R-:W-:-:S03]  /*6ae0*/  F2FP.BF16.PACK_AB R11, R185, R186 ;  /* 0x000000bab90b723e */ /* 0x010fc600000010ff */
[----:B------:R1:W-:Y:S04]  /*6af0*/  MUFU.EX2 R116, R2 ;  /* 0x0000000200747308 */ /* 0x0003e80000000800 */
[C---:B------:R-:W-:Y:S08]  /*6b00*/  HMMA.16816.F32.BF16 R76, R8.reuse, R22, R96 ;  /* 0x00000016084c723c */ /* 0x040ff00000041860 */
[----:B------:R-:W-:Y:S01]  /*6b10*/  HMMA.16816.F32.BF16 R60, R8, R16, R36 ;  /* 0x00000010083c723c */ /* 0x000fe20000041824 */
[----:B-1----:R-:W-:-:S04]  /*6b20*/  FFMA.FTZ R2, R118, c[0x0][0x2d0], -R6 ;  /* 0x0000b40076027a23 */ /* 0x002fc80000010806 */
[----:B------:R1:W3:Y:S03]  /*6b30*/  MUFU.EX2 R118, R2 ;  /* 0x0000000200767308 */ /* 0x0002e60000000800 */
[----:B------:R-:W-:Y:S01]  /*6b40*/  HMMA.16816.F32.BF16 R92, R8, R20, R92 ;  /* 0x00000014085c723c */ /* 0x000fe2000004185c */
[----:B------:R-:W-:Y:S01]  /*6b50*/  LDSM.16.MT88.4 R20, [R227+0x2900] ;  /* 0x00290000e314783b */ /* 0x000fe20000004200 */
[----:B-1----:R-:W-:Y:S01]  /*6b60*/  FFMA.FTZ R2, R137, c[0x0][0x2d0], -R6 ;  /* 0x0000b40089027a23 */ /* 0x002fe20000010806 */
[----:B------:R-:W-:Y:S01]  /*6b70*/  MOV R137, R117 ;  /* 0x0000007500897202 */ /* 0x000fe20000000f00 */
[----:B------:R-:W-:Y:S02]  /*6b80*/  IMAD.MOV.U32 R117, RZ, RZ, R154 ;  /* 0x000000ffff757224 */ /* 0x000fe400078e009a */
[----:B------:R-:W-:Y:S02]  /*6b90*/  IMAD.MOV.U32 R154, RZ, RZ, R159 ;  /* 0x000000ffff9a7224 */ /* 0x000fe400078e009f */
[----:B------:R-:W-:Y:S01]  /*6ba0*/  IMAD.MOV.U32 R159, RZ, RZ, R69 ;  /* 0x000000ffff9f7224 */ /* 0x000fe200078e0045 */
[----:B------:R-:W-:-:S02]  /*6bb0*/  MOV R69, R243 ;  /* 0x000000f300457202 */ /* 0x000fc40000000f00 */
[----:B------:R-:W4:Y:S01]  /*6bc0*/  LDL.LU R243, [R1+0xa4] ;  /* 0x0000a40001f37983 */ /* 0x000f220000300800 */
[----:B------:R1:W-:Y:S01]  /*6bd0*/  MUFU.EX2 R115, R2 ;  /* 0x0000000200737308 */ /* 0x0003e20000000800 */
[----:B------:R-:W-:Y:S02]  /*6be0*/  IMAD.MOV.U32 R171, RZ, RZ, R117 ;  /* 0x000000ffffab7224 */ /* 0x000fe400078e0075 */
[----:B-1----:R-:W-:-:S05]  /*6bf0*/  FFMA.FTZ R2, R137, c[0x0][0x2d0], -R6 ;  /* 0x0000b40089027a23 */ /* 0x002fca0000010806 */
[----:B------:R1:W-:Y:S02]  /*6c00*/  MUFU.EX2 R117, R2 ;  /* 0x0000000200757308 */ /* 0x0003e40000000800 */
[----:B-1----:R-:W-:-:S06]  /*6c10*/  FFMA.FTZ R2, R182, c[0x0][0x2d0], -R5 ;  /* 0x0000b400b6027a23 */ /* 0x002fcc0000010805 */
[----:B------:R1:W-:Y:S01]  /*6c20*/  MUFU.EX2 R114, R2 ;  /* 0x0000000200727308 */ /* 0x0003e20000000800 */
[----:B------:R-:W-:Y:S02]  /*6c30*/  IMAD.MOV.U32 R137, RZ, RZ, R154 ;  /* 0x000000ffff897224 */ /* 0x000fe400078e009a */
[----:B------:R-:W-:Y:S02]  /*6c40*/  IMAD.MOV.U32 R154, RZ, RZ, R159 ;  /* 0x000000ffff9a7224 */ /* 0x000fe400078e009f */
[----:B-1----:R-:W-:-:S04]  /*6c50*/  FFMA.FTZ R2, R247, c[0x0][0x2d0], -R5 ;  /* 0x0000b400f7027a23 */ /* 0x002fc80000010805 */
[----:B------:R1:W1:Y:S01]  /*6c60*/  MUFU.EX2 R113, R2 ;  /* 0x0000000200717308 */ /* 0x0002620000000800 */
[----:B------:R-:W-:Y:S01]  /*6c70*/  MOV R159, R241 ;  /* 0x000000f1009f7202 */ /* 0x000fe20000000f00 */
[C---:B------:R-:W-:Y:S08]  /*6c80*/  HMMA.16816.F32.BF16 R36, R8.reuse, R14, R32 ;  /* 0x0000000e0824723c */ /* 0x040ff00000041820 */
[----:B------:R-:W-:Y:S01]  /*6c90*/  HMMA.16816.F32.BF16 R56, R8, R18, R28 ;  /* 0x000000120838723c */ /* 0x000fe2000004181c */
[----:B------:R-:W2:Y:S04]  /*6ca0*/  LDSM.16.MT88.4 R28, [R224+0x2900] ;  /* 0x00290000e01c783b */ /* 0x000ea80000004200 */
[----:B------:R-:W2:Y:S01]  /*6cb0*/  LDSM.16.MT88.4 R16, [R225+0x2900] ;  /* 0x00290000e110783b */ /* 0x000ea20000004200 */
[----:B-1----:R-:W-:-:S02]  /*6cc0*/  FFMA.FTZ R2, R183, c[0x0][0x2d0], -R5 ;  /* 0x0000b400b7027a23 */ /* 0x002fc40000010805 */
[C---:B------:R-:W-:Y:S01]  /*6cd0*/  HMMA.16816.F32.BF16 R40, R8.reuse, R12, R40 ;  /* 0x0000000c0828723c */ /* 0x040fe20000041828 */
[----:B------:R-:W1:Y:S01]  /*6ce0*/  LDSM.16.MT88.4 R12, [R226+0x2900] ;  /* 0x00290000e20c783b */ /* 0x000e620000004200 */
[----:B------:R3:W-:Y:S06]  /*6cf0*/  MUFU.EX2 R112, R2 ;  /* 0x0000000200707308 */ /* 0x0007ec0000000800 */
[----:B------:R-:W-:Y:S01]  /*6d00*/  HMMA.16816.F32.BF16 R44, R8, R24, R44 ;  /* 0x00000018082c723c */ /* 0x000fe2000004182c */
[----:B------:R-:W-:Y:S01]  /*6d10*/  FFMA.FTZ R52, R236, c[0x0][0x2d0], -R7 ;  /* 0x0000b400ec347a23 */ /* 0x000fe20000010807 */
[----:B------:R1:W5:Y:S01]  /*6d20*/  LDL.LU R241, [R1+0xa0] ;  /* 0x0000a00001f17983 */ /* 0x0003620000300800 */
[----:B---3--:R-:W-:-:S04]  /*6d30*/  FFMA.FTZ R2, R179, c[0x0][0x2d0], -R5 ;  /* 0x0000b400b3027a23 */ /* 0x008fc80000010805 */
[----:B------:R3:W1:Y:S02]  /*6d40*/  MUFU.EX2 R99, R2 ;  /* 0x0000000200637308 */ /* 0x0006640000000800 */
[----:B---3--:R-:W-:Y:S02]  /*6d50*/  FFMA.FTZ R2, R171, c[0x0][0x2d0], -R7 ;  /* 0x0000b400ab027a23 */ /* 0x008fe40000010807 */
[----:B------:R-:W-:Y:S02]  /*6d60*/  IMAD.MOV.U32 R171, RZ, RZ, R137 ;  /* 0x000000ffffab7224 */ /* 0x000fe400078e0089 */
[----:B------:R-:W-:Y:S02]  /*6d70*/  IMAD.MOV.U32 R137, RZ, RZ, R154 ;  /* 0x000000ffff897224 */ /* 0x000fe400078e009a */
[----:B------:R3:W-:Y:S01]  /*6d80*/  MUFU.EX2 R98, R2 ;  /* 0x0000000200627308 */ /* 0x0007e20000000800 */
[----:B------:R-:W-:Y:S01]  /*6d90*/  IMAD.MOV.U32 R154, RZ, RZ, R159 ;  /* 0x000000ffff9a7224 */ /* 0x000fe200078e009f */
[----:B------:R-:W-:Y:S01]  /*6da0*/  MOV R159, R152 ;  /* 0x00000098009f7202 */ /* 0x000fe20000000f00 */
[----:B------:R-:W-:-:S02]  /*6db0*/  IMAD.MOV.U32 R152, RZ, RZ, R160 ;  /* 0x000000ffff987224 */ /* 0x000fc400078e00a0 */
[----:B------:R-:W-:Y:S02]  /*6dc0*/  IMAD.MOV.U32 R160, RZ, RZ, R155 ;  /* 0x000000ffffa07224 */ /* 0x000fe400078e009b */
[----:B------:R-:W-:Y:S01]  /*6dd0*/  IMAD.MOV.U32 R155, RZ, RZ, R158 ;  /* 0x000000ffff9b7224 */ /* 0x000fe200078e009e */
[----:B------:R-:W-:Y:S01]  /*6de0*/  MOV R158, R140 ;  /* 0x0000008c009e7202 */ /* 0x000fe20000000f00 */
[----:B---3--:R-:W-:Y:S02]  /*6df0*/  FFMA.FTZ R2, R171, c[0x0][0x2d0], -R7 ;  /* 0x0000b400ab027a23 */ /* 0x008fe40000010807 */
[----:B------:R-:W-:Y:S02]  /*6e00*/  IMAD.MOV.U32 R171, RZ, RZ, R137 ;  /* 0x000000ffffab7224 */ /* 0x000fe400078e0089 */
[----:B------:R-:W-:Y:S01]  /*6e10*/  IMAD.MOV.U32 R137, RZ, RZ, R154 ;  /* 0x000000ffff897224 */ /* 0x000fe200078e009a */
[----:B------:R-:W-:Y:S01]  /*6e20*/  MOV R154, R159 ;  /* 0x0000009f009a7202 */ /* 0x000fe20000000f00 */
[----:B------:R-:W-:Y:S01]  /*6e30*/  IMAD.MOV.U32 R159, RZ, RZ, R152 ;  /* 0x000000ffff9f7224 */ /* 0x000fe200078e0098 */
[----:B------:R3:W1:Y:S01]  /*6e40*/  MUFU.EX2 R96, R2 ;  /* 0x0000000200607308 */ /* 0x0006620000000800 */
[----:B------:R-:W-:-:S02]  /*6e50*/  IMAD.MOV.U32 R152, RZ, RZ, R160 ;  /* 0x000000ffff987224 */ /* 0x000fc400078e00a0 */
[----:B------:R-:W-:Y:S01]  /*6e60*/  IMAD.MOV.U32 R160, RZ, RZ, R155 ;  /* 0x000000ffffa07224 */ /* 0x000fe200078e009b */
[----:B------:R-:W-:Y:S01]  /*6e70*/  MOV R155, R158 ;  /* 0x0000009e009b7202 */ /* 0x000fe20000000f00 */
[----:B------:R-:W-:Y:S02]  /*6e80*/  IMAD.MOV.U32 R158, RZ, RZ, R157 ;  /* 0x000000ffff9e7224 */ /* 0x000fe400078e009d */
[----:B------:R-:W-:Y:S02]  /*6e90*/  IMAD.MOV.U32 R157, RZ, RZ, R239 ;  /* 0x000000ffff9d7224 */ /* 0x000fe400078e00ef */
[----:B---3--:R-:W-:-:S04]  /*6ea0*/  FFMA.FTZ R2, R171, c[0x0][0x2d0], -R7 ;  /* 0x0000b400ab027a23 */ /* 0x008fc80000010807 */
[----:B------:R3:W-:Y:S01]  /*6eb0*/  MUFU.EX2 R97, R2 ;  /* 0x0000000200617308 */ /* 0x0007e20000000800 */
[----:B------:R-:W-:Y:S01]  /*6ec0*/  IMAD.MOV.U32 R171, RZ, RZ, R158 ;  /* 0x000000ffffab7224 */ /* 0x000fe200078e009e */
[----:B------:R-:W-:Y:S01]  /*6ed0*/  MOV R174, R160 ;  /* 0x000000a000ae7202 */ /* 0x000fe20000000f00 */
[----:B------:R-:W-:Y:S02]  /*6ee0*/  IMAD.MOV.U32 R158, RZ, RZ, R74 ;  /* 0x000000ffff9e7224 */ /* 0x000fe400078e004a */
[----:B------:R-:W-:Y:S02]  /*6ef0*/  IMAD.MOV.U32 R175, RZ, RZ, R152 ;  /* 0x000000ffffaf7224 */ /* 0x000fe400078e0098 */
[----:B---3--:R-:W-:Y:S02]  /*6f00*/  FFMA.FTZ R2, R137, c[0x0][0x2d0], -R7 ;  /* 0x0000b40089027a23 */ /* 0x008fe40000010807 */
[----:B------:R-:W-:Y:S01]  /*6f10*/  IMAD.MOV.U32 R137, RZ, RZ, R157 ;  /* 0x000000ffff897224 */ /* 0x000fe200078e009d */
[----:B------:R-:W-:-:S02]  /*6f20*/  MOV R157, R75 ;  /* 0x0000004b009d7202 */ /* 0x000fc40000000f00 */
[----:B------:R3:W-:Y:S01]  /*6f30*/  MUFU.EX2 R75, R2 ;  /* 0x00000002004b7308 */ /* 0x0007e20000000800 */
[----:B------:R-:W-:Y:S02]  /*6f40*/  IMAD.MOV.U32 R172, RZ, RZ, R155 ;  /* 0x000000ffffac7224 */ /* 0x000fe400078e009b */
[----:B------:R-:W-:Y:S02]  /*6f50*/  IMAD.MOV.U32 R155, RZ, RZ, R69 ;  /* 0x000000ffff9b7224 */ /* 0x000fe400078e0045 */
[----:B------:R-:W-:Y:S02]  /*6f60*/  FFMA.FTZ R34, R175, c[0x0][0x2d0], -R7 ;  /* 0x0000b400af227a23 */ /* 0x000fe40000010807 */
[----:B------:R-:W-:Y:S02]  /*6f70*/  IMAD.MOV.U32 R175, RZ, RZ, R174 ;  /* 0x000000ffffaf7224 */ /* 0x000fe400078e00ae */
[----:B---3--:R-:W-:-:S04]  /*6f80*/  FFMA.FTZ R2, R167, c[0x0][0x2d0], -R0 ;  /* 0x0000b400a7027a23 */ /* 0x008fc80000010800 */
[----:B------:R3:W-:Y:S01]  /*6f90*/  MUFU.EX2 R74, R2 ;  /* 0x00000002004a7308 */ /* 0x0007e20000000800 */
[----:B------:R-:W-:Y:S02]  /*6fa0*/  IMAD.MOV.U32 R174, RZ, RZ, R172 ;  /* 0x000000ffffae7224 */ /* 0x000fe400078e00ac */
[----:B------:R-:W-:Y:S01]  /*6fb0*/  IMAD.MOV.U32 R172, RZ, RZ, R171 ;  /* 0x000000ffffac7224 */ /* 0x000fe200078e00ab */
[----:B------:R-:W-:Y:S01]  /*6fc0*/  MOV R171, R137 ;  /* 0x0000008900ab7202 */ /* 0x000fe20000000f00 */
[----:B------:R-:W-:Y:S02]  /*6fd0*/  IMAD.MOV.U32 R160, RZ, RZ, R68 ;  /* 0x000000ffffa07224 */ /* 0x000fe400078e0044 */
[----:B------:R-:W-:Y:S02]  /*6fe0*/  IMAD.MOV.U32 R137, RZ, RZ, R148 ;  /* 0x000000ffff897224 */ /* 0x000fe400078e0094 */
[----:B---3--:R-:W-:Y:S02]  /*6ff0*/  FFMA.FTZ R2, R166, c[0x0][0x2d0], -R0 ;  /* 0x0000b400a6027a23 */ /* 0x008fe40000010800 */
[----:B------:R-:W-:-:S02]  /*7000*/  IMAD.MOV.U32 R148, RZ, RZ, R151 ;  /* 0x000000ffff947224 */ /* 0x000fc400078e0097 */
[----:B------:R-:W-:Y:S01]  /*7010*/  IMAD.MOV.U32 R140, RZ, RZ, R240 ;  /* 0x000000ffff8c7224 */ /* 0x000fe200078e00f0 */
[----:B------:R3:W-:Y:S01]  /*7020*/  MUFU.EX2 R69, R2 ;  /* 0x0000000200457308 */ /* 0x0007e20000000800 */
[----:B------:R-:W-:Y:S01]  /*7030*/  FFMA.FTZ R35, R175, c[0x0][0x2d0], -R7 ;  /* 0x0000b400af237a23 */ /* 0x000fe20000010807 */
[----:B------:R-:W-:Y:S01]  /*7040*/  HMMA.16816.F32.BF16 R48, R8, R26, R48 ;  /* 0x0000001a0830723c */ /* 0x000fe20000041830 */
[----:B------:R-:W-:Y:S01]  /*7050*/  IMAD.MOV.U32 R151, RZ, RZ, R150 ;  /* 0x000000ffff977224 */ /* 0x000fe200078e0096 */
[----:B------:R-:W-:Y:S01]  /*7060*/  MOV R150, R132 ;  /* 0x0000008400967202 */ /* 0x000fe20000000f00 */
[----:B------:R-:W-:Y:S01]  /*7070*/  IMAD.MOV.U32 R175, RZ, RZ, R174 ;  /* 0x000000ffffaf7224 */ /* 0x000fe200078e00ae */
[----:B------:R-:W-:Y:S01]  /*7080*/  MOV R174, R172 ;  /* 0x000000ac00ae7202 */ /* 0x000fe20000000f00 */
[----:B------:R-:W-:Y:S02]  /*7090*/  IMAD.MOV.U32 R172, RZ, RZ, R171 ;  /* 0x000000ffffac7224 */ /* 0x000fe400078e00ab */
[----:B------:R-:W-:-:S02]  /*70a0*/  FFMA.FTZ R53, R235, c[0x0][0x2d0], -R7 ;  /* 0x0000b400eb357a23 */ /* 0x000fc40000010807 */
[----:B------:R-:W-:Y:S02]  /*70b0*/  FFMA.FTZ R25, R231, c[0x0][0x2d0], -R6 ;  /* 0x0000b400e7197a23 */ /* 0x000fe40000010806 */
[--C-:B------:R-:W-:Y:S02]  /*70c0*/  FFMA.FTZ R33, R229, c[0x0][0x2d0], -R5.reuse ;  /* 0x0000b400e5217a23 */ /* 0x100fe40000010805 */
[----:B------:R-:W-:Y:S02]  /*70d0*/  FFMA.FTZ R32, R228, c[0x0][0x2d0], -R5 ;  /* 0x0000b400e4207a23 */ /* 0x000fe40000010805 */
[----:B------:R-:W-:Y:S02]  /*70e0*/  IMAD.MOV.U32 R123, RZ, RZ, R154 ;  /* 0x000000ffff7b7224 */ /* 0x000fe400078e009a */
[----:B------:R-:W-:Y:S01]  /*70f0*/  IMAD.MOV.U32 R247, RZ, RZ, R131 ;  /* 0x000000fffff77224 */ /* 0x000fe200078e0083 */
[----:B------:R-:W-:Y:S01]  /*7100*/  MOV R152, R238 ;  /* 0x000000ee00987202 */ /* 0x000fe20000000f00 */
[----:B---3--:R-:W-:Y:S01]  /*7110*/  FFMA.FTZ R2, R169, c[0x0][0x2d0], -R0 ;  /* 0x0000b400a9027a23 */ /* 0x008fe20000010800 */
[----:B------:R-:W-:Y:S01]  /*7120*/  MOV R122, R159 ;  /* 0x0000009f007a7202 */ /* 0x000fe20000000f00 */
[----:B------:R-:W-:Y:S01]  /*7130*/  IMAD.MOV.U32 R120, RZ, RZ, R160 ;  /* 0x000000ffff787224 */ /* 0x000fe200078e00a0 */
[----:B------:R-:W-:Y:S01]  /*7140*/  MOV R182, R155 ;  /* 0x0000009b00b67202 */ /* 0x000fe20000000f00 */
[----:B------:R3:W-:Y:S01]  /*7150*/  MUFU.EX2 R68, R2 ;  /* 0x0000000200447308 */ /* 0x0007e20000000800 */
[----:B------:R-:W-:Y:S01]  /*7160*/  IMAD.MOV.U32 R132, RZ, RZ, R133 ;  /* 0x000000ffff847224 */ /* 0x000fe200078e0085 */
[----:B------:R-:W-:Y:S01]  /*7170*/  LDSM.16.MT88.4 R164, [R225+0x3100] ;  /* 0x00310000e1a4783b */ /* 0x000fe20000004200 */
[----:B------:R-:W-:-:S02]  /*7180*/  IMAD.MOV.U32 R171, RZ, RZ, R137 ;  /* 0x000000ffffab7224 */ /* 0x000fc400078e0089 */
[----:B------:R-:W-:Y:S01]  /*7190*/  IMAD.MOV.U32 R133, RZ, RZ, R237 ;  /* 0x000000ffff857224 */ /* 0x000fe200078e00ed */
[----:B------:R2:W5:Y:S01]  /*71a0*/  LDL.LU R240, [R1+0x9c] ;  /* 0x00009c0001f07983 */ /* 0x0005620000300800 */
[----:B------:R-:W-:Y:S01]  /*71b0*/  IMAD.MOV.U32 R137, RZ, RZ, R148 ;  /* 0x000000ffff897224 */ /* 0x000fe200078e0094 */
[----:B------:R-:W-:Y:S01]  /*71c0*/  MOV R148, R151 ;  /* 0x0000009700947202 */ /* 0x000fe20000000f00 */
[----:B------:R-:W-:Y:S01]  /*71d0*/  IMAD.MOV.U32 R151, RZ, RZ, R150 ;  /* 0x000000ffff977224 */ /* 0x000fe200078e0096 */
[----:B------:R-:W-:Y:S01]  /*71e0*/  F2FP.BF16.PACK_AB R8, R118, R116 ;  /* 0x000000747608723e */ /* 0x000fe200000010ff */
[----:B---3--:R-:W-:Y:S01]  /*71f0*/  FFMA.FTZ R2, R4, c[0x0][0x2d0], -R0 ;  /* 0x0000b40004027a23 */ /* 0x008fe20000010800 */
[----:B------:R-:W-:Y:S01]  /*7200*/  F2FP.BF16.PACK_AB R9, R113, R114 ;  /* 0x000000727109723e */ /* 0x000fe200000010ff */
[----:B------:R-:W-:Y:S01]  /*7210*/  FFMA.FTZ R26, R232, c[0x0][0x2d0], -R6 ;  /* 0x0000b400e81a7a23 */ /* 0x000fe20000010806 */
[----:B------:R-:W-:Y:S01]  /*7220*/  F2FP.BF16.PACK_AB R10, R117, R115 ;  /* 0x00000073750a723e */ /* 0x000fe200000010ff */
[----:B------:R3:W2:Y:S01]  /*7230*/  MUFU.EX2 R55, R2 ;  /* 0x0000000200377308 */ /* 0x0006a20000000800 */
[----:B------:R-:W-:Y:S01]  /*7240*/  IMAD.MOV.U32 R150, RZ, RZ, R132 ;  /* 0x000000ffff967224 */ /* 0x000fe200078e0084 */
[----:B-1----:R-:W-:Y:S01]  /*7250*/  F2FP.BF16.PACK_AB R11, R99, R112 ;  /* 0x00000070630b723e */ /* 0x002fe200000010ff */
[----:B------:R-:W-:Y:S01]  /*7260*/  IMAD.MOV.U32 R132, RZ, RZ, R133 ;  /* 0x000000ffff847224 */ /* 0x000fe200078e0085 */
[----:B------:R-:W-:Y:S01]  /*7270*/  MOV R133, R134 ;  /* 0x0000008600857202 */ /* 0x000fe20000000f00 */
[----:B------:R-:W-:Y:S01]  /*7280*/  IMAD.MOV.U32 R134, RZ, RZ, R135 ;  /* 0x000000ffff867224 */ /* 0x000fe200078e0087 */
[----:B------:R1:W5:Y:S01]  /*7290*/  LDL.LU R239, [R1+0x98] ;  /* 0x0000980001ef7983 */ /* 0x0003620000300800 */
[----:B------:R-:W-:-:S02]  /*72a0*/  IMAD.MOV.U32 R135, RZ, RZ, R234 ;  /* 0x000000ffff877224 */ /* 0x000fc400078e00ea */
[----:B---3--:R-:W-:Y:S01]  /*72b0*/  FFMA.FTZ R2, R175, c[0x0][0x2d0], -R6 ;  /* 0x0000b400af027a23 */ /* 0x008fe20000010806 */
[----:B------:R-:W-:Y:S01]  /*72c0*/  F2FP.BF16.PACK_AB R4, R96, R98 ;  /* 0x000000626004723e */ /* 0x000fe200000010ff */
[----:B------:R-:W-:Y:S01]  /*72d0*/  IMAD.MOV.U32 R175, RZ, RZ, R174 ;  /* 0x000000ffffaf7224 */ /* 0x000fe200078e00ae */
[----:B------:R-:W-:Y:S01]  /*72e0*/  MOV R174, R172 ;  /* 0x000000ac00ae7202 */ /* 0x000fe20000000f00 */
[----:B------:R-:W-:Y:S01]  /*72f0*/  IMAD.MOV.U32 R172, RZ, RZ, R171 ;  /* 0x000000ffffac7224 */ /* 0x000fe200078e00ab */
[----:B--2---:R-:W-:Y:S01]  /*7300*/  F2FP.BF16.PACK_AB R7, R55, R68 ;  /* 0x000000443707723e */ /* 0x004fe200000010ff */
[----:B------:R-:W-:Y:S01]  /*7310*/  IMAD.MOV.U32 R171, RZ, RZ, R137 ;  /* 0x000000ffffab7224 */ /* 0x000fe200078e0089 */
[----:B------:R-:W-:Y:S01]  /*7320*/  MOV R137, R148 ;  /* 0x0000009400897202 */ /* 0x000fe20000000f00 */
[----:B------:R-:W-:Y:S01]  /*7330*/  IMAD.MOV.U32 R148, RZ, RZ, R151 ;  /* 0x000000ffff947224 */ /* 0x000fe200078e0097 */
[----:B------:R-:W-:Y:S01]  /*7340*/  HMMA.16816.F32.BF16 R124, R8, R28, R124 ;  /* 0x0000001c087c723c */ /* 0x000fe2000004187c */
[----:B------:R-:W-:Y:S01]  /*7350*/  IMAD.MOV.U32 R151, RZ, RZ, R150 ;  /* 0x000000ffff977224 */ /* 0x000fe200078e0096 */
[----:B------:R-:W-:Y:S01]  /*7360*/  MOV R150, R132 ;  /* 0x0000008400967202 */ /* 0x000fe20000000f00 */
[----:B------:R-:W-:Y:S01]  /*7370*/  FFMA.FTZ R24, R174, c[0x0][0x2d0], -R5 ;  /* 0x0000b400ae187a23 */ /* 0x000fe20000010805 */
[----:B------:R-:W-:Y:S01]  /*7380*/  MOV R174, R171 ;  /* 0x000000ab00ae7202 */ /* 0x000fe20000000f00 */
[----:B------:R-:W-:-:S02]  /*7390*/  IMAD.MOV.U32 R132, RZ, RZ, R133 ;  /* 0x000000ffff847224 */ /* 0x000fc400078e0085 */
[----:B------:R-:W-:Y:S01]  /*73a0*/  IMAD.MOV.U32 R154, RZ, RZ, R130 ;  /* 0x000000ffff9a7224 */ /* 0x000fe200078e0082 */
[C---:B------:R-:W-:Y:S01]  /*73b0*/  HMMA.16816.F32.BF16 R108, R8.reuse, R30, R108 ;  /* 0x0000001e086c723c */ /* 0x040fe2000004186c */
[----:B------:R-:W-:Y:S01]  /*73c0*/  IMAD.MOV.U32 R133, RZ, RZ, R134 ;  /* 0x000000ffff857224 */ /* 0x000fe200078e0086 */
[----:B------:R-:W-:Y:S01]  /*73d0*/  MOV R134, R135 ;  /* 0x0000008700867202 */ /* 0x000fe20000000f00 */
[----:B------:R-:W-:Y:S02]  /*73e0*/  IMAD.MOV.U32 R171, RZ, RZ, R137 ;  /* 0x000000ffffab7224 */ /* 0x000fe400078e0089 */
[----:B------:R-:W-:Y:S02]  /*73f0*/  IMAD.MOV.U32 R121, RZ, RZ, R152 ;  /* 0x000000ffff797224 */ /* 0x000fe400078e0098 */
[----:B------:R-:W-:Y:S01]  /*7400*/  IMAD.MOV.U32 R169, RZ, RZ, R153 ;  /* 0x000000ffffa97224 */ /* 0x000fe200078e0099 */
[----:B------:R-:W-:Y:S01]  /*7410*/  HMMA.16816.F32.BF16 R104, R8, R20, R104 ;  /* 0x000000140868723c */ /* 0x000fe20000041868 */
[----:B------:R-:W-:Y:S01]  /*7420*/  IMAD.MOV.U32 R137, RZ, RZ, R148 ;  /* 0x000000ffff897224 */ /* 0x000fe200078e0094 */
[----:B------:R-:W-:Y:S01]  /*7430*/  MOV R148, R151 ;  /* 0x0000009700947202 */ /* 0x000fe20000000f00 */
[----:B------:R-:W-:-:S02]  /*7440*/  IMAD.MOV.U32 R135, RZ, RZ, R141 ;  /* 0x000000ffff877224 */ /* 0x000fc400078e008d */
[----:B------:R-:W-:Y:S02]  /*7450*/  IMAD.MOV.U32 R183, RZ, RZ, R157 ;  /* 0x000000ffffb77224 */ /* 0x000fe400078e009d */
[----:B------:R-:W-:Y:S01]  /*7460*/  IMAD.MOV.U32 R155, RZ, RZ, R143 ;  /* 0x000000ffff9b7224 */ /* 0x000fe200078e008f */
[C---:B------:R-:W-:Y:S01]  /*7470*/  HMMA.16816.F32.BF16 R100, R8.reuse, R22, R100 ;  /* 0x000000160864723c */ /* 0x040fe20000041864 */
[----:B------:R-:W-:Y:S01]  /*7480*/  IMAD.MOV.U32 R141, RZ, RZ, R233 ;  /* 0x000000ffff8d7224 */ /* 0x000fe200078e00e9 */
[----:B------:R-:W-:Y:S01]  /*7490*/  MUFU.EX2 R26, R26 ;  /* 0x0000001a001a7308 */ /* 0x000fe20000000800 */
[----:B------:R-:W-:Y:S01]  /*74a0*/  IMAD.MOV.U32 R151, RZ, RZ, R150 ;  /* 0x000000ffff977224 */ /* 0x000fe200078e0096 */
[----:B------:R1:W5:Y:S01]  /*74b0*/  LDL.LU R238, [R1+0x94] ;  /* 0x0000940001ee7983 */ /* 0x0003620000300800 */
[----:B------:R-:W-:Y:S01]  /*74c0*/  IMAD.MOV.U32 R150, RZ, RZ, R132 ;  /* 0x000000ffff967224 */ /* 0x000fe200078e0084 */
[----:B------:R-:W-:Y:S01]  /*74d0*/  MOV R132, R133 ;  /* 0x0000008500847202 */ /* 0x000fe20000000f00 */
[----:B------:R-:W-:Y:S01]  /*74e0*/  IMAD.MOV.U32 R133, RZ, RZ, R134 ;  /* 0x000000ffff857224 */ /* 0x000fe200078e0086 */
[----:B------:R-:W-:Y:S01]  /*74f0*/  HMMA.16816.F32.BF16 R88, R8, R16, R88 ;  /* 0x000000100858723c */ /* 0x000fe20000041858 */
[----:B------:R-:W-:Y:S01]  /*7500*/  IMAD.MOV.U32 R134, RZ, RZ, R135 ;  /* 0x000000ffff867224 */ /* 0x000fe200078e0087 */
[----:B------:R-:W-:Y:S01]  /*7510*/  MOV R135, R141 ;  /* 0x0000008d00877202 */ /* 0x000fe20000000f00 */
[----:B------:R-:W-:-:S02]  /*7520*/  IMAD.MOV.U32 R141, RZ, RZ, R140 ;  /* 0x000000ffff8d7224 */ /* 0x000fc400078e008c */
[----:B------:R-:W-:-:S03]  /*7530*/  FFMA.FTZ R27, R175, c[0x0][0x2d0], -R6 ;  /* 0x0000b400af1b7a23 */ /* 0x000fc60000010806 */
[----:B------:R-:W-:Y:S01]  /*7540*/  HMMA.16816.F32.BF16 R64, R8, R18, R64 ;  /* 0x000000120840723c */ /* 0x000fe20000041840 */
[----:B------:R-:W-:Y:S01]  /*7550*/  IMAD.MOV.U32 R140, RZ, RZ, R3 ;  /* 0x000000ffff8c7224 */ /* 0x000fe200078e0003 */
[----:B------:R-:W-:Y:S01]  /*7560*/  F2FP.BF16.PACK_AB R6, R75, R97 ;  /* 0x000000614b06723e */ /* 0x000fe200000010ff */
[----:B------:R-:W-:Y:S01]  /*7570*/  FFMA.FTZ R3, R230, c[0x0][0x2d0], -R5 ;  /* 0x0000b400e6037a23 */ /* 0x000fe20000010805 */
[----:B------:R-:W-:Y:S01]  /*7580*/  F2FP.BF16.PACK_AB R5, R69, R74 ;  /* 0x0000004a4505723e */ /* 0x000fe200000010ff */
[----:B------:R-:W-:-:S03]  /*7590*/  IMAD.MOV.U32 R162, RZ, RZ, R133 ;  /* 0x000000ffffa27224 */ /* 0x000fc600078e0085 */
[----:B------:R-:W-:Y:S01]  /*75a0*/  HMMA.16816.F32.BF16 R84, R8, R12, R84 ;  /* 0x0000000c0854723c */ /* 0x000fe20000041854 */
[----:B------:R-:W-:Y:S01]  /*75b0*/  IMAD.MOV.U32 R163, RZ, RZ, R134 ;  /* 0x000000ffffa37224 */ /* 0x000fe200078e0086 */
[----:B------:R-:W-:-:S06]  /*75c0*/  MOV R175, R148 ;  /* 0x0000009400af7202 */ /* 0x000fcc0000000f00 */
[----:B------:R-:W-:Y:S01]  /*75d0*/  HMMA.16816.F32.BF16 R80, R8, R14, R80 ;  /* 0x0000000e0850723c */ /* 0x000fe20000041850 */
[----:B------:R-:W-:Y:S01]  /*75e0*/  MOV R161, R135 ;  /* 0x0000008700a17202 */ /* 0x000fe20000000f00 */
[----:B------:R-:W-:Y:S01]  /*75f0*/  IMAD.MOV.U32 R168, RZ, RZ, R151 ;  /* 0x000000ffffa87224 */ /* 0x000fe200078e0097 */
[----:B------:R2:W-:Y:S01]  /*7600*/  MUFU.EX2 R54, R2 ;  /* 0x0000000200367308 */ /* 0x0005e20000000800 */
[----:B------:R-:W-:Y:S01]  /*7610*/  IMAD.MOV.U32 R153, RZ, RZ, R142 ;  /* 0x000000ffff997224 */ /* 0x000fe200078e008e */
[----:B------:R1:W5:Y:S02]  /*7620*/  LDL.LU R237, [R1+0x90] ;  /* 0x0000900001ed7983 */ /* 0x0003640000300800 */
[--C-:B------:R-:W-:Y:S01]  /*7630*/  FFMA.FTZ R8, R251, c[0x0][0x2d0], -R0.reuse ;  /* 0x0000b400fb087a23 */ /* 0x100fe20000010800 */
[----:B------:R-:W-:Y:S01]  /*7640*/  HMMA.16816.F32.BF16 R44, R4, R12, R44 ;  /* 0x0000000c042c723c */ /* 0x000fe2000004182c */
[--C-:B------:R-:W-:Y:S01]  /*7650*/  FFMA.FTZ R9, R249, c[0x0][0x2d0], -R0.reuse ;  /* 0x0000b400f9097a23 */ /* 0x100fe20000010800 */
[----:B------:R-:W-:Y:S01]  /*7660*/  MOV R173, R132 ;  /* 0x0000008400ad7202 */ /* 0x000fe20000000f00 */
[----:B------:R-:W-:-:S02]  /*7670*/  FFMA.FTZ R10, R250, c[0x0][0x2d0], -R0 ;  /* 0x0000b400fa0a7a23 */ /* 0x000fc40000010800 */
[----:B------:R-:W-:Y:S02]  /*7680*/  IMAD.MOV.U32 R146, RZ, RZ, R141 ;  /* 0x000000ffff927224 */ /* 0x000fe400078e008d */
[----:B------:R-:W-:Y:S01]  /*7690*/  IMAD.MOV.U32 R170, RZ, RZ, R150 ;  /* 0x000000ffffaa7224 */ /* 0x000fe200078e0096 */
[----:B------:R-:W-:Y:S01]  /*76a0*/  HMMA.16816.F32.BF16 R76, R4, R30, R76 ;  /* 0x0000001e044c723c */ /* 0x000fe2000004184c */
[----:B------:R-:W-:Y:S02]  /*76b0*/  FFMA.FTZ R12, R248, c[0x0][0x2d0], -R0 ;  /* 0x0000b400f80c7a23 */ /* 0x000fe40000010800 */
[----:B--2---:R-:W-:-:S05]  /*76c0*/  FADD.FTZ R2, R178, R177 ;  /* 0x000000b1b2027221 */ /* 0x004fca0000010000 */
[----:B------:R-:W-:Y:S01]  /*76d0*/  HMMA.16816.F32.BF16 R92, R4, R28, R92 ;  /* 0x0000001c045c723c */ /* 0x000fe2000004185c */
[----:B------:R-:W-:-:S07]  /*76e0*/  FADD.FTZ R0, R162, R163 ;  /* 0x000000a3a2007221 */ /* 0x000fce0000010000 */
[----:B------:R-:W-:Y:S01]  /*76f0*/  HMMA.16816.F32.BF16 R56, R4, R22, R56 ;  /* 0x000000160438723c */ /* 0x000fe20000041838 */
[----:B------:R-:W-:-:S07]  /*7700*/  FADD.FTZ R0, R175, R0 ;  /* 0x00000000af007221 */ /* 0x000fce0000010000 */
[----:B------:R-:W-:Y:S01]  /*7710*/  HMMA.16816.F32.BF16 R60, R4, R20, R60 ;  /* 0x00000014043c723c */ /* 0x000fe2000004183c */
[----:B------:R-:W-:Y:S01]  /*7720*/  IMAD.MOV.U32 R30, RZ, RZ, R128 ;  /* 0x000000ffff1e7224 */ /* 0x000fe200078e0080 */
[----:B------:R2:W-:Y:S01]  /*7730*/  MUFU.EX2 R23, R3 ;  /* 0x0000000300177308 */ /* 0x0005e20000000800 */
[----:B------:R-:W-:-:S05]  /*7740*/  IMAD.MOV.U32 R29, RZ, RZ, R140 ;  /* 0x000000ffff1d7224 */ /* 0x000fca00078e008c */
[----:B------:R-:W-:Y:S01]  /*7750*/  HMMA.16816.F32.BF16 R40, R4, R16, R40 ;  /* 0x000000100428723c */ /* 0x000fe20000041828 */
[----:B------:R-:W-:Y:S01]  /*7760*/  FADD.FTZ R0, R30, R0 ;  /* 0x000000001e007221 */ /* 0x000fe20000010000 */
[----:B------:R3:W-:Y:S01]  /*7770*/  MUFU.EX2 R22, R33 ;  /* 0x0000002100167308 */ /* 0x0007e20000000800 */
[----:B------:R-:W-:-:S05]  /*7780*/  IMAD.MOV.U32 R141, RZ, RZ, R119 ;  /* 0x000000ffff8d7224 */ /* 0x000fca00078e0077 */
[C---:B------:R-:W-:Y:S08]  /*7790*/  HMMA.16816.F32.BF16 R36, R4.reuse, R18, R36 ;  /* 0x000000120424723c */ /* 0x040ff00000041824 */
[----:B------:R-:W-:Y:S01]  /*77a0*/  HMMA.16816.F32.BF16 R48, R4, R14, R48 ;  /* 0x0000000e0430723c */ /* 0x000fe20000041830 */
[----:B--2---:R-:W-:Y:S01]  /*77b0*/  FADD.FTZ R3, R161, R146 ;  /* 0x00000092a1037221 */ /* 0x004fe20000010000 */
[----:B---3--:R-:W-:Y:S01]  /*77c0*/  MOV R33, R156 ;  /* 0x0000009c00217202 */ /* 0x008fe20000000f00 */
[----:B------:R-:W-:Y:S01]  /*77d0*/  FADD.FTZ R11, R170, R173 ;  /* 0x000000adaa0b7221 */ /* 0x000fe20000010000 */
[----:B------:R-:W-:Y:S01]  /*77e0*/  MOV R249, R139 ;  /* 0x0000008b00f97202 */ /* 0x000fe20000000f00 */
[----:B------:R-:W-:Y:S01]  /*77f0*/  IMAD.MOV.U32 R170, RZ, RZ, R172 ;  /* 0x000000ffffaa7224 */ /* 0x000fe200078e00ac */
[----:B------:R-:W-:Y:S01]  /*7800*/  MUFU.EX2 R24, R24 ;  /* 0x0000001800187308 */ /* 0x000fe20000000800 */
[----:B------:R-:W-:Y:S01]  /*7810*/  FADD.FTZ R6, R29, R0 ;  /* 0x000000001d067221 */ /* 0x000fe20000010000 */
[----:B------:R-:W2:Y:S01]  /*7820*/  LDSM.16.MT88.4 R132, [R224+0x3100] ;  /* 0x00310000e084783b */ /* 0x000ea20000004200 */
[----:B------:R-:W-:-:S02]  /*7830*/  FADD.FTZ R3, R168, R3 ;  /* 0x00000003a8037221 */ /* 0x000fc40000010000 */
[----:B------:R-:W-:Y:S01]  /*7840*/  IMAD.MOV.U32 R172, RZ, RZ, R158 ;  /* 0x000000ffffac7224 */ /* 0x000fe200078e009e */
[----:B------:R-:W3:Y:S01]  /*7850*/  LDSM.16.MT88.4 R148, [R227+0x3100] ;  /* 0x00310000e394783b */ /* 0x000ee20000004200 */
[----:B----4-:R-:W-:Y:S01]  /*7860*/  @P4 IMAD.HI.U32 R0, R243, c[0x0][0x2c8], RZ ;  /* 0x0000b200f3004a27 */ /* 0x010fe200078e00ff */
[----:B------:R-:W-:Y:S01]  /*7870*/  MOV R31, R129 ;  /* 0x00000081001f7202 */ /* 0x000fe20000000f00 */
[----:B------:R-:W-:Y:S01]  /*7880*/  MUFU.EX2 R27, R27 ;  /* 0x0000001b001b7308 */ /* 0x000fe20000000800 */
[----:B------:R1:W5:Y:S01]  /*7890*/  LDL.LU R236, [R1+0x8c] ;  /* 0x00008c0001ec7983 */ /* 0x0003620000300800 */
[----:B------:R-:W-:Y:S01]  /*78a0*/  FADD.FTZ R2, R176, R2 ;  /* 0x00000002b0027221 */ /* 0x000fe20000010000 */
[----:B------:R-:W-:Y:S01]  /*78b0*/  MOV R28, R141 ;  /* 0x0000008d001c7202 */ /* 0x000fe20000000f00 */
[----:B------:R-:W-:Y:S01]  /*78c0*/  FADD.FTZ R4, R172, R11 ;  /* 0x0000000bac047221 */ /* 0x000fe20000010000 */
[----:B------:R-:W-:Y:S01]  /*78d0*/  @P4 SHF.R.U32.HI R243, RZ, c[0x0][0x2cc], R0 ;  /* 0x0000b300fff34a19 */ /* 0x000fe20000011600 */
[----:B------:R-:W-:-:S02]  /*78e0*/  FADD.FTZ R3, R33, R3 ;  /* 0x0000000321037221 */ /* 0x000fc40000010000 */
[----:B------:R-:W4:Y:S01]  /*78f0*/  MUFU.EX2 R20, R34 ;  /* 0x0000002200147308 */ /* 0x000f220000000800 */
[----:B------:R-:W-:Y:S01]  /*7900*/  FADD.FTZ R2, R181, R2 ;  /* 0x00000002b5027221 */ /* 0x000fe20000010000 */
[----:B------:R-:W-:Y:S01]  /*7910*/  MOV R168, R174 ;  /* 0x000000ae00a87202 */ /* 0x000fe20000000f00 */
[----:B------:R-:W-:Y:S02]  /*7920*/  FADD.FTZ R7, R31, R4 ;  /* 0x000000041f077221 */ /* 0x000fe40000010000 */
[----:B------:R-:W-:Y:S02]  /*7930*/  IMAD.MOV.U32 R248, RZ, RZ, R138 ;  /* 0x000000fffff87224 */ /* 0x000fe400078e008a */
[----:B------:R-:W-:Y:S01]  /*7940*/  IMAD.MOV.U32 R250, RZ, RZ, R136 ;  /* 0x000000fffffa7224 */ /* 0x000fe200078e0088 */
[----:B------:R1:W-:Y:S01]  /*7950*/  MUFU.EX2 R14, R35 ;  /* 0x00000023000e7308 */ /* 0x0003e20000000800 */
[----:B------:R-:W-:Y:S01]  /*7960*/  FADD.FTZ R5, R28, R3 ;  /* 0x000000031c057221 */ /* 0x000fe20000010000 */
[----:B------:R-:W-:Y:S01]  /*7970*/  IADD3 R3, R243, R154, -R247 ;  /* 0x0000009af3037210 */ /* 0x000fe20007ffe8f7 */
[----:B------:R-:W-:Y:S01]  /*7980*/  FADD.FTZ R4, R180, R2 ;  /* 0x00000002b4047221 */ /* 0x000fe20000010000 */
[----:B------:R-:W-:Y:S01]  /*7990*/  MOV R30, R183 ;  /* 0x000000b7001e7202 */ /* 0x000fe20000000f00 */
[----:B------:R-:W-:Y:S01]  /*79a0*/  IMAD.MOV.U32 R2, RZ, RZ, RZ ;  /* 0x000000ffff027224 */ /* 0x000fe200078e00ff */
[----:B------:R-:W2:Y:S03]  /*79b0*/  LDSM.16.MT88.4 R16, [R226+0x3100] ;  /* 0x00310000e210783b */ /* 0x000ea60000004200 */
[----:B------:R-:W-:Y:S01]  /*79c0*/  IMAD.HI R2, R3, -0x6db6db6d, R2 ;  /* 0x9249249303027827 */ /* 0x000fe200078e0202 */
[----:B------:R3:W-:Y:S01]  /*79d0*/  MUFU.EX2 R21, R32 ;  /* 0x0000002000157308 */ /* 0x0007e20000000800 */
[----:B------:R2:W5:Y:S03]  /*79e0*/  LDL.LU R235, [R1+0x88] ;  /* 0x0000880001eb7983 */ /* 0x0005660000300800 */
[----:B------:R-:W-:Y:S01]  /*79f0*/  SHF.R.U32.HI R0, RZ, 0x1f, R2 ;  /* 0x0000001fff007819 */ /* 0x000fe20000011602 */
[----:B------:R-:W-:Y:S01]  /*7a00*/  IMAD.MOV.U32 R31, RZ, RZ, R169 ;  /* 0x000000ffff1f7224 */ /* 0x000fe200078e00a9 */
[----:B-1----:R-:W-:Y:S01]  /*7a10*/  MOV R35, R121 ;  /* 0x0000007900237202 */ /* 0x002fe20000000f00 */
[----:B------:R-:W-:Y:S01]  /*7a20*/  IMAD.MOV.U32 R34, RZ, RZ, R122 ;  /* 0x000000ffff227224 */ /* 0x000fe200078e007a */
[----:B------:R-:W-:Y:S01]  /*7a30*/  LEA.HI.SX32 R11, R2, R0, 0x1a ;  /* 0x00000000020b7211 */ /* 0x000fe200078fd2ff */
[----:B------:R-:W-:-:S02]  /*7a40*/  IMAD.MOV.U32 R169, RZ, RZ, R123 ;  /* 0x000000ffffa97224 */ /* 0x000fc400078e007b */
[----:B------:R-:W-:Y:S02]  /*7a50*/  FADD.FTZ R6, R170, R6 ;  /* 0x00000006aa067221 */ /* 0x000fe40000010000 */
[----:B------:R-:W-:Y:S02]  /*7a60*/  IMAD.MOV.U32 R251, RZ, RZ, R120 ;  /* 0x000000fffffb7224 */ /* 0x000fe400078e0078 */
[----:B------:R-:W-:Y:S01]  /*7a70*/  IMAD.MOV.U32 R33, RZ, RZ, R182 ;  /* 0x000000ffff217224 */ /* 0x000fe200078e00b6 */
[----:B---3--:R-:W-:Y:S01]  /*7a80*/  MOV R32, R137 ;  /* 0x0000008900207202 */ /* 0x008fe20000000f00 */
[----:B------:R-:W-:Y:S01]  /*7a90*/  FADD.FTZ R2, R35, R7 ;  /* 0x0000000723027221 */ /* 0x000fe20000010000 */
[----:B------:R-:W-:Y:S01]  /*7aa0*/  MOV R28, R153 ;  /* 0x00000099001c7202 */ /* 0x000fe20000000f00 */
[----:B------:R-:W-:Y:S01]  /*7ab0*/  FADD.FTZ R0, R34, R5 ;  /* 0x0000000522007221 */ /* 0x000fe20000010000 */
[----:B------:R-:W1:Y:S01]  /*7ac0*/  MUFU.EX2 R8, R8 ;  /* 0x0000000800087308 */ /* 0x000e620000000800 */
[----:B------:R-:W-:Y:S01]  /*7ad0*/  FADD.FTZ R3, R169, R4 ;  /* 0x00000004a9037221 */ /* 0x000fe20000010000 */
[----:B------:R3:W5:Y:S01]  /*7ae0*/  LDL.LU R234, [R1+0x84] ;  /* 0x0000840001ea7983 */ /* 0x0007620000300800 */
[----:B------:R-:W-:-:S02]  /*7af0*/  FADD.FTZ R5, R168, R2 ;  /* 0x00000002a8057221 */ /* 0x000fc40000010000 */
[----:B------:R-:W-:Y:S01]  /*7b00*/  FADD.FTZ R4, R171, R0 ;  /* 0x00000000ab047221 */ /* 0x000fe20000010000 */
[----:B------:R3:W5:Y:S01]  /*7b10*/  LDL.LU R233, [R1+0x80] ;  /* 0x0000800001e97983 */ /* 0x0007620000300800 */
[----:B------:R-:W-:Y:S02]  /*7b20*/  FADD.FTZ R3, R248, R3 ;  /* 0x00000003f8037221 */ /* 0x000fe40000010000 */
[----:B------:R-:W-:Y:S01]  /*7b30*/  FADD.FTZ R2, R250, R6 ;  /* 0x00000006fa027221 */ /* 0x000fe20000010000 */
[----:B------:R-:W1:Y:S01]  /*7b40*/  MUFU.EX2 R9, R9 ;  /* 0x0000000900097308 */ /* 0x000e620000000800 */
[----:B------:R-:W-:Y:S01]  /*7b50*/  FADD.FTZ R0, R249, R5 ;  /* 0x00000005f9007221 */ /* 0x000fe20000010000 */
[----:B------:R3:W5:Y:S01]  /*7b60*/  LDL.LU R232, [R1+0x7c] ;  /* 0x00007c0001e87983 */ /* 0x0007620000300800 */
[----:B------:R-:W-:Y:S02]  /*7b70*/  FADD.FTZ R5, R32, R4 ;  /* 0x0000000420057221 */ /* 0x000fe40000010000 */
[----:B------:R-:W-:Y:S01]  /*7b80*/  FADD.FTZ R3, R251, R3 ;  /* 0x00000003fb037221 */ /* 0x000fe20000010000 */
[----:B------:R3:W5:Y:S01]  /*7b90*/  LDL.LU R231, [R1+0x78] ;  /* 0x0000780001e77983 */ /* 0x0007620000300800 */
[----:B------:R-:W-:-:S02]  /*7ba0*/  FADD.FTZ R4, R33, R2 ;  /* 0x0000000221047221 */ /* 0x000fc40000010000 */
[----:B------:R-:W-:Y:S02]  /*7bb0*/  FADD.FTZ R2, R30, R0 ;  /* 0x000000001e027221 */ /* 0x000fe40000010000 */
[----:B------:R-:W-:Y:S01]  /*7bc0*/  IMAD.MOV.U32 R29, RZ, RZ, R155 ;  /* 0x000000ffff1d7224 */ /* 0x000fe200078e009b */
[----:B------:R-:W1:Y:S01]  /*7bd0*/  MUFU.EX2 R13, R52 ;  /* 0x00000034000d7308 */ /* 0x000e620000000800 */
[----:B------:R-:W-:-:S07]  /*7be0*/  FADD.FTZ R0, R252, R5 ;  /* 0x00000005fc007221 */ /* 0x000fce0000010000 */
[----:B------:R-:W1:Y:S01]  /*7bf0*/  MUFU.EX2 R10, R10 ;  /* 0x0000000a000a7308 */ /* 0x000e620000000800 */
[----:B------:R-:W-:-:S07]  /*7c00*/  FADD.FTZ R3, R218, R3 ;  /* 0x00000003da037221 */ /* 0x000fce0000010000 */
[----:B------:R-:W1:Y:S01]  /*7c10*/  MUFU.EX2 R15, R53 ;  /* 0x00000035000f7308 */ /* 0x000e620000000800 */
[----:B------:R-:W-:-:S07]  /*7c20*/  FADD.FTZ R4, R245, R4 ;  /* 0x00000004f5047221 */ /* 0x000fce0000010000 */
[----:B------:R-:W1:Y:S01]  /*7c30*/  MUFU.EX2 R12, R12 ;  /* 0x0000000c000c7308 */ /* 0x000e620000000800 */
[----:B------:R-:W-:-:S07]  /*7c40*/  FADD.FTZ R5, R223, R2 ;  /* 0x00000002df057221 */ /* 0x000fce0000010000 */
[----:B------:R-:W1:Y:S01]  /*7c50*/  MUFU.EX2 R25, R25 ;  /* 0x0000001900197308 */ /* 0x000e620000000800 */
[----:B------:R-:W-:Y:S01]  /*7c60*/  FADD.FTZ R0, R31, R0 ;  /* 0x000000001f007221 */ /* 0x000fe20000010000 */
[----:B------:R-:W-:Y:S01]  /*7c70*/  MOV R152, R144 ;  /* 0x0000009000987202 */ /* 0x000fe20000000f00 */
[----:B------:R-:W-:Y:S01]  /*7c80*/  FADD.FTZ R3, R219, R3 ;  /* 0x00000003db037221 */ /* 0x000fe20000010000 */
[----:B------:R-:W-:Y:S01]  /*7c90*/  IMNMX R6, RZ, R11, !PT ;  /* 0x0000000bff067217 */ /* 0x000fe20007800200 */
        /* <DEDUP_REMOVED lines=62> */
[----:B----4-:R-:W-:Y:S02]  /*8080*/  FADD.FTZ R3, R20, R2 ;  /* 0x0000000214037221 */ /* 0x010fe40000010000 */
[----:B-1----:R-:W-:Y:S02]  /*8090*/  FADD.FTZ R2, R8, R0 ;  /* 0x0000000008027221 */ /* 0x002fe40000010000 */
        /* <DEDUP_REMOVED lines=12> */
[----:B------:R-:W-:Y:S01]  /*8160*/  FADD.FTZ R0, R21, R0 ;  /* 0x0000000015007221 */ /* 0x000fe20000010000 */
[----:B------:R3:W-:Y:S01]  /*8170*/  STL [R1+0x10], R6 ;  /* 0x0000100601007387 */ /* 0x0007e20000100800 */
[----:B------:R-:W-:Y:S02]  /*8180*/  FADD.FTZ R2, R25, R2 ;  /* 0x0000000219027221 */ /* 0x000fe40000010000 */
[----:B------:R-:W-:Y:S01]  /*8190*/  IMAD.MOV.U32 R247, RZ, RZ, R152 ;  /* 0x000000fffff77224 */ /* 0x000fe200078e0098 */
[----:B------:R3:W-:Y:S04]  /*81a0*/  STL [R1+0x40], R4 ;  /* 0x0000400401007387 */ /* 0x0007e80000100800 */
[----:B------:R3:W-:Y:S01]  /*81b0*/  STL [R1+0x48], R3 ;  /* 0x0000480301007387 */ /* 0x0007e20000100800 */
[----:B------:R-:W-:-:S03]  /*81c0*/  IADD3 R244, R247, -0x2, RZ ;  /* 0xfffffffef7f47810 */ /* 0x000fc60007ffe0ff */
[----:B------:R3:W-:Y:S04]  /*81d0*/  STL [R1+0x44], R0 ;  /* 0x0000440001007387 */ /* 0x0007e80000100800 */
[----:B------:R3:W-:Y:S01]  /*81e0*/  STL [R1+0x3c], R2 ;  /* 0x00003c0201007387 */ /* 0x0007e20000100800 */
[----:B------:R-:W-:Y:S02]  /*81f0*/  ISETP.GE.AND P0, PT, R244, R6, PT ;  /* 0x00000006f400720c */ /* 0x000fe40003f06270 */
[----:B------:R-:W-:Y:S02]  /*8200*/  F2FP.BF16.PACK_AB R176, R27, R54 ;  /* 0x000000361bb0723e */ /* 0x000fe400000010ff */
[----:B------:R-:W-:Y:S02]  /*8210*/  F2FP.BF16.PACK_AB R177, R23, R24 ;  /* 0x0000001817b1723e */ /* 0x000fe400000010ff */
[----:B------:R-:W-:-:S02]  /*8220*/  F2FP.BF16.PACK_AB R178, R25, R26 ;  /* 0x0000001a19b2723e */ /* 0x000fc400000010ff */
[----:B------:R-:W-:Y:S02]  /*8230*/  F2FP.BF16.PACK_AB R179, R21, R22 ;  /* 0x0000001615b3723e */ /* 0x000fe400000010ff */
[----:B------:R-:W-:Y:S02]  /*8240*/  F2FP.BF16.PACK_AB R180, R14, R20 ;  /* 0x000000140eb4723e */ /* 0x000fe400000010ff */
[----:B------:R-:W-:Y:S02]  /*8250*/  F2FP.BF16.PACK_AB R181, R9, R8 ;  /* 0x0000000809b5723e */ /* 0x000fe400000010ff */
[----:B------:R-:W-:Y:S02]  /*8260*/  F2FP.BF16.PACK_AB R182, R15, R13 ;  /* 0x0000000d0fb6723e */ /* 0x000fe400000010ff */
[----:B------:R-:W-:Y:S01]  /*8270*/  F2FP.BF16.PACK_AB R183, R12, R10 ;  /* 0x0000000a0cb7723e */ /* 0x000fe200000010ff */
[C---:B--2---:R-:W-:Y:S08]  /*8280*/  HMMA.16816.F32.BF16 R124, R176.reuse, R132, R124 ;  /* 0x00000084b07c723c */ /* 0x044ff0000004187c */
        /* <DEDUP_REMOVED lines=16> */
[----:B---3--:R-:W2:Y:S01]  /*8390*/  LDL R247, [R1+0x18] ;  /* 0x0000180001f77983 */ /* 0x008ea20000100800 */
[----:B------:R-:W-:Y:S01]  /*83a0*/  MOV R116, R72 ;  /* 0x0000004800747202 */ /* 0x000fe20000000f00 */
[----:B------:R-:W-:Y:S01]  /*83b0*/  IMAD.MOV.U32 R118, RZ, RZ, R70 ;  /* 0x000000ffff767224 */ /* 0x000fe200078e0046 */
[----:B------:R-:W-:Y:S01]  /*83c0*/  MOV R3, R73 ;  /* 0x0000004900037202 */ /* 0x000fe20000000f00 */
[----:B------:R-:W-:Y:S01]  /*83d0*/  IMAD.MOV.U32 R216, RZ, RZ, R244 ;  /* 0x000000ffffd87224 */ /* 0x000fe200078e00f4 */
[----:B------:R-:W-:Y:S01]  /*83e0*/  MOV R117, R71 ;  /* 0x0000004700757202 */ /* 0x000fe20000000f00 */
[----:B--2---:R-:W-:-:S05]  /*83f0*/  @P4 IMAD.HI.U32 R0, R247, c[0x0][0x2c8], RZ ;  /* 0x0000b200f7004a27 */ /* 0x004fca00078e00ff */
[----:B------:R-:W-:-:S05]  /*8400*/  @P4 SHF.R.U32.HI R0, RZ, c[0x0][0x2cc], R0 ;  /* 0x0000b300ff004a19 */ /* 0x000fca0000011600 */
[----:B------:R1:W-:Y:S02]  /*8410*/  @P4 STL [R1+0x14], R0 ;  /* 0x0000140001004387 */ /* 0x0003e40000100800 */
.L_x_603:
[----:B------:R-:W-:Y:S04]  /*8420*/  DEPBAR.LE SB0, 0x0 ;  /* 0x000080000000791a */ /* 0x000fe80000000000 */
[----:B------:R-:W-:Y:S01]  /*8430*/  BAR.SYNC.DEFER_BLOCKING 0x0 ;  /* 0x0000000000007b1d */ /* 0x000fe20000010000 */
[----:B------:R-:W-:Y:S11]  /*8440*/  ISETP.GE.AND P2, PT, R216, RZ, PT ;  /* 0x000000ffd800720c */ /* 0x000ff60003f46270 */
[----:B------:R-:W-:Y:S02]  /*8450*/  @!UPT UIADD3 URZ, URZ, URZ, URZ ;  /* 0x0000003f3f3ff290 */ /* 0x000fe4000fffe03f */
[----:B-12---:R-:W-:Y:S05]  /*8460*/  @P2 SHF.R.S32.HI R0, RZ, 0x1f, R216 ;  /* 0x0000001fff002819 */ /* 0x006fea00000114d8 */
[----:B------:R-:W-:Y:S04]  /*8470*/  @P2 IMAD R0, R0, c[0x0][0x208], RZ ;  /* 0x0000820000002a24 */ /* 0x000fe800078e02ff */
[C---:B------:R-:W-:Y:S01]  /*8480*/  @P2 IMAD R0, R216.reuse, c[0x0][0x20c], R0 ;  /* 0x00008300d8002a24 */ /* 0x040fe200078e0200 */
[----:B-----5:R-:W-:Y:S08]  /*8490*/  LDSM.16.M88.4 R112, [R230+0x7100] ;  /* 0x00710000e670783b */ /* 0x020ff00000000200 */
[----:B------:R-:W1:Y:S08]  /*84a0*/  LDSM.16.M88.4 R16, [R119+0x3900] ;  /* 0x003900007710783b */ /* 0x000e700000000200 */
[----:B------:R-:W2:Y:S08]  /*84b0*/  LDSM.16.M88.4 R108, [R230+0x9100] ;  /* 0x00910000e66c783b */ /* 0x000eb00000000200 */
        /* <DEDUP_REMOVED lines=22> */
[----:B------:R-:W4:Y:S04]  /*8620*/  LDL R2, [R1+0x14] ;  /* 0x0000140001027983 */ /* 0x000f280000100800 */
[----:B------:R-:W-:Y:S04]  /*8630*/  STL [R1+0x88], R236 ;  /* 0x000088ec01007387 */ /* 0x000fe80000100800 */
[----:B------:R-:W-:Y:S01]  /*8640*/  STL [R1+0x8c], R235 ;  /* 0x00008ceb01007387 */ /* 0x000fe20000100800 */
[-C--:B-1----:R-:W-:Y:S08]  /*8650*/  HMMA.16816.F32.BF16 R4, R112, R16.reuse, RZ ;  /* 0x000000107004723c */ /* 0x082ff000000418ff */
[C---:B--2---:R-:W-:Y:S08]  /*8660*/  HMMA.16816.F32.BF16 R8, R108.reuse, R16, RZ ;  /* 0x000000106c08723c */ /* 0x044ff000000418ff */
        /* <DEDUP_REMOVED lines=28> */
[C---:B------:R-:W-:Y:S08]  /*8830*/  HMMA.16816.F32.BF16 R8, R196.reuse, R192, R8 ;  /* 0x000000c0c408723c */ /* 0x040ff00000041808 */
[-C--:B------:R-:W-:Y:S08]  /*8840*/  HMMA.16816.F32.BF16 R12, R196, R194.reuse, R12 ;  /* 0x000000c2c40c723c */ /* 0x080ff0000004180c */
[C---:B------:R-:W-:Y:S01]  /*8850*/  HMMA.16816.F32.BF16 R16, R188.reuse, R194, R16 ;  /* 0x000000c2bc10723c */ /* 0x040fe20000041810 */
[----:B------:R-:W2:Y:S07]  /*8860*/  LDSM.16.M88.4 R192, [R236] ;  /* 0x00000000ecc0783b */ /* 0x000eae0000000200 */
[-C--:B------:R-:W-:Y:S08]  /*8870*/  HMMA.16816.F32.BF16 R20, R188, R200.reuse, R20 ;  /* 0x000000c8bc14723c */ /* 0x080ff00000041814 */
[C---:B------:R-:W-:Y:S07]  /*8880*/  HMMA.16816.F32.BF16 R24, R196.reuse, R200, R24 ;  /* 0x000000c8c418723c */ /* 0x040fee0000041818 */
[----:B----4-:R-:W-:Y:S01]  /*8890*/  @P2 IMAD.MOV.U32 R200, RZ, RZ, R212 ;  /* 0x000000ffffc82224 */ /* 0x010fe200078e00d4 */
[-C--:B------:R-:W-:Y:S04]  /*88a0*/  HMMA.16816.F32.BF16 R28, R196, R202.reuse, R28 ;  /* 0x000000cac41c723c */ /* 0x080fe8000004181c */
[----:B------:R-:W-:Y:S04]  /*88b0*/  @P2 IMAD.MOV.U32 R201, RZ, RZ, R215 ;  /* 0x000000ffffc92224 */ /* 0x000fe800078e00d7 */
[C---:B------:R-:W-:Y:S07]  /*88c0*/  HMMA.16816.F32.BF16 R32, R188.reuse, R202, R32 ;  /* 0x000000cabc20723c */ /* 0x040fee0000041820 */
[----:B------:R-:W-:Y:S01]  /*88d0*/  @P2 IMAD.WIDE.U32 R202, R216, c[0x0][0x208], RZ ;  /* 0x00008200d8ca2a25 */ /* 0x000fe200078e00ff */
[-C--:B------:R-:W-:Y:S04]  /*88e0*/  HMMA.16816.F32.BF16 R36, R188, R204.reuse, R36 ;  /* 0x000000ccbc24723c */ /* 0x080fe80000041824 */
[----:B------:R-:W-:Y:S01]  /*88f0*/  @P2 IADD3 R0, R203, R0, RZ ;  /* 0x00000000cb002210 */ /* 0x000fe20007ffe0ff */
[----:B------:R-:W-:Y:S03]  /*8900*/  @P2 IMAD.WIDE.U32 R200, R202, 0x70, R200 ;  /* 0x00000070cac82825 */ /* 0x000fe600078e00c8 */
[C---:B------:R-:W-:Y:S04]  /*8910*/  HMMA.16816.F32.BF16 R40, R196.reuse, R204, R40 ;  /* 0x000000ccc428723c */ /* 0x040fe80000041828 */
[----:B------:R-:W-:Y:S03]  /*8920*/  @P2 IMAD R0, R0, 0x70, RZ ;  /* 0x0000007000002824 */ /* 0x000fe600078e02ff */
[C---:B------:R-:W-:Y:S01]  /*8930*/  @P2 LEA R204, P0, R200.reuse, c[0x0][0x1f8], 0x1 ;  /* 0x00007e00c8cc2a11 */ /* 0x040fe200078008ff */
[-C--:B------:R-:W-:Y:S04]  /*8940*/  HMMA.16816.F32.BF16 R44, R196, R206.reuse, R44 ;  /* 0x000000cec42c723c */ /* 0x080fe8000004182c */
[----:B------:R-:W-:Y:S04]  /*8950*/  @P2 IMAD.IADD R0, R201, 0x1, R0 ;  /* 0x00000001c9002824 */ /* 0x000fe800078e0200 */
[C---:B------:R-:W-:Y:S04]  /*8960*/  HMMA.16816.F32.BF16 R48, R188.reuse, R206, R48 ;  /* 0x000000cebc30723c */ /* 0x040fe80000041830 */
[----:B------:R-:W-:Y:S02]  /*8970*/  @P2 LEA.HI.X R205, R200, c[0x0][0x1fc], R0, 0x1, P0 ;  /* 0x00007f00c8cd2a11 */ /* 0x000fe400000f0c00 */
[----:B------:R3:W4:Y:S02]  /*8980*/  LDSM.16.M88.4 R200, [R235] ;  /* 0x00000000ebc8783b */ /* 0x0007240000000200 */
[-C--:B------:R-:W-:Y:S06]  /*8990*/  HMMA.16816.F32.BF16 R52, R188, R208.reuse, R52 ;  /* 0x000000d0bc34723c */ /* 0x080fec0000041834 */
[----:B------:R-:W-:Y:S01]  /*89a0*/  @!PT LDS RZ, [RZ] ;  /* 0x00000000fffff984 */ /* 0x000fe20000000800 */
[----:B------:R-:W-:Y:S01]  /*89b0*/  @!PT LDS RZ, [RZ] ;  /* 0x00000000fffff984 */ /* 0x000fe20000000800 */
[----:B------:R-:W-:Y:S01]  /*89c0*/  @!PT LDS RZ, [RZ] ;  /* 0x00000000fffff984 */ /* 0x000fe20000000800 */
[----:B------:R2:W-:Y:S02]  /*89d0*/  @P2 LDGSTS.E.BYPASS.LTC128B.128 [R241+0x100], [R204.64], !P6 ;  /* 0x00100000ccf12fae */ /* 0x0005e4000f101d4a */
[C---:B------:R-:W-:Y:S07]  /*89e0*/  HMMA.16816.F32.BF16 R56, R196.reuse, R208, R56 ;  /* 0x000000d0c438723c */ /* 0x040fee0000041838 */
[----:B------:R-:W-:Y:S01]  /*89f0*/  @P2 IADD3 R208, P1, R204, UR9, RZ ;  /* 0x00000009ccd02c10 */ /* 0x000fe2000ff3e0ff */
[-C--:B------:R-:W-:Y:S04]  /*8a00*/  HMMA.16816.F32.BF16 R60, R196, R210.reuse, R60 ;  /* 0x000000d2c43c723c */ /* 0x080fe8000004183c */
[----:B------:R-:W-:Y:S01]  /*8a10*/  @P2 IADD3.X R209, R205, UR8, RZ, P1, !PT ;  /* 0x00000008cdd12c10 */ /* 0x000fe20008ffe4ff */
[----:B---3--:R-:W3:Y:S03]  /*8a20*/  LDL R235, [R1+0x20] ;  /* 0x0000200001eb7983 */ /* 0x008ee60000100800 */
[C---:B------:R-:W-:Y:S01]  /*8a30*/  HMMA.16816.F32.BF16 R64, R188.reuse, R210, R64 ;  /* 0x000000d2bc40723c */ /* 0x040fe20000041840 */
[----:B------:R4:W-:Y:S06]  /*8a40*/  @P2 LDGSTS.E.BYPASS.LTC128B.128 [R241+0x900], [R208.64], !P6 ;  /* 0x00900000d0f12fae */ /* 0x0009ec000f101d4a */
[----:B------:R-:W-:Y:S01]  /*8a50*/  @P2 IADD3 R210, P0, R208, UR9, RZ ;  /* 0x00000009d0d22c10 */ /* 0x000fe2000ff1e0ff */
[-C--:B-1----:R-:W-:Y:S01]  /*8a60*/  HMMA.16816.F32.BF16 R68, R188, R184.reuse, R68 ;  /* 0x000000b8bc44723c */ /* 0x082fe20000041844 */
[----:B------:R-:W-:Y:S03]  /*8a70*/  STL [R1+0x90], R231 ;  /* 0x000090e701007387 */ /* 0x000fe60000100800 */
[----:B------:R-:W-:Y:S02]  /*8a80*/  @P2 IADD3.X R211, R209, UR8, RZ, P0, !PT ;  /* 0x00000008d1d32c10 */ /* 0x000fe400087fe4ff */
[----:B------:R-:W-:Y:S02]  /*8a90*/  @P2 IADD3 R206, P1, R210, UR9, RZ ;  /* 0x00000009d2ce2c10 */ /* 0x000fe4000ff3e0ff */
[C---:B------:R-:W-:Y:S01]  /*8aa0*/  HMMA.16816.F32.BF16 R72, R196.reuse, R184, R72 ;  /* 0x000000b8c448723c */ /* 0x040fe20000041848 */
[----:B------:R4:W-:Y:S03]  /*8ab0*/  @P2 LDGSTS.E.BYPASS.LTC128B.128 [R241+0x1100], [R210.64], !P6 ;  /* 0x01100000d2f12fae */ /* 0x0009e6000f101d4a */
[----:B------:R-:W-:Y:S02]  /*8ac0*/  @P2 IADD3.X R207, R211, UR8, RZ, P1, !PT ;  /* 0x00000008d3cf2c10 */ /* 0x000fe40008ffe4ff */
[----:B--2---:R-:W-:Y:S02]  /*8ad0*/  @P2 IADD3 R204, P0, R206, UR9, RZ ;  /* 0x00000009cecc2c10 */ /* 0x004fe4000ff1e0ff */
[-C--:B------:R-:W-:Y:S01]  /*8ae0*/  HMMA.16816.F32.BF16 R76, R196, R186.reuse, R76 ;  /* 0x000000bac44c723c */ /* 0x080fe2000004184c */
[----:B------:R1:W-:Y:S03]  /*8af0*/  @P2 LDGSTS.E.BYPASS.LTC128B.128 [R241+0x1900], [R206.64], !P6 ;  /* 0x01900000cef12fae */ /* 0x0003e6000f101d4a */
[----:B------:R-:W-:Y:S02]  /*8b00*/  @P2 IADD3.X R205, R207, UR8, RZ, P0, !PT ;  /* 0x00000008cfcd2c10 */ /* 0x000fe400087fe4ff */
[----:B------:R-:W-:Y:S02]  /*8b10*/  @P2 IADD3 R184, P1, R204, UR9, RZ ;  /* 0x00000009ccb82c10 */ /* 0x000fe4000ff3e0ff */
[C---:B------:R-:W-:Y:S01]  /*8b20*/  HMMA.16816.F32.BF16 R80, R188.reuse, R186, R80 ;  /* 0x000000babc50723c */ /* 0x040fe20000041850 */
[----:B------:R1:W-:Y:S03]  /*8b30*/  @P2 LDGSTS.E.BYPASS.LTC128B.128 [R241+0x2100], [R204.64], !P6 ;  /* 0x02100000ccf12fae */ /* 0x0003e6000f101d4a */
[----:B------:R-:W-:Y:S03]  /*8b40*/  @P2 IADD3.X R185, R205, UR8, RZ, P1, !PT ;  /* 0x00000008cdb92c10 */ /* 0x000fe60008ffe4ff */
[----:B------:R-:W-:Y:S01]  /*8b50*/  @P2 IADD3 R186, P0, R184, UR9, RZ ;  /* 0x00000009b8ba2c10 */ /* 0x000fe2000ff1e0ff */
[-C--:B------:R-:W-:Y:S01]  /*8b60*/  HMMA.16816.F32.BF16 R84, R188, R192.reuse, R84 ;  /* 0x000000c0bc54723c */ /* 0x080fe20000041854 */
[----:B------:R2:W-:Y:S03]  /*8b70*/  @P2 LDGSTS.E.BYPASS.LTC128B.128 [R241+0x2900], [R184.64], !P6 ;  /* 0x02900000b8f12fae */ /* 0x0005e6000f101d4a */
[----:B------:R-:W-:Y:S04]  /*8b80*/  @P2 IADD3.X R187, R185, UR8, RZ, P0, !PT ;  /* 0x00000008b9bb2c10 */ /* 0x000fe800087fe4ff */
[C---:B------:R-:W-:Y:S01]  /*8b90*/  HMMA.16816.F32.BF16 R88, R196.reuse, R192, R88 ;  /* 0x000000c0c458723c */ /* 0x040fe20000041858 */
[----:B------:R2:W-:Y:S07]  /*8ba0*/  @P2 LDGSTS.E.BYPASS.LTC128B.128 [R241+0x3100], [R186.64], !P6 ;  /* 0x03100000baf12fae */ /* 0x0005ee000f101d4a */
[-C--:B------:R-:W-:Y:S01]  /*8bb0*/  HMMA.16816.F32.BF16 R92, R196, R194.reuse, R92 ;  /* 0x000000c2c45c723c */ /* 0x080fe2000004185c */
[----:B----4-:R-:W-:Y:S07]  /*8bc0*/  LDSM.16.M88.4 R208, [R231+0x9100] ;  /* 0x00910000e7d0783b */ /* 0x010fee0000000200 */
[C---:B------:R-:W-:Y:S01]  /*8bd0*/  HMMA.16816.F32.BF16 R96, R188.reuse, R194, R96 ;  /* 0x000000c2bc60723c */ /* 0x040fe20000041860 */
[----:B-1----:R-:W-:Y:S07]  /*8be0*/  LDSM.16.M88.4 R204, [R229+0x3900] ;  /* 0x00390000e5cc783b */ /* 0x002fee0000000200 */
[-C--:B------:R-:W-:Y:S01]  /*8bf0*/  HMMA.16816.F32.BF16 R100, R188, R200.reuse, R100 ;  /* 0x000000c8bc64723c */ /* 0x080fe20000041864 */
[----:B------:R-:W-:Y:S07]  /*8c00*/  LDSM.16.M88.4 R212, [R229+0x4100] ;  /* 0x00410000e5d4783b */ /* 0x000fee0000000200 */
[C---:B------:R-:W-:Y:S01]  /*8c10*/  HMMA.16816.F32.BF16 R104, R196.reuse, R200, R104 ;  /* 0x000000c8c468723c */ /* 0x040fe20000041868 */
[----:B--2---:R1:W2:Y:S07]  /*8c20*/  LDSM.16.M88.4 R184, [R231+0x7100] ;  /* 0x00710000e7b8783b */ /* 0x0042ae0000000200 */
[-C--:B------:R-:W-:Y:S01]  /*8c30*/  HMMA.16816.F32.BF16 R108, R196, R202.reuse, R108 ;  /* 0x000000cac46c723c */ /* 0x080fe2000004186c */
[----:B------:R-:W4:Y:S07]  /*8c40*/  LDSM.16.M88.4 R192, [R229+0x4900] ;  /* 0x00490000e5c0783b */ /* 0x000f2e0000000200 */
[----:B------:R-:W-:Y:S01]  /*8c50*/  HMMA.16816.F32.BF16 R112, R188, R202, R112 ;  /* 0x000000cabc70723c */ /* 0x000fe20000041870 */
[----:B------:R-:W4:Y:S08]  /*8c60*/  LDSM.16.M88.4 R196, [R229+0x5100] ;  /* 0x00510000e5c4783b */ /* 0x000f300000000200 */
[----:B------:R-:W4:Y:S08]  /*8c70*/  LDSM.16.M88.4 R188, [R229+0x5900] ;  /* 0x00590000e5bc783b */ /* 0x000f300000000200 */
[----:B-1----:R-:W3:Y:S04]  /*8c80*/  LDL R231, [R1+0x38] ;  /* 0x0000380001e77983 */ /* 0x002ee80000100800 */
[----:B------:R-:W-:Y:S01]  /*8c90*/  STL [R1+0x94], R229 ;  /* 0x000094e501007387 */ /* 0x000fe20000100800 */
[-C--:B--2---:R-:W-:Y:S03]  /*8ca0*/  HMMA.16816.F32.BF16 R4, R184, R204.reuse, R4 ;  /* 0x000000ccb804723c */ /* 0x084fe60000041804 */
[----:B------:R-:W-:Y:S05]  /*8cb0*/  LDSM.16.M88.4 R200, [R229+0x6900] ;  /* 0x00690000e5c8783b */ /* 0x000fea0000000200 */
[C---:B------:R-:W-:Y:S03]  /*8cc0*/  HMMA.16816.F32.BF16 R8, R208.reuse, R204, R8 ;  /* 0x000000ccd008723c */ /* 0x040fe60000041808 */
[----:B------:R-:W0:Y:S05]  /*8cd0*/  LDGDEPBAR ;  /* 0x00000000000079af */ /* 0x000e2a0000000000 */
        /* <DEDUP_REMOVED lines=8> */
[-C--:B----4-:R-:W-:Y:S08]  /*8d60*/  HMMA.16816.F32.BF16 R36, R184, R192.reuse, R36 ;  /* 0x000000c0b824723c */ /* 0x090ff00000041824 */
[C---:B------:R-:W-:Y:S08]  /*8d70*/  HMMA.16816.F32.BF16 R40, R208.reuse, R192, R40 ;  /* 0x000000c0d028723c */ /* 0x040ff00000041828 */
[-C--:B------:R-:W-:Y:S08]  /*8d80*/  HMMA.16816.F32.BF16 R44, R208, R194.reuse, R44 ;  /* 0x000000c2d02c723c */ /* 0x080ff0000004182c */
[C---:B------:R-:W-:Y:S01]  /*8d90*/  HMMA.16816.F32.BF16 R48, R184.reuse, R194, R48 ;  /* 0x000000c2b830723c */ /* 0x040fe20000041830 */
[----:B------:R1:W2:Y:S07]  /*8da0*/  LDSM.16.M88.4 R192, [R229+0x6100] ;  /* 0x00610000e5c0783b */ /* 0x0002ae0000000200 */
[-C--:B------:R-:W-:Y:S08]  /*8db0*/  HMMA.16816.F32.BF16 R52, R184, R196.reuse, R52 ;  /* 0x000000c4b834723c */ /* 0x080ff00000041834 */
[C---:B------:R-:W-:Y:S08]  /*8dc0*/  HMMA.16816.F32.BF16 R56, R208.reuse, R196, R56 ;  /* 0x000000c4d038723c */ /* 0x040ff00000041838 */
[-C--:B------:R-:W-:Y:S01]  /*8dd0*/  HMMA.16816.F32.BF16 R60, R208, R198.reuse, R60 ;  /* 0x000000c6d03c723c */ /* 0x080fe2000004183c */
[----:B-1----:R-:W4:Y:S04]  /*8de0*/  LDL R229, [R1+0x1c] ;  /* 0x00001c0001e57983 */ /* 0x002f280000100800 */
[----:B------:R-:W-:Y:S03]  /*8df0*/  STL [R1+0x98], R232 ;  /* 0x000098e801007387 */ /* 0x000fe60000100800 */
[C---:B------:R-:W-:Y:S01]  /*8e00*/  HMMA.16816.F32.BF16 R64, R184.reuse, R198, R64 ;  /* 0x000000c6b840723c */ /* 0x040fe20000041840 */
[----:B------:R-:W-:Y:S04]  /*8e10*/  STL [R1+0x9c], R228 ;  /* 0x00009ce401007387 */ /* 0x000fe80000100800 */
[----:B------:R1:W3:Y:S03]  /*8e20*/  LDL R0, [R1+0x18] ;  /* 0x0000180001007983 */ /* 0x0002e60000100800 */
[-C--:B------:R-:W-:Y:S01]  /*8e30*/  HMMA.16816.F32.BF16 R68, R184, R188.reuse, R68 ;  /* 0x000000bcb844723c */ /* 0x080fe20000041844 */
[----:B------:R-:W1:Y:S07]  /*8e40*/  LDSM.16.M88.4 R196, [R232+0x9100] ;  /* 0x00910000e8c4783b */ /* 0x000e6e0000000200 */
[C---:B------:R-:W-:Y:S08]  /*8e50*/  HMMA.16816.F32.BF16 R72, R208.reuse, R188, R72 ;  /* 0x000000bcd048723c */ /* 0x040ff00000041848 */
[-C--:B------:R-:W-:Y:S08]  /*8e60*/  HMMA.16816.F32.BF16 R76, R208, R190.reuse, R76 ;  /* 0x000000bed04c723c */ /* 0x080ff0000004184c */
[C---:B------:R-:W-:Y:S08]  /*8e70*/  HMMA.16816.F32.BF16 R80, R184.reuse, R190, R80 ;  /* 0x000000beb850723c */ /* 0x040ff00000041850 */
[-C--:B--2---:R-:W-:Y:S08]  /*8e80*/  HMMA.16816.F32.BF16 R84, R184, R192.reuse, R84 ;  /* 0x000000c0b854723c */ /* 0x084ff00000041854 */
[C---:B------:R-:W-:Y:S08]  /*8e90*/  HMMA.16816.F32.BF16 R88, R208.reuse, R192, R88 ;  /* 0x000000c0d058723c */ /* 0x040ff00000041858 */
[-C--:B------:R-:W-:Y:S08]  /*8ea0*/  HMMA.16816.F32.BF16 R92, R208, R194.reuse, R92 ;  /* 0x000000c2d05c723c */ /* 0x080ff0000004185c */
[C---:B------:R-:W-:Y:S08]  /*8eb0*/  HMMA.16816.F32.BF16 R96, R184.reuse, R194, R96 ;  /* 0x000000c2b860723c */ /* 0x040ff00000041860 */
[-C--:B------:R-:W-:Y:S08]  /*8ec0*/  HMMA.16816.F32.BF16 R100, R184, R200.reuse, R100 ;  /* 0x000000c8b864723c */ /* 0x080ff00000041864 */
[C---:B------:R-:W-:Y:S08]  /*8ed0*/  HMMA.16816.F32.BF16 R104, R208.reuse, R200, R104 ;  /* 0x000000c8d068723c */ /* 0x040ff00000041868 */
[-C--:B------:R-:W-:Y:S08]  /*8ee0*/  HMMA.16816.F32.BF16 R108, R208, R202.reuse, R108 ;  /* 0x000000cad06c723c */ /* 0x080ff0000004186c */
[----:B------:R-:W-:Y:S08]  /*8ef0*/  HMMA.16816.F32.BF16 R112, R184, R202, R112 ;  /* 0x000000cab870723c */ /* 0x000ff00000041870 */
[-C--:B------:R-:W-:Y:S08]  /*8f00*/  HMMA.16816.F32.BF16 R4, R204, R212.reuse, R4 ;  /* 0x000000d4cc04723c */ /* 0x080ff00000041804 */
[C---:B-1----:R-:W-:Y:S08]  /*8f10*/  HMMA.16816.F32.BF16 R8, R196.reuse, R212, R8 ;  /* 0x000000d4c408723c */ /* 0x042ff00000041808 */
        /* <DEDUP_REMOVED lines=20> */
[----:B------:R1:W1:Y:S01]  /*9060*/  MUFU.TANH R238, R7 ;  /* 0x0000000700ee7308 */ /* 0x0002620000002400 */
[----:B------:R-:W-:Y:S09]  /*9070*/  FMUL.FTZ R17, R17, c[0x0][0x320] ;  /* 0x0000c80011117a20 */ /* 0x000ff20000410000 */
[----:B------:R-:W-:Y:S10]  /*9080*/  MUFU.TANH R248, R17 ;  /* 0x0000001100f87308 */ /* 0x000ff40000002400 */
[----:B------:R-:W-:Y:S01]  /*9090*/  MUFU.TANH R237, R8 ;  /* 0x0000000800ed7308 */ /* 0x000fe20000002400 */
[----:B-1----:R-:W1:Y:S09]  /*90a0*/  LDSM.16.M88.4 R4, [R228+0x800] ;  /* 0x00080000e404783b */ /* 0x002e720000000200 */
[----:B------:R-:W-:Y:S10]  /*90b0*/  MUFU.TANH R234, R9 ;  /* 0x0000000900ea7308 */ /* 0x000ff40000002400 */
[----:B------:R-:W-:Y:S10]  /*90c0*/  MUFU.TANH R233, R10 ;  /* 0x0000000a00e97308 */ /* 0x000ff40000002400 */
[----:B------:R2:W2:Y:S10]  /*90d0*/  MUFU.TANH R230, R11 ;  /* 0x0000000b00e67308 */ /* 0x0004b40000002400 */
[----:B------:R-:W3:Y:S01]  /*90e0*/  MUFU.TANH R119, R12 ;  /* 0x0000000c00777308 */ /* 0x000ee20000002400 */
[-C--:B-1----:R-:W-:Y:S09]  /*90f0*/  HMMA.16816.F32.BF16 R20, R204, R4.reuse, R20 ;  /* 0x00000004cc14723c */ /* 0x082ff20000041814 */
[----:B------:R-:W-:Y:S01]  /*9100*/  MUFU.TANH R252, R13 ;  /* 0x0000000d00fc7308 */ /* 0x000fe20000002400 */
[C---:B------:R-:W-:Y:S01]  /*9110*/  HMMA.16816.F32.BF16 R24, R196.reuse, R4, R24 ;  /* 0x00000004c418723c */ /* 0x040fe20000041818 */
[----:B--2---:R-:W1:Y:S08]  /*9120*/  LDSM.16.M88.4 R8, [R228+0x1000] ;  /* 0x00100000e408783b */ /* 0x004e700000000200 */
[----:B------:R-:W-:Y:S01]  /*9130*/  MUFU.TANH R251, R14 ;  /* 0x0000000e00fb7308 */ /* 0x000fe20000002400 */
[-C--:B------:R-:W-:Y:S04]  /*9140*/  HMMA.16816.F32.BF16 R28, R196, R6.reuse, R28 ;  /* 0x00000006c41c723c */ /* 0x080fe8000004181c */
[----:B------:R-:W-:Y:S04]  /*9150*/  FMUL.FTZ R22, R22, c[0x0][0x320] ;  /* 0x0000c80016167a20 */ /* 0x000fe80000410000 */
[C---:B------:R-:W-:Y:S01]  /*9160*/  HMMA.16816.F32.BF16 R32, R204.reuse, R6, R32 ;  /* 0x00000006cc20723c */ /* 0x040fe20000041820 */
[----:B------:R2:W-:Y:S01]  /*9170*/  MUFU.TANH R250, R15 ;  /* 0x0000000f00fa7308 */ /* 0x0005e20000002400 */
[----:B------:R-:W3:Y:S02]  /*9180*/  LDSM.16.M88.4 R4, [R228+0x1800] ;  /* 0x00180000e404783b */ /* 0x000ee40000000200 */
[----:B------:R-:W-:Y:S02]  /*9190*/  FMUL.FTZ R21, R21, c[0x0][0x320] ;  /* 0x0000c80015157a20 */ /* 0x000fe40000410000 */
[----:B------:R-:W-:Y:S02]  /*91a0*/  FMUL.FTZ R20, R20, c[0x0][0x320] ;  /* 0x0000c80014147a20 */ /* 0x000fe40000410000 */
[----:B------:R-:W-:Y:S03]  /*91b0*/  FMUL.FTZ R23, R23, c[0x0][0x320] ;  /* 0x0000c80017177a20 */ /* 0x000fe60000410000 */
[----:B------:R3:W3:Y:S01]  /*91c0*/  MUFU.TANH R243, R22 ;  /* 0x0000001600f37308 */ /* 0x0006e20000002400 */
        /* <DEDUP_REMOVED lines=8> */
[-C--:B-1----:R-:W-:Y:S01]  /*9250*/  HMMA.16816.F32.BF16 R36, R204, R8.reuse, R36 ;  /* 0x00000008cc24723c */ /* 0x082fe20000041824 */
[----:B--2---:R-:W-:Y:S02]  /*9260*/  LDSM.16.M88.4 R12, [R228+0x3000] ;  /* 0x00300000e40c783b */ /* 0x004fe40000000200 */
[----:B------:R-:W-:Y:S02]  /*9270*/  FMUL.FTZ R25, R25, c[0x0][0x320] ;  /* 0x0000c80019197a20 */ /* 0x000fe40000410000 */
[----:B------:R-:W-:Y:S01]  /*9280*/  FMUL.FTZ R32, R32, c[0x0][0x320] ;  /* 0x0000c80020207a20 */ /* 0x000fe20000410000 */
[----:B------:R1:W-:Y:S01]  /*9290*/  MUFU.TANH R246, R19 ;  /* 0x0000001300f67308 */ /* 0x0003e20000002400 */
[----:B------:R-:W-:Y:S01]  /*92a0*/  FMUL.FTZ R33, R33, c[0x0][0x320] ;  /* 0x0000c80021217a20 */ /* 0x000fe20000410000 */
[C---:B------:R-:W-:Y:S04]  /*92b0*/  HMMA.16816.F32.BF16 R40, R196.reuse, R8, R40 ;  /* 0x00000008c428723c */ /* 0x040fe80000041828 */
[----:B------:R-:W-:Y:S02]  /*92c0*/  FMUL.FTZ R31, R31, c[0x0][0x320] ;  /* 0x0000c8001f1f7a20 */ /* 0x000fe40000410000 */
[----:B------:R-:W-:Y:S02]  /*92d0*/  FMUL.FTZ R34, R34, c[0x0][0x320] ;  /* 0x0000c80022227a20 */ /* 0x000fe40000410000 */
[----:B------:R2:W-:Y:S01]  /*92e0*/  MUFU.TANH R244, R21 ;  /* 0x0000001500f47308 */ /* 0x0005e20000002400 */
[-C--:B------:R-:W-:Y:S07]  /*92f0*/  HMMA.16816.F32.BF16 R44, R196, R10.reuse, R44 ;  /* 0x0000000ac42c723c */ /* 0x080fee000004182c */
[----:B------:R-:W-:Y:S01]  /*9300*/  FMUL.FTZ R36, R36, c[0x0][0x320] ;  /* 0x0000c80024247a20 */ /* 0x000fe20000410000 */
[C---:B------:R-:W-:Y:S01]  /*9310*/  HMMA.16816.F32.BF16 R48, R204.reuse, R10, R48 ;  /* 0x0000000acc30723c */ /* 0x040fe20000041830 */
[----:B------:R-:W-:Y:S01]  /*9320*/  MUFU.TANH R247, R18 ;  /* 0x0000001200f77308 */ /* 0x000fe20000002400 */
[----:B------:R-:W1:Y:S02]  /*9330*/  LDSM.16.M88.4 R8, [R228+0x2000] ;  /* 0x00200000e408783b */ /* 0x000e640000000200 */
[----:B---3--:R-:W-:Y:S02]  /*9340*/  @P4 IMAD.MOV.U32 R0, RZ, RZ, R2 ;  /* 0x000000ffff004224 */ /* 0x008fe400078e0002 */
[----:B------:R-:W-:Y:S02]  /*9350*/  FMUL.FTZ R37, R37, c[0x0][0x320] ;  /* 0x0000c80025257a20 */ /* 0x000fe40000410000 */
[-C--:B------:R-:W-:Y:S02]  /*9360*/  HMMA.16816.F32.BF16 R52, R204, R4.reuse, R52 ;  /* 0x00000004cc34723c */ /* 0x080fe40000041834 */
[----:B------:R-:W-:Y:S01]  /*9370*/  SHFL.IDX PT, R2, R0, 0x1, 0x1c1f ;  /* 0x003c1f0000027f89 */ /* 0x000fe200000e0000 */
        /* <DEDUP_REMOVED lines=22> */
[----:B------:R1:W1:Y:S01]  /*94e0*/  MUFU.TANH R220, R27 ;  /* 0x0000001b00dc7308 */ /* 0x0002620000002400 */
[----:B------:R-:W-:Y:S02]  /*94f0*/  SHFL.IDX PT, R9, R0, 0x2, 0x1c1f ;  /* 0x005c1f0000097f89 */ /* 0x000fe400000e0000 */
[----:B------:R-:W-:Y:S02]  /*9500*/  FMUL.FTZ R50, R50, c[0x0][0x320] ;  /* 0x0000c80032327a20 */ /* 0x000fe40000410000 */
        /* <DEDUP_REMOVED lines=8> */
[----:B------:R-:W1:Y:S01]  /*9590*/  MUFU.TANH R219, R28 ;  /* 0x0000001c00db7308 */ /* 0x000e620000002400 */
[----:B------:R-:W-:Y:S02]  /*95a0*/  FMUL.FTZ R69, R69, c[0x0][0x320] ;  /* 0x0000c80045457a20 */ /* 0x000fe40000410000 */
[-C--:B---3--:R-:W-:Y:S04]  /*95b0*/  HMMA.16816.F32.BF16 R84, R204, R4.reuse, R84 ;  /* 0x00000004cc54723c */ /* 0x088fe80000041854 */
[----:B------:R-:W-:Y:S02]  /*95c0*/  FMUL.FTZ R73, R73, c[0x0][0x320] ;  /* 0x0000c80049497a20 */ /* 0x000fe40000410000 */
[----:B------:R-:W-:Y:S01]  /*95d0*/  FMUL.FTZ R55, R55, c[0x0][0x320] ;  /* 0x0000c80037377a20 */ /* 0x000fe20000410000 */
[----:B------:R3:W-:Y:S01]  /*95e0*/  MUFU.TANH R213, R36 ;  /* 0x0000002400d57308 */ /* 0x0007e20000002400 */
[C---:B------:R-:W-:Y:S01]  /*95f0*/  HMMA.16816.F32.BF16 R88, R196.reuse, R4, R88 ;  /* 0x00000004c458723c */ /* 0x040fe20000041858 */
[----:B------:R-:W1:Y:S03]  /*9600*/  SHFL.IDX PT, R4, R0, RZ, 0x1c1f ;  /* 0x001c1fff00047589 */ /* 0x000e6600000e0000 */
[----:B------:R-:W-:Y:S02]  /*9610*/  FMUL.FTZ R61, R61, c[0x0][0x320] ;  /* 0x0000c8003d3d7a20 */ /* 0x000fe40000410000 */
[----:B------:R-:W-:Y:S02]  /*9620*/  FMUL.FTZ R62, R62, c[0x0][0x320] ;  /* 0x0000c8003e3e7a20 */ /* 0x000fe40000410000 */
[-C--:B------:R-:W-:Y:S01]  /*9630*/  HMMA.16816.F32.BF16 R92, R196, R6.reuse, R92 ;  /* 0x00000006c45c723c */ /* 0x080fe2000004185c */
[----:B------:R2:W-:Y:S03]  /*9640*/  MUFU.TANH R17, R73 ;  /* 0x0000004900117308 */ /* 0x0005e60000002400 */
[----:B------:R-:W-:Y:S02]  /*9650*/  IMAD R5, R216, -0x70, RZ ;  /* 0xffffff90d8057824 */ /* 0x000fe400078e02ff */
[----:B------:R-:W-:Y:S02]  /*9660*/  FMUL.FTZ R64, R64, c[0x0][0x320] ;  /* 0x0000c80040407a20 */ /* 0x000fe40000410000 */
[C---:B------:R-:W-:Y:S03]  /*9670*/  HMMA.16816.F32.BF16 R96, R204.reuse, R6, R96 ;  /* 0x00000006cc60723c */ /* 0x040fe60000041860 */
[----:B------:R-:W2:Y:S01]  /*9680*/  MUFU.TANH R218, R29 ;  /* 0x0000001d00da7308 */ /* 0x000ea20000002400 */
[----:B----4-:R-:W-:Y:S01]  /*9690*/  IADD3 R5, -R229, 0x1, R5 ;  /* 0x00000001e5057810 */ /* 0x010fe20007ffe105 */
[----:B------:R-:W-:Y:S02]  /*96a0*/  FMUL.FTZ R65, R65, c[0x0][0x320] ;  /* 0x0000c80041417a20 */ /* 0x000fe40000410000 */
[----:B------:R-:W-:Y:S01]  /*96b0*/  FMUL.FTZ R80, R80, c[0x0][0x320] ;  /* 0x0000c80050507a20 */ /* 0x000fe20000410000 */
[-C--:B------:R-:W-:Y:S04]  /*96c0*/  HMMA.16816.F32.BF16 R100, R204, R12.reuse, R100 ;  /* 0x0000000ccc64723c */ /* 0x080fe80000041864 */
[----:B------:R-:W-:Y:S01]  /*96d0*/  IADD3 R5, -R235, R5, R231 ;  /* 0x00000005eb057210 */ /* 0x000fe20007ffe1e7 */
[----:B------:R-:W-:Y:S01]  /*96e0*/  MUFU.TANH R217, R30 ;  /* 0x0000001e00d97308 */ /* 0x000fe20000002400 */
[----:B------:R-:W-:Y:S02]  /*96f0*/  FMUL.FTZ R89, R89, c[0x0][0x320] ;  /* 0x0000c80059597a20 */ /* 0x000fe40000410000 */
[C---:B-1----:R-:W-:Y:S01]  /*9700*/  IADD3 R4, R5.reuse, R4, RZ ;  /* 0x0000000405047210 */ /* 0x042fe20007ffe0ff */
[C---:B------:R-:W-:Y:S01]  /*9710*/  IMAD.IADD R2, R5.reuse, 0x1, R2 ;  /* 0x0000000105027824 */ /* 0x040fe200078e0202 */
[C---:B------:R-:W-:Y:S04]  /*9720*/  HMMA.16816.F32.BF16 R104, R196.reuse, R12, R104 ;  /* 0x0000000cc468723c */ /* 0x040fe80000041868 */
[----:B------:R-:W-:Y:S01]  /*9730*/  ISETP.GT.AND P0, PT, R2, RZ, PT ;  /* 0x000000ff0200720c */ /* 0x000fe20003f04270 */
[----:B------:R-:W-:Y:S01]  /*9740*/  MUFU.TANH R29, R32 ;  /* 0x00000020001d7308 */ /* 0x000fe20000002400 */
[C---:B------:R-:W-:Y:S01]  /*9750*/  IMAD.IADD R0, R5.reuse, 0x1, R9 ;  /* 0x0000000105007824 */ /* 0x040fe200078e0209 */
[----:B------:R-:W-:Y:S01]  /*9760*/  IADD3 R5, R5, R8, RZ ;  /* 0x0000000805057210 */ /* 0x000fe20007ffe0ff */
[----:B------:R-:W-:Y:S01]  /*9770*/  FMUL.FTZ R88, R88, c[0x0][0x320] ;  /* 0x0000c80058587a20 */ /* 0x000fe20000410000 */
[----:B------:R-:W-:Y:S01]  /*9780*/  ISETP.GT.AND P2, PT, R4, RZ, PT ;  /* 0x000000ff0400720c */ /* 0x000fe20003f44270 */
[-C--:B------:R-:W-:Y:S03]  /*9790*/  HMMA.16816.F32.BF16 R108, R196, R14.reuse, R108 ;  /* 0x0000000ec46c723c */ /* 0x080fe6000004186c */
[----:B------:R-:W-:Y:S01]  /*97a0*/  FSEL R8, R236, -INF , P2 ;  /* 0xff800000ec087808 */ /* 0x000fe20001000000 */
[----:B------:R-:W-:Y:S01]  /*97b0*/  FMUL.FTZ R81, R81, c[0x0][0x320] ;  /* 0x0000c80051517a20 */ /* 0x000fe20000410000 */
[----:B------:R-:W-:Y:S01]  /*97c0*/  MUFU.TANH R30, R33 ;  /* 0x00000021001e7308 */ /* 0x000fe20000002400 */
[----:B------:R-:W-:Y:S01]  /*97d0*/  ISETP.GT.AND P5, PT, R2, 0x1, PT ;  /* 0x000000010200780c */ /* 0x000fe20003fa4270 */
[----:B------:R-:W-:Y:S01]  /*97e0*/  FMUL.FTZ R78, R78, c[0x0][0x320] ;  /* 0x0000c8004e4e7a20 */ /* 0x000fe20000410000 */
[----:B------:R-:W-:Y:S01]  /*97f0*/  FSEL R12, R239, -INF , P0 ;  /* 0xff800000ef0c7808 */ /* 0x000fe20000000000 */
[----:B------:R-:W-:Y:S04]  /*9800*/  HMMA.16816.F32.BF16 R112, R204, R14, R112 ;  /* 0x0000000ecc70723c */ /* 0x000fe80000041870 */
[----:B------:R-:W-:Y:S01]  /*9810*/  ISETP.GT.AND P0, PT, R5, 0x1, PT ;  /* 0x000000010500780c */ /* 0x000fe20003f04270 */
[----:B------:R-:W-:Y:S01]  /*9820*/  FMUL.FTZ R84, R84, c[0x0][0x320] ;  /* 0x0000c80054547a20 */ /* 0x000fe20000410000 */
[----:B------:R-:W-:Y:S01]  /*9830*/  MUFU.TANH R32, R35 ;  /* 0x0000002300207308 */ /* 0x000fe20000002400 */
[----:B------:R-:W-:Y:S01]  /*9840*/  FSEL R13, R238, -INF , P5 ;  /* 0xff800000ee0d7808 */ /* 0x000fe20002800000 */
[----:B------:R-:W-:Y:S01]  /*9850*/  FMUL.FTZ R85, R85, c[0x0][0x320] ;  /* 0x0000c80055557a20 */ /* 0x000fe20000410000 */
[----:B------:R-:W-:Y:S02]  /*9860*/  FSEL R22, R230, -INF , P0 ;  /* 0xff800000e6167808 */ /* 0x000fe40000000000 */
[----:B------:R-:W-:Y:S01]  /*9870*/  ISETP.GT.AND P5, PT, R0, 0x8, PT ;  /* 0x000000080000780c */ /* 0x000fe20003fa4270 */
[----:B------:R-:W-:Y:S01]  /*9880*/  FMUL.FTZ R82, R82, c[0x0][0x320] ;  /* 0x0000c80052527a20 */ /* 0x000fe20000410000 */
[----:B------:R-:W-:Y:S01]  /*9890*/  ISETP.GT.AND P1, PT, R4, 0x1, PT ;  /* 0x000000010400780c */ /* 0x000fe20003f24270 */
[----:B------:R-:W-:Y:S01]  /*98a0*/  FMUL.FTZ R86, R86, c[0x0][0x320] ;  /* 0x0000c80056567a20 */ /* 0x000fe20000410000 */
[----:B------:R-:W-:Y:S01]  /*98b0*/  FSEL R19, R119, -INF , P5 ;  /* 0xff80000077137808 */ /* 0x000fe20002800000 */
[----:B------:R1:W-:Y:S01]  /*98c0*/  MUFU.TANH R212, R37 ;  /* 0x0000002500d47308 */ /* 0x0003e20000002400 */
[----:B------:R-:W-:Y:S01]  /*98d0*/  FMUL.FTZ R40, R40, c[0x0][0x320] ;  /* 0x0000c80028287a20 */ /* 0x000fe20000410000 */
[----:B------:R-:W-:Y:S01]  /*98e0*/  FSEL R9, R240, -INF , P1 ;  /* 0xff800000f0097808 */ /* 0x000fe20000800000 */
[----:B------:R-:W-:Y:S01]  /*98f0*/  FMUL.FTZ R83, R83, c[0x0][0x320] ;  /* 0x0000c80053537a20 */ /* 0x000fe20000410000 */
[----:B------:R-:W-:Y:S01]  /*9900*/  ISETP.GT.AND P1, PT, R5, RZ, PT ;  /* 0x000000ff0500720c */ /* 0x000fe20003f24270 */
[----:B------:R-:W-:Y:S01]  /*9910*/  FMUL.FTZ R87, R87, c[0x0][0x320] ;  /* 0x0000c80057577a20 */ /* 0x000fe20000410000 */
[----:B------:R-:W-:Y:S01]  /*9920*/  ISETP.GT.AND P5, PT, R4, 0x9, PT ;  /* 0x000000090400780c */ /* 0x000fe20003fa4270 */
[----:B------:R-:W-:Y:S01]  /*9930*/  FMUL.FTZ R98, R98, c[0x0][0x320] ;  /* 0x0000c80062627a20 */ /* 0x000fe20000410000 */
[----:B--2---:R-:W-:Y:S01]  /*9940*/  FSEL R21, R233, -INF , P1 ;  /* 0xff800000e9157808 */ /* 0x004fe20000800000 */
[----:B------:R-:W-:Y:S01]  /*9950*/  FMUL.FTZ R115, R115, c[0x0][0x320] ;  /* 0x0000c80073737a20 */ /* 0x000fe20000410000 */
[----:B------:R-:W-:Y:S01]  /*9960*/  MUFU.TANH R215, R31 ;  /* 0x0000001f00d77308 */ /* 0x000fe20000002400 */
[----:B------:R-:W-:Y:S01]  /*9970*/  FSEL R11, R248, -INF , P5 ;  /* 0xff800000f80b7808 */ /* 0x000fe20002800000 */
[----:B------:R-:W-:Y:S01]  /*9980*/  FMUL.FTZ R93, R93, c[0x0][0x320] ;  /* 0x0000c8005d5d7a20 */ /* 0x000fe20000410000 */
[----:B------:R-:W-:Y:S01]  /*9990*/  ISETP.GT.AND P5, PT, R2, 0x10, PT ;  /* 0x000000100200780c */ /* 0x000fe20003fa4270 */
[----:B------:R-:W-:Y:S01]  /*99a0*/  FMUL.FTZ R90, R90, c[0x0][0x320] ;  /* 0x0000c8005a5a7a20 */ /* 0x000fe20000410000 */
[----:B------:R-:W-:Y:S01]  /*99b0*/  FMNMX.FTZ R6, R12, R116, !PT ;  /* 0x000000740c067209 */ /* 0x000fe20007810000 */
[----:B------:R-:W-:Y:S01]  /*99c0*/  FMUL.FTZ R99, R99, c[0x0][0x320] ;  /* 0x0000c80063637a20 */ /* 0x000fe20000410000 */
[----:B------:R-:W-:Y:S01]  /*99d0*/  FSEL R27, R243, -INF , P5 ;  /* 0xff800000f31b7808 */ /* 0x000fe20002800000 */
[----:B------:R-:W-:Y:S01]  /*99e0*/  FMUL.FTZ R102, R102, c[0x0][0x320] ;  /* 0x0000c80066667a20 */ /* 0x000fe20000410000 */
[----:B------:R-:W-:Y:S01]  /*99f0*/  ISETP.GT.AND P5, PT, R5, 0x11, PT ;  /* 0x000000110500780c */ /* 0x000fe20003fa4270 */
[----:B------:R-:W2:Y:S01]  /*9a00*/  MUFU.TANH R31, R34 ;  /* 0x00000022001f7308 */ /* 0x000ea20000002400 */
[----:B------:R-:W-:Y:S01]  /*9a10*/  ISETP.GT.AND P3, PT, R0, RZ, PT ;  /* 0x000000ff0000720c */ /* 0x000fe20003f64270 */
[----:B------:R-:W-:Y:S01]  /*9a20*/  FMUL.FTZ R114, R114, c[0x0][0x320] ;  /* 0x0000c80072727a20 */ /* 0x000fe20000410000 */
[----:B---3--:R-:W-:Y:S01]  /*9a30*/  FSEL R36, R220, -INF , P5 ;  /* 0xff800000dc247808 */ /* 0x008fe20002800000 */
[----:B------:R-:W-:Y:S01]  /*9a40*/  FMUL.FTZ R79, R79, c[0x0][0x320] ;  /* 0x0000c8004f4f7a20 */ /* 0x000fe20000410000 */
[----:B------:R-:W-:Y:S01]  /*9a50*/  FSEL R16, R237, -INF , P3 ;  /* 0xff800000ed107808 */ /* 0x000fe20001800000 */
[----:B------:R-:W-:Y:S01]  /*9a60*/  FMUL.FTZ R92, R92, c[0x0][0x320] ;  /* 0x0000c8005c5c7a20 */ /* 0x000fe20000410000 */
[C---:B------:R-:W-:Y:S01]  /*9a70*/  ISETP.GT.AND P3, PT, R0.reuse, 0x9, PT ;  /* 0x000000090000780c */ /* 0x040fe20003f64270 */
[----:B------:R-:W-:Y:S01]  /*9a80*/  FMUL.FTZ R105, R105, c[0x0][0x320] ;  /* 0x0000c80069697a20 */ /* 0x000fe20000410000 */
[----:B------:R-:W-:Y:S01]  /*9a90*/  ISETP.GT.AND P2, PT, R0, 0x1, PT ;  /* 0x000000010000780c */ /* 0x000fe20003f44270 */
[----:B------:R3:W4:Y:S01]  /*9aa0*/  MUFU.TANH R211, R38 ;  /* 0x0000002600d37308 */ /* 0x0007220000002400 */
[----:B------:R-:W-:Y:S01]  /*9ab0*/  FSEL R20, R252, -INF , P3 ;  /* 0xff800000fc147808 */ /* 0x000fe20001800000 */
[----:B------:R-:W-:Y:S01]  /*9ac0*/  FMUL.FTZ R91, R91, c[0x0][0x320] ;  /* 0x0000c8005b5b7a20 */ /* 0x000fe20000410000 */
[----:B------:R-:W-:Y:S01]  /*9ad0*/  FSEL R18, R234, -INF , P2 ;  /* 0xff800000ea127808 */ /* 0x000fe20001000000 */
[----:B------:R-:W-:Y:S01]  /*9ae0*/  FMUL.FTZ R94, R94, c[0x0][0x320] ;  /* 0x0000c8005e5e7a20 */ /* 0x000fe20000410000 */
[----:B------:R-:W-:Y:S01]  /*9af0*/  ISETP.GT.AND P2, PT, R5, 0x8, PT ;  /* 0x000000080500780c */ /* 0x000fe20003f44270 */
[----:B------:R-:W-:Y:S01]  /*9b00*/  FMUL.FTZ R95, R95, c[0x0][0x320] ;  /* 0x0000c8005f5f7a20 */ /* 0x000fe20000410000 */
[----:B------:R-:W-:Y:S01]  /*9b10*/  ISETP.GT.AND P3, PT, R2, 0x8, PT ;  /* 0x000000080200780c */ /* 0x000fe20003f64270 */
[----:B------:R-:W-:Y:S01]  /*9b20*/  FMUL.FTZ R110, R110, c[0x0][0x320] ;  /* 0x0000c8006e6e7a20 */ /* 0x000fe20000410000 */
[----:B------:R-:W-:Y:S01]  /*9b30*/  FSEL R23, R251, -INF , P2 ;  /* 0xff800000fb177808 */ /* 0x000fe20001000000 */
[----:B------:R2:W-:Y:S01]  /*9b40*/  MUFU.TANH R209, R40 ;  /* 0x0000002800d17308 */ /* 0x0005e20000002400 */
[----:B------:R-:W-:Y:S01]  /*9b50*/  ISETP.GT.AND P0, PT, R4, 0x8, PT ;  /* 0x000000080400780c */ /* 0x000fe20003f04270 */
[----:B------:R-:W-:Y:S01]  /*9b60*/  FMUL.FTZ R41, R41, c[0x0][0x320] ;  /* 0x0000c80029297a20 */ /* 0x000fe20000410000 */
[----:B------:R-:W-:Y:S01]  /*9b70*/  FMNMX.FTZ R73, R8, R3, !PT ;  /* 0x0000000308497209 */ /* 0x000fe20007810000 */
[----:B------:R-:W-:Y:S01]  /*9b80*/  FMUL.FTZ R109, R109, c[0x0][0x320] ;  /* 0x0000c8006d6d7a20 */ /* 0x000fe20000410000 */
[----:B------:R-:W-:Y:S01]  /*9b90*/  ISETP.GT.AND P2, PT, R2, 0x9, PT ;  /* 0x000000090200780c */ /* 0x000fe20003f44270 */
[----:B------:R-:W-:Y:S01]  /*9ba0*/  FMUL.FTZ R42, R42, c[0x0][0x320] ;  /* 0x0000c8002a2a7a20 */ /* 0x000fe20000410000 */
[----:B------:R-:W-:Y:S01]  /*9bb0*/  FSEL R14, R247, -INF , P3 ;  /* 0xff800000f70e7808 */ /* 0x000fe20001800000 */
[----:B------:R-:W-:Y:S01]  /*9bc0*/  FMUL.FTZ R46, R46, c[0x0][0x320] ;  /* 0x0000c8002e2e7a20 */ /* 0x000fe20000410000 */
[----:B------:R-:W-:Y:S01]  /*9bd0*/  ISETP.GT.AND P3, PT, R2, 0x11, PT ;  /* 0x000000110200780c */ /* 0x000fe20003f64270 */
[----:B------:R-:W-:Y:S01]  /*9be0*/  MUFU.TANH R109, R109 ;  /* 0x0000006d006d7308 */ /* 0x000fe20000002400 */
[----:B------:R-:W-:Y:S01]  /*9bf0*/  FSEL R15, R246, -INF , P2 ;  /* 0xff800000f60f7808 */ /* 0x000fe20001000000 */
[----:B------:R-:W-:Y:S01]  /*9c00*/  FMUL.FTZ R48, R48, c[0x0][0x320] ;  /* 0x0000c80030307a20 */ /* 0x000fe20000410000 */
[----:B------:R-:W-:Y:S01]  /*9c10*/  FSEL R28, R242, -INF , P3 ;  /* 0xff800000f21c7808 */ /* 0x000fe20001800000 */
[----:B------:R-:W-:Y:S01]  /*9c20*/  FMUL.FTZ R47, R47, c[0x0][0x320] ;  /* 0x0000c8002f2f7a20 */ /* 0x000fe20000410000 */
[----:B------:R-:W-:Y:S01]  /*9c30*/  ISETP.GT.AND P3, PT, R0, 0x18, PT ;  /* 0x000000180000780c */ /* 0x000fe20003f64270 */
[----:B------:R-:W-:Y:S01]  /*9c40*/  FMUL.FTZ R58, R58, c[0x0][0x320] ;  /* 0x0000c8003a3a7a20 */ /* 0x000fe20000410000 */
[----:B------:R-:W-:Y:S01]  /*9c50*/  FSEL R10, R249, -INF , P0 ;  /* 0xff800000f90a7808 */ /* 0x000fe20000000000 */
[----:B------:R-:W-:Y:S01]  /*9c60*/  FMUL.FTZ R59, R59, c[0x0][0x320] ;  /* 0x0000c8003b3b7a20 */ /* 0x000fe20000410000 */
[----:B-1----:R-:W-:Y:S01]  /*9c70*/  FSEL R37, R219, -INF , P3 ;  /* 0xff800000db257808 */ /* 0x002fe20001800000 */
[----:B------:R-:W1:Y:S01]  /*9c80*/  MUFU.TANH R210, R39 ;  /* 0x0000002700d27308 */ /* 0x000e620000002400 */
[----:B------:R-:W-:Y:S01]  /*9c90*/  FMNMX.FTZ R73, R9, R73, !PT ;  /* 0x0000004909497209 */ /* 0x000fe20007810000 */
[----:B------:R-:W-:Y:S01]  /*9ca0*/  FMUL.FTZ R63, R63, c[0x0][0x320] ;  /* 0x0000c8003f3f7a20 */ /* 0x000fe20000410000 */
[----:B------:R-:W-:Y:S01]  /*9cb0*/  ISETP.GT.AND P1, PT, R5, 0x9, PT ;  /* 0x000000090500780c */ /* 0x000fe20003f24270 */
[----:B------:R-:W-:Y:S01]  /*9cc0*/  FMUL.FTZ R56, R56, c[0x0][0x320] ;  /* 0x0000c80038387a20 */ /* 0x000fe20000410000 */
[----:B------:R-:W-:Y:S01]  /*9cd0*/  FMNMX.FTZ R73, R10, R73, !PT ;  /* 0x000000490a497209 */ /* 0x000fe20007810000 */
[----:B------:R-:W-:Y:S01]  /*9ce0*/  FMUL.FTZ R70, R70, c[0x0][0x320] ;  /* 0x0000c80046467a20 */ /* 0x000fe20000410000 */
[----:B------:R-:W-:Y:S01]  /*9cf0*/  FSEL R24, R250, -INF , P1 ;  /* 0xff800000fa187808 */ /* 0x000fe20000800000 */
[----:B------:R-:W-:Y:S01]  /*9d00*/  FMUL.FTZ R74, R74, c[0x0][0x320] ;  /* 0x0000c8004a4a7a20 */ /* 0x000fe20000410000 */
[----:B------:R-:W-:Y:S01]  /*9d10*/  FMNMX.FTZ R73, R11, R73, !PT ;  /* 0x000000490b497209 */ /* 0x000fe20007810000 */
[----:B------:R-:W-:Y:S01]  /*9d20*/  MUFU.TANH R208, R41 ;  /* 0x0000002900d07308 */ /* 0x000fe20000002400 */
[----:B------:R-:W-:Y:S01]  /*9d30*/  ISETP.GT.AND P0, PT, R4, 0x11, PT ;  /* 0x000000110400780c */ /* 0x000fe20003f04270 */
[----:B------:R-:W-:Y:S01]  /*9d40*/  FMUL.FTZ R72, R72, c[0x0][0x320] ;  /* 0x0000c80048487a20 */ /* 0x000fe20000410000 */
[----:B------:R-:W-:Y:S01]  /*9d50*/  ISETP.GT.AND P2, PT, R0, 0x10, PT ;  /* 0x000000100000780c */ /* 0x000fe20003f44270 */
[----:B------:R-:W-:Y:S01]  /*9d60*/  FMUL.FTZ R75, R75, c[0x0][0x320] ;  /* 0x0000c8004b4b7a20 */ /* 0x000fe20000410000 */
[----:B------:R-:W-:Y:S01]  /*9d70*/  FSEL R26, R244, -INF , P0 ;  /* 0xff800000f41a7808 */ /* 0x000fe20000000000 */
[----:B------:R-:W-:Y:S01]  /*9d80*/  FMUL.FTZ R77, R77, c[0x0][0x320] ;  /* 0x0000c8004d4d7a20 */ /* 0x000fe20000410000 */
[----:B------:R-:W-:Y:S01]  /*9d90*/  IADD3 R244, R216, -0x1, RZ ;  /* 0xffffffffd8f47810 */ /* 0x000fe20007ffe0ff */
[----:B------:R-:W-:Y:S01]  /*9da0*/  FMUL.FTZ R71, R71, c[0x0][0x320] ;  /* 0x0000c80047477a20 */ /* 0x000fe20000410000 */
[----:B------:R-:W-:Y:S01]  /*9db0*/  ISETP.GT.AND P0, PT, R5, 0x10, PT ;  /* 0x000000100500780c */ /* 0x000fe20003f04270 */
[----:B------:R4:W1:Y:S01]  /*9dc0*/  MUFU.TANH R202, R43 ;  /* 0x0000002b00ca7308 */ /* 0x0008620000002400 */
[----:B------:R-:W-:Y:S01]  /*9dd0*/  FSEL R33, R223, -INF , P2 ;  /* 0xff800000df217808 */ /* 0x000fe20001000000 */
[----:B------:R-:W-:Y:S01]  /*9de0*/  FMUL.FTZ R76, R76, c[0x0][0x320] ;  /* 0x0000c8004c4c7a20 */ /* 0x000fe20000410000 */
[----:B------:R-:W-:Y:S01]  /*9df0*/  ISETP.GT.AND P2, PT, R0, 0x19, PT ;  /* 0x000000190000780c */ /* 0x000fe20003f44270 */
[----:B------:R-:W-:Y:S01]  /*9e00*/  FMUL.FTZ R96, R96, c[0x0][0x320] ;  /* 0x0000c80060607a20 */ /* 0x000fe20000410000 */
[----:B------:R-:W-:Y:S01]  /*9e10*/  FSEL R35, R221, -INF , P0 ;  /* 0xff800000dd237808 */ /* 0x000fe20000000000 */
[----:B------:R-:W-:Y:S01]  /*9e20*/  FMUL.FTZ R97, R97, c[0x0][0x320] ;  /* 0x0000c80061617a20 */ /* 0x000fe20000410000 */
[----:B---3--:R-:W-:Y:S01]  /*9e30*/  FSEL R38, R218, -INF , P2 ;  /* 0xff800000da267808 */ /* 0x008fe20001000000 */
[----:B------:R-:W-:Y:S01]  /*9e40*/  FMUL.FTZ R100, R100, c[0x0][0x320] ;  /* 0x0000c80064647a20 */ /* 0x000fe20000410000 */
[----:B------:R-:W-:Y:S01]  /*9e50*/  ISETP.GT.AND P2, PT, R2, 0x18, PT ;  /* 0x000000180200780c */ /* 0x000fe20003f44270 */
[----:B------:R-:W-:Y:S01]  /*9e60*/  MUFU.TANH R203, R42 ;  /* 0x0000002a00cb7308 */ /* 0x000fe20000002400 */
[----:B------:R-:W-:Y:S01]  /*9e70*/  ISETP.GT.AND P0, PT, R5, 0x19, PT ;  /* 0x000000190500780c */ /* 0x000fe20003f04270 */
[----:B------:R-:W-:Y:S01]  /*9e80*/  FMUL.FTZ R112, R112, c[0x0][0x320] ;  /* 0x0000c80070707a20 */ /* 0x000fe20000410000 */
[----:B--2---:R-:W-:Y:S01]  /*9e90*/  FSEL R31, R31, -INF , P2 ;  /* 0xff8000001f1f7808 */ /* 0x004fe20001000000 */
[----:B------:R-:W-:Y:S01]  /*9ea0*/  FMUL.FTZ R106, R106, c[0x0][0x320] ;  /* 0x0000c8006a6a7a20 */ /* 0x000fe20000410000 */
[----:B------:R-:W-:Y:S01]  /*9eb0*/  ISETP.GT.AND P2, PT, R2, 0x21, PT ;  /* 0x000000210200780c */ /* 0x000fe20003f44270 */
[----:B------:R-:W-:Y:S01]  /*9ec0*/  FMUL.FTZ R113, R113, c[0x0][0x320] ;  /* 0x0000c80071717a20 */ /* 0x000fe20000410000 */
[----:B------:R-:W-:Y:S01]  /*9ed0*/  ISETP.GT.AND P3, PT, R4, 0x19, PT ;  /* 0x000000190400780c */ /* 0x000fe20003f64270 */
[----:B------:R-:W-:Y:S01]  /*9ee0*/  FMUL.FTZ R57, R57, c[0x0][0x320] ;  /* 0x0000c80039397a20 */ /* 0x000fe20000410000 */
[----:B------:R-:W-:Y:S01]  /*9ef0*/  FSEL R40, R215, -INF , P0 ;  /* 0xff800000d7287808 */ /* 0x000fe20000000000 */
[----:B------:R1:W-:Y:S01]  /*9f00*/  MUFU.TANH R201, R44 ;  /* 0x0000002c00c97308 */ /* 0x0003e20000002400 */
[----:B------:R-:W-:Y:S01]  /*9f10*/  FSEL R30, R30, -INF , P3 ;  /* 0xff8000001e1e7808 */ /* 0x000fe20001800000 */
[----:B------:R-:W-:Y:S01]  /*9f20*/  FMUL.FTZ R101, R101, c[0x0][0x320] ;  /* 0x0000c80065657a20 */ /* 0x000fe20000410000 */
[----:B------:R-:W-:Y:S01]  /*9f30*/  ISETP.GT.AND P3, PT, R2, 0x20, PT ;  /* 0x000000200200780c */ /* 0x000fe20003f64270 */
[----:B------:R-:W-:Y:S01]  /*9f40*/  FMUL.FTZ R104, R104, c[0x0][0x320] ;  /* 0x0000c80068687a20 */ /* 0x000fe20000410000 */
[----:B------:R-:W-:Y:S01]  /*9f50*/  FMNMX.FTZ R6, R13, R6, !PT ;  /* 0x000000060d067209 */ /* 0x000fe20007810000 */
[----:B------:R-:W-:Y:S01]  /*9f60*/  FMUL.FTZ R108, R108, c[0x0][0x320] ;  /* 0x0000c8006c6c7a20 */ /* 0x000fe20000410000 */
[----:B----4-:R-:W-:Y:S02]  /*9f70*/  FSEL R43, R211, -INF , P3 ;  /* 0xff800000d32b7808 */ /* 0x010fe40001800000 */
[----:B------:R-:W-:Y:S01]  /*9f80*/  ISETP.GT.AND P3, PT, R5, 0x21, PT ;  /* 0x000000210500780c */ /* 0x000fe20003f64270 */
[----:B------:R-:W-:Y:S01]  /*9f90*/  MUFU.TANH R113, R113 ;  /* 0x0000007100717308 */ /* 0x000fe20000002400 */
[----:B------:R-:W-:Y:S02]  /*9fa0*/  FMNMX.FTZ R6, R14, R6, !PT ;  /* 0x000000060e067209 */ /* 0x000fe40007810000 */
[C---:B------:R-:W-:Y:S02]  /*9fb0*/  ISETP.GT.AND P1, PT, R4.reuse, 0x10, PT ;  /* 0x000000100400780c */ /* 0x040fe40003f24270 */
[----:B------:R-:W-:Y:S02]  /*9fc0*/  ISETP.GT.AND P5, PT, R4, 0x18, PT ;  /* 0x000000180400780c */ /* 0x000fe40003fa4270 */
[----:B------:R-:W-:Y:S02]  /*9fd0*/  FSEL R25, R245, -INF , P1 ;  /* 0xff800000f5197808 */ /* 0x000fe40000800000 */
[----:B------:R-:W-:Y:S01]  /*9fe0*/  ISETP.GT.AND P1, PT, R0, 0x11, PT ;  /* 0x000000110000780c */ /* 0x000fe20003f24270 */
[----:B------:R2:W-:Y:S01]  /*9ff0*/  MUFU.TANH R192, R52 ;  /* 0x0000003400c07308 */ /* 0x0005e20000002400 */
[----:B------:R-:W-:Y:S02]  /*a000*/  FSEL R29, R29, -INF , P5 ;  /* 0xff8000001d1d7808 */ /* 0x000fe40002800000 */
[----:B------:R-:W-:Y:S02]  /*a010*/  FSEL R34, R222, -INF , P1 ;  /* 0xff800000de227808 */ /* 0x000fe40000800000 */
[----:B------:R-:W-:Y:S02]  /*a020*/  ISETP.GT.AND P1, PT, R5, 0x18, PT ;  /* 0x000000180500780c */ /* 0x000fe40003f24270 */
[----:B-1----:R-:W-:Y:S02]  /*a030*/  FSEL R44, R210, -INF , P2 ;  /* 0xff800000d22c7808 */ /* 0x002fe40001000000 */
[----:B------:R-:W-:Y:S01]  /*a040*/  FSEL R39, R217, -INF , P1 ;  /* 0xff800000d9277808 */ /* 0x000fe20000800000 */
[----:B------:R-:W-:Y:S01]  /*a050*/  MUFU.TANH R200, R45 ;  /* 0x0000002d00c87308 */ /* 0x000fe20000002400 */
[----:B------:R-:W-:Y:S02]  /*a060*/  ISETP.GT.AND P1, PT, R2, 0x19, PT ;  /* 0x000000190200780c */ /* 0x000fe40003f24270 */
[----:B------:R-:W-:Y:S02]  /*a070*/  ISETP.GT.AND P2, PT, R0, 0x28, PT ;  /* 0x000000280000780c */ /* 0x000fe40003f44270 */
[----:B------:R-:W-:Y:S02]  /*a080*/  FSEL R32, R32, -INF , P1 ;  /* 0xff80000020207808 */ /* 0x000fe40000800000 */
[----:B------:R-:W-:Y:S02]  /*a090*/  ISETP.GT.AND P1, PT, R0, 0x20, PT ;  /* 0x000000200000780c */ /* 0x000fe40003f24270 */
[----:B------:R-:W-:Y:S01]  /*a0a0*/  FMNMX.FTZ R73, R25, R73, !PT ;  /* 0x0000004919497209 */ /* 0x000fe20007810000 */
[----:B------:R-:W-:Y:S01]  /*a0b0*/  MUFU.TANH R194, R46 ;  /* 0x0000002e00c27308 */ /* 0x000fe20000002400 */
[----:B------:R-:W-:Y:S02]  /*a0c0*/  ISETP.GT.AND P0, PT, R4, 0x20, PT ;  /* 0x000000200400780c */ /* 0x000fe40003f04270 */
[----:B------:R-:W-:Y:S02]  /*a0d0*/  FMNMX.FTZ R73, R26, R73, !PT ;  /* 0x000000491a497209 */ /* 0x000fe40007810000 */
[----:B--2---:R-:W-:Y:S02]  /*a0e0*/  FSEL R52, R202, -INF , P3 ;  /* 0xff800000ca347808 */ /* 0x004fe40001800000 */
[----:B------:R-:W-:Y:S02]  /*a0f0*/  FSEL R41, R213, -INF , P0 ;  /* 0xff800000d5297808 */ /* 0x000fe40000000000 */
[----:B------:R-:W-:Y:S01]  /*a100*/  ISETP.GT.AND P0, PT, R0, 0x21, PT ;  /* 0x000000210000780c */ /* 0x000fe20003f04270 */
[----:B------:R-:W1:Y:S01]  /*a110*/  MUFU.TANH R45, R48 ;  /* 0x00000030002d7308 */ /* 0x000e620000002400 */
[----:B------:R-:W-:Y:S02]  /*a120*/  FMNMX.FTZ R73, R29, R73, !PT ;  /* 0x000000491d497209 */ /* 0x000fe40007810000 */
[----:B------:R-:W-:Y:S02]  /*a130*/  ISETP.GT.AND P5, PT, R4, 0x21, PT ;  /* 0x000000210400780c */ /* 0x000fe40003fa4270 */
[----:B------:R-:W-:Y:S02]  /*a140*/  FMNMX.FTZ R73, R30, R73, !PT ;  /* 0x000000491e497209 */ /* 0x000fe40007810000 */
[----:B------:R-:W-:Y:S02]  /*a150*/  FSEL R42, R212, -INF , P5 ;  /* 0xff800000d42a7808 */ /* 0x000fe40002800000 */
[----:B------:R-:W-:Y:S01]  /*a160*/  ISETP.GT.AND P5, PT, R5, 0x20, PT ;  /* 0x000000200500780c */ /* 0x000fe20003fa4270 */
[----:B------:R2:W3:Y:S01]  /*a170*/  MUFU.TANH R46, R49 ;  /* 0x00000031002e7308 */ /* 0x0004e20000002400 */
[----:B------:R-:W-:Y:S02]  /*a180*/  ISETP.GT.AND P3, PT, R4, 0x28, PT ;  /* 0x000000280400780c */ /* 0x000fe40003f64270 */
[----:B------:R-:W-:Y:S04]  /*a190*/  FMNMX.FTZ R73, R41, R73, !PT ;  /* 0x0000004929497209 */ /* 0x000fe80007810000 */
[----:B------:R-:W-:Y:S03]  /*a1a0*/  FMNMX.FTZ R73, R42, R73, !PT ;  /* 0x000000492a497209 */ /* 0x000fe60007810000 */
[----:B------:R4:W-:Y:S01]  /*a1b0*/  MUFU.TANH R48, R51 ;  /* 0x0000003300307308 */ /* 0x0009e20000002400 */
[----:B-1----:R-:W-:Y:S02]  /*a1c0*/  FSEL R45, R45, -INF , P3 ;  /* 0xff8000002d2d7808 */ /* 0x002fe40001800000 */
[----:B------:R-:W-:Y:S02]  /*a1d0*/  ISETP.GT.AND P3, PT, R4, 0x31, PT ;  /* 0x000000310400780c */ /* 0x000fe40003f64270 */
[----:B------:R-:W-:Y:S05]  /*a1e0*/  FMNMX.FTZ R73, R45, R73, !PT ;  /* 0x000000492d497209 */ /* 0x000fea0007810000 */
[----:B------:R1:W-:Y:S01]  /*a1f0*/  MUFU.TANH R191, R53 ;  /* 0x0000003500bf7308 */ /* 0x0003e20000002400 */
[----:B--2---:R-:W-:Y:S02]  /*a200*/  FSEL R49, R209, -INF , P1 ;  /* 0xff800000d1317808 */ /* 0x004fe40000800000 */
[----:B------:R-:W-:Y:S07]  /*a210*/  ISETP.GT.AND P1, PT, R0, 0x29, PT ;  /* 0x000000290000780c */ /* 0x000fee0003f24270 */
[----:B------:R-:W2:Y:S01]  /*a220*/  MUFU.TANH R193, R47 ;  /* 0x0000002f00c17308 */ /* 0x000ea20000002400 */
[----:B----4-:R-:W-:Y:S02]  /*a230*/  FSEL R51, R203, -INF , P5 ;  /* 0xff800000cb337808 */ /* 0x010fe40002800000 */
[----:B------:R-:W-:Y:S07]  /*a240*/  ISETP.GT.AND P5, PT, R5, 0x29, PT ;  /* 0x000000290500780c */ /* 0x000fee0003fa4270 */
[----:B------:R4:W-:Y:S01]  /*a250*/  MUFU.TANH R190, R54 ;  /* 0x0000003600be7308 */ /* 0x0009e20000002400 */
[----:B-1----:R-:W-:Y:S02]  /*a260*/  FSEL R53, R201, -INF , P2 ;  /* 0xff800000c9357808 */ /* 0x002fe40001000000 */
[----:B------:R-:W-:Y:S07]  /*a270*/  ISETP.GT.AND P2, PT, R4, 0x29, PT ;  /* 0x000000290400780c */ /* 0x000fee0003f44270 */
[----:B------:R2:W-:Y:S01]  /*a280*/  MUFU.TANH R185, R57 ;  /* 0x0000003900b97308 */ /* 0x0005e20000002400 */
[----:B---3--:R-:W-:Y:S02]  /*a290*/  FSEL R46, R46, -INF , P2 ;  /* 0xff8000002e2e7808 */ /* 0x008fe40001000000 */
[----:B------:R-:W-:Y:S02]  /*a2a0*/  ISETP.GT.AND P2, PT, R2, 0x30, PT ;  /* 0x000000300200780c */ /* 0x000fe40003f44270 */
[----:B------:R-:W-:Y:S05]  /*a2b0*/  FMNMX.FTZ R73, R46, R73, !PT ;  /* 0x000000492e497209 */ /* 0x000fea0007810000 */
[----:B------:R-:W1:Y:S01]  /*a2c0*/  MUFU.TANH R47, R50 ;  /* 0x00000032002f7308 */ /* 0x000e620000002400 */
[----:B----4-:R-:W-:Y:S02]  /*a2d0*/  FSEL R54, R200, -INF , P1 ;  /* 0xff800000c8367808 */ /* 0x010fe40000800000 */
[----:B------:R-:W-:Y:S07]  /*a2e0*/  ISETP.GT.AND P1, PT, R2, 0x28, PT ;  /* 0x000000280200780c */ /* 0x000fee0003f24270 */
[----:B------:R3:W-:Y:S01]  /*a2f0*/  MUFU.TANH R187, R58 ;  /* 0x0000003a00bb7308 */ /* 0x0007e20000002400 */
[----:B--2---:R-:W-:Y:S02]  /*a300*/  FSEL R57, R193, -INF , P5 ;  /* 0xff800000c1397808 */ /* 0x004fe40002800000 */
[----:B------:R-:W-:Y:S07]  /*a310*/  ISETP.GT.AND P5, PT, R4, 0x30, PT ;  /* 0x000000300400780c */ /* 0x000fee0003fa4270 */
[----:B------:R2:W-:Y:S01]  /*a320*/  MUFU.TANH R189, R60 ;  /* 0x0000003c00bd7308 */ /* 0x0005e20000002400 */
[----:B-1----:R-:W-:Y:S02]  /*a330*/  FSEL R47, R47, -INF , P1 ;  /* 0xff8000002f2f7808 */ /* 0x002fe40000800000 */
[----:B------:R-:W-:Y:S02]  /*a340*/  ISETP.GT.AND P1, PT, R2, 0x31, PT ;  /* 0x000000310200780c */ /* 0x000fe40003f24270 */
[----:B------:R-:W-:Y:S05]  /*a350*/  FSEL R50, R208, -INF , P0 ;  /* 0xff800000d0327808 */ /* 0x000fea0000000000 */
[----:B------:R-:W-:Y:S01]  /*a360*/  MUFU.TANH R186, R55 ;  /* 0x0000003700ba7308 */ /* 0x000fe20000002400 */
[----:B------:R-:W-:Y:S02]  /*a370*/  ISETP.GT.AND P0, PT, R5, 0x28, PT ;  /* 0x000000280500780c */ /* 0x000fe40003f04270 */
[----:B---3--:R-:W-:Y:S02]  /*a380*/  FSEL R58, R192, -INF , P5 ;  /* 0xff800000c03a7808 */ /* 0x008fe40002800000 */
[----:B------:R-:W-:Y:S02]  /*a390*/  ISETP.GT.AND P5, PT, R0, 0x31, PT ;  /* 0x000000310000780c */ /* 0x000fe40003fa4270 */
[----:B------:R-:W-:Y:S03]  /*a3a0*/  FMNMX.FTZ R73, R58, R73, !PT ;  /* 0x000000493a497209 */ /* 0x000fe60007810000 */
[----:B------:R1:W3:Y:S01]  /*a3b0*/  MUFU.TANH R188, R59 ;  /* 0x0000003b00bc7308 */ /* 0x0002e20000002400 */
[----:B------:R-:W-:Y:S02]  /*a3c0*/  FSEL R185, R185, -INF , P5 ;  /* 0xff800000b9b97808 */ /* 0x000fe40002800000 */
[C---:B------:R-:W-:Y:S02]  /*a3d0*/  ISETP.GT.AND P5, PT, R5.reuse, 0x38, PT ;  /* 0x000000380500780c */ /* 0x040fe40003fa4270 */
[----:B--2---:R-:W-:Y:S02]  /*a3e0*/  FSEL R60, R190, -INF , P2 ;  /* 0xff800000be3c7808 */ /* 0x004fe40001000000 */
[----:B------:R-:W-:Y:S03]  /*a3f0*/  ISETP.GT.AND P2, PT, R5, 0x31, PT ;  /* 0x000000310500780c */ /* 0x000fe60003f44270 */
[----:B------:R2:W-:Y:S10]  /*a400*/  MUFU.TANH R195, R61 ;  /* 0x0000003d00c37308 */ /* 0x0005f40000002400 */
[----:B------:R-:W4:Y:S01]  /*a410*/  MUFU.TANH R55, R62 ;  /* 0x0000003e00377308 */ /* 0x000f220000002400 */
[----:B-1----:R-:W-:Y:S02]  /*a420*/  FSEL R59, R191, -INF , P3 ;  /* 0xff800000bf3b7808 */ /* 0x002fe40001800000 */
[----:B------:R-:W-:Y:S02]  /*a430*/  ISETP.GT.AND P3, PT, R5, 0x30, PT ;  /* 0x000000300500780c */ /* 0x000fe40003f64270 */
[----:B---3--:R-:W-:Y:S05]  /*a440*/  FSEL R188, R188, -INF , P2 ;  /* 0xff800000bcbc7808 */ /* 0x008fea0001000000 */
[----:B------:R-:W1:Y:S01]  /*a450*/  MUFU.TANH R62, R64 ;  /* 0x00000040003e7308 */ /* 0x000e620000002400 */
[----:B------:R-:W-:Y:S02]  /*a460*/  ISETP.GT.AND P2, PT, R4, 0x38, PT ;  /* 0x000000380400780c */ /* 0x000fe40003f44270 */
[----:B------:R-:W-:Y:S02]  /*a470*/  FSEL R187, R187, -INF , P3 ;  /* 0xff800000bbbb7808 */ /* 0x000fe40001800000 */
[----:B--2---:R-:W-:Y:S02]  /*a480*/  FSEL R61, R186, -INF , P1 ;  /* 0xff800000ba3d7808 */ /* 0x004fe40000800000 */
[----:B------:R-:W-:Y:S02]  /*a490*/  ISETP.GT.AND P1, PT, R0, 0x38, PT ;  /* 0x000000380000780c */ /* 0x000fe40003f24270 */
[----:B------:R-:W-:Y:S01]  /*a4a0*/  ISETP.GT.AND P3, PT, R5, 0x39, PT ;  /* 0x000000390500780c */ /* 0x000fe20003f64270 */
[----:B------:R-:W2:Y:S01]  /*a4b0*/  MUFU.TANH R214, R63 ;  /* 0x0000003f00d67308 */ /* 0x000ea20000002400 */
[----:B------:R-:W-:Y:S02]  /*a4c0*/  FSEL R189, R189, -INF , P1 ;  /* 0xff800000bdbd7808 */ /* 0x000fe40000800000 */
[----:B------:R-:W-:Y:S02]  /*a4d0*/  ISETP.GT.AND P1, PT, R4, 0x39, PT ;  /* 0x000000390400780c */ /* 0x000fe40003f24270 */
[----:B----4-:R-:W-:Y:S02]  /*a4e0*/  FSEL R199, R55, -INF , P5 ;  /* 0xff80000037c77808 */ /* 0x010fe40002800000 */
[----:B------:R-:W-:Y:S02]  /*a4f0*/  ISETP.GT.AND P5, PT, R2, 0x39, PT ;  /* 0x000000390200780c */ /* 0x000fe40003fa4270 */
[----:B------:R-:W-:Y:S01]  /*a500*/  FMNMX.FTZ R73, R59, R73, !PT ;  /* 0x000000493b497209 */ /* 0x000fe20007810000 */
[----:B------:R-:W3:Y:S01]  /*a510*/  MUFU.TANH R63, R65 ;  /* 0x00000041003f7308 */ /* 0x000ee20000002400 */
[----:B-1----:R-:W-:Y:S02]  /*a520*/  FSEL R62, R62, -INF , P2 ;  /* 0xff8000003e3e7808 */ /* 0x002fe40001000000 */
[----:B------:R-:W-:Y:S02]  /*a530*/  ISETP.GT.AND P2, PT, R4, 0x41, PT ;  /* 0x000000410400780c */ /* 0x000fe40003f44270 */
[----:B------:R-:W-:Y:S05]  /*a540*/  FMNMX.FTZ R73, R62, R73, !PT ;  /* 0x000000493e497209 */ /* 0x000fea0007810000 */
[----:B------:R1:W-:Y:S01]  /*a550*/  MUFU.TANH R184, R56 ;  /* 0x0000003800b87308 */ /* 0x0003e20000002400 */
[----:B--2---:R-:W-:Y:S02]  /*a560*/  FSEL R214, R214, -INF , P3 ;  /* 0xff800000d6d67808 */ /* 0x004fe40001800000 */
[----:B------:R-:W-:Y:S07]  /*a570*/  ISETP.GT.AND P3, PT, R4, 0x40, PT ;  /* 0x000000400400780c */ /* 0x000fee0003f64270 */
[----:B------:R-:W2:Y:S01]  /*a580*/  MUFU.TANH R68, R68 ;  /* 0x0000004400447308 */ /* 0x000ea20000002400 */
[----:B---3--:R-:W-:Y:S02]  /*a590*/  FSEL R63, R63, -INF , P1 ;  /* 0xff8000003f3f7808 */ /* 0x008fe40000800000 */
[----:B------:R-:W-:Y:S02]  /*a5a0*/  ISETP.GT.AND P1, PT, R2, 0x40, PT ;  /* 0x000000400200780c */ /* 0x000fe40003f24270 */
[----:B------:R-:W-:Y:S05]  /*a5b0*/  FMNMX.FTZ R73, R63, R73, !PT ;  /* 0x000000493f497209 */ /* 0x000fea0007810000 */
[----:B------:R-:W3:Y:S01]  /*a5c0*/  MUFU.TANH R69, R69 ;  /* 0x0000004500457308 */ /* 0x000ee20000002400 */
[----:B-1----:R-:W-:Y:S02]  /*a5d0*/  FSEL R56, R194, -INF , P0 ;  /* 0xff800000c2387808 */ /* 0x002fe40000000000 */
[----:B------:R-:W-:Y:S07]  /*a5e0*/  ISETP.GT.AND P0, PT, R2, 0x29, PT ;  /* 0x000000290200780c */ /* 0x000fee0003f04270 */
[----:B------:R-:W-:Y:S01]  /*a5f0*/  MUFU.TANH R67, R67 ;  /* 0x0000004300437308 */ /* 0x000fe20000002400 */
[----:B------:R-:W-:Y:S02]  /*a600*/  FSEL R48, R48, -INF , P0 ;  /* 0xff80000030307808 */ /* 0x000fe40000000000 */
[----:B------:R-:W-:Y:S02]  /*a610*/  ISETP.GT.AND P0, PT, R0, 0x30, PT ;  /* 0x000000300000780c */ /* 0x000fe40003f04270 */
[----:B--2---:R-:W-:Y:S02]  /*a620*/  FSEL R210, R68, -INF , P3 ;  /* 0xff80000044d27808 */ /* 0x004fe40001800000 */
[----:B------:R-:W-:Y:S02]  /*a630*/  FSEL R184, R184, -INF , P0 ;  /* 0xff800000b8b87808 */ /* 0x000fe40000000000 */
[----:B------:R-:W-:Y:S01]  /*a640*/  FMNMX.FTZ R73, R210, R73, !PT ;  /* 0x00000049d2497209 */ /* 0x000fe20007810000 */
[----:B------:R-:W1:Y:S01]  /*a650*/  MUFU.TANH R70, R70 ;  /* 0x0000004600467308 */ /* 0x000e620000002400 */
[C---:B------:R-:W-:Y:S02]  /*a660*/  ISETP.GT.AND P0, PT, R0.reuse, 0x39, PT ;  /* 0x000000390000780c */ /* 0x040fe40003f04270 */
[----:B------:R-:W-:Y:S02]  /*a670*/  ISETP.GT.AND P3, PT, R0, 0x41, PT ;  /* 0x000000410000780c */ /* 0x000fe40003f64270 */
[----:B---3--:R-:W-:Y:S02]  /*a680*/  FSEL R218, R69, -INF , P2 ;  /* 0xff80000045da7808 */ /* 0x008fe40001000000 */
[----:B------:R-:W2:Y:S01]  /*a690*/  LDL.64 R68, [R1+0x58] ;  /* 0x0000580001447983 */ /* 0x000ea20000100a00 */
[----:B------:R-:W-:Y:S02]  /*a6a0*/  ISETP.GT.AND P2, PT, R5, 0x40, PT ;  /* 0x000000400500780c */ /* 0x000fe40003f44270 */
[----:B------:R-:W3:Y:S01]  /*a6b0*/  MUFU.TANH R74, R74 ;  /* 0x0000004a004a7308 */ /* 0x000ee20000002400 */
[----:B------:R-:W-:Y:S02]  /*a6c0*/  FMNMX.FTZ R73, R218, R73, !PT ;  /* 0x00000049da497209 */ /* 0x000fe40007810000 */
[----:B------:R-:W-:Y:S02]  /*a6d0*/  FSEL R195, R195, -INF , P0 ;  /* 0xff800000c3c37808 */ /* 0x000fe40000000000 */
[----:B------:R-:W-:Y:S02]  /*a6e0*/  ISETP.GT.AND P0, PT, R2, 0x38, PT ;  /* 0x000000380200780c */ /* 0x000fe40003f04270 */
[----:B------:R-:W-:Y:S01]  /*a6f0*/  FSEL R252, R17, -INF , P3 ;  /* 0xff80000011fc7808 */ /* 0x000fe20001800000 */
[----:B------:R-:W-:Y:S01]  /*a700*/  FMUL.FTZ R17, R103, c[0x0][0x320] ;  /* 0x0000c80067117a20 */ /* 0x000fe20000410000 */
[C---:B------:R-:W-:Y:S01]  /*a710*/  ISETP.GT.AND P3, PT, R5.reuse, 0x48, PT ;  /* 0x000000480500780c */ /* 0x040fe20003f64270 */
[----:B------:R4:W-:Y:S01]  /*a720*/  MUFU.TANH R248, R89 ;  /* 0x0000005900f87308 */ /* 0x0009e20000002400 */
[----:B-1----:R-:W-:Y:S02]  /*a730*/  FSEL R222, R70, -INF , P1 ;  /* 0xff80000046de7808 */ /* 0x002fe40000800000 */
[----:B------:R-:W-:Y:S07]  /*a740*/  ISETP.GT.AND P1, PT, R5, 0x41, PT ;  /* 0x000000410500780c */ /* 0x000fee0003f24270 */
[----:B------:R-:W1:Y:S01]  /*a750*/  MUFU.TANH R72, R72 ;  /* 0x0000004800487308 */ /* 0x000e620000002400 */
[----:B---3--:R-:W-:Y:S02]  /*a760*/  FSEL R74, R74, -INF , P2 ;  /* 0xff8000004a4a7808 */ /* 0x008fe40001000000 */
[----:B------:R-:W-:Y:S07]  /*a770*/  ISETP.GT.AND P2, PT, R4, 0x48, PT ;  /* 0x000000480400780c */ /* 0x000fee0003f44270 */
[----:B------:R-:W3:Y:S01]  /*a780*/  MUFU.TANH R75, R75 ;  /* 0x0000004b004b7308 */ /* 0x000ee20000002400 */
[----:B----4-:R-:W-:Y:S02]  /*a790*/  FSEL R89, R67, -INF , P5 ;  /* 0xff80000043597808 */ /* 0x010fe40002800000 */
[----:B------:R-:W-:Y:S07]  /*a7a0*/  ISETP.GT.AND P5, PT, R0, 0x40, PT ;  /* 0x000000400000780c */ /* 0x000fee0003fa4270 */
[----:B------:R-:W4:Y:S01]  /*a7b0*/  MUFU.TANH R80, R80 ;  /* 0x0000005000507308 */ /* 0x000f220000002400 */
[----:B-1----:R-:W-:Y:S02]  /*a7c0*/  FSEL R72, R72, -INF , P5 ;  /* 0xff80000048487808 */ /* 0x002fe40002800000 */
[----:B------:R-:W-:Y:S07]  /*a7d0*/  ISETP.GT.AND P5, PT, R0, 0x49, PT ;  /* 0x000000490000780c */ /* 0x000fee0003fa4270 */
[----:B------:R-:W1:Y:S01]  /*a7e0*/  MUFU.TANH R77, R77 ;  /* 0x0000004d004d7308 */ /* 0x000e620000002400 */
[----:B---3--:R-:W-:Y:S02]  /*a7f0*/  FSEL R75, R75, -INF , P1 ;  /* 0xff8000004b4b7808 */ /* 0x008fe40000800000 */
[----:B------:R-:W-:Y:S07]  /*a800*/  ISETP.GT.AND P1, PT, R4, 0x49, PT ;  /* 0x000000490400780c */ /* 0x000fee0003f24270 */
[----:B------:R-:W3:Y:S01]  /*a810*/  MUFU.TANH R81, R81 ;  /* 0x0000005100517308 */ /* 0x000ee20000002400 */
[----:B----4-:R-:W-:Y:S02]  /*a820*/  FSEL R209, R80, -INF , P2 ;  /* 0xff80000050d17808 */ /* 0x010fe40001000000 */
[C---:B------:R-:W-:Y:S02]  /*a830*/  ISETP.GT.AND P2, PT, R4.reuse, 0x58, PT ;  /* 0x000000580400780c */ /* 0x040fe40003f44270 */
[----:B------:R-:W-:Y:S05]  /*a840*/  FMNMX.FTZ R73, R209, R73, !PT ;  /* 0x00000049d1497209 */ /* 0x000fea0007810000 */
[----:B------:R-:W4:Y:S01]  /*a850*/  MUFU.TANH R66, R66 ;  /* 0x0000004200427308 */ /* 0x000f220000002400 */
[----:B-1----:R-:W-:Y:S02]  /*a860*/  FSEL R7, R77, -INF , P5 ;  /* 0xff8000004d077808 */ /* 0x002fe40002800000 */
[C---:B------:R-:W-:Y:S07]  /*a870*/  ISETP.GT.AND P5, PT, R4.reuse, 0x50, PT ;  /* 0x000000500400780c */ /* 0x040fee0003fa4270 */
[----:B------:R4:W-:Y:S01]  /*a880*/  MUFU.TANH R249, R88 ;  /* 0x0000005800f97308 */ /* 0x0009e20000002400 */
[----:B---3--:R-:W-:Y:S02]  /*a890*/  FSEL R213, R81, -INF , P1 ;  /* 0xff80000051d57808 */ /* 0x008fe40000800000 */
[----:B------:R-:W-:Y:S02]  /*a8a0*/  ISETP.GT.AND P1, PT, R4, 0x59, PT ;  /* 0x000000590400780c */ /* 0x000fe40003f24270 */
[----:B------:R-:W-:Y:S05]  /*a8b0*/  FMNMX.FTZ R73, R213, R73, !PT ;  /* 0x00000049d5497209 */ /* 0x000fea0007810000 */
[----:B------:R-:W1:Y:S10]  /*a8c0*/  MUFU.TANH R78, R78 ;  /* 0x0000004e004e7308 */ /* 0x000e740000002400 */
[----:B------:R-:W3:Y:S01]  /*a8d0*/  MUFU.TANH R84, R84 ;  /* 0x0000005400547308 */ /* 0x000ee20000002400 */
[----:B----4-:R-:W-:Y:S02]  /*a8e0*/  FSEL R88, R66, -INF , P0 ;  /* 0xff80000042587808 */ /* 0x010fe40000000000 */
[----:B------:R-:W4:Y:S01]  /*a8f0*/  LDL.64 R66, [R1+0x60] ;  /* 0x0000600001427983 */ /* 0x000f220000100a00 */
[----:B------:R-:W-:Y:S06]  /*a900*/  ISETP.GT.AND P0, PT, R2, 0x41, PT ;  /* 0x000000410200780c */ /* 0x000fec0003f04270 */
[----:B------:R-:W3:Y:S01]  /*a910*/  MUFU.TANH R71, R71 ;  /* 0x0000004700477308 */ /* 0x000ee20000002400 */
[----:B-1----:R-:W-:Y:S02]  /*a920*/  FSEL R64, R78, -INF , P3 ;  /* 0xff8000004e407808 */ /* 0x002fe40001800000 */
[----:B------:R-:W-:Y:S07]  /*a930*/  ISETP.GT.AND P3, PT, R4, 0x51, PT ;  /* 0x000000510400780c */ /* 0x000fee0003f64270 */
[----:B------:R-:W1:Y:S01]  /*a940*/  MUFU.TANH R85, R85 ;  /* 0x0000005500557308 */ /* 0x000e620000002400 */
[----:B---3--:R-:W-:Y:S01]  /*a950*/  FSEL R245, R84, -INF , P5 ;  /* 0xff80000054f57808 */ /* 0x008fe20002800000 */
[----:B------:R-:W-:Y:S01]  /*a960*/  IMAD.MOV.U32 R84, RZ, RZ, R74 ;  /* 0x000000ffff547224 */ /* 0x000fe200078e004a */
[----:B------:R-:W-:Y:S01]  /*a970*/  ISETP.GT.AND P5, PT, R4, 0x61, PT ;  /* 0x000000610400780c */ /* 0x000fe20003fa4270 */
[----:B------:R-:W-:Y:S01]  /*a980*/  FMUL.FTZ R74, R111, c[0x0][0x320] ;  /* 0x0000c8006f4a7a20 */ /* 0x000fe20000410000 */
[----:B------:R-:W-:Y:S05]  /*a990*/  MOV R111, R64 ;  /* 0x00000040006f7202 */ /* 0x000fea0000000f00 */
[----:B------:R-:W3:Y:S01]  /*a9a0*/  MUFU.TANH R76, R76 ;  /* 0x0000004c004c7308 */ /* 0x000ee20000002400 */
[----:B------:R-:W-:Y:S02]  /*a9b0*/  FMNMX.FTZ R73, R245, R73, !PT ;  /* 0x00000049f5497209 */ /* 0x000fe40007810000 */
[----:B------:R-:W-:Y:S02]  /*a9c0*/  FSEL R243, R71, -INF , P0 ;  /* 0xff80000047f37808 */ /* 0x000fe40000000000 */
[----:B------:R-:W-:Y:S05]  /*a9d0*/  ISETP.GT.AND P0, PT, R0, 0x48, PT ;  /* 0x000000480000780c */ /* 0x000fea0003f04270 */
[----:B------:R-:W-:Y:S01]  /*a9e0*/  MUFU.TANH R74, R74 ;  /* 0x0000004a004a7308 */ /* 0x000fe20000002400 */
[----:B-1----:R-:W-:Y:S01]  /*a9f0*/  FSEL R223, R85, -INF , P3 ;  /* 0xff80000055df7808 */ /* 0x002fe20001800000 */
[----:B------:R-:W-:Y:S01]  /*aa00*/  IMAD.MOV.U32 R85, RZ, RZ, R72 ;  /* 0x000000ffff557224 */ /* 0x000fe200078e0048 */
[----:B------:R-:W-:Y:S02]  /*aa10*/  ISETP.GT.AND P3, PT, R4, 0x68, PT ;  /* 0x000000680400780c */ /* 0x000fe40003f64270 */
[----:B------:R-:W-:Y:S05]  /*aa20*/  FMNMX.FTZ R73, R223, R73, !PT ;  /* 0x00000049df497209 */ /* 0x000fea0007810000 */
[----:B------:R-:W1:Y:S01]  /*aa30*/  MUFU.TANH R96, R96 ;  /* 0x0000006000607308 */ /* 0x000e620000002400 */
[----:B---3--:R-:W-:Y:S02]  /*aa40*/  FSEL R65, R76, -INF , P0 ;  /* 0xff8000004c417808 */ /* 0x008fe40000000000 */
[----:B------:R-:W-:Y:S07]  /*aa50*/  ISETP.GT.AND P0, PT, R2, 0x48, PT ;  /* 0x000000480200780c */ /* 0x000fee0003f04270 */
[----:B------:R-:W3:Y:S10]  /*aa60*/  MUFU.TANH R82, R82 ;  /* 0x0000005200527308 */ /* 0x000ef40000002400 */
[----:B------:R-:W3:Y:S01]  /*aa70*/  MUFU.TANH R97, R97 ;  /* 0x0000006100617308 */ /* 0x000ee20000002400 */
[----:B-1----:R-:W-:Y:S02]  /*aa80*/  FSEL R219, R96, -INF , P2 ;  /* 0xff80000060db7808 */ /* 0x002fe40001000000 */
[----:B------:R-:W-:Y:S02]  /*aa90*/  ISETP.GT.AND P2, PT, R4, 0x69, PT ;  /* 0x000000690400780c */ /* 0x000fe40003f44270 */
[----:B------:R-:W-:Y:S05]  /*aaa0*/  FMNMX.FTZ R73, R219, R73, !PT ;  /* 0x00000049db497209 */ /* 0x000fea0007810000 */
[----:B------:R-:W1:Y:S01]  /*aab0*/  MUFU.TANH R100, R100 ;  /* 0x0000006400647308 */ /* 0x000e620000002400 */
[----:B------:R-:W-:Y:S02]  /*aac0*/  FSEL R193, R113, -INF , P2 ;  /* 0xff80000071c17808 */ /* 0x000fe40001000000 */
[----:B------:R-:W-:Y:S02]  /*aad0*/  ISETP.GT.AND P2, PT, R2, 0x59, PT ;  /* 0x000000590200780c */ /* 0x000fe40003f44270 */
[----:B---3--:R-:W-:Y:S02]  /*aae0*/  FSEL R221, R82, -INF , P0 ;  /* 0xff80000052dd7808 */ /* 0x008fe40000000000 */
[----:B------:R-:W-:Y:S02]  /*aaf0*/  ISETP.GT.AND P0, PT, R4, 0x60, PT ;  /* 0x000000600400780c */ /* 0x000fe40003f04270 */
[----:B------:R-:W-:Y:S01]  /*ab00*/  FMNMX.FTZ R4, R15, R6, !PT ;  /* 0x000000060f047209 */ /* 0x000fe20007810000 */
[----:B------:R-:W3:Y:S01]  /*ab10*/  MUFU.TANH R101, R101 ;  /* 0x0000006500657308 */ /* 0x000ee20000002400 */
[----:B------:R-:W-:Y:S02]  /*ab20*/  FMNMX.FTZ R6, R16, R117, !PT ;  /* 0x0000007510067209 */ /* 0x000fe40007810000 */
[----:B------:R-:W-:Y:S02]  /*ab30*/  FMNMX.FTZ R4, R27, R4, !PT ;  /* 0x000000041b047209 */ /* 0x000fe40007810000 */
[----:B------:R-:W-:Y:S02]  /*ab40*/  FSEL R201, R97, -INF , P1 ;  /* 0xff80000061c97808 */ /* 0x000fe40000800000 */
[----:B------:R-:W-:Y:S02]  /*ab50*/  ISETP.GT.AND P1, PT, R2, 0x49, PT ;  /* 0x000000490200780c */ /* 0x000fe40003f24270 */
[----:B------:R-:W-:Y:S01]  /*ab60*/  MOV R97, R75 ;  /* 0x0000004b00617202 */ /* 0x000fe20000000f00 */
[----:B------:R-:W3:Y:S01]  /*ab70*/  MUFU.TANH R112, R112 ;  /* 0x0000007000707308 */ /* 0x000ee20000002400 */
[----:B------:R-:W-:Y:S02]  /*ab80*/  FMNMX.FTZ R6, R18, R6, !PT ;  /* 0x0000000612067209 */ /* 0x000fe40007810000 */
[----:B------:R-:W-:Y:S02]  /*ab90*/  FMNMX.FTZ R73, R201, R73, !PT ;  /* 0x00000049c9497209 */ /* 0x000fe40007810000 */
[----:B-1----:R-:W-:Y:S02]  /*aba0*/  FSEL R200, R100, -INF , P0 ;  /* 0xff80000064c87808 */ /* 0x002fe40000000000 */
[----:B------:R-:W-:Y:S02]  /*abb0*/  ISETP.GT.AND P0, PT, R2, 0x50, PT ;  /* 0x000000500200780c */ /* 0x000fe40003f04270 */
[----:B------:R-:W-:Y:S01]  /*abc0*/  FMNMX.FTZ R6, R19, R6, !PT ;  /* 0x0000000613067209 */ /* 0x000fe20007810000 */
[----:B------:R-:W1:Y:S01]  /*abd0*/  MUFU.TANH R86, R86 ;  /* 0x0000005600567308 */ /* 0x000e620000002400 */
[----:B------:R-:W-:Y:S02]  /*abe0*/  FMNMX.FTZ R4, R28, R4, !PT ;  /* 0x000000041c047209 */ /* 0x000fe40007810000 */
[----:B------:R-:W-:Y:S02]  /*abf0*/  FMNMX.FTZ R73, R200, R73, !PT ;  /* 0x00000049c8497209 */ /* 0x000fe40007810000 */
        /* <DEDUP_REMOVED lines=8> */
[----:B------:R-:W-:Y:S01]  /*ac80*/  FMNMX.FTZ R73, R196, R73, !PT ;  /* 0x00000049c4497209 */ /* 0x000fe20007810000 */
[----:B------:R-:W3:Y:S01]  /*ac90*/  MUFU.TANH R87, R87 ;  /* 0x0000005700577308 */ /* 0x000ee20000002400 */
[----:B------:R-:W-:Y:S02]  /*aca0*/  FMNMX.FTZ R4, R43, R4, !PT ;  /* 0x000000042b047209 */ /* 0x000fe40007810000 */
[----:B------:R-:W-:Y:S02]  /*acb0*/  FMNMX.FTZ R73, R193, R73, !PT ;  /* 0x00000049c1497209 */ /* 0x000fe40007810000 */
[----:B-1----:R-:W-:Y:S01]  /*acc0*/  FSEL R197, R86, -INF , P0 ;  /* 0xff80000056c57808 */ /* 0x002fe20000000000 */
[----:B------:R-:W-:Y:S01]  /*acd0*/  IMAD.MOV.U32 R86, RZ, RZ, R7 ;  /* 0x000000ffff567224 */ /* 0x000fe200078e0007 */
[----:B------:R-:W-:Y:S01]  /*ace0*/  ISETP.GT.AND P0, PT, R2, 0x61, PT ;  /* 0x000000610200780c */ /* 0x000fe20003f04270 */
[----:B------:R-:W1:Y:S01]  /*acf0*/  SHFL.BFLY PT, R7, R73, 0x2, 0x1f ;  /* 0x0c401f0049077f89 */ /* 0x000e6200000e0000 */
[----:B------:R-:W-:Y:S01]  /*ad00*/  FMNMX.FTZ R4, R44, R4, !PT ;  /* 0x000000042c047209 */ /* 0x000fe20007810000 */
[----:B------:R-:W1:Y:S03]  /*ad10*/  MUFU.TANH R98, R98 ;  /* 0x0000006200627308 */ /* 0x000e660000002400 */
[----:B------:R-:W-:Y:S02]  /*ad20*/  FMNMX.FTZ R4, R47, R4, !PT ;  /* 0x000000042f047209 */ /* 0x000fe40007810000 */
[----:B---3--:R-:W-:Y:S01]  /*ad30*/  FSEL R103, R83, -INF , P1 ;  /* 0xff80000053677808 */ /* 0x008fe20000800000 */
[----:B------:R-:W-:Y:S01]  /*ad40*/  IMAD.MOV.U32 R83, RZ, RZ, R65 ;  /* 0x000000ffff537224 */ /* 0x000fe200078e0041 */
[----:B------:R-:W-:Y:S02]  /*ad50*/  ISETP.GT.AND P1, PT, R2, 0x60, PT ;  /* 0x000000600200780c */ /* 0x000fe40003f24270 */
[----:B------:R-:W-:Y:S01]  /*ad60*/  FMNMX.FTZ R4, R48, R4, !PT ;  /* 0x0000000430047209 */ /* 0x000fe20007810000 */
[----:B------:R-:W3:Y:S03]  /*ad70*/  MUFU.TANH R115, R115 ;  /* 0x0000007300737308 */ /* 0x000ee60000002400 */
[----:B------:R-:W-:Y:S02]  /*ad80*/  FMNMX.FTZ R4, R60, R4, !PT ;  /* 0x000000043c047209 */ /* 0x000fe40007810000 */
[----:B------:R-:W-:Y:S02]  /*ad90*/  FSEL R191, R87, -INF , P5 ;  /* 0xff80000057bf7808 */ /* 0x000fe40002800000 */
[----:B------:R-:W-:Y:S02]  /*ada0*/  ISETP.GT.AND P5, PT, R2, 0x68, PT ;  /* 0x000000680200780c */ /* 0x000fe40003fa4270 */
[----:B------:R-:W-:Y:S01]  /*adb0*/  FMNMX.FTZ R4, R61, R4, !PT ;  /* 0x000000043d047209 */ /* 0x000fe20007810000 */
[----:B------:R-:W-:Y:S01]  /*adc0*/  MUFU.TANH R93, R93 ;  /* 0x0000005d005d7308 */ /* 0x000fe20000002400 */
[----:B-1----:R-:W-:Y:S02]  /*add0*/  FMNMX.FTZ R73, R73, R7, !PT ;  /* 0x0000000749497209 */ /* 0x002fe40007810000 */
[----:B------:R-:W-:Y:S02]  /*ade0*/  FSEL R190, R98, -INF , P3 ;  /* 0xff80000062be7808 */ /* 0x000fe40001800000 */
[----:B------:R-:W-:Y:S01]  /*adf0*/  ISETP.GT.AND P3, PT, R2, 0x69, PT ;  /* 0x000000690200780c */ /* 0x000fe20003f64270 */
[----:B------:R-:W1:Y:S01]  /*ae00*/  SHFL.BFLY PT, R7, R73, 0x1, 0x1f ;  /* 0x0c201f0049077f89 */ /* 0x000e6200000e0000 */
[----:B------:R-:W-:Y:S03]  /*ae10*/  FMNMX.FTZ R2, R20, R6, !PT ;  /* 0x0000000614027209 */ /* 0x000fe60007810000 */
[----:B------:R-:W1:Y:S01]  /*ae20*/  MUFU.TANH R17, R17 ;  /* 0x0000001100117308 */ /* 0x000e620000002400 */
[----:B------:R-:W-:Y:S02]  /*ae30*/  FMNMX.FTZ R72, R88, R4, !PT ;  /* 0x0000000458487209 */ /* 0x000fe40007810000 */
[----:B------:R-:W-:Y:S02]  /*ae40*/  FMNMX.FTZ R2, R33, R2, !PT ;  /* 0x0000000221027209 */ /* 0x000fe40007810000 */
[----:B------:R-:W-:Y:S02]  /*ae50*/  FMNMX.FTZ R4, R21, R118, !PT ;  /* 0x0000007615047209 */ /* 0x000fe40007810000 */
[----:B------:R-:W-:Y:S02]  /*ae60*/  FMNMX.FTZ R2, R34, R2, !PT ;  /* 0x0000000222027209 */ /* 0x000fe40007810000 */
[----:B------:R-:W-:Y:S01]  /*ae70*/  FMNMX.FTZ R4, R22, R4, !PT ;  /* 0x0000000416047209 */ /* 0x000fe20007810000 */
[----:B------:R-:W-:Y:S01]  /*ae80*/  MUFU.TANH R90, R90 ;  /* 0x0000005a005a7308 */ /* 0x000fe20000002400 */
[----:B------:R-:W-:Y:S02]  /*ae90*/  FMNMX.FTZ R2, R37, R2, !PT ;  /* 0x0000000225027209 */ /* 0x000fe40007810000 */
[----:B------:R-:W-:Y:S02]  /*aea0*/  FMNMX.FTZ R4, R23, R4, !PT ;  /* 0x0000000417047209 */ /* 0x000fe40007810000 */
[----:B------:R-:W-:Y:S02]  /*aeb0*/  FMNMX.FTZ R2, R38, R2, !PT ;  /* 0x0000000226027209 */ /* 0x000fe40007810000 */
[----:B------:R-:W-:Y:S02]  /*aec0*/  FMNMX.FTZ R4, R24, R4, !PT ;  /* 0x0000000418047209 */ /* 0x000fe40007810000 */
[----:B------:R-:W-:Y:S01]  /*aed0*/  FMNMX.FTZ R2, R49, R2, !PT ;  /* 0x0000000231027209 */ /* 0x000fe20007810000 */
[----:B------:R-:W2:Y:S01]  /*aee0*/  MUFU.TANH R99, R99 ;  /* 0x0000006300637308 */ /* 0x000ea20000002400 */
[----:B------:R-:W-:Y:S02]  /*aef0*/  FMNMX.FTZ R4, R35, R4, !PT ;  /* 0x0000000423047209 */ /* 0x000fe40007810000 */
[----:B------:R-:W-:Y:S02]  /*af00*/  FMNMX.FTZ R2, R50, R2, !PT ;  /* 0x0000000232027209 */ /* 0x000fe40007810000 */
[----:B------:R-:W-:Y:S02]  /*af10*/  FMNMX.FTZ R4, R36, R4, !PT ;  /* 0x0000000424047209 */ /* 0x000fe40007810000 */
[----:B------:R-:W-:Y:S02]  /*af20*/  FMNMX.FTZ R2, R53, R2, !PT ;  /* 0x0000000235027209 */ /* 0x000fe40007810000 */
[----:B-1----:R-:W-:Y:S01]  /*af30*/  FMNMX.FTZ R73, R73, R7, !PT ;  /* 0x0000000749497209 */ /* 0x002fe20007810000 */
[----:B------:R-:W1:Y:S01]  /*af40*/  MUFU.TANH R102, R102 ;  /* 0x0000006600667308 */ /* 0x000e620000002400 */
[----:B------:R-:W-:Y:S02]  /*af50*/  FMNMX.FTZ R2, R54, R2, !PT ;  /* 0x0000000236027209 */ /* 0x000fe40007810000 */
[----:B------:R-:W-:Y:S01]  /*af60*/  FMNMX.FTZ R4, R39, R4, !PT ;  /* 0x0000000427047209 */ /* 0x000fe20007810000 */
[----:B------:R-:W-:Y:S01]  /*af70*/  FMUL.FTZ R75, R73, c[0x0][0x2d0] ;  /* 0x0000b400494b7a20 */ /* 0x000fe20000410000 */
[----:B------:R-:W-:Y:S02]  /*af80*/  FMNMX.FTZ R2, R184, R2, !PT ;  /* 0x00000002b8027209 */ /* 0x000fe40007810000 */
[----:B---3--:R-:W-:Y:S02]  /*af90*/  FSEL R115, R115, -INF , P3 ;  /* 0xff80000073737808 */ /* 0x008fe40001800000 */
[----:B------:R-:W-:Y:S01]  /*afa0*/  FSEL R98, R17, -INF , P0 ;  /* 0xff80000011627808 */ /* 0x000fe20000000000 */
[----:B------:R-:W-:Y:S01]  /*afb0*/  MUFU.TANH R7, R110 ;  /* 0x0000006e00077308 */ /* 0x000fe20000002400 */
[----:B------:R-:W-:Y:S01]  /*afc0*/  FMNMX.FTZ R72, R89, R72, !PT ;  /* 0x0000004859487209 */ /* 0x000fe20007810000 */
[----:B------:R-:W-:Y:S01]  /*afd0*/  FMUL.FTZ R17, R107, c[0x0][0x320] ;  /* 0x0000c8006b117a20 */ /* 0x000fe20000410000 */
[----:B------:R-:W-:Y:S02]  /*afe0*/  FMNMX.FTZ R2, R185, R2, !PT ;  /* 0x00000002b9027209 */ /* 0x000fe40007810000 */
[----:B--2---:R-:W-:Y:S02]  /*aff0*/  FSEL R186, R99, -INF , P2 ;  /* 0xff80000063ba7808 */ /* 0x004fe40001000000 */
[----:B------:R-:W-:Y:S02]  /*b000*/  FMNMX.FTZ R2, R189, R2, !PT ;  /* 0x00000002bd027209 */ /* 0x000fe40007810000 */
[----:B------:R-:W-:Y:S01]  /*b010*/  FMNMX.FTZ R4, R40, R4, !PT ;  /* 0x0000000428047209 */ /* 0x000fe20007810000 */
[----:B------:R-:W2:Y:S01]  /*b020*/  MUFU.TANH R114, R114 ;  /* 0x0000007200727308 */ /* 0x000ea20000002400 */
[----:B------:R-:W-:Y:S02]  /*b030*/  FMNMX.FTZ R2, R195, R2, !PT ;  /* 0x00000002c3027209 */ /* 0x000fe40007810000 */
[----:B------:R-:W-:Y:S02]  /*b040*/  FMNMX.FTZ R4, R51, R4, !PT ;  /* 0x0000000433047209 */ /* 0x000fe40007810000 */
[----:B------:R-:W-:Y:S02]  /*b050*/  FMNMX.FTZ R2, R85, R2, !PT ;  /* 0x0000000255027209 */ /* 0x000fe40007810000 */
[----:B------:R-:W-:Y:S02]  /*b060*/  FMNMX.FTZ R4, R52, R4, !PT ;  /* 0x0000000434047209 */ /* 0x000fe40007810000 */
[----:B-1----:R-:W-:Y:S01]  /*b070*/  FSEL R99, R102, -INF , P1 ;  /* 0xff80000066637808 */ /* 0x002fe20000800000 */
[----:B------:R-:W-:Y:S01]  /*b080*/  MUFU.TANH R17, R17 ;  /* 0x0000001100117308 */ /* 0x000fe20000002400 */
[----:B------:R-:W-:Y:S02]  /*b090*/  FMNMX.FTZ R2, R252, R2, !PT ;  /* 0x00000002fc027209 */ /* 0x000fe40007810000 */
[----:B------:R-:W-:Y:S02]  /*b0a0*/  ISETP.GT.AND P3, PT, R0, 0x59, PT ;  /* 0x000000590000780c */ /* 0x000fe40003f64270 */
[----:B------:R-:W-:Y:S02]  /*b0b0*/  FMNMX.FTZ R2, R83, R2, !PT ;  /* 0x0000000253027209 */ /* 0x000fe40007810000 */
[----:B------:R-:W-:Y:S02]  /*b0c0*/  FSEL R107, R93, -INF , P3 ;  /* 0xff8000005d6b7808 */ /* 0x000fe40001800000 */
[----:B------:R-:W-:Y:S01]  /*b0d0*/  FMNMX.FTZ R2, R86, R2, !PT ;  /* 0x0000000256027209 */ /* 0x000fe20007810000 */
[----:B------:R-:W1:Y:S01]  /*b0e0*/  MUFU.TANH R79, R79 ;  /* 0x0000004f004f7308 */ /* 0x000e620000002400 */
[----:B------:R-:W-:Y:S02]  /*b0f0*/  ISETP.GT.AND P3, PT, R5, 0x50, PT ;  /* 0x000000500500780c */ /* 0x000fe40003f64270 */
[----:B------:R-:W-:Y:S02]  /*b100*/  FMNMX.FTZ R72, R222, R72, !PT ;  /* 0x00000048de487209 */ /* 0x000fe40007810000 */
[----:B--2---:R-:W-:Y:S02]  /*b110*/  FSEL R114, R114, -INF , P5 ;  /* 0xff80000072727808 */ /* 0x004fe40002800000 */
[----:B------:R-:W-:Y:S02]  /*b120*/  FSEL R242, R90, -INF , P3 ;  /* 0xff8000005af27808 */ /* 0x000fe40001800000 */
[----:B------:R-:W-:Y:S01]  /*b130*/  FSETP.NEU.FTZ.AND P3, PT, R73, -INF , PT ;  /* 0xff8000004900780b */ /* 0x000fe20003f7d000 */
[----:B------:R-:W2:Y:S01]  /*b140*/  MUFU.TANH R92, R92 ;  /* 0x0000005c005c7308 */ /* 0x000ea20000002400 */
[----:B------:R-:W-:Y:S02]  /*b150*/  FMNMX.FTZ R4, R56, R4, !PT ;  /* 0x0000000438047209 */ /* 0x000fe40007810000 */
[----:B------:R-:W-:Y:S02]  /*b160*/  FSEL R75, R75, RZ, P3 ;  /* 0x000000ff4b4b7208 */ /* 0x000fe40001800000 */
[----:B------:R-:W-:Y:S02]  /*b170*/  ISETP.GT.AND P2, PT, R5, 0x49, PT ;  /* 0x000000490500780c */ /* 0x000fe40003f44270 */
[C---:B------:R-:W-:Y:S02]  /*b180*/  ISETP.GT.AND P5, PT, R0.reuse, 0x58, PT ;  /* 0x000000580000780c */ /* 0x040fe40003fa4270 */
[----:B------:R-:W-:Y:S01]  /*b190*/  FMNMX.FTZ R4, R57, R4, !PT ;  /* 0x0000000439047209 */ /* 0x000fe20007810000 */
[----:B------:R-:W-:Y:S01]  /*b1a0*/  MUFU.TANH R104, R104 ;  /* 0x0000006800687308 */ /* 0x000fe20000002400 */
[C---:B------:R-:W-:Y:S02]  /*b1b0*/  ISETP.GT.AND P1, PT, R0.reuse, 0x50, PT ;  /* 0x000000500000780c */ /* 0x040fe40003f24270 */
[----:B------:R-:W-:Y:S02]  /*b1c0*/  FMNMX.FTZ R4, R187, R4, !PT ;  /* 0x00000004bb047209 */ /* 0x000fe40007810000 */
[----:B-1----:R-:W-:Y:S02]  /*b1d0*/  FSEL R194, R79, -INF , P2 ;  /* 0xff8000004fc27808 */ /* 0x002fe40001000000 */
[----:B------:R-:W-:Y:S02]  /*b1e0*/  FSEL R249, R249, -INF , P1 ;  /* 0xff800000f9f97808 */ /* 0x000fe40000800000 */
[C---:B------:R-:W-:Y:S01]  /*b1f0*/  ISETP.GT.AND P1, PT, R0.reuse, 0x61, PT ;  /* 0x000000610000780c */ /* 0x040fe20003f24270 */
[----:B------:R-:W1:Y:S01]  /*b200*/  MUFU.TANH R105, R105 ;  /* 0x0000006900697308 */ /* 0x000e620000002400 */
[----:B------:R-:W-:Y:S02]  /*b210*/  ISETP.GT.AND P0, PT, R0, 0x51, PT ;  /* 0x000000510000780c */ /* 0x000fe40003f04270 */
[----:B------:R-:W-:Y:S02]  /*b220*/  FMNMX.FTZ R2, R249, R2, !PT ;  /* 0x00000002f9027209 */ /* 0x000fe40007810000 */
[----:B--2---:R-:W-:Y:S02]  /*b230*/  FSEL R247, R92, -INF , P5 ;  /* 0xff8000005cf77808 */ /* 0x004fe40002800000 */
[C---:B------:R-:W-:Y:S02]  /*b240*/  ISETP.GT.AND P5, PT, R0.reuse, 0x69, PT ;  /* 0x000000690000780c */ /* 0x040fe40003fa4270 */
[----:B------:R-:W-:Y:S01]  /*b250*/  FMNMX.FTZ R72, R243, R72, !PT ;  /* 0x00000048f3487209 */ /* 0x000fe20007810000 */
[----:B------:R-:W2:Y:S01]  /*b260*/  MUFU.TANH R108, R108 ;  /* 0x0000006c006c7308 */ /* 0x000ea20000002400 */
[----:B------:R-:W-:Y:S02]  /*b270*/  ISETP.GT.AND P2, PT, R0, 0x60, PT ;  /* 0x000000600000780c */ /* 0x000fe40003f44270 */
[----:B------:R-:W-:Y:S02]  /*b280*/  FSEL R248, R248, -INF , P0 ;  /* 0xff800000f8f87808 */ /* 0x000fe40000000000 */
[----:B------:R-:W-:Y:S02]  /*b290*/  ISETP.GT.AND P0, PT, R0, 0x68, PT ;  /* 0x000000680000780c */ /* 0x000fe40003f04270 */
[----:B------:R-:W-:Y:S01]  /*b2a0*/  FMNMX.FTZ R0, R188, R4, !PT ;  /* 0x00000004bc007209 */ /* 0x000fe20007810000 */
[--C-:B------:R-:W-:Y:S01]  /*b2b0*/  FFMA.FTZ R4, R8, c[0x0][0x2d0], -R75.reuse ;  /* 0x0000b40008047a23 */ /* 0x100fe2000001084b */
[----:B------:R-:W-:Y:S01]  /*b2c0*/  FMNMX.FTZ R72, R221, R72, !PT ;  /* 0x00000048dd487209 */ /* 0x000fe20007810000 */
[----:B------:R-:W3:Y:S01]  /*b2d0*/  MUFU.TANH R91, R91 ;  /* 0x0000005b005b7308 */ /* 0x000ee20000002400 */
[----:B------:R-:W-:Y:S01]  /*b2e0*/  FSEL R202, R109, -INF , P5 ;  /* 0xff8000006dca7808 */ /* 0x000fe20002800000 */
[--C-:B------:R-:W-:Y:S01]  /*b2f0*/  FFMA.FTZ R109, R201, c[0x0][0x2d0], -R75.reuse ;  /* 0x0000b400c96d7a23 */ /* 0x100fe2000001084b */
[----:B------:R-:W-:Y:S02]  /*b300*/  ISETP.GE.AND P5, PT, R216, 0x1, PT ;  /* 0x00000001d800780c */ /* 0x000fe40003fa6270 */
[----:B------:R-:W-:Y:S02]  /*b310*/  FMNMX.FTZ R72, R103, R72, !PT ;  /* 0x0000004867487209 */ /* 0x000fe40007810000 */
[----:B-1----:R-:W-:Y:S01]  /*b320*/  FSEL R207, R105, -INF , P1 ;  /* 0xff80000069cf7808 */ /* 0x002fe20000800000 */
[----:B------:R-:W-:Y:S01]  /*b330*/  IMAD.MOV.U32 R105, RZ, RZ, R86 ;  /* 0x000000ffff697224 */ /* 0x000fe200078e0056 */
[----:B------:R-:W-:Y:S01]  /*b340*/  FMNMX.FTZ R72, R197, R72, !PT ;  /* 0x00000048c5487209 */ /* 0x000fe20007810000 */
[----:B------:R1:W-:Y:S01]  /*b350*/  MUFU.EX2 R220, R4 ;  /* 0x0000000400dc7308 */ /* 0x0003e20000000800 */
[----:B------:R-:W-:Y:S02]  /*b360*/  FMNMX.FTZ R2, R248, R2, !PT ;  /* 0x00000002f8027209 */ /* 0x000fe40007810000 */
[----:B------:R-:W-:Y:S01]  /*b370*/  FSEL R211, R104, -INF , P2 ;  /* 0xff80000068d37808 */ /* 0x000fe20001000000 */
[--C-:B------:R-:W-:Y:S01]  /*b380*/  FFMA.FTZ R104, R223, c[0x0][0x2d0], -R75.reuse ;  /* 0x0000b400df687a23 */ /* 0x100fe2000001084b */
[----:B------:R-:W-:Y:S02]  /*b390*/  FMNMX.FTZ R2, R247, R2, !PT ;  /* 0x00000002f7027209 */ /* 0x000fe40007810000 */
[----:B------:R-:W-:Y:S02]  /*b3a0*/  FMNMX.FTZ R72, R191, R72, !PT ;  /* 0x00000048bf487209 */ /* 0x000fe40007810000 */
[----:B------:R-:W-:Y:S01]  /*b3b0*/  FMNMX.FTZ R2, R107, R2, !PT ;  /* 0x000000026b027209 */ /* 0x000fe20007810000 */
[----:B------:R-:W3:Y:S01]  /*b3c0*/  MUFU.TANH R94, R94 ;  /* 0x0000005e005e7308 */ /* 0x000ee20000002400 */
[----:B------:R-:W-:Y:S02]  /*b3d0*/  FMNMX.FTZ R72, R190, R72, !PT ;  /* 0x00000048be487209 */ /* 0x000fe40007810000 */
[----:B------:R-:W-:Y:S02]  /*b3e0*/  FMNMX.FTZ R2, R211, R2, !PT ;  /* 0x00000002d3027209 */ /* 0x000fe40007810000 */
[----:B--2---:R-:W-:Y:S01]  /*b3f0*/  FSEL R204, R108, -INF , P0 ;  /* 0xff8000006ccc7808 */ /* 0x004fe20000000000 */
[--C-:B------:R-:W-:Y:S01]  /*b400*/  FFMA.FTZ R108, R219, c[0x0][0x2d0], -R75.reuse ;  /* 0x0000b400db6c7a23 */ /* 0x100fe2000001084b */
[----:B------:R-:W-:Y:S02]  /*b410*/  FMNMX.FTZ R2, R207, R2, !PT ;  /* 0x00000002cf027209 */ /* 0x000fe40007810000 */
[----:B------:R-:W-:Y:S01]  /*b420*/  FMNMX.FTZ R72, R186, R72, !PT ;  /* 0x00000048ba487209 */ /* 0x000fe20007810000 */
[----:B------:R-:W2:Y:S01]  /*b430*/  MUFU.TANH R95, R95 ;  /* 0x0000005f005f7308 */ /* 0x000ea20000002400 */
[----:B------:R-:W-:Y:S02]  /*b440*/  FMNMX.FTZ R2, R204, R2, !PT ;  /* 0x00000002cc027209 */ /* 0x000fe40007810000 */
[----:B------:R-:W-:Y:S01]  /*b450*/  FMNMX.FTZ R72, R99, R72, !PT ;  /* 0x0000004863487209 */ /* 0x000fe20007810000 */
[--C-:B-1----:R-:W-:Y:S01]  /*b460*/  FFMA.FTZ R4, R9, c[0x0][0x2d0], -R75.reuse ;  /* 0x0000b40009047a23 */ /* 0x102fe2000001084b */
[----:B------:R-:W-:Y:S01]  /*b470*/  FMNMX.FTZ R2, R202, R2, !PT ;  /* 0x00000002ca027209 */ /* 0x000fe20007810000 */
[----:B------:R-:W-:Y:S01]  /*b480*/  IMAD.MOV.U32 R9, RZ, RZ, c[0x0][0x1e0] ;  /* 0x00007800ff097624 */ /* 0x000fe200078e00ff */
[----:B------:R-:W-:Y:S02]  /*b490*/  FMNMX.FTZ R72, R98, R72, !PT ;  /* 0x0000004862487209 */ /* 0x000fe40007810000 */
[----:B------:R-:W-:Y:S01]  /*b4a0*/  ISETP.GT.AND P2, PT, R5, 0x51, PT ;  /* 0x000000510500780c */ /* 0x000fe20003f44270 */
[----:B------:R1:W1:Y:S01]  /*b4b0*/  MUFU.EX2 R246, R4 ;  /* 0x0000000400f67308 */ /* 0x0002620000000800 */
[----:B------:R-:W-:Y:S01]  /*b4c0*/  FMNMX.FTZ R72, R114, R72, !PT ;  /* 0x0000004872487209 */ /* 0x000fe20007810000 */
[----:B------:R-:W2:Y:S01]  /*b4d0*/  SHFL.BFLY PT, R71, R2, 0x2, 0x1f ;  /* 0x0c401f0002477f89 */ /* 0x000ea200000e0000 */
[----:B------:R-:W-:Y:S02]  /*b4e0*/  FMNMX.FTZ R0, R199, R0, !PT ;  /* 0x00000000c7007209 */ /* 0x000fe40007810000 */
[----:B------:R-:W-:Y:S02]  /*b4f0*/  FMNMX.FTZ R72, R115, R72, !PT ;  /* 0x0000004873487209 */ /* 0x000fe40007810000 */
[----:B------:R-:W-:Y:S02]  /*b500*/  FMNMX.FTZ R0, R214, R0, !PT ;  /* 0x00000000d6007209 */ /* 0x000fe40007810000 */
[----:B---3--:R-:W-:Y:S01]  /*b510*/  FSEL R217, R91, -INF , P2 ;  /* 0xff8000005bd97808 */ /* 0x008fe20001000000 */
[----:B------:R-:W3:Y:S01]  /*b520*/  MUFU.TANH R106, R106 ;  /* 0x0000006a006a7308 */ /* 0x000ee20000002400 */
[----:B------:R-:W3:Y:S01]  /*b530*/  SHFL.BFLY PT, R6, R72, 0x2, 0x1f ;  /* 0x0c401f0048067f89 */ /* 0x000ee200000e0000 */
[----:B------:R-:W-:Y:S02]  /*b540*/  FMNMX.FTZ R0, R84, R0, !PT ;  /* 0x0000000054007209 */ /* 0x000fe40007810000 */
[----:B------:R-:W-:Y:S02]  /*b550*/  ISETP.GT.AND P1, PT, R5, 0x58, PT ;  /* 0x000000580500780c */ /* 0x000fe40003f24270 */
[----:B------:R-:W-:Y:S02]  /*b560*/  FMNMX.FTZ R0, R97, R0, !PT ;  /* 0x0000000061007209 */ /* 0x000fe40007810000 */
[----:B------:R-:W-:Y:S02]  /*b570*/  FSEL R215, R94, -INF , P1 ;  /* 0xff8000005ed77808 */ /* 0x000fe40000800000 */
[----:B------:R-:W-:Y:S02]  /*b580*/  FMNMX.FTZ R0, R111, R0, !PT ;  /* 0x000000006f007209 */ /* 0x000fe40007810000 */
[----:B------:R-:W-:Y:S01]  /*b590*/  ISETP.GT.AND P0, PT, R5, 0x59, PT ;  /* 0x000000590500780c */ /* 0x000fe20003f04270 */
[--C-:B-1----:R-:W-:Y:S01]  /*b5a0*/  FFMA.FTZ R4, R10, c[0x0][0x2d0], -R75.reuse ;  /* 0x0000b4000a047a23 */ /* 0x102fe2000001084b */
[----:B------:R-:W-:Y:S02]  /*b5b0*/  MOV R10, c[0x0][0x1e4] ;  /* 0x00007900000a7a02 */ /* 0x000fe40000000f00 */
[----:B--2---:R-:W-:Y:S01]  /*b5c0*/  FMNMX.FTZ R71, R2, R71, !PT ;  /* 0x0000004702477209 */ /* 0x004fe20007810000 */
[----:B------:R-:W-:Y:S01]  /*b5d0*/  MUFU.EX2 R64, R4 ;  /* 0x0000000400407308 */ /* 0x000fe20000000800 */
[----:B------:R-:W-:Y:S01]  /*b5e0*/  FFMA.FTZ R2, R11, c[0x0][0x2d0], -R75 ;  /* 0x0000b4000b027a23 */ /* 0x000fe2000001084b */
[----:B------:R-:W-:Y:S02]  /*b5f0*/  FSEL R212, R95, -INF , P0 ;  /* 0xff8000005fd47808 */ /* 0x000fe40000000000 */
[----:B------:R-:W-:Y:S02]  /*b600*/  F2FP.BF16.PACK_AB R76, R246, R220 ;  /* 0x000000dcf64c723e */ /* 0x000fe400000010ff */
[C---:B------:R-:W-:Y:S02]  /*b610*/  ISETP.GT.AND P0, PT, R5.reuse, 0x61, PT ;  /* 0x000000610500780c */ /* 0x040fe40003f04270 */
[----:B------:R-:W-:Y:S02]  /*b620*/  FMNMX.FTZ R0, R194, R0, !PT ;  /* 0x00000000c2007209 */ /* 0x000fe40007810000 */
[----:B------:R-:W1:Y:S01]  /*b630*/  MUFU.EX2 R4, R2 ;  /* 0x0000000200047308 */ /* 0x000e620000000800 */
[----:B---3--:R-:W-:Y:S02]  /*b640*/  FMNMX.FTZ R72, R72, R6, !PT ;  /* 0x0000000648487209 */ /* 0x008fe40007810000 */
[----:B------:R-:W-:Y:S02]  /*b650*/  FMNMX.FTZ R0, R242, R0, !PT ;  /* 0x00000000f2007209 */ /* 0x000fe40007810000 */
[----:B------:R-:W-:Y:S01]  /*b660*/  ISETP.GT.AND P1, PT, R5, 0x60, PT ;  /* 0x000000600500780c */ /* 0x000fe20003f24270 */
[----:B------:R-:W2:Y:S01]  /*b670*/  SHFL.BFLY PT, R6, R72, 0x1, 0x1f ;  /* 0x0c201f0048067f89 */ /* 0x000ea200000e0000 */
[----:B------:R-:W-:Y:S02]  /*b680*/  FMNMX.FTZ R0, R217, R0, !PT ;  /* 0x00000000d9007209 */ /* 0x000fe40007810000 */
[----:B------:R-:W-:Y:S02]  /*b690*/  FSEL R208, R106, -INF , P1 ;  /* 0xff8000006ad07808 */ /* 0x000fe40000800000 */
[----:B------:R-:W-:Y:S02]  /*b6a0*/  FMNMX.FTZ R0, R215, R0, !PT ;  /* 0x00000000d7007209 */ /* 0x000fe40007810000 */
[----:B------:R-:W-:Y:S02]  /*b6b0*/  ISETP.GT.AND P1, PT, R5, 0x68, PT ;  /* 0x000000680500780c */ /* 0x000fe40003f24270 */
[----:B------:R-:W-:Y:S02]  /*b6c0*/  FMNMX.FTZ R0, R212, R0, !PT ;  /* 0x00000000d4007209 */ /* 0x000fe40007810000 */
[----:B------:R-:W-:Y:S01]  /*b6d0*/  FSEL R206, R17, -INF , P0 ;  /* 0xff80000011ce7808 */ /* 0x000fe20000000000 */
[----:B------:R-:W-:Y:S01]  /*b6e0*/  @P5 IMAD.SHL.U32 R17, R9, 0x20, RZ ;  /* 0x0000002009115824 */ /* 0x000fe200078e00ff */
[----:B------:R-:W-:Y:S02]  /*b6f0*/  FMNMX.FTZ R0, R208, R0, !PT ;  /* 0x00000000d0007209 */ /* 0x000fe40007810000 */
[----:B------:R-:W-:Y:S02]  /*b700*/  ISETP.GT.AND P0, PT, R5, 0x69, PT ;  /* 0x000000690500780c */ /* 0x000fe40003f04270 */
[----:B------:R-:W-:Y:S01]  /*b710*/  FSEL R203, R7, -INF , P1 ;  /* 0xff80000007cb7808 */ /* 0x000fe20000800000 */
[----:B-1----:R1:W-:Y:S01]  /*b720*/  STL [R1], R4 ;  /* 0x0000000401007387 */ /* 0x0023e20000100800 */
[----:B------:R-:W-:Y:S02]  /*b730*/  FMNMX.FTZ R0, R206, R0, !PT ;  /* 0x00000000ce007209 */ /* 0x000fe40007810000 */
[----:B------:R-:W-:Y:S01]  /*b740*/  FSEL R74, R74, -INF , P0 ;  /* 0xff8000004a4a7808 */ /* 0x000fe20000000000 */
[----:B------:R-:W-:Y:S01]  /*b750*/  STL [R1+0xa0], R216 ;  /* 0x0000a0d801007387 */ /* 0x000fe20000100800 */
[----:B------:R-:W-:Y:S02]  /*b760*/  FMNMX.FTZ R0, R203, R0, !PT ;  /* 0x00000000cb007209 */ /* 0x000fe40007810000 */
[----:B--2---:R-:W-:Y:S01]  /*b770*/  FMNMX.FTZ R72, R72, R6, !PT ;  /* 0x0000000648487209 */ /* 0x004fe20007810000 */
[----:B------:R-:W-:Y:S01]  /*b780*/  STL [R1+0xa4], R244 ;  /* 0x0000a4f401007387 */ /* 0x000fe20000100800 */
[----:B------:R-:W-:Y:S02]  /*b790*/  FMNMX.FTZ R0, R74, R0, !PT ;  /* 0x000000004a007209 */ /* 0x000fe40007810000 */
[C---:B------:R-:W-:Y:S01]  /*b7a0*/  FSETP.NEU.FTZ.AND P2, PT, R72.reuse, -INF , PT ;  /* 0xff8000004800780b */ /* 0x040fe20003f5d000 */
[----:B------:R-:W-:Y:S01]  /*b7b0*/  FMUL.FTZ R96, R72, c[0x0][0x2d0] ;  /* 0x0000b40048607a20 */ /* 0x000fe20000410000 */
[----:B------:R-:W2:Y:S01]  /*b7c0*/  SHFL.BFLY PT, R6, R71, 0x1, 0x1f ;  /* 0x0c201f0047067f89 */ /* 0x000ea200000e0000 */
[----:B------:R-:W-:Y:S03]  /*b7d0*/  @P5 SHF.R.S32.HI R5, RZ, 0x1f, R244 ;  /* 0x0000001fff055819 */ /* 0x000fe600000114f4 */
[----:B------:R-:W-:Y:S02]  /*b7e0*/  FSEL R96, R96, RZ, P2 ;  /* 0x000000ff60607208 */ /* 0x000fe40001000000 */
[----:B------:R-:W-:Y:S02]  /*b7f0*/  @P5 IMAD R5, R5, c[0x0][0x1e0], RZ ;  /* 0x0000780005055a24 */ /* 0x000fe400078e02ff */
[----:B------:R-:W3:Y:S02]  /*b800*/  SHFL.BFLY PT, R2, R0, 0x2, 0x1f ;  /* 0x0c401f0000027f89 */ /* 0x000ee400000e0000 */
[----:B------:R-:W-:Y:S02]  /*b810*/  @P5 IMAD R5, R244, c[0x0][0x1e4], R5 ;  /* 0x00007900f4055a24 */ /* 0x000fe400078e0205 */
[----:B-1----:R-:W-:Y:S01]  /*b820*/  FFMA.FTZ R4, R12, c[0x0][0x2d0], -R96 ;  /* 0x0000b4000c047a23 */ /* 0x002fe20000010860 */
[----:B------:R-:W-:Y:S03]  /*b830*/  @P5 SHF.L.U64.HI R12, R9, 0x5, R10 ;  /* 0x00000005090c5819 */ /* 0x000fe6000001020a */
[----:B------:R1:W-:Y:S01]  /*b840*/  MUFU.EX2 R192, R4 ;  /* 0x0000000400c07308 */ /* 0x0003e20000000800 */
[----:B------:R-:W-:Y:S01]  /*b850*/  STL [R1+0xa8], R73 ;  /* 0x0000a84901007387 */ /* 0x000fe20000100800 */
[----:B--2---:R-:W-:Y:S01]  /*b860*/  FMNMX.FTZ R71, R71, R6, !PT ;  /* 0x0000000647477209 */ /* 0x004fe20007810000 */
[----:B------:R-:W-:Y:S03]  /*b870*/  @P5 IMAD.WIDE.U32 R6, R244, c[0x0][0x1e0], RZ ;  /* 0x00007800f4065a25 */ /* 0x000fe600078e00ff */
[C---:B------:R-:W-:Y:S01]  /*b880*/  FSETP.NEU.FTZ.AND P1, PT, R71.reuse, -INF , PT ;  /* 0xff8000004700780b */ /* 0x040fe20003f3d000 */
[----:B------:R-:W-:Y:S02]  /*b890*/  FMUL.FTZ R100, R71, c[0x0][0x2d0] ;  /* 0x0000b40047647a20 */ /* 0x000fe40000410000 */
[----:B------:R-:W-:Y:S01]  /*b8a0*/  @P5 IMAD.IADD R7, R7, 0x1, R5 ;  /* 0x0000000107075824 */ /* 0x000fe200078e0205 */
[----:B---3--:R-:W-:Y:S02]  /*b8b0*/  FMNMX.FTZ R0, R0, R2, !PT ;  /* 0x0000000200007209 */ /* 0x008fe40007810000 */
[----:B------:R-:W-:Y:S01]  /*b8c0*/  FSEL R100, R100, RZ, P1 ;  /* 0x000000ff64647208 */ /* 0x000fe20000800000 */
[----:B------:R-:W-:Y:S01]  /*b8d0*/  @P5 IMAD R7, R7, 0x70, RZ ;  /* 0x0000007007075824 */ /* 0x000fe200078e02ff */
[----:B------:R-:W-:Y:S01]  /*b8e0*/  @P5 MOV R5, R69 ;  /* 0x0000004500055202 */ /* 0x000fe20000000f00 */
[----:B------:R-:W2:Y:S02]  /*b8f0*/  SHFL.BFLY PT, R2, R0, 0x1, 0x1f ;  /* 0x0c201f0000027f89 */ /* 0x000ea400000e0000 */
[----:B------:R-:W-:Y:S02]  /*b900*/  FFMA.FTZ R8, R16, c[0x0][0x2d0], -R100 ;  /* 0x0000b40010087a23 */ /* 0x000fe40000010864 */
[----:B-1----:R-:W-:Y:S02]  /*b910*/  FFMA.FTZ R4, R13, c[0x0][0x2d0], -R96 ;  /* 0x0000b4000d047a23 */ /* 0x002fe40000010860 */
[----:B------:R1:W-:Y:S01]  /*b920*/  MUFU.EX2 R113, R8 ;  /* 0x0000000800717308 */ /* 0x0003e20000000800 */
[--C-:B------:R-:W-:Y:S02]  /*b930*/  FFMA.FTZ R13, R30, c[0x0][0x2d0], -R75.reuse ;  /* 0x0000b4001e0d7a23 */ /* 0x100fe4000001084b */
[--C-:B------:R-:W-:Y:S02]  /*b940*/  FFMA.FTZ R16, R25, c[0x0][0x2d0], -R75.reuse ;  /* 0x0000b40019107a23 */ /* 0x100fe4000001084b */
[--C-:B------:R-:W-:Y:S05]  /*b950*/  FFMA.FTZ R107, R107, c[0x0][0x2d0], -R100.reuse ;  /* 0x0000b4006b6b7a23 */ /* 0x100fea0000010864 */
[----:B------:R3:W3:Y:S01]  /*b960*/  MUFU.EX2 R205, R4 ;  /* 0x0000000400cd7308 */ /* 0x0006e20000000800 */
[----:B--2---:R-:W-:Y:S01]  /*b970*/  FMNMX.FTZ R70, R0, R2, !PT ;  /* 0x0000000200467209 */ /* 0x004fe20007810000 */
[----:B------:R-:W-:Y:S08]  /*b980*/  FFMA.FTZ R0, R19, c[0x0][0x2d0], -R100 ;  /* 0x0000b40013007a23 */ /* 0x000ff00000010864 */
[----:B------:R2:W-:Y:S01]  /*b990*/  MUFU.EX2 R230, R13 ;  /* 0x0000000d00e67308 */ /* 0x0005e20000000800 */
[----:B------:R-:W-:Y:S02]  /*b9a0*/  FFMA.FTZ R2, R27, c[0x0][0x2d0], -R96 ;  /* 0x0000b4001b027a23 */ /* 0x000fe40000010860 */
[----:B------:R-:W-:Y:S02]  /*b9b0*/  FMUL.FTZ R101, R70, c[0x0][0x2d0] ;  /* 0x0000b40046657a20 */ /* 0x000fe40000410000 */
[----:B-1----:R-:W-:Y:S05]  /*b9c0*/  FFMA.FTZ R8, R18, c[0x0][0x2d0], -R100 ;  /* 0x0000b40012087a23 */ /* 0x002fea0000010864 */
[----:B------:R-:W-:Y:S01]  /*b9d0*/  MUFU.EX2 R65, R8 ;  /* 0x0000000800417308 */ /* 0x000fe20000000800 */
[--C-:B---3--:R-:W-:Y:S01]  /*b9e0*/  FFMA.FTZ R4, R14, c[0x0][0x2d0], -R96.reuse ;  /* 0x0000b4000e047a23 */ /* 0x108fe20000010860 */
[----:B------:R-:W-:Y:S01]  /*b9f0*/  F2FP.BF16.PACK_AB R77, R205, R192 ;  /* 0x000000c0cd4d723e */ /* 0x000fe200000010ff */
[--C-:B------:R-:W-:Y:S07]  /*ba00*/  FFMA.FTZ R14, R29, c[0x0][0x2d0], -R75.reuse ;  /* 0x0000b4001d0e7a23 */ /* 0x100fee000001084b */
[----:B------:R1:W-:Y:S01]  /*ba10*/  MUFU.EX2 R55, R4 ;  /* 0x0000000400377308 */ /* 0x0003e20000000800 */
[--C-:B--2---:R-:W-:Y:S09]  /*ba20*/  FFMA.FTZ R13, R42, c[0x0][0x2d0], -R75.reuse ;  /* 0x0000b4002a0d7a23 */ /* 0x104ff2000001084b */
[----:B------:R2:W-:Y:S10]  /*ba30*/  MUFU.EX2 R106, R0 ;  /* 0x00000000006a7308 */ /* 0x0005f40000000800 */
[----:B------:R3:W-:Y:S01]  /*ba40*/  MUFU.EX2 R229, R2 ;  /* 0x0000000200e57308 */ /* 0x0007e20000000800 */
[----:B-1----:R-:W-:Y:S02]  /*ba50*/  FFMA.FTZ R4, R15, c[0x0][0x2d0], -R96 ;  /* 0x0000b4000f047a23 */ /* 0x002fe40000010860 */
[----:B------:R-:W-:Y:S07]  /*ba60*/  FFMA.FTZ R15, R26, c[0x0][0x2d0], -R75 ;  /* 0x0000b4001a0f7a23 */ /* 0x000fee000001084b */
[----:B------:R4:W-:Y:S01]  /*ba70*/  MUFU.EX2 R244, R4 ;  /* 0x0000000400f47308 */ /* 0x0009e20000000800 */
[--C-:B--2---:R-:W-:Y:S09]  /*ba80*/  FFMA.FTZ R0, R20, c[0x0][0x2d0], -R100.reuse ;  /* 0x0000b40014007a23 */ /* 0x104ff20000010864 */
[----:B------:R-:W1:Y:S01]  /*ba90*/  MUFU.EX2 R216, R0 ;  /* 0x0000000000d87308 */ /* 0x000e620000000800 */
[----:B---3--:R-:W-:Y:S09]  /*baa0*/  FFMA.FTZ R2, R37, c[0x0][0x2d0], -R100 ;  /* 0x0000b40025027a23 */ /* 0x008ff20000010864 */
[----:B------:R2:W-:Y:S01]  /*bab0*/  MUFU.EX2 R234, R2 ;  /* 0x0000000200ea7308 */ /* 0x0005e20000000800 */
[----:B----4-:R-:W-:Y:S04]  /*bac0*/  @P5 IMAD.MOV.U32 R4, RZ, RZ, R66 ;  /* 0x000000ffff045224 */ /* 0x010fe800078e0042 */
[----:B------:R-:W-:Y:S05]  /*bad0*/  @P5 IMAD.WIDE.U32 R4, R6, 0x70, R4 ;  /* 0x0000007006045825 */ /* 0x000fea00078e0004 */
[----:B------:R3:W-:Y:S01]  /*bae0*/  MUFU.EX2 R240, R14 ;  /* 0x0000000e00f07308 */ /* 0x0007e20000000800 */
[----:B------:R-:W-:Y:S01]  /*baf0*/  @P5 IMAD.IADD R7, R5, 0x1, R7 ;  /* 0x0000000105075824 */ /* 0x000fe200078e0207 */
[----:B------:R-:W-:Y:S02]  /*bb00*/  @P5 LEA R6, P0, R4, c[0x0][0x1c8], 0x1 ;  /* 0x0000720004065a11 */ /* 0x000fe400078008ff */
[----:B-1----:R-:W-:Y:S02]  /*bb10*/  F2FP.BF16.PACK_AB R66, R216, R106 ;  /* 0x0000006ad842723e */ /* 0x002fe400000010ff */
[----:B------:R-:W-:Y:S02]  /*bb20*/  @P5 LEA.HI.X R7, R4, c[0x0][0x1cc], R7, 0x1, P0 ;  /* 0x0000730004075a11 */ /* 0x000fe400000f0c07 */
[-C--:B------:R-:W-:Y:S02]  /*bb30*/  @P5 IADD3 R4, P0, R6, R17.reuse, RZ ;  /* 0x0000001106045210 */ /* 0x080fe40007f1e0ff */
[----:B------:R-:W-:Y:S01]  /*bb40*/  MUFU.EX2 R236, R15 ;  /* 0x0000000f00ec7308 */ /* 0x000fe20000000800 */
[----:B------:R1:W-:Y:S02]  /*bb50*/  @P5 LDGSTS.E.BYPASS.LTC128B.128 [R241+0x3900], [R6.64], !P6 ;  /* 0x0390000006f15fae */ /* 0x0003e4000f101d4a */
[----:B------:R-:W-:Y:S01]  /*bb60*/  @P5 IMAD.X R5, R7, 0x1, R12, P0 ;  /* 0x0000000107055824 */ /* 0x000fe200000e060c */
[-C--:B------:R-:W-:Y:S01]  /*bb70*/  @P5 IADD3 R8, P0, R4, R17.reuse, RZ ;  /* 0x0000001104085210 */ /* 0x080fe20007f1e0ff */
[----:B--2---:R-:W-:Y:S03]  /*bb80*/  FFMA.FTZ R2, R43, c[0x0][0x2d0], -R96 ;  /* 0x0000b4002b027a23 */ /* 0x004fe60000010860 */
[----:B------:R-:W-:Y:S02]  /*bb90*/  @P5 IADD3.X R9, R5, R12, RZ, P0, !PT ;  /* 0x0000000c05095210 */ /* 0x000fe400007fe4ff */
[----:B------:R2:W-:Y:S01]  /*bba0*/  MUFU.EX2 R90, R2 ;  /* 0x00000002005a7308 */ /* 0x0005e20000000800 */
[----:B------:R-:W-:Y:S01]  /*bbb0*/  @P5 IADD3 R10, P0, R8, R17, RZ ;  /* 0x00000011080a5210 */ /* 0x000fe20007f1e0ff */
[----:B------:R4:W-:Y:S01]  /*bbc0*/  @P5 LDGSTS.E.BYPASS.LTC128B.128 [R241+0x4100], [R4.64], !P6 ;  /* 0x0410000004f15fae */ /* 0x0009e2000f101d4a */
[----:B---3--:R-:W-:Y:S03]  /*bbd0*/  FFMA.FTZ R14, R41, c[0x0][0x2d0], -R75 ;  /* 0x0000b400290e7a23 */ /* 0x008fe6000001084b */
[----:B------:R-:W-:Y:S01]  /*bbe0*/  @P5 IMAD.X R11, R9, 0x1, R12, P0 ;  /* 0x00000001090b5824 */ /* 0x000fe200000e060c */
[----:B------:R-:W-:Y:S03]  /*bbf0*/  FSETP.NEU.FTZ.AND P0, PT, R70, -INF , PT ;  /* 0xff8000004600780b */ /* 0x000fe60003f1d000 */
[----:B------:R-:W-:Y:S01]  /*bc00*/  MUFU.EX2 R87, R14 ;  /* 0x0000000e00577308 */ /* 0x000fe20000000800 */
[----:B------:R-:W-:Y:S01]  /*bc10*/  FSEL R101, R101, RZ, P0 ;  /* 0x000000ff65657208 */ /* 0x000fe20000000000 */
[----:B------:R3:W-:Y:S04]  /*bc20*/  @P5 LDGSTS.E.BYPASS.LTC128B.128 [R241+0x4900], [R8.64], !P6 ;  /* 0x0490000008f15fae */ /* 0x0007e8000f101d4a */
[--C-:B------:R-:W-:Y:S04]  /*bc30*/  FFMA.FTZ R0, R21, c[0x0][0x2d0], -R101.reuse ;  /* 0x0000b40015007a23 */ /* 0x100fe80000010865 */
[----:B------:R1:W-:Y:S01]  /*bc40*/  MUFU.EX2 R112, R0 ;  /* 0x0000000000707308 */ /* 0x0003e20000000800 */
[----:B------:R3:W-:Y:S01]  /*bc50*/  @P5 LDGSTS.E.BYPASS.LTC128B.128 [R241+0x5100], [R10.64], !P6 ;  /* 0x051000000af15fae */ /* 0x0007e2000f101d4a */
[----:B--2---:R-:W-:Y:S08]  /*bc60*/  FFMA.FTZ R2, R49, c[0x0][0x2d0], -R100 ;  /* 0x0000b40031027a23 */ /* 0x004ff00000010864 */
[----:B------:R-:W-:Y:S10]  /*bc70*/  MUFU.EX2 R80, R2 ;  /* 0x0000000200507308 */ /* 0x000ff40000000800 */
[----:B------:R-:W-:Y:S01]  /*bc80*/  MUFU.EX2 R95, R13 ;  /* 0x0000000d005f7308 */ /* 0x000fe20000000800 */
[--C-:B-1----:R-:W-:Y:S09]  /*bc90*/  FFMA.FTZ R0, R22, c[0x0][0x2d0], -R101.reuse ;  /* 0x0000b40016007a23 */ /* 0x102ff20000010865 */
[----:B------:R1:W-:Y:S10]  /*bca0*/  MUFU.EX2 R250, R0 ;  /* 0x0000000000fa7308 */ /* 0x0003f40000000800 */
[----:B------:R-:W-:Y:S01]  /*bcb0*/  MUFU.EX2 R232, R16 ;  /* 0x0000001000e87308 */ /* 0x000fe20000000800 */
[--C-:B-1----:R-:W-:Y:S09]  /*bcc0*/  FFMA.FTZ R0, R23, c[0x0][0x2d0], -R101.reuse ;  /* 0x0000b40017007a23 */ /* 0x102ff20000010865 */
[----:B------:R1:W-:Y:S02]  /*bcd0*/  MUFU.EX2 R251, R0 ;  /* 0x0000000000fb7308 */ /* 0x0003e40000000800 */
[--C-:B-1----:R-:W-:Y:S08]  /*bce0*/  FFMA.FTZ R0, R24, c[0x0][0x2d0], -R101.reuse ;  /* 0x0000b40018007a23 */ /* 0x102ff00000010865 */
[----:B------:R1:W2:Y:S02]  /*bcf0*/  MUFU.EX2 R228, R0 ;  /* 0x0000000000e47308 */ /* 0x0002a40000000800 */
[--C-:B-1----:R-:W-:Y:S01]  /*bd00*/  FFMA.FTZ R0, R28, c[0x0][0x2d0], -R96.reuse ;  /* 0x0000b4001c007a23 */ /* 0x102fe20000010860 */
[----:B--2---:R-:W-:Y:S07]  /*bd10*/  F2FP.BF16.PACK_AB R67, R228, R251 ;  /* 0x000000fbe443723e */ /* 0x004fee00000010ff */
[----:B------:R1:W-:Y:S02]  /*bd20*/  MUFU.EX2 R237, R0 ;  /* 0x0000000000ed7308 */ /* 0x0003e40000000800 */
[--C-:B-1----:R-:W-:Y:S08]  /*bd30*/  FFMA.FTZ R0, R31, c[0x0][0x2d0], -R96.reuse ;  /* 0x0000b4001f007a23 */ /* 0x102ff00000010860 */
[----:B------:R1:W-:Y:S02]  /*bd40*/  MUFU.EX2 R233, R0 ;  /* 0x0000000000e97308 */ /* 0x0003e40000000800 */
[----:B-1----:R-:W-:Y:S08]  /*bd50*/  FFMA.FTZ R0, R32, c[0x0][0x2d0], -R96 ;  /* 0x0000b40020007a23 */ /* 0x002ff00000010860 */
[----:B------:R1:W-:Y:S02]  /*bd60*/  MUFU.EX2 R92, R0 ;  /* 0x00000000005c7308 */ /* 0x0003e40000000800 */
[--C-:B-1----:R-:W-:Y:S08]  /*bd70*/  FFMA.FTZ R0, R33, c[0x0][0x2d0], -R100.reuse ;  /* 0x0000b40021007a23 */ /* 0x102ff00000010864 */
[----:B------:R1:W-:Y:S02]  /*bd80*/  MUFU.EX2 R231, R0 ;  /* 0x0000000000e77308 */ /* 0x0003e40000000800 */
[--C-:B-1----:R-:W-:Y:S08]  /*bd90*/  FFMA.FTZ R0, R34, c[0x0][0x2d0], -R100.reuse ;  /* 0x0000b40022007a23 */ /* 0x102ff00000010864 */
[----:B------:R1:W-:Y:S02]  /*bda0*/  MUFU.EX2 R238, R0 ;  /* 0x0000000000ee7308 */ /* 0x0003e40000000800 */
[--C-:B-1----:R-:W-:Y:S08]  /*bdb0*/  FFMA.FTZ R0, R35, c[0x0][0x2d0], -R101.reuse ;  /* 0x0000b40023007a23 */ /* 0x102ff00000010865 */
[----:B------:R1:W-:Y:S02]  /*bdc0*/  MUFU.EX2 R235, R0 ;  /* 0x0000000000eb7308 */ /* 0x0003e40000000800 */
[--C-:B-1----:R-:W-:Y:S08]  /*bdd0*/  FFMA.FTZ R0, R36, c[0x0][0x2d0], -R101.reuse ;  /* 0x0000b40024007a23 */ /* 0x102ff00000010865 */
[----:B------:R1:W-:Y:S02]  /*bde0*/  MUFU.EX2 R239, R0 ;  /* 0x0000000000ef7308 */ /* 0x0003e40000000800 */
[----:B-1----:R-:W-:Y:S08]  /*bdf0*/  FFMA.FTZ R0, R38, c[0x0][0x2d0], -R100 ;  /* 0x0000b40026007a23 */ /* 0x002ff00000010864 */
        /* <DEDUP_REMOVED lines=15> */
[----:B-1----:R-:W-:Y:S02]  /*bef0*/  FSEL R0, R73, RZ, P3 ;  /* 0x000000ff49007208 */ /* 0x002fe40001800000 */
[----:B------:R-:W2:Y:S01]  /*bf00*/  LDL.LU R73, [R1] ;  /* 0x0000000001497983 */ /* 0x000ea20000300800 */
[-C--:B------:R-:W-:Y:S02]  /*bf10*/  @P5 IADD3 R6, P3, R10, R17.reuse, RZ ;  /* 0x000000110a065210 */ /* 0x080fe40007f7e0ff */
[----:B------:R-:W-:Y:S01]  /*bf20*/  FADD.FTZ R2, -R0, R3 ;  /* 0x0000000300027221 */ /* 0x000fe20000010100 */
[----:B------:R-:W-:Y:S02]  /*bf30*/  FSEL R0, R72, RZ, P2 ;  /* 0x000000ff48007208 */ /* 0x000fe40001000000 */
[----:B------:R-:W-:Y:S01]  /*bf40*/  @P5 IMAD.X R7, R11, 0x1, R12, P3 ;  /* 0x000000010b075824 */ /* 0x000fe200018e060c */
[-C--:B----4-:R-:W-:Y:S01]  /*bf50*/  @P5 IADD3 R4, P2, R6, R17.reuse, RZ ;  /* 0x0000001106045210 */ /* 0x090fe20007f5e0ff */
[----:B------:R-:W-:Y:S02]  /*bf60*/  FMUL.FTZ R2, R2, c[0x0][0x2d0] ;  /* 0x0000b40002027a20 */ /* 0x000fe40000410000 */
[----:B------:R-:W-:Y:S01]  /*bf70*/  FADD.FTZ R0, -R0, R116 ;  /* 0x0000007400007221 */ /* 0x000fe20000010100 */
[----:B------:R1:W-:Y:S01]  /*bf80*/  @P5 LDGSTS.E.BYPASS.LTC128B.128 [R241+0x5900], [R6.64], !P6 ;  /* 0x0590000006f15fae */ /* 0x0003e2000f101d4a */
[----:B------:R4:W4:Y:S01]  /*bf90*/  MUFU.EX2 R69, R2 ;  /* 0x0000000200457308 */ /* 0x0009220000000800 */
[--C-:B------:R-:W-:Y:S01]  /*bfa0*/  @P5 IMAD.X R5, R7, 0x1, R12.reuse, P2 ;  /* 0x0000000107055824 */ /* 0x100fe200010e060c */
[----:B---3--:R-:W-:Y:S01]  /*bfb0*/  @P5 IADD3 R8, P3, R4, R17, RZ ;  /* 0x0000001104085210 */ /* 0x008fe20007f7e0ff */
[----:B------:R-:W-:Y:S01]  /*bfc0*/  FMUL.FTZ R0, R0, c[0x0][0x2d0] ;  /* 0x0000b40000007a20 */ /* 0x000fe20000410000 */
[----:B------:R-:W-:Y:S02]  /*bfd0*/  MOV R116, R65 ;  /* 0x0000004100747202 */ /* 0x000fe40000000f00 */
[----:B------:R-:W-:Y:S01]  /*bfe0*/  F2FP.BF16.PACK_AB R65, R250, R112 ;  /* 0x00000070fa41723e */ /* 0x000fe200000010ff */
[----:B------:R3:W-:Y:S01]  /*bff0*/  @P5 LDGSTS.E.BYPASS.LTC128B.128 [R241+0x6100], [R4.64], !P6 ;  /* 0x0610000004f15fae */ /* 0x0007e2000f101d4a */
[----:B------:R-:W-:Y:S02]  /*c000*/  @P5 IMAD.X R9, R5, 0x1, R12, P3 ;  /* 0x0000000105095824 */ /* 0x000fe400018e060c */
[----:B------:R1:W1:Y:S05]  /*c010*/  MUFU.EX2 R68, R0 ;  /* 0x0000000000447308 */ /* 0x00026a0000000800 */
[----:B------:R3:W-:Y:S08]  /*c020*/  @P5 LDGSTS.E.BYPASS.LTC128B.128 [R241+0x6900], [R8.64], !P6 ;  /* 0x0690000008f15fae */ /* 0x0007f0000f101d4a */
[----:B------:R-:W2:Y:S01]  /*c030*/  LDSM.16.MT88.4 R20, [R224+0x100] ;  /* 0x00010000e014783b */ /* 0x000ea20000004200 */
[----:B----4-:R-:W-:Y:S01]  /*c040*/  FSEL R2, R71, RZ, P1 ;  /* 0x000000ff47027208 */ /* 0x010fe20000800000 */
[C---:B------:R-:W-:Y:S02]  /*c050*/  FMUL.FTZ R16, R69.reuse, R132 ;  /* 0x0000008445107220 */ /* 0x040fe40000410000 */
[C---:B------:R-:W-:Y:S02]  /*c060*/  FMUL.FTZ R17, R69.reuse, R133 ;  /* 0x0000008545117220 */ /* 0x040fe40000410000 */
[C---:B------:R-:W-:Y:S02]  /*c070*/  FMUL.FTZ R32, R69.reuse, R148 ;  /* 0x0000009445207220 */ /* 0x040fe40000410000 */
[----:B------:R-:W4:Y:S01]  /*c080*/  LDSM.16.MT88.4 R36, [R227+0x100] ;  /* 0x00010000e324783b */ /* 0x000f220000004200 */
[----:B------:R-:W-:Y:S02]  /*c090*/  IMAD.MOV.U32 R132, RZ, RZ, R85 ;  /* 0x000000ffff847224 */ /* 0x000fe400078e0055 */
[----:B-1----:R-:W-:Y:S01]  /*c0a0*/  FADD.FTZ R0, -R2, R117 ;  /* 0x0000007502007221 */ /* 0x002fe20000010100 */
[----:B------:R-:W-:Y:S01]  /*c0b0*/  FSEL R2, R70, RZ, P0 ;  /* 0x000000ff46027208 */ /* 0x000fe20000000000 */
[C---:B---3--:R-:W-:Y:S01]  /*c0c0*/  FMUL.FTZ R5, R69.reuse, R121 ;  /* 0x0000007945057220 */ /* 0x048fe20000410000 */
[----:B------:R-:W-:Y:S01]  /*c0d0*/  MOV R117, R64 ;  /* 0x0000004000757202 */ /* 0x000fe20000000f00 */
[----:B------:R-:W-:Y:S01]  /*c0e0*/  FMUL.FTZ R0, R0, c[0x0][0x2d0] ;  /* 0x0000b40000007a20 */ /* 0x000fe20000410000 */
[----:B------:R-:W-:Y:S01]  /*c0f0*/  F2FP.BF16.PACK_AB R64, R116, R113 ;  /* 0x000000717440723e */ /* 0x000fe200000010ff */
[C---:B------:R-:W-:Y:S01]  /*c100*/  FMUL.FTZ R18, R68.reuse, R134 ;  /* 0x0000008644127220 */ /* 0x040fe20000410000 */
[----:B------:R-:W0:Y:S01]  /*c110*/  LDGDEPBAR ;  /* 0x00000000000079af */ /* 0x000e220000000000 */
[----:B------:R1:W3:Y:S01]  /*c120*/  MUFU.EX2 R3, R0 ;  /* 0x0000000000037308 */ /* 0x0002e20000000800 */
[C---:B------:R-:W-:Y:S01]  /*c130*/  FMUL.FTZ R6, R68.reuse, R122 ;  /* 0x0000007a44067220 */ /* 0x040fe20000410000 */
[----:B------:R-:W-:Y:S01]  /*c140*/  MOV R122, R83 ;  /* 0x00000053007a7202 */ /* 0x000fe20000000f00 */
[C---:B------:R-:W-:Y:S02]  /*c150*/  FMUL.FTZ R4, R69.reuse, R120 ;  /* 0x0000007845047220 */ /* 0x040fe40000410000 */
[C---:B------:R-:W-:Y:S02]  /*c160*/  FMUL.FTZ R7, R68.reuse, R123 ;  /* 0x0000007b44077220 */ /* 0x040fe40000410000 */
[C---:B------:R-:W-:Y:S01]  /*c170*/  FMUL.FTZ R19, R68.reuse, R135 ;  /* 0x0000008744137220 */ /* 0x040fe20000410000 */
[----:B------:R-:W-:Y:S01]  /*c180*/  MOV R135, R84 ;  /* 0x0000005400877202 */ /* 0x000fe20000000f00 */
[C---:B------:R-:W-:Y:S02]  /*c190*/  FMUL.FTZ R35, R68.reuse, R151 ;  /* 0x0000009744237220 */ /* 0x040fe40000410000 */
[----:B------:R-:W-:Y:S01]  /*c1a0*/  FMUL.FTZ R34, R68, R150 ;  /* 0x0000009644227220 */ /* 0x000fe20000410000 */
[----:B------:R-:W-:Y:S01]  /*c1b0*/  MOV R150, R135 ;  /* 0x0000008700967202 */ /* 0x000fe20000000f00 */
[----:B------:R-:W-:Y:S01]  /*c1c0*/  IMAD.MOV.U32 R148, RZ, RZ, R82 ;  /* 0x000000ffff947224 */ /* 0x000fe200078e0052 */
[----:B------:R-:W-:Y:S01]  /*c1d0*/  MOV R135, R105 ;  /* 0x0000006900877202 */ /* 0x000fe20000000f00 */
[C---:B------:R-:W-:Y:S02]  /*c1e0*/  FMUL.FTZ R48, R69.reuse, R164 ;  /* 0x000000a445307220 */ /* 0x040fe40000410000 */
[----:B------:R-:W-:Y:S02]  /*c1f0*/  FMUL.FTZ R49, R69, R165 ;  /* 0x000000a545317220 */ /* 0x000fe40000410000 */
[----:B------:R-:W-:Y:S02]  /*c200*/  FFMA.FTZ R105, R191, c[0x0][0x2d0], -R96 ;  /* 0x0000b400bf697a23 */ /* 0x000fe40000010860 */
[----:B-1----:R-:W-:Y:S02]  /*c210*/  FADD.FTZ R0, -R2, R118 ;  /* 0x0000007602007221 */ /* 0x002fe40000010100 */
[----:B------:R-:W-:Y:S02]  /*c220*/  FFMA.FTZ R2, R50, c[0x0][0x2d0], -R100 ;  /* 0x0000b40032027a23 */ /* 0x000fe40000010864 */
[----:B------:R-:W-:Y:S02]  /*c230*/  FMUL.FTZ R0, R0, c[0x0][0x2d0] ;  /* 0x0000b40000007a20 */ /* 0x000fe40000410000 */
[----:B------:R1:W1:Y:S01]  /*c240*/  MUFU.EX2 R29, R2 ;  /* 0x00000002001d7308 */ /* 0x0002620000000800 */
[C---:B---3--:R-:W-:Y:S02]  /*c250*/  FMUL.FTZ R8, R3.reuse, R124 ;  /* 0x0000007c03087220 */ /* 0x048fe40000410000 */
[----:B------:R-:W-:Y:S02]  /*c260*/  IMAD.MOV.U32 R118, RZ, RZ, R55 ;  /* 0x000000ffff767224 */ /* 0x000fe400078e0037 */
[C---:B------:R-:W-:Y:S02]  /*c270*/  FMUL.FTZ R9, R3.reuse, R125 ;  /* 0x0000007d03097220 */ /* 0x040fe40000410000 */
[C---:B------:R-:W-:Y:S01]  /*c280*/  FMUL.FTZ R13, R3.reuse, R129 ;  /* 0x00000081030d7220 */ /* 0x040fe20000410000 */
[----:B------:R-:W-:Y:S01]  /*c290*/  F2FP.BF16.PACK_AB R79, R244, R118 ;  /* 0x00000076f44f723e */ /* 0x000fe200000010ff */
[C---:B------:R-:W-:Y:S01]  /*c2a0*/  FMUL.FTZ R12, R3.reuse, R128 ;  /* 0x00000080030c7220 */ /* 0x040fe20000410000 */
[----:B------:R-:W3:Y:S01]  /*c2b0*/  MUFU.EX2 R0, R0 ;  /* 0x0000000000007308 */ /* 0x000ee20000000800 */
[C---:B------:R-:W-:Y:S01]  /*c2c0*/  FMUL.FTZ R24, R3.reuse, R140 ;  /* 0x0000008c03187220 */ /* 0x040fe20000410000 */
[----:B------:R-:W-:Y:S01]  /*c2d0*/  MOV R140, R80 ;  /* 0x00000050008c7202 */ /* 0x000fe20000000f00 */
[C---:B------:R-:W-:Y:S02]  /*c2e0*/  FMUL.FTZ R25, R3.reuse, R141 ;  /* 0x0000008d03197220 */ /* 0x040fe40000410000 */
[C---:B------:R-:W-:Y:S02]  /*c2f0*/  FMUL.FTZ R28, R3.reuse, R144 ;  /* 0x00000090031c7220 */ /* 0x040fe40000410000 */
[C---:B------:R-:W-:Y:S02]  /*c300*/  FMUL.FTZ R41, R3.reuse, R157 ;  /* 0x0000009d03297220 */ /* 0x040fe40000410000 */
[----:B------:R-:W-:Y:S02]  /*c310*/  FMUL.FTZ R45, R3, R161 ;  /* 0x000000a1032d7220 */ /* 0x000fe40000410000 */
[----:B------:R-:W-:Y:S02]  /*c320*/  IMAD.MOV.U32 R129, RZ, RZ, R81 ;  /* 0x000000ffff817224 */ /* 0x000fe400078e0051 */
[----:B------:R-:W-:Y:S01]  /*c330*/  LDSM.16.MT88.4 R80, [R226+0x100] ;  /* 0x00010000e250783b */ /* 0x000fe20000004200 */
[----:B-1----:R-:W-:Y:S02]  /*c340*/  FFMA.FTZ R2, R51, c[0x0][0x2d0], -R101 ;  /* 0x0000b40033027a23 */ /* 0x002fe40000010865 */
[----:B------:R-:W-:Y:S02]  /*c350*/  IMAD.MOV.U32 R144, RZ, RZ, R29 ;  /* 0x000000ffff907224 */ /* 0x000fe400078e001d */
[----:B------:R1:W1:Y:S01]  /*c360*/  MUFU.EX2 R33, R2 ;  /* 0x0000000200217308 */ /* 0x0002620000000800 */
[C---:B------:R-:W-:Y:S01]  /*c370*/  FMUL.FTZ R29, R3.reuse, R145 ;  /* 0x00000091031d7220 */ /* 0x040fe20000410000 */
[----:B------:R-:W-:Y:S01]  /*c380*/  MOV R145, R102 ;  /* 0x0000006600917202 */ /* 0x000fe20000000f00 */
[C---:B------:R-:W-:Y:S02]  /*c390*/  FMUL.FTZ R40, R3.reuse, R156 ;  /* 0x0000009c03287220 */ /* 0x040fe40000410000 */
[----:B------:R-:W-:Y:S02]  /*c3a0*/  FMUL.FTZ R44, R3, R160 ;  /* 0x000000a0032c7220 */ /* 0x000fe40000410000 */
[C---:B---3--:R-:W-:Y:S02]  /*c3b0*/  FMUL.FTZ R11, R0.reuse, R127 ;  /* 0x0000007f000b7220 */ /* 0x048fe40000410000 */
[C---:B------:R-:W-:Y:S02]  /*c3c0*/  FMUL.FTZ R10, R0.reuse, R126 ;  /* 0x0000007e000a7220 */ /* 0x040fe40000410000 */
[C---:B------:R-:W-:Y:S02]  /*c3d0*/  FMUL.FTZ R14, R0.reuse, R130 ;  /* 0x00000082000e7220 */ /* 0x040fe40000410000 */
[C---:B------:R-:W-:Y:S02]  /*c3e0*/  FMUL.FTZ R15, R0.reuse, R131 ;  /* 0x00000083000f7220 */ /* 0x040fe40000410000 */
[C---:B------:R-:W-:Y:S02]  /*c3f0*/  FMUL.FTZ R31, R0.reuse, R147 ;  /* 0x00000093001f7220 */ /* 0x040fe40000410000 */
[C---:B------:R-:W-:Y:S01]  /*c400*/  FMUL.FTZ R26, R0.reuse, R142 ;  /* 0x0000008e001a7220 */ /* 0x040fe20000410000 */
[----:B------:R-:W-:Y:S01]  /*c410*/  MOV R142, R90 ;  /* 0x0000005a008e7202 */ /* 0x000fe20000000f00 */
[C---:B------:R-:W-:Y:S02]  /*c420*/  FMUL.FTZ R27, R0.reuse, R143 ;  /* 0x0000008f001b7220 */ /* 0x040fe40000410000 */
[C---:B------:R-:W-:Y:S02]  /*c430*/  FMUL.FTZ R30, R0.reuse, R146 ;  /* 0x00000092001e7220 */ /* 0x040fe40000410000 */
[----:B------:R-:W-:Y:S02]  /*c440*/  FMUL.FTZ R43, R0, R159 ;  /* 0x0000009f002b7220 */ /* 0x000fe40000410000 */
[----:B-1----:R-:W-:Y:S02]  /*c450*/  FFMA.FTZ R2, R52, c[0x0][0x2d0], -R101 ;  /* 0x0000b40034027a23 */ /* 0x002fe40000010865 */
[----:B------:R-:W-:Y:S02]  /*c460*/  IMAD.MOV.U32 R141, RZ, RZ, R33 ;  /* 0x000000ffff8d7224 */ /* 0x000fe400078e0021 */
[----:B------:R1:W-:Y:S01]  /*c470*/  MUFU.EX2 R121, R2 ;  /* 0x0000000200797308 */ /* 0x0003e20000000800 */
[----:B------:R-:W-:Y:S02]  /*c480*/  FMUL.FTZ R33, R69, R149 ;  /* 0x0000009545217220 */ /* 0x000fe40000410000 */
[C---:B------:R-:W-:Y:S02]  /*c490*/  FMUL.FTZ R42, R0.reuse, R158 ;  /* 0x0000009e002a7220 */ /* 0x040fe40000410000 */
[C---:B------:R-:W-:Y:S02]  /*c4a0*/  FMUL.FTZ R47, R0.reuse, R163 ;  /* 0x000000a3002f7220 */ /* 0x040fe40000410000 */
[----:B------:R-:W-:Y:S02]  /*c4b0*/  FMUL.FTZ R46, R0, R162 ;  /* 0x000000a2002e7220 */ /* 0x000fe40000410000 */
[----:B------:R-:W-:Y:S02]  /*c4c0*/  IMAD.MOV.U32 R131, RZ, RZ, R97 ;  /* 0x000000ffff837224 */ /* 0x000fe400078e0061 */
[----:B------:R-:W-:Y:S02]  /*c4d0*/  FFMA.FTZ R97, R199, c[0x0][0x2d0], -R101 ;  /* 0x0000b400c7617a23 */ /* 0x000fe40000010865 */
[C---:B------:R-:W-:Y:S01]  /*c4e0*/  FMUL.FTZ R50, R68.reuse, R166 ;  /* 0x000000a644327220 */ /* 0x040fe20000410000 */
[----:B------:R-:W-:Y:S01]  /*c4f0*/  MOV R149, R131 ;  /* 0x0000008300957202 */ /* 0x000fe20000000f00 */
[----:B------:R-:W-:Y:S01]  /*c500*/  FMUL.FTZ R51, R68, R167 ;  /* 0x000000a744337220 */ /* 0x000fe20000410000 */
[----:B------:R-:W-:Y:S01]  /*c510*/  MUFU.EX2 R156, R97 ;  /* 0x00000061009c7308 */ /* 0x000fe20000000800 */
[----:B------:R-:W-:Y:S01]  /*c520*/  LDSM.16.MT88.4 R164, [R225+0x3100] ;  /* 0x00310000e1a4783b */ /* 0x000fe20000004200 */
[----:B------:R-:W-:Y:S02]  /*c530*/  IMAD.MOV.U32 R143, RZ, RZ, R87 ;  /* 0x000000ffff8f7224 */ /* 0x000fe400078e0057 */
[----:B------:R-:W-:Y:S02]  /*c540*/  IMAD.MOV.U32 R146, RZ, RZ, R95 ;  /* 0x000000ffff927224 */ /* 0x000fe400078e005f */
[----:B------:R-:W-:Y:S02]  /*c550*/  FFMA.FTZ R131, R114, c[0x0][0x2d0], -R96 ;  /* 0x0000b40072837a23 */ /* 0x000fe40000010860 */
[--C-:B-1----:R-:W-:Y:S01]  /*c560*/  FFMA.FTZ R2, R53, c[0x0][0x2d0], -R100.reuse ;  /* 0x0000b40035027a23 */ /* 0x102fe20000010864 */
[----:B------:R-:W-:Y:S01]  /*c570*/  LDSM.16.MT88.4 R84, [R224+0x900] ;  /* 0x00090000e054783b */ /* 0x000fe20000004200 */
[----:B------:R-:W-:Y:S02]  /*c580*/  FFMA.FTZ R102, R245, c[0x0][0x2d0], -R75 ;  /* 0x0000b400f5667a23 */ /* 0x000fe4000001084b */
[----:B------:R1:W-:Y:S02]  /*c590*/  MUFU.EX2 R127, R2 ;  /* 0x00000002007f7308 */ /* 0x0003e40000000800 */
[----:B-1----:R-:W-:Y:S03]  /*c5a0*/  FFMA.FTZ R2, R54, c[0x0][0x2d0], -R100 ;  /* 0x0000b40036027a23 */ /* 0x002fe60000010864 */
[----:B------:R-:W1:Y:S05]  /*c5b0*/  LDSM.16.MT88.4 R52, [R225+0x100] ;  /* 0x00010000e134783b */ /* 0x000e6a0000004200 */
[----:B------:R3:W-:Y:S02]  /*c5c0*/  MUFU.EX2 R124, R2 ;  /* 0x00000002007c7308 */ /* 0x0007e40000000800 */
[--C-:B---3--:R-:W-:Y:S02]  /*c5d0*/  FFMA.FTZ R2, R56, c[0x0][0x2d0], -R101.reuse ;  /* 0x0000b40038027a23 */ /* 0x108fe40000010865 */
[----:B------:R-:W-:Y:S06]  /*c5e0*/  FMUL.FTZ R56, R3, R172 ;  /* 0x000000ac03387220 */ /* 0x000fec0000410000 */
[----:B------:R3:W-:Y:S02]  /*c5f0*/  MUFU.EX2 R134, R2 ;  /* 0x0000000200867308 */ /* 0x0007e40000000800 */
[----:B---3--:R-:W-:Y:S02]  /*c600*/  FFMA.FTZ R2, R57, c[0x0][0x2d0], -R101 ;  /* 0x0000b40039027a23 */ /* 0x008fe40000010865 */
[----:B------:R-:W-:Y:S06]  /*c610*/  FMUL.FTZ R57, R3, R173 ;  /* 0x000000ad03397220 */ /* 0x000fec0000410000 */
[----:B------:R3:W1:Y:S10]  /*c620*/  MUFU.EX2 R147, R2 ;  /* 0x0000000200937308 */ /* 0x0006740000000800 */
[----:B------:R4:W-:Y:S01]  /*c630*/  MUFU.EX2 R173, R105 ;  /* 0x0000006900ad7308 */ /* 0x0009e20000000800 */
[----:B---3--:R-:W-:Y:S02]  /*c640*/  FFMA.FTZ R2, R58, c[0x0][0x2d0], -R75 ;  /* 0x0000b4003a027a23 */ /* 0x008fe4000001084b */
[----:B------:R-:W-:Y:S07]  /*c650*/  FMUL.FTZ R58, R0, R174 ;  /* 0x000000ae003a7220 */ /* 0x000fee0000410000 */
[----:B------:R3:W3:Y:S01]  /*c660*/  MUFU.EX2 R120, R2 ;  /* 0x0000000200787308 */ /* 0x0006e20000000800 */
[----:B-1----:R-:W-:Y:S01]  /*c670*/  IMAD.MOV.U32 R201, RZ, RZ, R147 ;  /* 0x000000ffffc97224 */ /* 0x002fe200078e0093 */
[----:B------:R-:W-:Y:S01]  /*c680*/  MOV R147, R141 ;  /* 0x0000008d00937202 */ /* 0x000fe20000000f00 */
[----:B------:R-:W-:Y:S01]  /*c690*/  IMAD.MOV.U32 R141, RZ, RZ, R140 ;  /* 0x000000ffff8d7224 */ /* 0x000fe200078e008c */
[----:B------:R-:W-:Y:S01]  /*c6a0*/  MOV R140, R121 ;  /* 0x00000079008c7202 */ /* 0x000fe20000000f00 */
[--C-:B------:R-:W-:Y:S02]  /*c6b0*/  FFMA.FTZ R121, R200, c[0x0][0x2d0], -R75.reuse ;  /* 0x0000b400c8797a23 */ /* 0x100fe4000001084b */
[----:B------:R-:W-:Y:S02]  /*c6c0*/  IMAD.MOV.U32 R200, RZ, RZ, R124 ;  /* 0x000000ffffc87224 */ /* 0x000fe400078e007c */
[--C-:B------:R-:W-:Y:S01]  /*c6d0*/  FFMA.FTZ R124, R198, c[0x0][0x2d0], -R75.reuse ;  /* 0x0000b400c67c7a23 */ /* 0x100fe2000001084b */
[----:B------:R-:W-:Y:S01]  /*c6e0*/  MOV R198, R129 ;  /* 0x0000008100c67202 */ /* 0x000fe20000000f00 */
[----:B------:R-:W-:Y:S02]  /*c6f0*/  FFMA.FTZ R129, R196, c[0x0][0x2d0], -R75 ;  /* 0x0000b400c4817a23 */ /* 0x000fe4000001084b */
[----:B------:R-:W-:Y:S01]  /*c700*/  IMAD.MOV.U32 R196, RZ, RZ, R148 ;  /* 0x000000ffffc47224 */ /* 0x000fe200078e0094 */
[----:B------:R-:W-:Y:S01]  /*c710*/  MOV R148, R122 ;  /* 0x0000007a00947202 */ /* 0x000fe20000000f00 */
[----:B------:R-:W-:Y:S02]  /*c720*/  FFMA.FTZ R122, R99, c[0x0][0x2d0], -R96 ;  /* 0x0000b400637a7a23 */ /* 0x000fe40000010860 */
[----:B----4-:R-:W-:Y:S01]  /*c730*/  FFMA.FTZ R105, R215, c[0x0][0x2d0], -R101 ;  /* 0x0000b400d7697a23 */ /* 0x010fe20000010865 */
[----:B--2---:R-:W-:Y:S01]  /*c740*/  F2FP.BF16.PACK_AB R78, R73, R117 ;  /* 0x00000075494e723e */ /* 0x004fe200000010ff */
[----:B---3--:R-:W-:Y:S01]  /*c750*/  FFMA.FTZ R2, R59, c[0x0][0x2d0], -R75 ;  /* 0x0000b4003b027a23 */ /* 0x008fe2000001084b */
[----:B------:R-:W-:Y:S05]  /*c760*/  MOV R219, R120 ;  /* 0x0000007800db7202 */ /* 0x000fea0000000f00 */
[-C--:B------:R-:W-:Y:S05]  /*c770*/  HMMA.16816.F32.BF16 R4, R76, R20.reuse, R4 ;  /* 0x000000144c04723c */ /* 0x080fea0000041804 */
[----:B------:R-:W-:Y:S02]  /*c780*/  FMUL.FTZ R59, R0, R175 ;  /* 0x000000af003b7220 */ /* 0x000fe40000410000 */
[----:B------:R1:W-:Y:S01]  /*c790*/  MUFU.EX2 R175, R104 ;  /* 0x0000006800af7308 */ /* 0x0003e20000000800 */
[C---:B------:R-:W-:Y:S04]  /*c7a0*/  HMMA.16816.F32.BF16 R8, R64.reuse, R20, R8 ;  /* 0x000000144008723c */ /* 0x040fe80000041808 */
[----:B------:R-:W-:Y:S02]  /*c7b0*/  FFMA.FTZ R120, R211, c[0x0][0x2d0], -R100 ;  /* 0x0000b400d3787a23 */ /* 0x000fe40000010864 */
[----:B------:R-:W-:Y:S02]  /*c7c0*/  IMAD.MOV.U32 R211, RZ, RZ, R143 ;  /* 0x000000ffffd37224 */ /* 0x000fe400078e008f */
[-C--:B------:R-:W-:Y:S04]  /*c7d0*/  HMMA.16816.F32.BF16 R12, R64, R22.reuse, R12 ;  /* 0x00000016400c723c */ /* 0x080fe8000004180c */
[C---:B------:R-:W-:Y:S02]  /*c7e0*/  FMUL.FTZ R20, R69.reuse, R136 ;  /* 0x0000008845147220 */ /* 0x040fe40000410000 */
[----:B------:R-:W-:Y:S02]  /*c7f0*/  IMAD.MOV.U32 R136, RZ, RZ, R94 ;  /* 0x000000ffff887224 */ /* 0x000fe400078e005e */
[C---:B------:R-:W-:Y:S04]  /*c800*/  HMMA.16816.F32.BF16 R16, R76.reuse, R22, R16 ;  /* 0x000000164c10723c */ /* 0x040fe80000041810 */
[----:B------:R-:W-:Y:S01]  /*c810*/  FMUL.FTZ R21, R69, R137 ;  /* 0x0000008945157220 */ /* 0x000fe20000410000 */
[----:B------:R-:W-:Y:S02]  /*c820*/  MOV R137, R93 ;  /* 0x0000005d00897202 */ /* 0x000fe40000000f00 */
[C---:B------:R-:W-:Y:S02]  /*c830*/  FMUL.FTZ R22, R68.reuse, R138 ;  /* 0x0000008a44167220 */ /* 0x040fe40000410000 */
[C---:B------:R-:W-:Y:S03]  /*c840*/  FMUL.FTZ R23, R68.reuse, R139 ;  /* 0x0000008b44177220 */ /* 0x040fe60000410000 */
[----:B------:R-:W-:Y:S02]  /*c850*/  IMAD.MOV.U32 R138, RZ, RZ, R92 ;  /* 0x000000ffff8a7224 */ /* 0x000fe400078e005c */
[----:B------:R-:W-:Y:S01]  /*c860*/  LDSM.16.MT88.4 R92, [R225+0x900] ;  /* 0x00090000e15c783b */ /* 0x000fe20000004200 */
[----:B------:R-:W-:Y:S01]  /*c870*/  IMAD.MOV.U32 R139, RZ, RZ, R91 ;  /* 0x000000ffff8b7224 */ /* 0x000fe200078e005b */
[-C--:B------:R-:W-:Y:S03]  /*c880*/  HMMA.16816.F32.BF16 R20, R76, R36.reuse, R20 ;  /* 0x000000244c14723c */ /* 0x080fe60000041814 */
[----:B-1----:R-:W-:Y:S05]  /*c890*/  FFMA.FTZ R104, R217, c[0x0][0x2d0], -R101 ;  /* 0x0000b400d9687a23 */ /* 0x002fea0000010865 */
[C---:B------:R-:W-:Y:S07]  /*c8a0*/  HMMA.16816.F32.BF16 R24, R64.reuse, R36, R24 ;  /* 0x000000244018723c */ /* 0x040fee0000041818 */
[C---:B------:R-:W-:Y:S01]  /*c8b0*/  FMUL.FTZ R37, R69.reuse, R153 ;  /* 0x0000009945257220 */ /* 0x040fe20000410000 */
[-C--:B------:R-:W-:Y:S04]  /*c8c0*/  HMMA.16816.F32.BF16 R28, R64, R38.reuse, R28 ;  /* 0x00000026401c723c */ /* 0x080fe8000004181c */
[C---:B------:R-:W-:Y:S04]  /*c8d0*/  FMUL.FTZ R36, R69.reuse, R152 ;  /* 0x0000009845247220 */ /* 0x040fe80000410000 */
[C---:B------:R-:W-:Y:S07]  /*c8e0*/  HMMA.16816.F32.BF16 R32, R76.reuse, R38, R32 ;  /* 0x000000264c20723c */ /* 0x040fee0000041820 */
[C---:B------:R-:W-:Y:S02]  /*c8f0*/  FMUL.FTZ R39, R68.reuse, R155 ;  /* 0x0000009b44277220 */ /* 0x040fe40000410000 */
[----:B------:R1:W-:Y:S03]  /*c900*/  MUFU.EX2 R155, R2 ;  /* 0x00000002009b7308 */ /* 0x0003e60000000800 */
[----:B------:R-:W-:Y:S07]  /*c910*/  FMUL.FTZ R38, R68, R154 ;  /* 0x0000009a44267220 */ /* 0x000fee0000410000 */
[-C--:B------:R-:W-:Y:S08]  /*c920*/  HMMA.16816.F32.BF16 R36, R76, R52.reuse, R36 ;  /* 0x000000344c24723c */ /* 0x080ff00000041824 */
[C---:B------:R-:W-:Y:S04]  /*c930*/  HMMA.16816.F32.BF16 R40, R64.reuse, R52, R40 ;  /* 0x000000344028723c */ /* 0x040fe80000041828 */
[--C-:B-1----:R-:W-:Y:S04]  /*c940*/  FFMA.FTZ R2, R60, c[0x0][0x2d0], -R96.reuse ;  /* 0x0000b4003c027a23 */ /* 0x102fe80000010860 */
[-C--:B------:R-:W-:Y:S01]  /*c950*/  HMMA.16816.F32.BF16 R44, R64, R54.reuse, R44 ;  /* 0x00000036402c723c */ /* 0x080fe2000004182c */
[----:B------:R1:W-:Y:S03]  /*c960*/  MUFU.EX2 R154, R2 ;  /* 0x00000002009a7308 */ /* 0x0003e60000000800 */
[C---:B------:R-:W-:Y:S02]  /*c970*/  FMUL.FTZ R52, R69.reuse, R168 ;  /* 0x000000a845347220 */ /* 0x040fe40000410000 */
[----:B------:R-:W-:Y:S02]  /*c980*/  FMUL.FTZ R53, R69, R169 ;  /* 0x000000a945357220 */ /* 0x000fe40000410000 */
[C---:B------:R-:W-:Y:S04]  /*c990*/  HMMA.16816.F32.BF16 R48, R76.reuse, R54, R48 ;  /* 0x000000364c30723c */ /* 0x040fe80000041830 */
[----:B------:R-:W-:Y:S01]  /*c9a0*/  FMUL.FTZ R60, R3, R176 ;  /* 0x000000b0033c7220 */ /* 0x000fe20000410000 */
[----:B------:R2:W-:Y:S02]  /*c9b0*/  MUFU.EX2 R168, R102 ;  /* 0x0000006600a87308 */ /* 0x0005e40000000800 */
[C---:B------:R-:W-:Y:S02]  /*c9c0*/  FMUL.FTZ R54, R68.reuse, R170 ;  /* 0x000000aa44367220 */ /* 0x040fe40000410000 */
[----:B------:R-:W-:Y:S07]  /*c9d0*/  FMUL.FTZ R55, R68, R171 ;  /* 0x000000ab44377220 */ /* 0x000fee0000410000 */
[-C--:B------:R-:W-:Y:S03]  /*c9e0*/  HMMA.16816.F32.BF16 R52, R76, R80.reuse, R52 ;  /* 0x000000504c34723c */ /* 0x080fe60000041834 */
[----:B-1----:R-:W-:Y:S02]  /*c9f0*/  FFMA.FTZ R2, R61, c[0x0][0x2d0], -R96 ;  /* 0x0000b4003d027a23 */ /* 0x002fe40000010860 */
[----:B------:R-:W-:Y:S02]  /*ca00*/  FMUL.FTZ R61, R3, R177 ;  /* 0x000000b1033d7220 */ /* 0x000fe40000410000 */
[----:B------:R1:W3:Y:S01]  /*ca10*/  MUFU.EX2 R123, R2 ;  /* 0x00000002007b7308 */ /* 0x0002e20000000800 */
[C---:B------:R-:W-:Y:S04]  /*ca20*/  HMMA.16816.F32.BF16 R56, R64.reuse, R80, R56 ;  /* 0x000000504038723c */ /* 0x040fe80000041838 */
[--C-:B--2---:R-:W-:Y:S03]  /*ca30*/  FFMA.FTZ R102, R248, c[0x0][0x2d0], -R100.reuse ;  /* 0x0000b400f8667a23 */ /* 0x104fe60000010864 */
[----:B------:R-:W-:Y:S01]  /*ca40*/  F2FP.BF16.PACK_AB R80, R238, R231 ;  /* 0x000000e7ee50723e */ /* 0x000fe200000010ff */
[----:B------:R-:W-:Y:S01]  /*ca50*/  IMAD.MOV.U32 R248, RZ, RZ, R141 ;  /* 0x000000fffff87224 */ /* 0x000fe200078e008d */
[----:B------:R-:W-:Y:S03]  /*ca60*/  F2FP.BF16.PACK_AB R81, R239, R235 ;  /* 0x000000ebef51723e */ /* 0x000fe600000010ff */
[----:B-1----:R-:W-:Y:S02]  /*ca70*/  FFMA.FTZ R2, R62, c[0x0][0x2d0], -R75 ;  /* 0x0000b4003e027a23 */ /* 0x002fe4000001084b */
[----:B------:R-:W-:Y:S02]  /*ca80*/  FMUL.FTZ R62, R0, R178 ;  /* 0x000000b2003e7220 */ /* 0x000fe40000410000 */
[----:B------:R1:W2:Y:S01]  /*ca90*/  MUFU.EX2 R125, R2 ;  /* 0x00000002007d7308 */ /* 0x0002a20000000800 */
[----:B---3--:R-:W-:Y:S02]  /*caa0*/  IMAD.MOV.U32 R223, RZ, RZ, R123 ;  /* 0x000000ffffdf7224 */ /* 0x008fe400078e007b */
[----:B------:R-:W-:Y:S02]  /*cab0*/  FFMA.FTZ R123, R208, c[0x0][0x2d0], -R101 ;  /* 0x0000b400d07b7a23 */ /* 0x000fe40000010865 */
[----:B-1----:R-:W-:Y:S01]  /*cac0*/  FFMA.FTZ R2, R63, c[0x0][0x2d0], -R75 ;  /* 0x0000b4003f027a23 */ /* 0x002fe2000001084b */
[----:B--2---:R-:W-:Y:S01]  /*cad0*/  MOV R245, R125 ;  /* 0x0000007d00f57202 */ /* 0x004fe20000000f00 */
[----:B------:R-:W-:Y:S03]  /*cae0*/  FMUL.FTZ R63, R0, R179 ;  /* 0x000000b3003f7220 */ /* 0x000fe60000410000 */
[----:B------:R1:W-:Y:S01]  /*caf0*/  MUFU.EX2 R128, R2 ;  /* 0x0000000200807308 */ /* 0x0003e20000000800 */
[----:B------:R-:W-:Y:S03]  /*cb00*/  FFMA.FTZ R125, R207, c[0x0][0x2d0], -R100 ;  /* 0x0000b400cf7d7a23 */ /* 0x000fe60000010864 */
        /* <DEDUP_REMOVED lines=14> */
[-C--:B------:R-:W-:Y:S03]  /*cbf0*/  HMMA.16816.F32.BF16 R4, R76, R84.reuse, R4 ;  /* 0x000000544c04723c */ /* 0x080fe60000041804 */
[----:B-1----:R-:W-:Y:S02]  /*cc00*/  FFMA.FTZ R2, R89, c[0x0][0x2d0], -R96 ;  /* 0x0000b40059027a23 */ /* 0x002fe40000010860 */
[----:B------:R-:W1:Y:S03]  /*cc10*/  LDSM.16.MT88.4 R88, [R227+0x900] ;  /* 0x00090000e358783b */ /* 0x000e660000004200 */
[C---:B------:R-:W-:Y:S01]  /*cc20*/  HMMA.16816.F32.BF16 R8, R80.reuse, R84, R8 ;  /* 0x000000545008723c */ /* 0x040fe20000041808 */
[----:B------:R2:W-:Y:S07]  /*cc30*/  MUFU.EX2 R130, R2 ;  /* 0x0000000200827308 */ /* 0x0005ee0000000800 */
[-C--:B------:R-:W-:Y:S08]  /*cc40*/  HMMA.16816.F32.BF16 R12, R80, R86.reuse, R12 ;  /* 0x00000056500c723c */ /* 0x080ff0000004180c */
[C---:B------:R-:W-:Y:S01]  /*cc50*/  HMMA.16816.F32.BF16 R16, R76.reuse, R86, R16 ;  /* 0x000000564c10723c */ /* 0x040fe20000041810 */
[----:B------:R-:W3:Y:S03]  /*cc60*/  LDSM.16.MT88.4 R84, [R226+0x900] ;  /* 0x00090000e254783b */ /* 0x000ee60000004200 */
[--C-:B--2---:R-:W-:Y:S04]  /*cc70*/  FFMA.FTZ R2, R184, c[0x0][0x2d0], -R100.reuse ;  /* 0x0000b400b8027a23 */ /* 0x104fe80000010864 */
[----:B------:R2:W-:Y:S01]  /*cc80*/  MUFU.EX2 R153, R2 ;  /* 0x0000000200997308 */ /* 0x0005e20000000800 */
[-C--:B-1----:R-:W-:Y:S08]  /*cc90*/  HMMA.16816.F32.BF16 R20, R76, R88.reuse, R20 ;  /* 0x000000584c14723c */ /* 0x082ff00000041814 */
[C---:B------:R-:W-:Y:S04]  /*cca0*/  HMMA.16816.F32.BF16 R24, R80.reuse, R88, R24 ;  /* 0x000000585018723c */ /* 0x040fe80000041818 */
[--C-:B--2---:R-:W-:Y:S04]  /*ccb0*/  FFMA.FTZ R2, R185, c[0x0][0x2d0], -R100.reuse ;  /* 0x0000b400b9027a23 */ /* 0x104fe80000010864 */
[-C--:B------:R-:W-:Y:S01]  /*ccc0*/  HMMA.16816.F32.BF16 R28, R80, R90.reuse, R28 ;  /* 0x0000005a501c723c */ /* 0x080fe2000004181c */
[----:B------:R1:W-:Y:S07]  /*ccd0*/  MUFU.EX2 R159, R2 ;  /* 0x00000002009f7308 */ /* 0x0003ee0000000800 */
[C---:B------:R-:W-:Y:S01]  /*cce0*/  HMMA.16816.F32.BF16 R32, R76.reuse, R90, R32 ;  /* 0x0000005a4c20723c */ /* 0x040fe20000041820 */
[----:B------:R-:W2:Y:S07]  /*ccf0*/  LDSM.16.MT88.4 R88, [R224+0x1100] ;  /* 0x00110000e058783b */ /* 0x000eae0000004200 */
[-C--:B------:R-:W-:Y:S08]  /*cd00*/  HMMA.16816.F32.BF16 R36, R76, R92.reuse, R36 ;  /* 0x0000005c4c24723c */ /* 0x080ff00000041824 */
[C---:B------:R-:W-:Y:S04]  /*cd10*/  HMMA.16816.F32.BF16 R40, R80.reuse, R92, R40 ;  /* 0x0000005c5028723c */ /* 0x040fe80000041828 */
[--C-:B-1----:R-:W-:Y:S02]  /*cd20*/  FFMA.FTZ R2, R187, c[0x0][0x2d0], -R101.reuse ;  /* 0x0000b400bb027a23 */ /* 0x102fe40000010865 */
[----:B------:R1:W-:Y:S02]  /*cd30*/  MUFU.EX2 R187, R108 ;  /* 0x0000006c00bb7308 */ /* 0x0003e40000000800 */
[-C--:B------:R-:W-:Y:S08]  /*cd40*/  HMMA.16816.F32.BF16 R44, R80, R94.reuse, R44 ;  /* 0x0000005e502c723c */ /* 0x080ff0000004182c */
[C---:B------:R-:W-:Y:S01]  /*cd50*/  HMMA.16816.F32.BF16 R48, R76.reuse, R94, R48 ;  /* 0x0000005e4c30723c */ /* 0x040fe20000041830 */
[----:B------:R4:W-:Y:S01]  /*cd60*/  MUFU.EX2 R152, R2 ;  /* 0x0000000200987308 */ /* 0x0009e20000000800 */
[----:B------:R-:W-:Y:S06]  /*cd70*/  LDSM.16.MT88.4 R92, [R225+0x1100] ;  /* 0x00110000e15c783b */ /* 0x000fec0000004200 */
[-C--:B---3--:R-:W-:Y:S04]  /*cd80*/  HMMA.16816.F32.BF16 R52, R76, R84.reuse, R52 ;  /* 0x000000544c34723c */ /* 0x088fe80000041834 */
[--C-:B-1----:R-:W-:Y:S04]  /*cd90*/  FFMA.FTZ R108, R212, c[0x0][0x2d0], -R101.reuse ;  /* 0x0000b400d46c7a23 */ /* 0x102fe80000010865 */
[C---:B------:R-:W-:Y:S08]  /*cda0*/  HMMA.16816.F32.BF16 R56, R80.reuse, R84, R56 ;  /* 0x000000545038723c */ /* 0x040ff00000041838 */
[-C--:B------:R-:W-:Y:S04]  /*cdb0*/  HMMA.16816.F32.BF16 R60, R80, R86.reuse, R60 ;  /* 0x00000056503c723c */ /* 0x080fe8000004183c */
[----:B----4-:R-:W-:Y:S03]  /*cdc0*/  FFMA.FTZ R2, R188, c[0x0][0x2d0], -R101 ;  /* 0x0000b400bc027a23 */ /* 0x010fe60000010865 */
[----:B------:R-:W-:Y:S01]  /*cdd0*/  FFMA.FTZ R80, R252, c[0x0][0x2d0], -R100 ;  /* 0x0000b400fc507a23 */ /* 0x000fe20000010864 */
[----:B------:R-:W-:Y:S01]  /*cde0*/  HMMA.16816.F32.BF16 R64, R76, R86, R64 ;  /* 0x000000564c40723c */ /* 0x000fe20000041840 */
[----:B------:R1:W-:Y:S01]  /*cdf0*/  MUFU.EX2 R158, R2 ;  /* 0x00000002009e7308 */ /* 0x0003e20000000800 */
[----:B------:R-:W3:Y:S02]  /*ce00*/  LDSM.16.MT88.4 R84, [R227+0x1100] ;  /* 0x00110000e354783b */ /* 0x000ee40000004200 */
[----:B------:R-:W-:Y:S01]  /*ce10*/  IMAD.MOV.U32 R252, RZ, RZ, R127 ;  /* 0x000000fffffc7224 */ /* 0x000fe200078e007f */
[----:B------:R-:W-:Y:S01]  /*ce20*/  F2FP.BF16.PACK_AB R81, R140, R147 ;  /* 0x000000938c51723e */ /* 0x000fe200000010ff */
[----:B------:R-:W-:Y:S01]  /*ce30*/  FFMA.FTZ R127, R98, c[0x0][0x2d0], -R96 ;  /* 0x0000b400627f7a23 */ /* 0x000fe20000010860 */
[----:B------:R-:W-:Y:S02]  /*ce40*/  F2FP.BF16.PACK_AB R76, R146, R143 ;  /* 0x0000008f924c723e */ /* 0x000fe400000010ff */
[----:B------:R-:W-:Y:S02]  /*ce50*/  F2FP.BF16.PACK_AB R77, R145, R142 ;  /* 0x0000008e914d723e */ /* 0x000fe400000010ff */
[----:B------:R4:W-:Y:S01]  /*ce60*/  MUFU.EX2 R191, R80 ;  /* 0x0000005000bf7308 */ /* 0x0009e20000000800 */
[----:B------:R-:W-:Y:S02]  /*ce70*/  F2FP.BF16.PACK_AB R78, R196, R139 ;  /* 0x0000008bc44e723e */ /* 0x000fe400000010ff */
[----:B------:R-:W-:Y:S01]  /*ce80*/  F2FP.BF16.PACK_AB R82, R200, R252 ;  /* 0x000000fcc852723e */ /* 0x000fe200000010ff */
[--C-:B-1----:R-:W-:Y:S06]  /*ce90*/  FFMA.FTZ R2, R189, c[0x0][0x2d0], -R100.reuse ;  /* 0x0000b400bd027a23 */ /* 0x102fec0000010864 */
[----:B------:R1:W-:Y:S01]  /*cea0*/  MUFU.EX2 R157, R2 ;  /* 0x00000002009d7308 */ /* 0x0003e20000000800 */
[----:B----4-:R-:W-:Y:S01]  /*ceb0*/  F2FP.BF16.PACK_AB R80, R144, R141 ;  /* 0x0000008d9050723e */ /* 0x010fe200000010ff */
[----:B-1----:R-:W-:Y:S08]  /*cec0*/  FFMA.FTZ R2, R195, c[0x0][0x2d0], -R100 ;  /* 0x0000b400c3027a23 */ /* 0x002ff00000010864 */
[----:B------:R1:W4:Y:S02]  /*ced0*/  MUFU.EX2 R133, R2 ;  /* 0x0000000200857308 */ /* 0x0003240000000800 */
[----:B-1----:R-:W-:Y:S08]  /*cee0*/  FFMA.FTZ R2, R214, c[0x0][0x2d0], -R101 ;  /* 0x0000b400d6027a23 */ /* 0x002ff00000010865 */
[----:B------:R1:W-:Y:S02]  /*cef0*/  MUFU.EX2 R163, R2 ;  /* 0x0000000200a37308 */ /* 0x0003e40000000800 */
[--C-:B-1----:R-:W-:Y:S08]  /*cf00*/  FFMA.FTZ R2, R210, c[0x0][0x2d0], -R75.reuse ;  /* 0x0000b400d2027a23 */ /* 0x102ff0000001084b */
[----:B------:R1:W-:Y:S02]  /*cf10*/  MUFU.EX2 R162, R2 ;  /* 0x0000000200a27308 */ /* 0x0003e40000000800 */
[----:B-1----:R-:W-:Y:S08]  /*cf20*/  FFMA.FTZ R2, R218, c[0x0][0x2d0], -R75 ;  /* 0x0000b400da027a23 */ /* 0x002ff0000001084b */
[----:B------:R1:W-:Y:S02]  /*cf30*/  MUFU.EX2 R218, R2 ;  /* 0x0000000200da7308 */ /* 0x0003e40000000800 */
[----:B-1----:R-:W-:Y:S01]  /*cf40*/  FFMA.FTZ R2, R222, c[0x0][0x2d0], -R96 ;  /* 0x0000b400de027a23 */ /* 0x002fe20000010860 */
[----:B----4-:R-:W-:Y:S01]  /*cf50*/  MOV R222, R133 ;  /* 0x0000008500de7202 */ /* 0x010fe20000000f00 */
[----:B------:R-:W-:Y:S06]  /*cf60*/  IMAD.MOV.U32 R133, RZ, RZ, R106 ;  /* 0x000000ffff857224 */ /* 0x000fec00078e006a */
[----:B------:R1:W-:Y:S01]  /*cf70*/  MUFU.EX2 R161, R2 ;  /* 0x0000000200a17308 */ /* 0x0003e20000000800 */
[----:B------:R-:W-:Y:S01]  /*cf80*/  FFMA.FTZ R106, R247, c[0x0][0x2d0], -R100 ;  /* 0x0000b400f76a7a23 */ /* 0x000fe20000010864 */
[----:B------:R-:W-:Y:S01]  /*cf90*/  MOV R247, R142 ;  /* 0x0000008e00f77202 */ /* 0x000fe20000000f00 */
[----:B-1----:R-:W-:Y:S02]  /*cfa0*/  FFMA.FTZ R2, R243, c[0x0][0x2d0], -R96 ;  /* 0x0000b400f3027a23 */ /* 0x002fe40000010860 */
[----:B------:R-:W-:Y:S05]  /*cfb0*/  IMAD.MOV.U32 R243, RZ, RZ, R130 ;  /* 0x000000fffff37224 */ /* 0x000fea00078e0082 */
[----:B------:R1:W-:Y:S01]  /*cfc0*/  MUFU.EX2 R214, R2 ;  /* 0x0000000200d67308 */ /* 0x0003e20000000800 */
[----:B------:R-:W-:Y:S02]  /*cfd0*/  FFMA.FTZ R130, R203, c[0x0][0x2d0], -R101 ;  /* 0x0000b400cb827a23 */ /* 0x000fe40000010865 */
[--C-:B-1----:R-:W-:Y:S07]  /*cfe0*/  FFMA.FTZ R2, R209, c[0x0][0x2d0], -R75.reuse ;  /* 0x0000b400d1027a23 */ /* 0x102fee000001084b */
[----:B------:R1:W-:Y:S02]  /*cff0*/  MUFU.EX2 R209, R2 ;  /* 0x0000000200d17308 */ /* 0x0003e40000000800 */
[--C-:B-1----:R-:W-:Y:S01]  /*d000*/  FFMA.FTZ R2, R213, c[0x0][0x2d0], -R75.reuse ;  /* 0x0000b400d5027a23 */ /* 0x102fe2000001084b */
[----:B------:R-:W-:Y:S01]  /*d010*/  MOV R213, R128 ;  /* 0x0000008000d57202 */ /* 0x000fe20000000f00 */
[----:B------:R-:W-:Y:S06]  /*d020*/  FFMA.FTZ R75, R193, c[0x0][0x2d0], -R75 ;  /* 0x0000b400c14b7a23 */ /* 0x000fec000001084b */
[----:B------:R1:W-:Y:S01]  /*d030*/  MUFU.EX2 R210, R2 ;  /* 0x0000000200d27308 */ /* 0x0003e20000000800 */
[----:B------:R-:W-:Y:S02]  /*d040*/  IMAD.MOV.U32 R193, RZ, RZ, R134 ;  /* 0x000000ffffc17224 */ /* 0x000fe400078e0086 */
[----:B------:R-:W-:Y:S02]  /*d050*/  IMAD.MOV.U32 R134, RZ, RZ, R111 ;  /* 0x000000ffff867224 */ /* 0x000fe400078e006f */
[----:B------:R-:W-:Y:S01]  /*d060*/  FFMA.FTZ R111, R186, c[0x0][0x2d0], -R96 ;  /* 0x0000b400ba6f7a23 */ /* 0x000fe20000010860 */
[----:B------:R-:W-:Y:S01]  /*d070*/  F2FP.BF16.PACK_AB R83, R201, R193 ;  /* 0x000000c1c953723e */ /* 0x000fe200000010ff */
[----:B------:R-:W-:Y:S03]  /*d080*/  FFMA.FTZ R128, R204, c[0x0][0x2d0], -R100 ;  /* 0x0000b400cc807a23 */ /* 0x000fe60000010864 */
[----:B------:R-:W-:Y:S10]  /*d090*/  MUFU.EX2 R184, R111 ;  /* 0x0000006f00b87308 */ /* 0x000ff40000000800 */
[----:B------:R-:W-:Y:S01]  /*d0a0*/  MUFU.EX2 R111, R121 ;  /* 0x00000079006f7308 */ /* 0x000fe20000000800 */
[----:B-1----:R-:W-:Y:S02]  /*d0b0*/  FFMA.FTZ R2, R221, c[0x0][0x2d0], -R96 ;  /* 0x0000b400dd027a23 */ /* 0x002fe40000010860 */
[----:B------:R-:W-:Y:S02]  /*d0c0*/  IMAD.MOV.U32 R221, RZ, RZ, R126 ;  /* 0x000000ffffdd7224 */ /* 0x000fe400078e007e */
[--C-:B------:R-:W-:Y:S05]  /*d0d0*/  FFMA.FTZ R126, R206, c[0x0][0x2d0], -R101.reuse ;  /* 0x0000b400ce7e7a23 */ /* 0x100fea0000010865 */
[----:B------:R1:W-:Y:S10]  /*d0e0*/  MUFU.EX2 R199, R2 ;  /* 0x0000000200c77308 */ /* 0x0003f40000000800 */
[----:B------:R-:W-:Y:S10]  /*d0f0*/  MUFU.EX2 R186, R109 ;  /* 0x0000006d00ba7308 */ /* 0x000ff40000000800 */
[----:B------:R-:W-:Y:S01]  /*d100*/  MUFU.EX2 R109, R122 ;  /* 0x0000007a006d7308 */ /* 0x000fe20000000800 */
[--C-:B-1----:R-:W-:Y:S02]  /*d110*/  FFMA.FTZ R2, R103, c[0x0][0x2d0], -R96.reuse ;  /* 0x0000b40067027a23 */ /* 0x102fe40000010860 */
[----:B------:R-:W-:Y:S02]  /*d120*/  FFMA.FTZ R103, R197, c[0x0][0x2d0], -R96 ;  /* 0x0000b400c5677a23 */ /* 0x000fe40000010860 */
[----:B------:R-:W-:Y:S05]  /*d130*/  IMAD.MOV.U32 R197, RZ, RZ, R110 ;  /* 0x000000ffffc57224 */ /* 0x000fea00078e006e */
[----:B------:R1:W-:Y:S01]  /*d140*/  MUFU.EX2 R195, R2 ;  /* 0x0000000200c37308 */ /* 0x0003e20000000800 */
[----:B------:R-:W-:Y:S01]  /*d150*/  FFMA.FTZ R110, R190, c[0x0][0x2d0], -R96 ;  /* 0x0000b400be6e7a23 */ /* 0x000fe20000010860 */
[----:B------:R-:W-:Y:S07]  /*d160*/  F2FP.BF16.PACK_AB R79, R198, R197 ;  /* 0x000000c5c64f723e */ /* 0x000fee00000010ff */
[-C--:B--2---:R-:W-:Y:S01]  /*d170*/  HMMA.16816.F32.BF16 R4, R76, R88.reuse, R4 ;  /* 0x000000584c04723c */ /* 0x084fe20000041804 */
[----:B------:R2:W-:Y:S07]  /*d180*/  MUFU.EX2 R174, R103 ;  /* 0x0000006700ae7308 */ /* 0x0005ee0000000800 */
[C---:B------:R-:W-:Y:S03]  /*d190*/  HMMA.16816.F32.BF16 R8, R80.reuse, R88, R8 ;  /* 0x000000585008723c */ /* 0x040fe60000041808 */
[----:B------:R-:W-:Y:S01]  /*d1a0*/  MUFU.EX2 R185, R110 ;  /* 0x0000006e00b97308 */ /* 0x000fe20000000800 */
[----:B-1----:R-:W-:Y:S04]  /*d1b0*/  FFMA.FTZ R2, R132, c[0x0][0x2d0], -R100 ;  /* 0x0000b40084027a23 */ /* 0x002fe80000010864 */
[-C--:B------:R-:W-:Y:S04]  /*d1c0*/  HMMA.16816.F32.BF16 R12, R80, R90.reuse, R12 ;  /* 0x0000005a500c723c */ /* 0x080fe8000004180c */
[----:B------:R-:W-:Y:S01]  /*d1d0*/  FFMA.FTZ R132, R115, c[0x0][0x2d0], -R96 ;  /* 0x0000b40073847a23 */ /* 0x000fe20000010860 */
[----:B------:R1:W-:Y:S01]  /*d1e0*/  MUFU.EX2 R160, R2 ;  /* 0x0000000200a07308 */ /* 0x0003e20000000800 */
[----:B------:R-:W4:Y:S01]  /*d1f0*/  LDSM.16.MT88.4 R96, [R226+0x1100] ;  /* 0x00110000e260783b */ /* 0x000f220000004200 */
[--C-:B------:R-:W-:Y:S01]  /*d200*/  FFMA.FTZ R88, R148, c[0x0][0x2d0], -R100.reuse ;  /* 0x0000b40094587a23 */ /* 0x100fe20000010864 */
[C---:B------:R-:W-:Y:S04]  /*d210*/  HMMA.16816.F32.BF16 R16, R76.reuse, R90, R16 ;  /* 0x0000005a4c10723c */ /* 0x040fe80000041810 */
[----:B------:R-:W-:Y:S01]  /*d220*/  MOV R148, R116 ;  /* 0x0000007400947202 */ /* 0x000fe20000000f00 */
[--C-:B--2---:R-:W-:Y:S02]  /*d230*/  FFMA.FTZ R103, R242, c[0x0][0x2d0], -R101.reuse ;  /* 0x0000b400f2677a23 */ /* 0x104fe40000010865 */
[----:B------:R2:W-:Y:S01]  /*d240*/  MUFU.EX2 R189, R88 ;  /* 0x0000005800bd7308 */ /* 0x0005e20000000800 */
[-C--:B---3--:R-:W-:Y:S08]  /*d250*/  HMMA.16816.F32.BF16 R20, R76, R84.reuse, R20 ;  /* 0x000000544c14723c */ /* 0x088ff00000041814 */
[C---:B------:R-:W-:Y:S01]  /*d260*/  HMMA.16816.F32.BF16 R24, R80.reuse, R84, R24 ;  /* 0x000000545018723c */ /* 0x040fe20000041818 */
[----:B------:R-:W-:Y:S03]  /*d270*/  MUFU.EX2 R116, R104 ;  /* 0x0000006800747308 */ /* 0x000fe60000000800 */
[--C-:B-1----:R-:W-:Y:S04]  /*d280*/  FFMA.FTZ R2, R150, c[0x0][0x2d0], -R101.reuse ;  /* 0x0000b40096027a23 */ /* 0x102fe80000010865 */
[-C--:B------:R-:W-:Y:S03]  /*d290*/  HMMA.16816.F32.BF16 R28, R80, R86.reuse, R28 ;  /* 0x00000056501c723c */ /* 0x080fe6000004181c */
[----:B------:R1:W-:Y:S01]  /*d2a0*/  MUFU.EX2 R190, R2 ;  /* 0x0000000200be7308 */ /* 0x0003e20000000800 */
[----:B--2---:R-:W-:Y:S04]  /*d2b0*/  LDSM.16.MT88.4 R88, [R227+0x1900] ;  /* 0x00190000e358783b */ /* 0x004fe80000004200 */
[C---:B------:R-:W-:Y:S05]  /*d2c0*/  HMMA.16816.F32.BF16 R32, R76.reuse, R86, R32 ;  /* 0x000000564c20723c */ /* 0x040fea0000041820 */
[----:B------:R-:W-:Y:S01]  /*d2d0*/  MUFU.EX2 R104, R132 ;  /* 0x0000008400687308 */ /* 0x000fe20000000800 */
[----:B------:R-:W2:Y:S02]  /*d2e0*/  LDSM.16.MT88.4 R84, [R224+0x1900] ;  /* 0x00190000e054783b */ /* 0x000ea40000004200 */
[-C--:B------:R-:W-:Y:S07]  /*d2f0*/  HMMA.16816.F32.BF16 R36, R76, R92.reuse, R36 ;  /* 0x0000005c4c24723c */ /* 0x080fee0000041824 */
[----:B------:R-:W3:Y:S01]  /*d300*/  MUFU.EX2 R110, R124 ;  /* 0x0000007c006e7308 */ /* 0x000ee20000000800 */
[C---:B------:R-:W-:Y:S04]  /*d310*/  HMMA.16816.F32.BF16 R40, R80.reuse, R92, R40 ;  /* 0x0000005c5028723c */ /* 0x040fe80000041828 */
[--C-:B-1----:R-:W-:Y:S04]  /*d320*/  FFMA.FTZ R2, R149, c[0x0][0x2d0], -R101.reuse ;  /* 0x0000b40095027a23 */ /* 0x102fe80000010865 */
[-C--:B------:R-:W-:Y:S01]  /*d330*/  HMMA.16816.F32.BF16 R44, R80, R94.reuse, R44 ;  /* 0x0000005e502c723c */ /* 0x080fe2000004182c */
[----:B------:R1:W1:Y:S07]  /*d340*/  MUFU.EX2 R188, R2 ;  /* 0x0000000200bc7308 */ /* 0x00026e0000000800 */
[C---:B------:R-:W-:Y:S01]  /*d350*/  HMMA.16816.F32.BF16 R48, R76.reuse, R94, R48 ;  /* 0x0000005e4c30723c */ /* 0x040fe20000041830 */
[----:B------:R-:W2:Y:S03]  /*d360*/  LDSM.16.MT88.4 R92, [R225+0x1900] ;  /* 0x00190000e15c783b */ /* 0x000ea60000004200 */
[----:B---3--:R-:W-:Y:S04]  /*d370*/  F2FP.BF16.PACK_AB R180, R110, R111 ;  /* 0x0000006f6eb4723e */ /* 0x008fe800000010ff */
[-C--:B----4-:R-:W-:Y:S08]  /*d380*/  HMMA.16816.F32.BF16 R52, R76, R96.reuse, R52 ;  /* 0x000000604c34723c */ /* 0x090ff00000041834 */
[C---:B------:R-:W-:Y:S04]  /*d390*/  HMMA.16816.F32.BF16 R56, R80.reuse, R96, R56 ;  /* 0x000000605038723c */ /* 0x040fe80000041838 */
[--C-:B-1----:R-:W-:Y:S02]  /*d3a0*/  FFMA.FTZ R2, R135, c[0x0][0x2d0], -R100.reuse ;  /* 0x0000b40087027a23 */ /* 0x102fe40000010864 */
[----:B------:R-:W3:Y:S02]  /*d3b0*/  LDL.LU R135, [R1+0x40] ;  /* 0x0000400001877983 */ /* 0x000ee40000300800 */
[-C--:B------:R-:W-:Y:S01]  /*d3c0*/  HMMA.16816.F32.BF16 R60, R80, R98.reuse, R60 ;  /* 0x00000062503c723c */ /* 0x080fe2000004183c */
[----:B------:R1:W4:Y:S06]  /*d3d0*/  MUFU.EX2 R171, R2 ;  /* 0x0000000200ab7308 */ /* 0x00032c0000000800 */
[----:B------:R-:W-:Y:S01]  /*d3e0*/  F2FP.BF16.PACK_AB R80, R159, R153 ;  /* 0x000000999f50723e */ /* 0x000fe200000010ff */
[----:B------:R-:W-:Y:S01]  /*d3f0*/  HMMA.16816.F32.BF16 R64, R76, R98, R64 ;  /* 0x000000624c40723c */ /* 0x000fe20000041840 */
[----:B------:R-:W4:Y:S03]  /*d400*/  LDSM.16.MT88.4 R96, [R226+0x1900] ;  /* 0x00190000e260783b */ /* 0x000f260000004200 */
[----:B------:R-:W-:Y:S02]  /*d410*/  F2FP.BF16.PACK_AB R81, R158, R152 ;  /* 0x000000989e51723e */ /* 0x000fe400000010ff */
[----:B------:R-:W-:Y:S02]  /*d420*/  F2FP.BF16.PACK_AB R82, R222, R157 ;  /* 0x0000009dde52723e */ /* 0x000fe400000010ff */
[----:B------:R-:W-:Y:S04]  /*d430*/  F2FP.BF16.PACK_AB R76, R155, R219 ;  /* 0x000000db9b4c723e */ /* 0x000fe800000010ff */
[----:B------:R-:W-:Y:S02]  /*d440*/  F2FP.BF16.PACK_AB R77, R223, R154 ;  /* 0x0000009adf4d723e */ /* 0x000fe400000010ff */
[----:B------:R-:W-:Y:S02]  /*d450*/  F2FP.BF16.PACK_AB R78, R213, R245 ;  /* 0x000000f5d54e723e */ /* 0x000fe400000010ff */
[----:B------:R-:W-:Y:S01]  /*d460*/  F2FP.BF16.PACK_AB R79, R243, R221 ;  /* 0x000000ddf34f723e */ /* 0x000fe200000010ff */
[--C-:B-1----:R-:W-:Y:S01]  /*d470*/  FFMA.FTZ R2, R134, c[0x0][0x2d0], -R101.reuse ;  /* 0x0000b40086027a23 */ /* 0x102fe20000010865 */
[----:B------:R-:W-:Y:S01]  /*d480*/  F2FP.BF16.PACK_AB R83, R163, R156 ;  /* 0x0000009ca353723e */ /* 0x000fe200000010ff */
[----:B------:R-:W3:Y:S02]  /*d490*/  LDL.LU R134, [R1+0x48] ;  /* 0x0000480001867983 */ /* 0x000ee40000300800 */
[----:B------:R1:W-:Y:S02]  /*d4a0*/  MUFU.EX2 R170, R2 ;  /* 0x0000000200aa7308 */ /* 0x0003e40000000800 */
[-C--:B--2---:R-:W-:Y:S01]  /*d4b0*/  HMMA.16816.F32.BF16 R4, R76, R84.reuse, R4 ;  /* 0x000000544c04723c */ /* 0x084fe20000041804 */
[----:B------:R-:W2:Y:S04]  /*d4c0*/  LDL.LU R115, [R1+0x3c] ;  /* 0x00003c0001737983 */ /* 0x000ea80000300800 */
[----:B------:R-:W2:Y:S03]  /*d4d0*/  LDL.LU R114, [R1+0x44] ;  /* 0x0000440001727983 */ /* 0x000ea60000300800 */
[C---:B------:R-:W-:Y:S08]  /*d4e0*/  HMMA.16816.F32.BF16 R8, R80.reuse, R84, R8 ;  /* 0x000000545008723c */ /* 0x040ff00000041808 */
[-C--:B------:R-:W-:Y:S04]  /*d4f0*/  HMMA.16816.F32.BF16 R12, R80, R86.reuse, R12 ;  /* 0x00000056500c723c */ /* 0x080fe8000004180c */
[----:B-1----:R-:W-:Y:S04]  /*d500*/  FFMA.FTZ R2, R194, c[0x0][0x2d0], -R101 ;  /* 0x0000b400c2027a23 */ /* 0x002fe80000010865 */
[C---:B------:R-:W-:Y:S01]  /*d510*/  HMMA.16816.F32.BF16 R16, R76.reuse, R86, R16 ;  /* 0x000000564c10723c */ /* 0x040fe20000041810 */
[----:B------:R-:W1:Y:S01]  /*d520*/  LDSM.16.MT88.4 R84, [R224+0x2100] ;  /* 0x00210000e054783b */ /* 0x000e620000004200 */
[----:B------:R4:W1:Y:S02]  /*d530*/  MUFU.EX2 R169, R2 ;  /* 0x0000000200a97308 */ /* 0x0008640000000800 */
[----:B------:R-:W-:Y:S02]  /*d540*/  IMAD.MOV.U32 R194, RZ, RZ, R139 ;  /* 0x000000ffffc27224 */ /* 0x000fe400078e008b */
[----:B------:R-:W-:Y:S02]  /*d550*/  FFMA.FTZ R101, R74, c[0x0][0x2d0], -R101 ;  /* 0x0000b4004a657a23 */ /* 0x000fe40000010865 */
[-C--:B------:R-:W-:Y:S04]  /*d560*/  HMMA.16816.F32.BF16 R20, R76, R88.reuse, R20 ;  /* 0x000000584c14723c */ /* 0x080fe80000041814 */
[----:B------:R-:W-:Y:S04]  /*d570*/  MUFU.EX2 R101, R101 ;  /* 0x0000006500657308 */ /* 0x000fe80000000800 */
[C---:B------:R-:W-:Y:S08]  /*d580*/  HMMA.16816.F32.BF16 R24, R80.reuse, R88, R24 ;  /* 0x000000585018723c */ /* 0x040ff00000041818 */
[-C--:B------:R-:W-:Y:S04]  /*d590*/  HMMA.16816.F32.BF16 R28, R80, R90.reuse, R28 ;  /* 0x0000005a501c723c */ /* 0x080fe8000004181c */
[--C-:B----4-:R-:W-:Y:S01]  /*d5a0*/  FFMA.FTZ R2, R249, c[0x0][0x2d0], -R100.reuse ;  /* 0x0000b400f9027a23 */ /* 0x110fe20000010864 */
[----:B------:R-:W-:Y:S01]  /*d5b0*/  MOV R249, R140 ;  /* 0x0000008c00f97202 */ /* 0x000fe20000000f00 */
[----:B------:R-:W-:Y:S02]  /*d5c0*/  FFMA.FTZ R100, R202, c[0x0][0x2d0], -R100 ;  /* 0x0000b400ca647a23 */ /* 0x000fe40000010864 */
[C---:B------:R-:W-:Y:S01]  /*d5d0*/  HMMA.16816.F32.BF16 R32, R76.reuse, R90, R32 ;  /* 0x0000005a4c20723c */ /* 0x040fe20000041820 */
[----:B------:R-:W-:Y:S01]  /*d5e0*/  MUFU.EX2 R172, R2 ;  /* 0x0000000200ac7308 */ /* 0x000fe20000000800 */
[----:B------:R-:W4:Y:S06]  /*d5f0*/  LDSM.16.MT88.4 R88, [R227+0x2100] ;  /* 0x00210000e358783b */ /* 0x000f2c0000004200 */
[-C--:B------:R-:W-:Y:S03]  /*d600*/  HMMA.16816.F32.BF16 R36, R76, R92.reuse, R36 ;  /* 0x0000005c4c24723c */ /* 0x080fe60000041824 */
[----:B------:R-:W-:Y:S05]  /*d610*/  MUFU.EX2 R100, R100 ;  /* 0x0000006400647308 */ /* 0x000fea0000000800 */
        /* <DEDUP_REMOVED lines=15> */
[----:B------:R-:W-:Y:S02]  /*d710*/  F2FP.BF16.PACK_AB R79, R195, R199 ;  /* 0x000000c7c34f723e */ /* 0x000fe400000010ff */
[----:B-1----:R-:W-:Y:S05]  /*d720*/  F2FP.BF16.PACK_AB R83, R169, R170 ;  /* 0x000000aaa953723e */ /* 0x002fea00000010ff */
[-C--:B------:R-:W-:Y:S08]  /*d730*/  HMMA.16816.F32.BF16 R4, R76, R84.reuse, R4 ;  /* 0x000000544c04723c */ /* 0x080ff00000041804 */
[C---:B------:R-:W-:Y:S08]  /*d740*/  HMMA.16816.F32.BF16 R8, R80.reuse, R84, R8 ;  /* 0x000000545008723c */ /* 0x040ff00000041808 */
[-C--:B------:R-:W-:Y:S08]  /*d750*/  HMMA.16816.F32.BF16 R12, R80, R86.reuse, R12 ;  /* 0x00000056500c723c */ /* 0x080ff0000004180c */
[C---:B------:R-:W-:Y:S01]  /*d760*/  HMMA.16816.F32.BF16 R16, R76.reuse, R86, R16 ;  /* 0x000000564c10723c */ /* 0x040fe20000041810 */
[----:B------:R-:W1:Y:S07]  /*d770*/  LDSM.16.MT88.4 R84, [R224+0x2900] ;  /* 0x00290000e054783b */ /* 0x000e6e0000004200 */
[-C--:B----4-:R-:W-:Y:S08]  /*d780*/  HMMA.16816.F32.BF16 R20, R76, R88.reuse, R20 ;  /* 0x000000584c14723c */ /* 0x090ff00000041814 */
[C---:B------:R-:W-:Y:S08]  /*d790*/  HMMA.16816.F32.BF16 R24, R80.reuse, R88, R24 ;  /* 0x000000585018723c */ /* 0x040ff00000041818 */
[-C--:B------:R-:W-:Y:S08]  /*d7a0*/  HMMA.16816.F32.BF16 R28, R80, R90.reuse, R28 ;  /* 0x0000005a501c723c */ /* 0x080ff0000004181c */
[C---:B------:R-:W-:Y:S01]  /*d7b0*/  HMMA.16816.F32.BF16 R32, R76.reuse, R90, R32 ;  /* 0x0000005a4c20723c */ /* 0x040fe20000041820 */
[----:B------:R-:W4:Y:S07]  /*d7c0*/  LDSM.16.MT88.4 R88, [R227+0x2900] ;  /* 0x00290000e358783b */ /* 0x000f2e0000004200 */
[-C--:B------:R-:W-:Y:S08]  /*d7d0*/  HMMA.16816.F32.BF16 R36, R76, R92.reuse, R36 ;  /* 0x0000005c4c24723c */ /* 0x080ff00000041824 */
[C---:B------:R-:W-:Y:S08]  /*d7e0*/  HMMA.16816.F32.BF16 R40, R80.reuse, R92, R40 ;  /* 0x0000005c5028723c */ /* 0x040ff00000041828 */
[-C--:B------:R-:W-:Y:S08]  /*d7f0*/  HMMA.16816.F32.BF16 R44, R80, R94.reuse, R44 ;  /* 0x0000005e502c723c */ /* 0x080ff0000004182c */
[C---:B------:R-:W-:Y:S01]  /*d800*/  HMMA.16816.F32.BF16 R48, R76.reuse, R94, R48 ;  /* 0x0000005e4c30723c */ /* 0x040fe20000041830 */
[----:B------:R-:W1:Y:S07]  /*d810*/  LDSM.16.MT88.4 R92, [R225+0x2900] ;  /* 0x00290000e15c783b */ /* 0x000e6e0000004200 */
[-C--:B------:R-:W-:Y:S08]  /*d820*/  HMMA.16816.F32.BF16 R52, R76, R96.reuse, R52 ;  /* 0x000000604c34723c */ /* 0x080ff00000041834 */
[C---:B------:R-:W-:Y:S08]  /*d830*/  HMMA.16816.F32.BF16 R56, R80.reuse, R96, R56 ;  /* 0x000000605038723c */ /* 0x040ff00000041838 */
[-C--:B------:R-:W-:Y:S08]  /*d840*/  HMMA.16816.F32.BF16 R60, R80, R98.reuse, R60 ;  /* 0x00000062503c723c */ /* 0x080ff0000004183c */
[----:B------:R-:W-:Y:S01]  /*d850*/  HMMA.16816.F32.BF16 R64, R76, R98, R64 ;  /* 0x000000624c40723c */ /* 0x000fe20000041840 */
[----:B------:R-:W2:Y:S03]  /*d860*/  LDSM.16.MT88.4 R96, [R226+0x2900] ;  /* 0x00290000e260783b */ /* 0x000ea60000004200 */
[----:B---3--:R-:W-:Y:S02]  /*d870*/  FFMA.FTZ R69, R69, R135, R220 ;  /* 0x0000008745457223 */ /* 0x008fe400000100dc */
[----:B------:R-:W-:Y:S01]  /*d880*/  IMAD.MOV.U32 R135, RZ, RZ, R117 ;  /* 0x000000ffff877224 */ /* 0x000fe200078e0075 */
[----:B------:R-:W-:Y:S01]  /*d890*/  F2FP.BF16.PACK_AB R76, R175, R168 ;  /* 0x000000a8af4c723e */ /* 0x000fe200000010ff */
[----:B------:R-:W-:Y:S01]  /*d8a0*/  FADD.FTZ R69, R246, R69 ;  /* 0x00000045f6457221 */ /* 0x000fe20000010000 */
[----:B------:R-:W3:Y:S03]  /*d8b0*/  MUFU.EX2 R117, R103 ;  /* 0x0000006700757308 */ /* 0x000ee60000000800 */
[----:B------:R-:W-:Y:S02]  /*d8c0*/  F2FP.BF16.PACK_AB R77, R173, R174 ;  /* 0x000000aead4d723e */ /* 0x000fe400000010ff */
[----:B------:R-:W-:Y:S02]  /*d8d0*/  F2FP.BF16.PACK_AB R78, R186, R187 ;  /* 0x000000bbba4e723e */ /* 0x000fe400000010ff */
[----:B------:R-:W-:Y:S03]  /*d8e0*/  F2FP.BF16.PACK_AB R79, R184, R185 ;  /* 0x000000b9b84f723e */ /* 0x000fe600000010ff */
[----:B------:R-:W-:Y:S04]  /*d8f0*/  MUFU.EX2 R103, R120 ;  /* 0x0000007800677308 */ /* 0x000fe80000000800 */
[-C--:B-1----:R-:W-:Y:S03]  /*d900*/  HMMA.16816.F32.BF16 R4, R76, R84.reuse, R4 ;  /* 0x000000544c04723c */ /* 0x082fe60000041804 */
[----:B------:R-:W-:Y:S01]  /*d910*/  FFMA.FTZ R68, R68, R134, R192 ;  /* 0x0000008644447223 */ /* 0x000fe200000100c0 */
[----:B------:R-:W-:Y:S01]  /*d920*/  MOV R134, R118 ;  /* 0x0000007600867202 */ /* 0x000fe20000000f00 */
[----:B--2---:R-:W-:Y:S01]  /*d930*/  FFMA.FTZ R74, R3, R115, R113 ;  /* 0x00000073034a7223 */ /* 0x004fe20000010071 */
[----:B------:R-:W1:Y:S01]  /*d940*/  MUFU.EX2 R118, R102 ;  /* 0x0000006600767308 */ /* 0x000e620000000800 */
[----:B------:R-:W-:Y:S01]  /*d950*/  FADD.FTZ R3, R205, R68 ;  /* 0x00000044cd037221 */ /* 0x000fe20000010000 */
[----:B---3--:R-:W-:Y:S01]  /*d960*/  F2FP.BF16.PACK_AB R81, R116, R117 ;  /* 0x000000757451723e */ /* 0x008fe200000010ff */
[----:B------:R-:W-:Y:S03]  /*d970*/  FADD.FTZ R68, R135, R69 ;  /* 0x0000004587447221 */ /* 0x000fe60000010000 */
[----:B------:R-:W-:Y:S02]  /*d980*/  FADD.FTZ R2, R148, R74 ;  /* 0x0000004a94027221 */ /* 0x000fe40000010000 */
[----:B------:R-:W-:Y:S01]  /*d990*/  FADD.FTZ R3, R134, R3 ;  /* 0x0000000386037221 */ /* 0x000fe20000010000 */
[----:B------:R-:W-:Y:S01]  /*d9a0*/  LDSM.16.MT88.4 R148, [R227+0x3100] ;  /* 0x00310000e394783b */ /* 0x000fe20000004200 */
[----:B------:R-:W-:Y:S01]  /*d9b0*/  FADD.FTZ R68, R73, R68 ;  /* 0x0000004449447221 */ /* 0x000fe20000010000 */
[----:B------:R-:W-:Y:S01]  /*d9c0*/  MUFU.EX2 R115, R106 ;  /* 0x0000006a00737308 */ /* 0x000fe20000000800 */
[----:B------:R-:W-:Y:S02]  /*d9d0*/  FFMA.FTZ R0, R0, R114, R112 ;  /* 0x0000007200007223 */ /* 0x000fe40000010070 */
[----:B------:R-:W-:Y:S02]  /*d9e0*/  FADD.FTZ R2, R133, R2 ;  /* 0x0000000285027221 */ /* 0x000fe40000010000 */
[----:B------:R-:W-:Y:S01]  /*d9f0*/  FADD.FTZ R3, R244, R3 ;  /* 0x00000003f4037221 */ /* 0x000fe20000010000 */
[----:B------:R-:W2:Y:S01]  /*da00*/  LDL.LU R73, [R1+0xa8] ;  /* 0x0000a80001497983 */ /* 0x000ea20000300800 */
[----:B------:R-:W-:Y:S02]  /*da10*/  FADD.FTZ R0, R250, R0 ;  /* 0x00000000fa007221 */ /* 0x000fe40000010000 */
[----:B------:R-:W-:Y:S01]  /*da20*/  FADD.FTZ R2, R216, R2 ;  /* 0x00000002d8027221 */ /* 0x000fe20000010000 */
[----:B------:R3:W-:Y:S01]  /*da30*/  MUFU.EX2 R106, R75 ;  /* 0x0000004b006a7308 */ /* 0x0007e20000000800 */
[----:B------:R-:W2:Y:S01]  /*da40*/  LDL.LU R244, [R1+0xa4] ;  /* 0x0000a40001f47983 */ /* 0x000ea20000300800 */
[----:B------:R-:W-:Y:S02]  /*da50*/  FADD.FTZ R0, R251, R0 ;  /* 0x00000000fb007221 */ /* 0x000fe40000010000 */
[----:B------:R-:W-:Y:S01]  /*da60*/  FADD.FTZ R68, R232, R68 ;  /* 0x00000044e8447221 */ /* 0x000fe20000010000 */
[----:B------:R-:W2:Y:S01]  /*da70*/  LDL.LU R216, [R1+0xa0] ;  /* 0x0000a00001d87983 */ /* 0x000ea20000300800 */
[----:B------:R-:W-:Y:S01]  /*da80*/  FADD.FTZ R0, R228, R0 ;  /* 0x00000000e4007221 */ /* 0x000fe20000010000 */
[----:B-1----:R-:W-:Y:S01]  /*da90*/  F2FP.BF16.PACK_AB R80, R118, R172 ;  /* 0x000000ac7650723e */ /* 0x002fe200000010ff */
[----:B------:R-:W-:Y:S01]  /*daa0*/  FADD.FTZ R3, R229, R3 ;  /* 0x00000003e5037221 */ /* 0x000fe20000010000 */
[----:B------:R1:W5:Y:S01]  /*dab0*/  LDL.LU R228, [R1+0x9c] ;  /* 0x00009c0001e47983 */ /* 0x0003620000300800 */
[----:B------:R-:W-:Y:S01]  /*dac0*/  FADD.FTZ R69, R231, R2 ;  /* 0x00000002e7457221 */ /* 0x000fe20000010000 */
[----:B------:R-:W1:Y:S01]  /*dad0*/  MUFU.EX2 R114, R107 ;  /* 0x0000006b00727308 */ /* 0x000e620000000800 */
        /* <DEDUP_REMOVED lines=8> */
[----:B------:R-:W-:Y:S01]  /*db60*/  MUFU.EX2 R113, R105 ;  /* 0x0000006900717308 */ /* 0x000fe20000000800 */
[----:B---3--:R-:W-:Y:S02]  /*db70*/  FADD.FTZ R75, R235, R0 ;  /* 0x00000000eb4b7221 */ /* 0x008fe40000010000 */
[----:B------:R-:W3:Y:S01]  /*db80*/  LDSM.16.MT88.4 R132, [R224+0x3100] ;  /* 0x00310000e084783b */ /* 0x000ee20000004200 */
[----:B------:R-:W-:Y:S02]  /*db90*/  FADD.FTZ R0, R237, R3 ;  /* 0x00000003ed007221 */ /* 0x000fe40000010000 */
[----:B------:R-:W-:Y:S02]  /*dba0*/  FADD.FTZ R3, R239, R75 ;  /* 0x0000004bef037221 */ /* 0x000fe40000010000 */
[----:B------:R-:W-:Y:S02]  /*dbb0*/  FADD.FTZ R0, R233, R0 ;  /* 0x00000000e9007221 */ /* 0x000fe40000010000 */
[----:B------:R-:W4:Y:S01]  /*dbc0*/  MUFU.EX2 R112, R108 ;  /* 0x0000006c00707308 */ /* 0x000f220000000800 */
[----:B------:R2:W5:Y:S01]  /*dbd0*/  LDL.LU R235, [R1+0x8c] ;  /* 0x00008c0001eb7983 */ /* 0x0005620000300800 */
[----:B------:R-:W-:Y:S01]  /*dbe0*/  FADD.FTZ R3, R119, R3 ;  /* 0x0000000377037221 */ /* 0x000fe20000010000 */
[----:B-1----:R-:W-:Y:S01]  /*dbf0*/  F2FP.BF16.PACK_AB R82, R114, R115 ;  /* 0x000000737252723e */ /* 0x002fe200000010ff */
[----:B------:R-:W-:Y:S01]  /*dc00*/  FADD.FTZ R2, R138, R0 ;  /* 0x000000008a027221 */ /* 0x000fe20000010000 */
[----:B------:R-:W2:Y:S01]  /*dc10*/  LDL R121, [R1+0x10] ;  /* 0x0000100001797983 */ /* 0x000ea20000100800 */
[----:B------:R-:W-:Y:S02]  /*dc20*/  FADD.FTZ R0, R137, R68 ;  /* 0x0000004489007221 */ /* 0x000fe40000010000 */
[----:B------:R-:W-:Y:S01]  /*dc30*/  FADD.FTZ R68, R136, R3 ;  /* 0x0000000388447221 */ /* 0x000fe20000010000 */
[----:B------:R1:W5:Y:S01]  /*dc40*/  LDL.LU R236, [R1+0x88] ;  /* 0x0000880001ec7983 */ /* 0x0003620000300800 */
[----:B------:R-:W-:Y:S01]  /*dc50*/  FADD.FTZ R3, R211, R69 ;  /* 0x00000045d3037221 */ /* 0x000fe20000010000 */
[----:B------:R-:W1:Y:S01]  /*dc60*/  MUFU.EX2 R107, R127 ;  /* 0x0000007f006b7308 */ /* 0x000e620000000800 */
[----:B------:R-:W-:Y:S01]  /*dc70*/  FADD.FTZ R2, R247, R2 ;  /* 0x00000002f7027221 */ /* 0x000fe20000010000 */
[----:B------:R2:W5:Y:S01]  /*dc80*/  LDL.LU R237, [R1+0x84] ;  /* 0x0000840001ed7983 */ /* 0x0005620000300800 */
[----:B------:R-:W-:Y:S03]  /*dc90*/  FADD.FTZ R0, R248, R0 ;  /* 0x00000000f8007221 */ /* 0x000fe60000010000 */
[----:B------:R2:W5:Y:S04]  /*dca0*/  LDL.LU R238, [R1+0x80] ;  /* 0x0000800001ee7983 */ /* 0x0005680000300800 */
[----:B------:R2:W5:Y:S01]  /*dcb0*/  LDL.LU R239, [R1+0x7c] ;  /* 0x00007c0001ef7983 */ /* 0x0005620000300800 */
[----:B------:R-:W3:Y:S01]  /*dcc0*/  MUFU.EX2 R108, R129 ;  /* 0x00000081006c7308 */ /* 0x000ee20000000800 */
[----:B----4-:R-:W-:Y:S02]  /*dcd0*/  F2FP.BF16.PACK_AB R83, R112, R113 ;  /* 0x000000717053723e */ /* 0x010fe400000010ff */
[----:B------:R4:W5:Y:S04]  /*dce0*/  LDL.LU R240, [R1+0x78] ;  /* 0x0000780001f07983 */ /* 0x0009680000300800 */
[----:B------:R4:W5:Y:S01]  /*dcf0*/  LDL.LU R233, [R1+0x74] ;  /* 0x0000740001e97983 */ /* 0x0009620000300800 */
[C---:B------:R-:W-:Y:S02]  /*dd00*/  HMMA.16816.F32.BF16 R8, R80.reuse, R84, R8 ;  /* 0x000000545008723c */ /* 0x040fe40000041808 */
[----:B------:R-:W4:Y:S01]  /*dd10*/  MUFU.EX2 R105, R131 ;  /* 0x0000008300697308 */ /* 0x000f220000000800 */
[----:B------:R2:W5:Y:S01]  /*dd20*/  LDL.LU R234, [R1+0x70] ;  /* 0x0000700001ea7983 */ /* 0x0005620000300800 */
[----:B-1----:R-:W-:Y:S03]  /*dd30*/  F2FP.BF16.PACK_AB R181, R107, R109 ;  /* 0x0000006d6bb5723e */ /* 0x002fe600000010ff */
[----:B------:R1:W5:Y:S01]  /*dd40*/  LDL.LU R119, [R1+0x6c] ;  /* 0x00006c0001777983 */ /* 0x0003620000300800 */
[-C--:B------:R-:W-:Y:S03]  /*dd50*/  HMMA.16816.F32.BF16 R12, R80, R86.reuse, R12 ;  /* 0x00000056500c723c */ /* 0x080fe6000004180c */
[----:B------:R1:W5:Y:S01]  /*dd60*/  LDL.LU R230, [R1+0x68] ;  /* 0x0000680001e67983 */ /* 0x0003620000300800 */
[----:B------:R-:W1:Y:S01]  /*dd70*/  MUFU.EX2 R102, R125 ;  /* 0x0000007d00667308 */ /* 0x000e620000000800 */
[----:B---3--:R-:W-:Y:S03]  /*dd80*/  F2FP.BF16.PACK_AB R182, R106, R108 ;  /* 0x0000006c6ab6723e */ /* 0x008fe600000010ff */
[C---:B------:R-:W-:Y:S06]  /*dd90*/  HMMA.16816.F32.BF16 R16, R76.reuse, R86, R16 ;  /* 0x000000564c10723c */ /* 0x040fec0000041810 */
[----:B------:R-:W-:Y:S02]  /*dda0*/  MUFU.EX2 R86, R123 ;  /* 0x0000007b00567308 */ /* 0x000fe40000000800 */
[-C--:B------:R-:W-:Y:S04]  /*ddb0*/  HMMA.16816.F32.BF16 R20, R76, R88.reuse, R20 ;  /* 0x000000584c14723c */ /* 0x080fe80000041814 */
[----:B----4-:R-:W-:Y:S04]  /*ddc0*/  F2FP.BF16.PACK_AB R183, R104, R105 ;  /* 0x0000006968b7723e */ /* 0x010fe800000010ff */
[----:B------:R-:W3:Y:S01]  /*ddd0*/  MUFU.EX2 R85, R126 ;  /* 0x0000007e00557308 */ /* 0x000ee20000000800 */
[C---:B------:R-:W-:Y:S04]  /*dde0*/  HMMA.16816.F32.BF16 R24, R80.reuse, R88, R24 ;  /* 0x000000585018723c */ /* 0x040fe80000041818 */
[----:B-1----:R-:W-:Y:S04]  /*ddf0*/  F2FP.BF16.PACK_AB R176, R102, R103 ;  /* 0x0000006766b0723e */ /* 0x002fe800000010ff */
[-C--:B------:R-:W-:Y:S01]  /*de00*/  HMMA.16816.F32.BF16 R28, R80, R90.reuse, R28 ;  /* 0x0000005a501c723c */ /* 0x080fe2000004181c */
[----:B------:R-:W1:Y:S07]  /*de10*/  MUFU.EX2 R84, R128 ;  /* 0x0000008000547308 */ /* 0x000e6e0000000800 */
[C---:B------:R-:W-:Y:S03]  /*de20*/  HMMA.16816.F32.BF16 R32, R76.reuse, R90, R32 ;  /* 0x0000005a4c20723c */ /* 0x040fe60000041820 */
[----:B------:R-:W4:Y:S01]  /*de30*/  MUFU.EX2 R74, R130 ;  /* 0x00000082004a7308 */ /* 0x000f220000000800 */
[----:B---3--:R-:W-:Y:S04]  /*de40*/  F2FP.BF16.PACK_AB R177, R85, R86 ;  /* 0x0000005655b1723e */ /* 0x008fe800000010ff */
[-C--:B------:R-:W-:Y:S08]  /*de50*/  HMMA.16816.F32.BF16 R36, R76, R92.reuse, R36 ;  /* 0x0000005c4c24723c */ /* 0x080ff00000041824 */
[C---:B------:R-:W-:Y:S04]  /*de60*/  HMMA.16816.F32.BF16 R40, R80.reuse, R92, R40 ;  /* 0x0000005c5028723c */ /* 0x040fe80000041828 */
[----:B-1----:R-:W-:Y:S04]  /*de70*/  F2FP.BF16.PACK_AB R178, R100, R84 ;  /* 0x0000005464b2723e */ /* 0x002fe800000010ff */
[-C--:B------:R-:W-:Y:S04]  /*de80*/  HMMA.16816.F32.BF16 R44, R80, R94.reuse, R44 ;  /* 0x0000005e502c723c */ /* 0x080fe8000004182c */
[----:B----4-:R-:W-:Y:S04]  /*de90*/  F2FP.BF16.PACK_AB R179, R101, R74 ;  /* 0x0000004a65b3723e */ /* 0x010fe800000010ff */
[C---:B------:R-:W-:Y:S08]  /*dea0*/  HMMA.16816.F32.BF16 R48, R76.reuse, R94, R48 ;  /* 0x0000005e4c30723c */ /* 0x040ff00000041830 */
[-C--:B------:R-:W-:Y:S08]  /*deb0*/  HMMA.16816.F32.BF16 R52, R76, R96.reuse, R52 ;  /* 0x000000604c34723c */ /* 0x080ff00000041834 */
[C---:B------:R-:W-:Y:S08]  /*dec0*/  HMMA.16816.F32.BF16 R56, R80.reuse, R96, R56 ;  /* 0x000000605038723c */ /* 0x040ff00000041838 */
[-C--:B------:R-:W-:Y:S08]  /*ded0*/  HMMA.16816.F32.BF16 R60, R80, R98.reuse, R60 ;  /* 0x00000062503c723c */ /* 0x080ff0000004183c */
[----:B------:R-:W-:Y:S04]  /*dee0*/  HMMA.16816.F32.BF16 R64, R76, R98, R64 ;  /* 0x000000624c40723c */ /* 0x000fe80000041840 */
[----:B--2---:R-:W-:Y:S04]  /*def0*/  ISETP.GT.AND P0, PT, R216, R121, PT ;  /* 0x00000079d800720c */ /* 0x004fe80003f04270 */
[-C--:B------:R-:W-:Y:S05]  /*df00*/  HMMA.16816.F32.BF16 R120, R180, R132.reuse, R4 ;  /* 0x00000084b478723c */ /* 0x080fea0000041804 */
[----:B------:R-:W-:Y:S02]  /*df10*/  MOV R216, R244 ;  /* 0x000000f400d87202 */ /* 0x000fe40000000f00 */
        /* <DEDUP_REMOVED lines=61> */
[----:B------:R-:W-:Y:S01]  /*e2f0*/  FADD.FTZ R0, R117, R9 ;  /* 0x0000000975007221 */ /* 0x000fe20000010000 */
[----:B------:R-:W-:Y:S01]  /*e300*/  MOV R117, R71 ;  /* 0x0000004700757202 */ /* 0x000fe20000000f00 */
[----:B------:R-:W-:Y:S02]  /*e310*/  FADD.FTZ R11, R175, R8 ;  /* 0x00000008af0b7221 */ /* 0x000fe40000010000 */
[----:B------:R-:W-:Y:S02]  /*e320*/  FADD.FTZ R10, R173, R3 ;  /* 0x00000003ad0a7221 */ /* 0x000fe40000010000 */
[C---:B------:R-:W-:Y:S04]  /*e330*/  HMMA.16816.F32.BF16 R172, R176.reuse, R4, R56 ;  /* 0x00000004b0ac723c */ /* 0x040fe80000041838 */
[----:B------:R-:W-:Y:S02]  /*e340*/  FADD.FTZ R9, R118, R2 ;  /* 0x0000000276097221 */ /* 0x000fe40000010000 */
[----:B------:R-:W-:Y:S01]  /*e350*/  FADD.FTZ R8, R116, R0 ;  /* 0x0000000074087221 */ /* 0x000fe20000010000 */
[----:B------:R-:W-:Y:S01]  /*e360*/  MOV R116, R72 ;  /* 0x0000004800747202 */ /* 0x000fe20000000f00 */
        /* <DEDUP_REMOVED lines=26> */
[----:B------:R-:W-:Y:S01]  /*e510*/  FADD.FTZ R0, R101, R0 ;  /* 0x0000000065007221 */ /* 0x000fe20000010000 */
[----:B------:R1:W-:Y:S01]  /*e520*/  STL [R1+0x48], R3 ;  /* 0x0000480301007387 */ /* 0x0003e20000100800 */
[----:B------:R-:W-:Y:S03]  /*e530*/  IMAD.MOV.U32 R118, RZ, RZ, R70 ;  /* 0x000000ffff767224 */ /* 0x000fe600078e0046 */
[----:B------:R2:W-:Y:S04]  /*e540*/  STL [R1+0x3c], R2 ;  /* 0x00003c0201007387 */ /* 0x0005e80000100800 */
[----:B------:R2:W-:Y:S01]  /*e550*/  STL [R1+0x44], R0 ;  /* 0x0000440001007387 */ /* 0x0005e20000100800 */
[----:B-1----:R-:W-:Y:S01]  /*e560*/  IMAD.MOV.U32 R3, RZ, RZ, R73 ;  /* 0x000000ffff037224 */ /* 0x002fe200078e0049 */
[----:B------:R-:W-:-:S05]  /*e570*/  @P0 BRA `(.L_x_603) ;  /* 0xffff9ea000000947 */ /* 0x000fca000383ffff */
.L_x_602:
[----:B---3--:R-:W-:-:S13]  /*e580*/  ISETP.GE.AND P0, PT, R244, RZ, PT ;  /* 0x000000fff400720c */ /* 0x008fda0003f06270 */
[----:B------:R-:W-:Y:S05]  /*e590*/  @!P0 BRA `(.L_x_604) ;  /* 0x00005f2000008947 */ /* 0x000fea0003800000 */
[----:B------:R-:W3:Y:S01]  /*e5a0*/  LDL.LU.64 R6, [R1+0x28] ;  /* 0x0000280001067983 */ /* 0x000ee20000300a00 */
[----:B------:R-:W-:Y:S01]  /*e5b0*/  ULDC.64 UR4, c[0x0][0x208] ;  /* 0x0000820000047ab9 */ /* 0x000fe20000000a00 */
[----:B------:R-:W-:Y:S01]  /*e5c0*/  MOV R3, R72 ;  /* 0x0000004800037202 */ /* 0x000fe20000000f00 */
[----:B------:R-:W-:Y:S01]  /*e5d0*/  UIMAD.WIDE.U32 UR12, UR4, 0x70, URZ ;  /* 0x00000070040c78a5 */ /* 0x000fe2000f8e003f */
[----:B------:R-:W3:Y:S01]  /*e5e0*/  LDL.LU.64 R4, [R1+0x30] ;  /* 0x0000300001047983 */ /* 0x000ee20000300a00 */
[----:B------:R-:W-:Y:S01]  /*e5f0*/  UIMAD UR5, UR5, 0x70, URZ ;  /* 0x00000070050578a4 */ /* 0x000fe2000f8e023f */
[----:B--2---:R-:W-:Y:S01]  /*e600*/  MOV R2, R73 ;  /* 0x0000004900027202 */ /* 0x004fe20000000f00 */
[----:B------:R-:W-:Y:S01]  /*e610*/  ULDC.64 UR6, c[0x0][0x1e0] ;  /* 0x0000780000067ab9 */ /* 0x000fe20000000a00 */
[----:B------:R-:W-:Y:S01]  /*e620*/  IMAD.MOV.U32 R117, RZ, RZ, R70 ;  /* 0x000000ffff757224 */ /* 0x000fe200078e0046 */
[----:B------:R-:W-:Y:S01]  /*e630*/  MOV R116, R71 ;  /* 0x0000004700747202 */ /* 0x000fe20000000f00 */
[----:B------:R-:W-:-:S02]  /*e640*/  USHF.L.U64.HI UR7, UR6, 0x5, UR7 ;  /* 0x0000000506077899 */ /* 0x000fc40008010207 */
[----:B------:R-:W-:Y:S02]  /*e650*/  USHF.L.U32 UR6, UR6, 0x5, URZ ;  /* 0x0000000506067899 */ /* 0x000fe4000800063f */
[----:B------:R-:W-:Y:S01]  /*e660*/  UIADD3 UR5, UR13, UR5, URZ ;  /* 0x000000050d057290 */ /* 0x000fe2000fffe03f */
[----:B---3--:R-:W-:-:S05]  /*e670*/  IMAD.MOV.U32 R5, RZ, RZ, R7 ;  /* 0x000000ffff057224 */ /* 0x008fca00078e0007 */
[----:B------:R1:W-:Y:S04]  /*e680*/  STL.64 [R1+0x50], R4 ;  /* 0x0000500401007387 */ /* 0x0003e80000100a00 */
.L_x_605:
[----:B------:R-:W2:Y:S01]  /*e690*/  LDL.64 R78, [R1+0x50] ;  /* 0x00005000014e7983 */ /* 0x000ea20000100a00 */
[----:B------:R-:W-:Y:S04]  /*e6a0*/  DEPBAR.LE SB0, 0x0 ;  /* 0x000080000000791a */ /* 0x000fe80000000000 */
[----:B------:R-:W-:Y:S01]  /*e6b0*/  SHF.R.S32.HI R76, RZ, 0x1f, R244 ;  /* 0x0000001fff4c7819 */ /* 0x000fe200000114f4 */
[----:B------:R-:W-:Y:S01]  /*e6c0*/  BAR.SYNC.DEFER_BLOCKING 0x0 ;  /* 0x0000000000007b1d */ /* 0x000fe20000010000 */
[----:B---3--:R-:W-:Y:S04]  /*e6d0*/  IMAD R0, R244, UR5, RZ ;  /* 0x00000005f4007c24 */ /* 0x008fe8000f8e02ff */
[----:B------:R-:W-:Y:S03]  /*e6e0*/  IMAD R0, R76, UR12, R0 ;  /* 0x0000000c4c007c24 */ /* 0x000fe6000f8e0200 */
[----:B-----5:R-:W-:Y:S04]  /*e6f0*/  STL [R1+0x68], R230 ;  /* 0x000068e601007387 */ /* 0x020fe80000100800 */
[----:B------:R-:W-:Y:S04]  /*e700*/  STL [R1+0x6c], R119 ;  /* 0x00006c7701007387 */ /* 0x000fe80000100800 */
[----:B------:R-:W-:Y:S04]  /*e710*/  STL [R1+0x70], R234 ;  /* 0x000070ea01007387 */ /* 0x000fe80000100800 */
        /* <DEDUP_REMOVED lines=28> */
[----:B--2---:R-:W-:Y:S01]  /*e8e0*/  IMAD.WIDE.U32 R84, R244, UR12, R78 ;  /* 0x0000000cf4547c25 */ /* 0x004fe2000f8e004e */
        /* <DEDUP_REMOVED lines=32> */
[----:B----4-:R-:W-:Y:S04]  /*eaf0*/  IADD3 R104, P0, R242, UR9, RZ ;  /* 0x00000009f2687c10 */ /* 0x010fe8000ff1e0ff */
        /* <DEDUP_REMOVED lines=17> */
[-C--:B-1----:R-:W-:Y:S08]  /*ec10*/  HMMA.16816.F32.BF16 R92, R108, R98.reuse, RZ ;  /* 0x000000626c5c723c */ /* 0x082ff000000418ff */
[C---:B------:R-:W-:Y:S08]  /*ec20*/  HMMA.16816.F32.BF16 R96, R112.reuse, R98, RZ ;  /* 0x000000627060723c */ /* 0x040ff000000418ff */
[-C--:B--2---:R-:W-:Y:S08]  /*ec30*/  HMMA.16816.F32.BF16 R100, R112, R184.reuse, RZ ;  /* 0x000000b87064723c */ /* 0x084ff000000418ff */
[C---:B---3--:R-:W-:Y:S08]  /*ec40*/  HMMA.16816.F32.BF16 R104, R108.reuse, R184, RZ ;  /* 0x000000b86c68723c */ /* 0x048ff000000418ff */
        /* <DEDUP_REMOVED lines=35> */
[-C--:B------:R-:W-:Y:S01]  /*ee80*/  HMMA.16816.F32.BF16 R108, R196, R222.reuse, R108 ;  /* 0x000000dec46c723c */ /* 0x080fe2000004186c */
[----:B------:R-:W4:Y:S07]  /*ee90*/  LDSM.16.M88.4 R196, [R229+0x4900] ;  /* 0x00490000e5c4783b */ /* 0x000f2e0000000200 */
[----:B------:R-:W-:Y:S01]  /*eea0*/  HMMA.16816.F32.BF16 R112, R188, R222, R112 ;  /* 0x000000debc70723c */ /* 0x000fe20000041870 */
[----:B------:R-:W4:Y:S07]  /*eeb0*/  LDSM.16.M88.4 R188, [R229+0x5100] ;  /* 0x00510000e5bc783b */ /* 0x000f2e0000000200 */
[-C--:B-1----:R-:W-:Y:S01]  /*eec0*/  HMMA.16816.F32.BF16 R4, R184, R192.reuse, R4 ;  /* 0x000000c0b804723c */ /* 0x082fe20000041804 */
[----:B------:R-:W-:Y:S07]  /*eed0*/  LDSM.16.M88.4 R220, [R228] ;  /* 0x00000000e4dc783b */ /* 0x000fee0000000200 */
[C---:B--2---:R-:W-:Y:S08]  /*eee0*/  HMMA.16816.F32.BF16 R8, R200.reuse, R192, R8 ;  /* 0x000000c0c808723c */ /* 0x044ff00000041808 */
[-C--:B------:R-:W-:Y:S08]  /*eef0*/  HMMA.16816.F32.BF16 R12, R200, R194.reuse, R12 ;  /* 0x000000c2c80c723c */ /* 0x080ff0000004180c */
[C---:B------:R-:W-:Y:S01]  /*ef00*/  HMMA.16816.F32.BF16 R16, R184.reuse, R194, R16 ;  /* 0x000000c2b810723c */ /* 0x040fe20000041810 */
[----:B------:R-:W1:Y:S07]  /*ef10*/  LDSM.16.M88.4 R192, [R229+0x5900] ;  /* 0x00590000e5c0783b */ /* 0x000e6e0000000200 */
        /* <DEDUP_REMOVED lines=12> */
[----:B------:R-:W2:Y:S07]  /*efe0*/  LDSM.16.M88.4 R188, [R232+0x9100] ;  /* 0x00910000e8bc783b */ /* 0x000eae0000000200 */
        /* <DEDUP_REMOVED lines=13> */
[C---:B--2---:R-:W-:Y:S08]  /*f0c0*/  HMMA.16816.F32.BF16 R8, R188.reuse, R220, R8 ;  /* 0x000000dcbc08723c */ /* 0x044ff00000041808 */
        /* <DEDUP_REMOVED lines=23> */
[----:B------:R-:W-:Y:S01]  /*f240*/  MUFU.TANH R186, R9 ;  /* 0x0000000900ba7308 */ /* 0x000fe20000002400 */
[----:B-1----:R-:W1:Y:S09]  /*f250*/  LDSM.16.M88.4 R4, [R228+0x800] ;  /* 0x00080000e404783b */ /* 0x002e720000000200 */
[----:B------:R-:W-:Y:S10]  /*f260*/  MUFU.TANH R193, R10 ;  /* 0x0000000a00c17308 */ /* 0x000ff40000002400 */
[----:B------:R2:W-:Y:S10]  /*f270*/  MUFU.TANH R192, R11 ;  /* 0x0000000b00c07308 */ /* 0x0005f40000002400 */
[----:B------:R-:W-:Y:S10]  /*f280*/  MUFU.TANH R16, R16 ;  /* 0x0000001000107308 */ /* 0x000ff40000002400 */
[----:B------:R-:W-:Y:S01]  /*f290*/  MUFU.TANH R17, R17 ;  /* 0x0000001100117308 */ /* 0x000fe20000002400 */
[----:B--2---:R-:W2:Y:S01]  /*f2a0*/  LDSM.16.M88.4 R8, [R228+0x1000] ;  /* 0x00100000e408783b */ /* 0x004ea20000000200 */
[-C--:B-1----:R-:W-:Y:S08]  /*f2b0*/  HMMA.16816.F32.BF16 R20, R216, R4.reuse, R20 ;  /* 0x00000004d814723c */ /* 0x082ff00000041814 */
[----:B------:R-:W-:Y:S01]  /*f2c0*/  MUFU.TANH R18, R18 ;  /* 0x0000001200127308 */ /* 0x000fe20000002400 */
        /* <DEDUP_REMOVED lines=9> */
[----:B------:R-:W-:Y:S01]  /*f360*/  MUFU.TANH R20, R20 ;  /* 0x0000001400147308 */ /* 0x000fe20000002400 */
[----:B------:R-:W-:Y:S02]  /*f370*/  FMUL.FTZ R23, R23, c[0x0][0x320] ;  /* 0x0000c80017177a20 */ /* 0x000fe40000410000 */
[----:B------:R-:W-:Y:S01]  /*f380*/  FMUL.FTZ R24, R24, c[0x0][0x320] ;  /* 0x0000c80018187a20 */ /* 0x000fe20000410000 */
[-C--:B--2---:R-:W-:Y:S03]  /*f390*/  HMMA.16816.F32.BF16 R36, R216, R8.reuse, R36 ;  /* 0x00000008d824723c */ /* 0x084fe60000041824 */
        /* <DEDUP_REMOVED lines=40> */
[----:B------:R-:W2:Y:S03]  /*f620*/  MUFU.TANH R0, R59 ;  /* 0x0000003b00007308 */ /* 0x000ea60000002400 */
[----:B------:R-:W-:Y:S02]  /*f630*/  FMUL.FTZ R62, R62, c[0x0][0x320] ;  /* 0x0000c8003e3e7a20 */ /* 0x000fe40000410000 */
[----:B------:R-:W-:Y:S02]  /*f640*/  FMUL.FTZ R66, R66, c[0x0][0x320] ;  /* 0x0000c80042427a20 */ /* 0x000fe40000410000 */
[-C--:B------:R-:W-:Y:S03]  /*f650*/  HMMA.16816.F32.BF16 R76, R188, R10.reuse, R76 ;  /* 0x0000000abc4c723c */ /* 0x080fe6000004184c */
[----:B------:R-:W-:Y:S01]  /*f660*/  MUFU.TANH R213, R52 ;  /* 0x0000003400d57308 */ /* 0x000fe20000002400 */
[----:B------:R-:W-:Y:S02]  /*f670*/  FMUL.FTZ R48, R48, c[0x0][0x320] ;  /* 0x0000c80030307a20 */ /* 0x000fe40000410000 */
[----:B------:R-:W-:Y:S02]  /*f680*/  FMUL.FTZ R65, R65, c[0x0][0x320] ;  /* 0x0000c80041417a20 */ /* 0x000fe40000410000 */
[C---:B------:R-:W-:Y:S01]  /*f690*/  HMMA.16816.F32.BF16 R80, R216.reuse, R10, R80 ;  /* 0x0000000ad850723c */ /* 0x040fe20000041850 */
[----:B------:R-:W3:Y:S01]  /*f6a0*/  LDSM.16.M88.4 R8, [R228+0x3000] ;  /* 0x00300000e408783b */ /* 0x000ee20000000200 */
[----:B------:R-:W-:Y:S04]  /*f6b0*/  DEPBAR.LE SB0, 0x0 ;  /* 0x000080000000791a */ /* 0x000fe80000000000 */
[----:B------:R-:W-:Y:S01]  /*f6c0*/  MUFU.TANH R48, R48 ;  /* 0x0000003000307308 */ /* 0x000fe20000002400 */
[----:B------:R-:W-:Y:S01]  /*f6d0*/  FMUL.FTZ R69, R69, c[0x0][0x320] ;  /* 0x0000c80045457a20 */ /* 0x000fe20000410000 */
[-C--:B-1----:R-:W-:Y:S01]  /*f6e0*/  HMMA.16816.F32.BF16 R84, R216, R4.reuse, R84 ;  /* 0x00000004d854723c */ /* 0x082fe20000041854 */
[----:B--2---:R1:W-:Y:S04]  /*f6f0*/  STL [R1+0x8], R0 ;  /* 0x0000080001007387 */ /* 0x0043e80000100800 */
[----:B------:R-:W-:Y:S01]  /*f700*/  STL [R1+0x9c], R228 ;  /* 0x00009ce401007387 */ /* 0x000fe20000100800 */
[----:B------:R-:W-:Y:S02]  /*f710*/  FMUL.FTZ R73, R73, c[0x0][0x320] ;  /* 0x0000c80049497a20 */ /* 0x000fe40000410000 */
[----:B------:R-:W-:Y:S01]  /*f720*/  MUFU.TANH R210, R65 ;  /* 0x0000004100d27308 */ /* 0x000fe20000002400 */
[C---:B------:R-:W-:Y:S01]  /*f730*/  HMMA.16816.F32.BF16 R88, R188.reuse, R4, R88 ;  /* 0x00000004bc58723c */ /* 0x040fe20000041858 */
[----:B------:R-:W-:Y:S03]  /*f740*/  BAR.SYNC.DEFER_BLOCKING 0x0 ;  /* 0x0000000000007b1d */ /* 0x000fe60000010000 */
[----:B------:R-:W-:Y:S02]  /*f750*/  FMUL.FTZ R71, R71, c[0x0][0x320] ;  /* 0x0000c80047477a20 */ /* 0x000fe40000410000 */
[----:B------:R-:W-:Y:S01]  /*f760*/  FMUL.FTZ R78, R78, c[0x0][0x320] ;  /* 0x0000c8004e4e7a20 */ /* 0x000fe20000410000 */
[----:B------:R-:W-:Y:S01]  /*f770*/  FMNMX.FTZ R5, R194, R116, !PT ;  /* 0x00000074c2057209 */ /* 0x000fe20007810000 */
[-C--:B------:R-:W-:Y:S01]  /*f780*/  HMMA.16816.F32.BF16 R92, R188, R6.reuse, R92 ;  /* 0x00000006bc5c723c */ /* 0x080fe2000004185c */
[----:B------:R-:W-:Y:S03]  /*f790*/  MUFU.TANH R238, R73 ;  /* 0x0000004900ee7308 */ /* 0x000fe60000002400 */
[----:B------:R-:W-:Y:S02]  /*f7a0*/  FMUL.FTZ R82, R82, c[0x0][0x320] ;  /* 0x0000c80052527a20 */ /* 0x000fe40000410000 */
[----:B------:R-:W-:Y:S02]  /*f7b0*/  FMUL.FTZ R76, R76, c[0x0][0x320] ;  /* 0x0000c8004c4c7a20 */ /* 0x000fe40000410000 */
[----:B------:R-:W-:Y:S01]  /*f7c0*/  FMUL.FTZ R87, R87, c[0x0][0x320] ;  /* 0x0000c80057577a20 */ /* 0x000fe20000410000 */
[C---:B------:R-:W-:Y:S02]  /*f7d0*/  HMMA.16816.F32.BF16 R96, R216.reuse, R6, R96 ;  /* 0x00000006d860723c */ /* 0x040fe40000041860 */
[----:B-1----:R-:W-:Y:S02]  /*f7e0*/  MUFU.TANH R0, R66 ;  /* 0x0000004200007308 */ /* 0x002fe40000002400 */
[----:B------:R-:W-:Y:S02]  /*f7f0*/  FMUL.FTZ R86, R86, c[0x0][0x320] ;  /* 0x0000c80056567a20 */ /* 0x000fe40000410000 */
[----:B------:R-:W-:Y:S02]  /*f800*/  FMUL.FTZ R84, R84, c[0x0][0x320] ;  /* 0x0000c80054547a20 */ /* 0x000fe40000410000 */
[-C--:B---3--:R-:W-:Y:S04]  /*f810*/  HMMA.16816.F32.BF16 R100, R216, R8.reuse, R100 ;  /* 0x00000008d864723c */ /* 0x088fe80000041864 */
[----:B------:R-:W1:Y:S01]  /*f820*/  MUFU.TANH R4, R87 ;  /* 0x0000005700047308 */ /* 0x000e620000002400 */
[----:B------:R-:W-:Y:S02]  /*f830*/  FMUL.FTZ R85, R85, c[0x0][0x320] ;  /* 0x0000c80055557a20 */ /* 0x000fe40000410000 */
[----:B------:R-:W-:Y:S01]  /*f840*/  FMUL.FTZ R95, R95, c[0x0][0x320] ;  /* 0x0000c8005f5f7a20 */ /* 0x000fe20000410000 */
[C---:B------:R-:W-:Y:S04]  /*f850*/  HMMA.16816.F32.BF16 R104, R188.reuse, R8, R104 ;  /* 0x00000008bc68723c */ /* 0x040fe80000041868 */
[----:B------:R-:W-:Y:S02]  /*f860*/  FMUL.FTZ R88, R88, c[0x0][0x320] ;  /* 0x0000c80058587a20 */ /* 0x000fe40000410000 */
[----:B------:R-:W-:Y:S01]  /*f870*/  MUFU.TANH R49, R49 ;  /* 0x0000003100317308 */ /* 0x000fe20000002400 */
[----:B------:R-:W-:Y:S01]  /*f880*/  FMUL.FTZ R79, R79, c[0x0][0x320] ;  /* 0x0000c8004f4f7a20 */ /* 0x000fe20000410000 */
[-C--:B------:R-:W-:Y:S04]  /*f890*/  HMMA.16816.F32.BF16 R108, R188, R10.reuse, R108 ;  /* 0x0000000abc6c723c */ /* 0x080fe8000004186c */
[----:B------:R-:W-:Y:S02]  /*f8a0*/  FMUL.FTZ R97, R97, c[0x0][0x320] ;  /* 0x0000c80061617a20 */ /* 0x000fe40000410000 */
[----:B------:R-:W-:Y:S02]  /*f8b0*/  FMUL.FTZ R99, R99, c[0x0][0x320] ;  /* 0x0000c80063637a20 */ /* 0x000fe40000410000 */
[----:B------:R2:W-:Y:S01]  /*f8c0*/  MUFU.TANH R52, R97 ;  /* 0x0000006100347308 */ /* 0x0005e20000002400 */
[----:B------:R-:W-:Y:S01]  /*f8d0*/  HMMA.16816.F32.BF16 R112, R216, R10, R112 ;  /* 0x0000000ad870723c */ /* 0x000fe20000041870 */
[----:B-1----:R1:W-:Y:S03]  /*f8e0*/  STL [R1+0x20], R4 ;  /* 0x0000200401007387 */ /* 0x0023e60000100800 */
        /* <DEDUP_REMOVED lines=10> */
[----:B------:R-:W-:Y:S01]  /*f990*/  FMUL.FTZ R92, R92, c[0x0][0x320] ;  /* 0x0000c8005c5c7a20 */ /* 0x000fe20000410000 */
[----:B--2---:R-:W-:Y:S01]  /*f9a0*/  MOV R97, R0 ;  /* 0x0000000000617202 */ /* 0x004fe20000000f00 */
[----:B------:R-:W-:Y:S01]  /*f9b0*/  FMUL.FTZ R115, R115, c[0x0][0x320] ;  /* 0x0000c80073737a20 */ /* 0x000fe20000410000 */
[----:B------:R-:W-:Y:S01]  /*f9c0*/  FMNMX.FTZ R0, R184, R2, !PT ;  /* 0x00000002b8007209 */ /* 0x000fe20007810000 */
[----:B------:R-:W-:Y:S02]  /*f9d0*/  FMUL.FTZ R113, R113, c[0x0][0x320] ;  /* 0x0000c80071717a20 */ /* 0x000fe40000410000 */
[----:B------:R-:W-:Y:S01]  /*f9e0*/  FMUL.FTZ R93, R93, c[0x0][0x320] ;  /* 0x0000c8005d5d7a20 */ /* 0x000fe20000410000 */
[----:B-1----:R-:W1:Y:S01]  /*f9f0*/  MUFU.TANH R4, R99 ;  /* 0x0000006300047308 */ /* 0x002e620000002400 */
[----:B------:R-:W-:Y:S01]  /*fa00*/  FMNMX.FTZ R73, R118, R0, !PT ;  /* 0x0000000076497209 */ /* 0x000fe20007810000 */
[----:B------:R-:W-:Y:S02]  /*fa10*/  FMUL.FTZ R109, R109, c[0x0][0x320] ;  /* 0x0000c8006d6d7a20 */ /* 0x000fe40000410000 */
[----:B------:R-:W-:Y:S01]  /*fa20*/  FMUL.FTZ R91, R91, c[0x0][0x320] ;  /* 0x0000c8005b5b7a20 */ /* 0x000fe20000410000 */
[----:B------:R-:W-:Y:S01]  /*fa30*/  FMNMX.FTZ R73, R16, R73, !PT ;  /* 0x0000004910497209 */ /* 0x000fe20007810000 */
[----:B------:R-:W-:Y:S02]  /*fa40*/  FMUL.FTZ R94, R94, c[0x0][0x320] ;  /* 0x0000c8005e5e7a20 */ /* 0x000fe40000410000 */
[----:B------:R-:W-:Y:S01]  /*fa50*/  FMUL.FTZ R68, R68, c[0x0][0x320] ;  /* 0x0000c80044447a20 */ /* 0x000fe20000410000 */
[----:B------:R-:W-:Y:S01]  /*fa60*/  FMNMX.FTZ R73, R17, R73, !PT ;  /* 0x0000004911497209 */ /* 0x000fe20007810000 */
[----:B------:R-:W2:Y:S01]  /*fa70*/  MUFU.TANH R235, R69 ;  /* 0x0000004500eb7308 */ /* 0x000ea20000002400 */
[----:B------:R-:W-:Y:S02]  /*fa80*/  FMUL.FTZ R51, R51, c[0x0][0x320] ;  /* 0x0000c80033337a20 */ /* 0x000fe40000410000 */
[----:B------:R-:W-:Y:S01]  /*fa90*/  FMNMX.FTZ R73, R20, R73, !PT ;  /* 0x0000004914497209 */ /* 0x000fe20007810000 */
[----:B------:R-:W-:Y:S02]  /*faa0*/  FMUL.FTZ R83, R83, c[0x0][0x320] ;  /* 0x0000c80053537a20 */ /* 0x000fe40000410000 */
[----:B------:R-:W-:Y:S01]  /*fab0*/  FMUL.FTZ R57, R57, c[0x0][0x320] ;  /* 0x0000c80039397a20 */ /* 0x000fe20000410000 */
[----:B------:R-:W-:Y:S01]  /*fac0*/  FMNMX.FTZ R73, R21, R73, !PT ;  /* 0x0000004915497209 */ /* 0x000fe20007810000 */
[----:B------:R-:W-:Y:S02]  /*fad0*/  FMUL.FTZ R112, R112, c[0x0][0x320] ;  /* 0x0000c80070707a20 */ /* 0x000fe40000410000 */
[----:B------:R-:W-:Y:S01]  /*fae0*/  MUFU.TANH R23, R23 ;  /* 0x0000001700177308 */ /* 0x000fe20000002400 */
[----:B------:R-:W-:Y:S01]  /*faf0*/  FMNMX.FTZ R73, R32, R73, !PT ;  /* 0x0000004920497209 */ /* 0x000fe20007810000 */
[----:B------:R-:W-:Y:S01]  /*fb00*/  FMUL.FTZ R103, R103, c[0x0][0x320] ;  /* 0x0000c80067677a20 */ /* 0x000fe20000410000 */
[----:B-1----:R1:W-:Y:S02]  /*fb10*/  STL [R1+0xc], R4 ;  /* 0x00000c0401007387 */ /* 0x0023e40000100800 */
[----:B------:R-:W-:Y:S01]  /*fb20*/  FMNMX.FTZ R73, R33, R73, !PT ;  /* 0x0000004921497209 */ /* 0x000fe20007810000 */
[----:B------:R-:W-:Y:S01]  /*fb30*/  FMUL.FTZ R114, R114, c[0x0][0x320] ;  /* 0x0000c80072727a20 */ /* 0x000fe20000410000 */
[----:B------:R-:W-:Y:S01]  /*fb40*/  STL [R1+0xa8], R210 ;  /* 0x0000a8d201007387 */ /* 0x000fe20000100800 */
[----:B------:R-:W-:Y:S02]  /*fb50*/  FMUL.FTZ R58, R58, c[0x0][0x320] ;  /* 0x0000c8003a3a7a20 */ /* 0x000fe40000410000 */
[----:B------:R-:W3:Y:S01]  /*fb60*/  MUFU.TANH R24, R24 ;  /* 0x0000001800187308 */ /* 0x000ee20000002400 */
[----:B------:R-:W-:Y:S01]  /*fb70*/  FMUL.FTZ R72, R72, c[0x0][0x320] ;  /* 0x0000c80048487a20 */ /* 0x000fe20000410000 */
[----:B------:R-:W-:Y:S01]  /*fb80*/  FMNMX.FTZ R73, R31, R73, !PT ;  /* 0x000000491f497209 */ /* 0x000fe20007810000 */
[----:B------:R-:W-:Y:S01]  /*fb90*/  FMUL.FTZ R61, R61, c[0x0][0x320] ;  /* 0x0000c8003d3d7a20 */ /* 0x000fe20000410000 */
[----:B--2---:R2:W-:Y:S01]  /*fba0*/  STL [R1+0xa0], R235 ;  /* 0x0000a0eb01007387 */ /* 0x0045e20000100800 */
[----:B------:R-:W-:Y:S01]  /*fbb0*/  FMUL.FTZ R74, R74, c[0x0][0x320] ;  /* 0x0000c8004a4a7a20 */ /* 0x000fe20000410000 */
[----:B------:R-:W-:Y:S01]  /*fbc0*/  FMNMX.FTZ R73, R199, R73, !PT ;  /* 0x00000049c7497209 */ /* 0x000fe20007810000 */
[----:B------:R-:W-:Y:S02]  /*fbd0*/  FMUL.FTZ R106, R106, c[0x0][0x320] ;  /* 0x0000c8006a6a7a20 */ /* 0x000fe40000410000 */
[----:B------:R-:W-:Y:S01]  /*fbe0*/  FMUL.FTZ R105, R105, c[0x0][0x320] ;  /* 0x0000c80069697a20 */ /* 0x000fe20000410000 */
[----:B------:R-:W4:Y:S01]  /*fbf0*/  MUFU.TANH R214, R53 ;  /* 0x0000003500d67308 */ /* 0x000f220000002400 */
[----:B------:R-:W-:Y:S01]  /*fc00*/  FMUL.FTZ R64, R64, c[0x0][0x320] ;  /* 0x0000c80040407a20 */ /* 0x000fe20000410000 */
[----:B------:R-:W-:Y:S01]  /*fc10*/  FMNMX.FTZ R73, R48, R73, !PT ;  /* 0x0000004930497209 */ /* 0x000fe20007810000 */
[----:B------:R-:W-:Y:S02]  /*fc20*/  FMUL.FTZ R108, R108, c[0x0][0x320] ;  /* 0x0000c8006c6c7a20 */ /* 0x000fe40000410000 */
[----:B------:R-:W-:Y:S01]  /*fc30*/  FMUL.FTZ R40, R40, c[0x0][0x320] ;  /* 0x0000c80028287a20 */ /* 0x000fe20000410000 */
[----:B------:R-:W-:Y:S01]  /*fc40*/  FMNMX.FTZ R73, R49, R73, !PT ;  /* 0x0000004931497209 */ /* 0x000fe20007810000 */
[----:B------:R-:W-:Y:S01]  /*fc50*/  FMUL.FTZ R41, R41, c[0x0][0x320] ;  /* 0x0000c80029297a20 */ /* 0x000fe20000410000 */
[----:B-1----:R-:W-:Y:S02]  /*fc60*/  FMNMX.FTZ R4, R187, R3, !PT ;  /* 0x00000003bb047209 */ /* 0x002fe40007810000 */
        /* <DEDUP_REMOVED lines=10> */
[----:B------:R-:W2:Y:S01]  /*fd10*/  MUFU.TANH R211, R64 ;  /* 0x0000004000d37308 */ /* 0x000ea20000002400 */
[----:B------:R-:W-:Y:S01]  /*fd20*/  FMNMX.FTZ R0, R19, R0, !PT ;  /* 0x0000000013007209 */ /* 0x000fe20007810000 */
[----:B------:R-:W-:Y:S01]  /*fd30*/  FMUL.FTZ R80, R80, c[0x0][0x320] ;  /* 0x0000c80050507a20 */ /* 0x000fe20000410000 */
[----:B------:R-:W-:Y:S01]  /*fd40*/  FMNMX.FTZ R4, R13, R4, !PT ;  /* 0x000000040d047209 */ /* 0x000fe20007810000 */
[----:B------:R-:W-:Y:S01]  /*fd50*/  FMUL.FTZ R47, R47, c[0x0][0x320] ;  /* 0x0000c8002f2f7a20 */ /* 0x000fe20000410000 */
[----:B------:R-:W-:Y:S01]  /*fd60*/  FMNMX.FTZ R5, R22, R0, !PT ;  /* 0x0000000016057209 */ /* 0x000fe20007810000 */
[----:B------:R-:W-:Y:S01]  /*fd70*/  FMUL.FTZ R81, R81, c[0x0][0x320] ;  /* 0x0000c80051517a20 */ /* 0x000fe20000410000 */
[----:B---3--:R-:W-:Y:S01]  /*fd80*/  FMNMX.FTZ R0, R24, R4, !PT ;  /* 0x0000000418007209 */ /* 0x008fe20007810000 */
[----:B------:R-:W-:Y:S01]  /*fd90*/  FMUL.FTZ R26, R26, c[0x0][0x320] ;  /* 0x0000c8001a1a7a20 */ /* 0x000fe20000410000 */
[----:B------:R-:W-:Y:S01]  /*fda0*/  FMNMX.FTZ R5, R23, R5, !PT ;  /* 0x0000000517057209 */ /* 0x000fe20007810000 */
[----:B------:R-:W3:Y:S01]  /*fdb0*/  MUFU.TANH R28, R28 ;  /* 0x0000001c001c7308 */ /* 0x000ee20000002400 */
[----:B----4-:R-:W-:Y:S01]  /*fdc0*/  FMNMX.FTZ R73, R214, R73, !PT ;  /* 0x00000049d6497209 */ /* 0x010fe20007810000 */
[----:B------:R-:W-:Y:S01]  /*fdd0*/  FMUL.FTZ R27, R27, c[0x0][0x320] ;  /* 0x0000c8001b1b7a20 */ /* 0x000fe20000410000 */
[----:B------:R-:W-:Y:S01]  /*fde0*/  FMNMX.FTZ R5, R34, R5, !PT ;  /* 0x0000000522057209 */ /* 0x000fe20007810000 */
[----:B------:R-:W-:Y:S01]  /*fdf0*/  FMUL.FTZ R42, R42, c[0x0][0x320] ;  /* 0x0000c8002a2a7a20 */ /* 0x000fe20000410000 */
[----:B-1----:R-:W-:Y:S01]  /*fe00*/  FMNMX.FTZ R0, R25, R0, !PT ;  /* 0x0000000019007209 */ /* 0x002fe20007810000 */
[----:B------:R-:W-:Y:S02]  /*fe10*/  FMUL.FTZ R46, R46, c[0x0][0x320] ;  /* 0x0000c8002e2e7a20 */ /* 0x000fe40000410000 */
[----:B------:R-:W-:Y:S02]  /*fe20*/  FMUL.FTZ R60, R60, c[0x0][0x320] ;  /* 0x0000c8003c3c7a20 */ /* 0x000fe40000410000 */
[----:B------:R-:W1:Y:S01]  /*fe30*/  MUFU.TANH R35, R35 ;  /* 0x0000002300237308 */ /* 0x000e620000002400 */
[----:B------:R-:W-:Y:S02]  /*fe40*/  FMUL.FTZ R75, R75, c[0x0][0x320] ;  /* 0x0000c8004b4b7a20 */ /* 0x000fe40000410000 */
[----:B------:R-:W-:Y:S01]  /*fe50*/  FMUL.FTZ R107, R107, c[0x0][0x320] ;  /* 0x0000c8006b6b7a20 */ /* 0x000fe20000410000 */
[----:B--2---:R-:W-:Y:S01]  /*fe60*/  FMNMX.FTZ R73, R211, R73, !PT ;  /* 0x00000049d3497209 */ /* 0x004fe20007810000 */
[----:B------:R-:W-:Y:S02]  /*fe70*/  FMUL.FTZ R101, R101, c[0x0][0x320] ;  /* 0x0000c80065657a20 */ /* 0x000fe40000410000 */
[----:B------:R-:W-:Y:S01]  /*fe80*/  FMUL.FTZ R30, R30, c[0x0][0x320] ;  /* 0x0000c8001e1e7a20 */ /* 0x000fe20000410000 */
[----:B------:R-:W-:Y:S02]  /*fe90*/  FMNMX.FTZ R73, R210, R73, !PT ;  /* 0x00000049d2497209 */ /* 0x000fe40007810000 */
[----:B------:R-:W-:Y:S01]  /*fea0*/  MUFU.TANH R190, R101 ;  /* 0x0000006500be7308 */ /* 0x000fe20000002400 */
[----:B---3--:R-:W-:Y:S09]  /*feb0*/  FMNMX.FTZ R0, R28, R0, !PT ;  /* 0x000000001c007209 */ /* 0x008ff20007810000 */
[----:B------:R-:W2:Y:S01]  /*fec0*/  MUFU.TANH R29, R29 ;  /* 0x0000001d001d7308 */ /* 0x000ea20000002400 */
[----:B-1----:R-:W-:Y:S09]  /*fed0*/  FMNMX.FTZ R5, R35, R5, !PT ;  /* 0x0000000523057209 */ /* 0x002ff20007810000 */
[----:B------:R-:W1:Y:S10]  /*fee0*/  MUFU.TANH R205, R38 ;  /* 0x0000002600cd7308 */ /* 0x000e740000002400 */
[----:B------:R-:W3:Y:S01]  /*fef0*/  MUFU.TANH R220, R68 ;  /* 0x0000004400dc7308 */ /* 0x000ee20000002400 */
[----:B--2---:R-:W-:Y:S09]  /*ff00*/  FMNMX.FTZ R0, R29, R0, !PT ;  /* 0x000000001d007209 */ /* 0x004ff20007810000 */
[----:B------:R-:W-:Y:S01]  /*ff10*/  MUFU.TANH R206, R39 ;  /* 0x0000002700ce7308 */ /* 0x000fe20000002400 */
[----:B-1----:R-:W-:Y:S09]  /*ff20*/  FMNMX.FTZ R5, R205, R5, !PT ;  /* 0x00000005cd057209 */ /* 0x002ff20007810000 */
[----:B------:R-:W1:Y:S01]  /*ff30*/  MUFU.TANH R207, R40 ;  /* 0x0000002800cf7308 */ /* 0x000e620000002400 */
[----:B---3--:R-:W-:Y:S04]  /*ff40*/  FMNMX.FTZ R73, R220, R73, !PT ;  /* 0x00000049dc497209 */ /* 0x008fe80007810000 */
[----:B------:R-:W-:Y:S05]  /*ff50*/  FMNMX.FTZ R73, R235, R73, !PT ;  /* 0x00000049eb497209 */ /* 0x000fea0007810000 */
[----:B------:R-:W2:Y:S01]  /*ff60*/  MUFU.TANH R202, R50 ;  /* 0x0000003200ca7308 */ /* 0x000ea20000002400 */
[----:B------:R-:W4:Y:S09]  /*ff70*/  LDL.LU R235, [R1+0x20] ;  /* 0x0000200001eb7983 */ /* 0x000f320000300800 */
[----:B------:R-:W4:Y:S01]  /*ff80*/  MUFU.TANH R203, R51 ;  /* 0x0000003300cb7308 */ /* 0x000f220000002400 */
[----:B-1----:R-:W-:Y:S02]  /*ff90*/  FMNMX.FTZ R4, R207, R0, !PT ;  /* 0x00000000cf047209 */ /* 0x002fe40007810000 */
[----:B------:R-:W-:Y:S02]  /*ffa0*/  FMNMX.FTZ R0, R206, R5, !PT ;  /* 0x00000005ce007209 */ /* 0x000fe40007810000 */
[----:B------:R-:W-:Y:S05]  /*ffb0*/  FMNMX.FTZ R5, R193, R117, !PT ;  /* 0x00000075c1057209 */ /* 0x000fea0007810000 */
[----:B------:R-:W1:Y:S01]  /*ffc0*/  MUFU.TANH R249, R54 ;  /* 0x0000003600f97308 */ /* 0x000e620000002400 */
[----:B------:R-:W-:Y:S02]  /*ffd0*/  FMNMX.FTZ R5, R192, R5, !PT ;  /* 0x00000005c0057209 */ /* 0x000fe40007810000 */
[----:B--2---:R-:W-:Y:S07]  /*ffe0*/  FMNMX.FTZ R0, R202, R0, !PT ;  /* 0x00000000ca007209 */ /* 0x004fee0007810000 */
[----:B------:R1:W-:Y:S01]  /*fff0*/  MUFU.TANH R229, R63 ;  /* 0x0000003f00e57308 */ /* 0x0003e20000002400 */
[----:B----4-:R-:W-:Y:S09]  /*10000*/  FMNMX.FTZ R0, R203, R0, !PT ;  /* 0x00000000cb007209 */ /* 0x010ff20007810000 */
[----:B------:R-:W2:Y:S10]  /*10010*/  MUFU.TANH R237, R71 ;  /* 0x0000004700ed7308 */ /* 0x000eb40000002400 */
[----:B------:R-:W-:Y:S01]  /*10020*/  MUFU.TANH R212, R45 ;  /* 0x0000002d00d47308 */ /* 0x000fe20000002400 */
[----:B-1----:R-:W-:Y:S04]  /*10030*/  MOV R63, R249 ;  /* 0x000000f9003f7202 */ /* 0x002fe80000000f00 */
[----:B------:R-:W-:Y:S05]  /*10040*/  FMNMX.FTZ R0, R63, R0, !PT ;  /* 0x000000003f007209 */ /* 0x000fea0007810000 */
[----:B------:R-:W1:Y:S01]  /*10050*/  MUFU.TANH R230, R55 ;  /* 0x0000003700e67308 */ /* 0x000e620000002400 */
[----:B--2---:R2:W-:Y:S09]  /*10060*/  STL [R1+0xa4], R237 ;  /* 0x0000a4ed01007387 */ /* 0x0045f20000100800 */
[----:B------:R1:W-:Y:S10]  /*10070*/  MUFU.TANH R45, R86 ;  /* 0x00000056002d7308 */ /* 0x0003f40000002400 */
[----:B------:R-:W4:Y:S10]  /*10080*/  MUFU.TANH R209, R41 ;  /* 0x0000002900d17308 */ /* 0x000f340000002400 */
[----:B------:R-:W2:Y:S01]  /*10090*/  MUFU.TANH R41, R67 ;  /* 0x0000004300297308 */ /* 0x000ea20000002400 */
[----:B-1----:R-:W-:Y:S04]  /*100a0*/  MOV R86, R230 ;  /* 0x000000e600567202 */ /* 0x002fe80000000f00 */
[----:B------:R-:W-:Y:S05]  /*100b0*/  FMNMX.FTZ R0, R86, R0, !PT ;  /* 0x0000000056007209 */ /* 0x000fea0007810000 */
[----:B------:R-:W-:Y:S01]  /*100c0*/  MUFU.TANH R247, R56 ;  /* 0x0000003800f77308 */ /* 0x000fe20000002400 */
[----:B------:R-:W-:Y:S02]  /*100d0*/  FMNMX.FTZ R0, R97, R0, !PT ;  /* 0x0000000061007209 */ /* 0x000fe40007810000 */
[----:B----4-:R-:W-:Y:S07]  /*100e0*/  FMNMX.FTZ R4, R209, R4, !PT ;  /* 0x00000004d1047209 */ /* 0x010fee0007810000 */
[----:B------:R-:W1:Y:S01]  /*100f0*/  MUFU.TANH R56, R70 ;  /* 0x0000004600387308 */ /* 0x000e620000002400 */
[----:B--2---:R-:W-:Y:S09]  /*10100*/  FMNMX.FTZ R0, R41, R0, !PT ;  /* 0x0000000029007209 */ /* 0x004ff20007810000 */
[----:B------:R-:W2:Y:S10]  /*10110*/  MUFU.TANH R39, R82 ;  /* 0x0000005200277308 */ /* 0x000eb40000002400 */
[----:B------:R-:W4:Y:S01]  /*10120*/  MUFU.TANH R51, R83 ;  /* 0x0000005300337308 */ /* 0x000f220000002400 */
[----:B-1----:R-:W-:Y:S04]  /*10130*/  FMNMX.FTZ R0, R56, R0, !PT ;  /* 0x0000000038007209 */ /* 0x002fe80007810000 */
[----:B------:R-:W-:Y:S05]  /*10140*/  FMNMX.FTZ R0, R237, R0, !PT ;  /* 0x00000000ed007209 */ /* 0x000fea0007810000 */
[----:B------:R4:W-:Y:S01]  /*10150*/  MUFU.TANH R87, R96 ;  /* 0x0000006000577308 */ /* 0x0009e20000002400 */
[----:B------:R-:W3:Y:S01]  /*10160*/  LDL.LU R237, [R1+0xc] ;  /* 0x00000c0001ed7983 */ /* 0x000ee20000300800 */
[----:B--2---:R-:W-:Y:S03]  /*10170*/  MOV R99, R39 ;  /* 0x0000002700637202 */ /* 0x004fe60000000f00 */
[----:B------:R-:W2:Y:S01]  /*10180*/  LDL.LU R228, [R1+0x8] ;  /* 0x0000080001e47983 */ /* 0x000ea20000300800 */
[----:B------:R-:W-:Y:S03]  /*10190*/  FMNMX.FTZ R0, R99, R0, !PT ;  /* 0x0000000063007209 */ /* 0x000fe60007810000 */
[----:B------:R-:W2:Y:S01]  /*101a0*/  LDL.64 R54, [R1+0x58] ;  /* 0x0000580001367983 */ /* 0x000ea20000100a00 */
[----:B------:R-:W1:Y:S10]  /*101b0*/  MUFU.TANH R14, R14 ;  /* 0x0000000e000e7308 */ /* 0x000e740000002400 */
[----:B------:R-:W4:Y:S02]  /*101c0*/  MUFU.TANH R208, R44 ;  /* 0x0000002c00d07308 */ /* 0x000f240000002400 */
[----:B----4-:R-:W-:Y:S04]  /*101d0*/  MOV R96, R51 ;  /* 0x0000003300607202 */ /* 0x010fe80000000f00 */
[----:B------:R-:W-:Y:S04]  /*101e0*/  FMNMX.FTZ R0, R96, R0, !PT ;  /* 0x0000000060007209 */ /* 0x000fe80007810000 */
[----:B------:R-:W4:Y:S01]  /*101f0*/  MUFU.TANH R44, R80 ;  /* 0x00000050002c7308 */ /* 0x000f220000002400 */
[----:B------:R-:W-:Y:S02]  /*10200*/  FMNMX.FTZ R0, R45, R0, !PT ;  /* 0x000000002d007209 */ /* 0x000fe40007810000 */
[----:B-1----:R-:W-:Y:S07]  /*10210*/  FMNMX.FTZ R5, R14, R5, !PT ;  /* 0x000000050e057209 */ /* 0x002fee0007810000 */
[----:B------:R-:W1:Y:S01]  /*10220*/  MUFU.TANH R15, R15 ;  /* 0x0000000f000f7308 */ /* 0x000e620000002400 */
[----:B------:R-:W-:Y:S04]  /*10230*/  FMNMX.FTZ R4, R208, R4, !PT ;  /* 0x00000004d0047209 */ /* 0x000fe80007810000 */
[----:B------:R-:W-:Y:S05]  /*10240*/  FMNMX.FTZ R4, R212, R4, !PT ;  /* 0x00000004d4047209 */ /* 0x000fea0007810000 */
[----:B------:R-:W-:Y:S01]  /*10250*/  MUFU.TANH R221, R47 ;  /* 0x0000002f00dd7308 */ /* 0x000fe20000002400 */
[----:B------:R-:W-:Y:S02]  /*10260*/  FMNMX.FTZ R4, R247, R4, !PT ;  /* 0x00000004f7047209 */ /* 0x000fe40007810000 */
[----:B----4-:R-:W-:Y:S07]  /*10270*/  FMNMX.FTZ R73, R44, R73, !PT ;  /* 0x000000492c497209 */ /* 0x010fee0007810000 */
[----:B------:R-:W4:Y:S01]  /*10280*/  MUFU.TANH R47, R81 ;  /* 0x00000051002f7308 */ /* 0x000f220000002400 */
[----:B-1----:R-:W-:Y:S09]  /*10290*/  FMNMX.FTZ R5, R15, R5, !PT ;  /* 0x000000050f057209 */ /* 0x002ff20007810000 */
[----:B------:R-:W1:Y:S10]  /*102a0*/  MUFU.TANH R26, R26 ;  /* 0x0000001a001a7308 */ /* 0x000e740000002400 */
[----:B------:R-:W4:Y:S02]  /*102b0*/  MUFU.TANH R234, R84 ;  /* 0x0000005400ea7308 */ /* 0x000f240000002400 */
[----:B----4-:R-:W-:Y:S08]  /*102c0*/  FMNMX.FTZ R73, R47, R73, !PT ;  /* 0x000000492f497209 */ /* 0x010ff00007810000 */
[----:B------:R-:W4:Y:S01]  /*102d0*/  MUFU.TANH R27, R27 ;  /* 0x0000001b001b7308 */ /* 0x000f220000002400 */
[----:B-1----:R-:W-:Y:S09]  /*102e0*/  FMNMX.FTZ R5, R26, R5, !PT ;  /* 0x000000051a057209 */ /* 0x002ff20007810000 */
[----:B------:R-:W1:Y:S01]  /*102f0*/  MUFU.TANH R84, R85 ;  /* 0x0000005500547308 */ /* 0x000e620000002400 */
[----:B------:R-:W-:Y:S09]  /*10300*/  FMNMX.FTZ R73, R234, R73, !PT ;  /* 0x00000049ea497209 */ /* 0x000ff20007810000 */
[----:B------:R-:W-:Y:S01]  /*10310*/  MUFU.TANH R250, R57 ;  /* 0x0000003900fa7308 */ /* 0x000fe20000002400 */
[----:B----4-:R-:W-:Y:S09]  /*10320*/  FMNMX.FTZ R5, R27, R5, !PT ;  /* 0x000000051b057209 */ /* 0x010ff20007810000 */
[----:B------:R-:W-:Y:S01]  /*10330*/  MUFU.TANH R57, R98 ;  /* 0x0000006200397308 */ /* 0x000fe20000002400 */
[----:B-1----:R-:W-:Y:S04]  /*10340*/  FMNMX.FTZ R73, R84, R73, !PT ;  /* 0x0000004954497209 */ /* 0x002fe80007810000 */
[----:B------:R-:W-:Y:S05]  /*10350*/  FMNMX.FTZ R73, R87, R73, !PT ;  /* 0x0000004957497209 */ /* 0x000fea0007810000 */
[----:B------:R-:W1:Y:S10]  /*10360*/  MUFU.TANH R30, R30 ;  /* 0x0000001e001e7308 */ /* 0x000e740000002400 */
[----:B------:R4:W-:Y:S10]  /*10370*/  MUFU.TANH R188, R112 ;  /* 0x0000007000bc7308 */ /* 0x0009f40000002400 */
[----:B------:R-:W4:Y:S01]  /*10380*/  MUFU.TANH R6, R102 ;  /* 0x0000006600067308 */ /* 0x000f220000002400 */
[----:B-1----:R-:W-:Y:S04]  /*10390*/  FMNMX.FTZ R5, R30, R5, !PT ;  /* 0x000000051e057209 */ /* 0x002fe80007810000 */
[----:B------:R-:W-:Y:S05]  /*103a0*/  FMNMX.FTZ R5, R195, R5, !PT ;  /* 0x00000005c3057209 */ /* 0x000fea0007810000 */
[----:B------:R-:W-:Y:S01]  /*103b0*/  MUFU.TANH R230, R104 ;  /* 0x0000006800e67308 */ /* 0x000fe20000002400 */
[----:B------:R-:W-:Y:S02]  /*103c0*/  FMNMX.FTZ R0, R235, R0, !PT ;  /* 0x00000000eb007209 */ /* 0x000fe40007810000 */
[----:B----4-:R-:W-:Y:S02]  /*103d0*/  MOV R112, R52 ;  /* 0x0000003400707202 */ /* 0x010fe40000000f00 */
[----:B------:R-:W-:Y:S02]  /*103e0*/  FMNMX.FTZ R0, R57, R0, !PT ;  /* 0x0000000039007209 */ /* 0x000fe40007810000 */
[----:B------:R-:W-:Y:S03]  /*103f0*/  FMNMX.FTZ R73, R112, R73, !PT ;  /* 0x0000004970497209 */ /* 0x000fe60007810000 */
[----:B------:R1:W-:Y:S10]  /*10400*/  MUFU.TANH R104, R108 ;  /* 0x0000006c00687308 */ /* 0x0003f40000002400 */
[----:B------:R-:W4:Y:S10]  /*10410*/  MUFU.TANH R215, R42 ;  /* 0x0000002a00d77308 */ /* 0x000f340000002400 */
[----:B------:R-:W4:Y:S01]  /*10420*/  MUFU.TANH R231, R100 ;  /* 0x0000006400e77308 */ /* 0x000f220000002400 */
[----:B-1----:R-:W-:Y:S09]  /*10430*/  MOV R108, R6 ;  /* 0x00000006006c7202 */ /* 0x002ff20000000f00 */
[----:B------:R-:W-:Y:S01]  /*10440*/  MUFU.TANH R40, R103 ;  /* 0x0000006700287308 */ /* 0x000fe20000002400 */
[----:B----4-:R-:W-:Y:S09]  /*10450*/  FMNMX.FTZ R5, R215, R5, !PT ;  /* 0x00000005d7057209 */ /* 0x010ff20007810000 */
[----:B------:R-:W1:Y:S01]  /*10460*/  MUFU.TANH R245, R43 ;  /* 0x0000002b00f57308 */ /* 0x000e620000002400 */
[----:B------:R-:W-:Y:S04]  /*10470*/  FMNMX.FTZ R73, R231, R73, !PT ;  /* 0x00000049e7497209 */ /* 0x000fe80007810000 */
[----:B------:R-:W-:Y:S05]  /*10480*/  FMNMX.FTZ R73, R190, R73, !PT ;  /* 0x00000049be497209 */ /* 0x000fea0007810000 */
[----:B------:R-:W-:Y:S01]  /*10490*/  MUFU.TANH R51, R114 ;  /* 0x0000007200337308 */ /* 0x000fe20000002400 */
[----:B------:R-:W-:Y:S09]  /*104a0*/  FMNMX.FTZ R73, R188, R73, !PT ;  /* 0x00000049bc497209 */ /* 0x000ff20007810000 */
[----:B------:R-:W4:Y:S01]  /*104b0*/  MUFU.TANH R246, R46 ;  /* 0x0000002e00f67308 */ /* 0x000f220000002400 */
[----:B-1----:R-:W-:Y:S09]  /*104c0*/  FMNMX.FTZ R5, R245, R5, !PT ;  /* 0x00000005f5057209 */ /* 0x002ff20007810000 */
[----:B------:R-:W-:Y:S10]  /*104d0*/  MUFU.TANH R38, R88 ;  /* 0x0000005800267308 */ /* 0x000ff40000002400 */
[----:B------:R-:W-:Y:S01]  /*104e0*/  MUFU.TANH R88, R115 ;  /* 0x0000007300587308 */ /* 0x000fe20000002400 */
[----:B----4-:R-:W-:Y:S04]  /*104f0*/  FMNMX.FTZ R5, R246, R5, !PT ;  /* 0x00000005f6057209 */ /* 0x010fe80007810000 */
[----:B------:R-:W-:Y:S05]  /*10500*/  FMNMX.FTZ R5, R221, R5, !PT ;  /* 0x00000005dd057209 */ /* 0x000fea0007810000 */
[----:B------:R-:W1:Y:S10]  /*10510*/  MUFU.TANH R248, R58 ;  /* 0x0000003a00f87308 */ /* 0x000e740000002400 */
[----:B------:R4:W4:Y:S10]  /*10520*/  MUFU.TANH R103, R113 ;  /* 0x0000007100677308 */ /* 0x0009340000002400 */
[----:B------:R-:W-:Y:S01]  /*10530*/  MUFU.TANH R42, R72 ;  /* 0x00000048002a7308 */ /* 0x000fe20000002400 */
[----:B-1----:R-:W-:Y:S04]  /*10540*/  MOV R98, R248 ;  /* 0x000000f800627202 */ /* 0x002fe80000000f00 */
[----:B------:R-:W-:Y:S05]  /*10550*/  FMNMX.FTZ R5, R98, R5, !PT ;  /* 0x0000000562057209 */ /* 0x000fea0007810000 */
[----:B------:R-:W1:Y:S01]  /*10560*/  MUFU.TANH R50, R61 ;  /* 0x0000003d00327308 */ /* 0x000e620000002400 */
[----:B----4-:R-:W-:Y:S02]  /*10570*/  MOV R113, R38 ;  /* 0x0000002600717202 */ /* 0x010fe40000000f00 */
[----:B------:R-:W4:Y:S01]  /*10580*/  LDL.64 R38, [R1+0x60] ;  /* 0x0000600001267983 */ /* 0x000f220000100a00 */
[----:B------:R-:W-:Y:S06]  /*10590*/  FMNMX.FTZ R73, R103, R73, !PT ;  /* 0x0000004967497209 */ /* 0x000fec0007810000 */
[----:B------:R-:W1:Y:S01]  /*105a0*/  MUFU.TANH R232, R62 ;  /* 0x0000003e00e87308 */ /* 0x000e620000002400 */
[----:B---3--:R-:W-:Y:S01]  /*105b0*/  FMNMX.FTZ R0, R237, R0, !PT ;  /* 0x00000000ed007209 */ /* 0x008fe20007810000 */
[----:B------:R-:W3:Y:S03]  /*105c0*/  SHFL.BFLY PT, R6, R73, 0x2, 0x1f ;  /* 0x0c401f0049067f89 */ /* 0x000ee600000e0000 */
[----:B------:R-:W-:Y:S02]  /*105d0*/  FMNMX.FTZ R0, R108, R0, !PT ;  /* 0x000000006c007209 */ /* 0x000fe40007810000 */
[----:B--2---:R-:W-:Y:S02]  /*105e0*/  FMNMX.FTZ R5, R228, R5, !PT ;  /* 0x00000005e4057209 */ /* 0x004fe40007810000 */
[----:B------:R-:W-:Y:S01]  /*105f0*/  FMNMX.FTZ R0, R40, R0, !PT ;  /* 0x0000000028007209 */ /* 0x000fe20007810000 */
[----:B------:R-:W2:Y:S03]  /*10600*/  MUFU.TANH R58, R60 ;  /* 0x0000003c003a7308 */ /* 0x000ea60000002400 */
[----:B------:R-:W-:Y:S01]  /*10610*/  FMNMX.FTZ R0, R51, R0, !PT ;  /* 0x0000000033007209 */ /* 0x000fe20007810000 */
[----:B-1----:R-:W-:Y:S01]  /*10620*/  IMAD.MOV.U32 R85, RZ, RZ, R50 ;  /* 0x000000ffff557224 */ /* 0x002fe200078e0032 */
[----:B------:R-:W-:Y:S02]  /*10630*/  MOV R61, R250 ;  /* 0x000000fa003d7202 */ /* 0x000fe40000000f00 */
[----:B------:R-:W-:Y:S02]  /*10640*/  FMNMX.FTZ R0, R88, R0, !PT ;  /* 0x0000000058007209 */ /* 0x000fe40007810000 */
[----:B------:R-:W-:Y:S01]  /*10650*/  FMNMX.FTZ R4, R61, R4, !PT ;  /* 0x000000043d047209 */ /* 0x000fe20007810000 */
[----:B------:R-:W1:Y:S02]  /*10660*/  MUFU.TANH R60, R74 ;  /* 0x0000004a003c7308 */ /* 0x000e640000002400 */
[----:B------:R-:W1:Y:S01]  /*10670*/  SHFL.BFLY PT, R72, R0, 0x2, 0x1f ;  /* 0x0c401f0000487f89 */ /* 0x000e6200000e0000 */
[----:B------:R-:W-:Y:S02]  /*10680*/  FMNMX.FTZ R5, R232, R5, !PT ;  /* 0x00000005e8057209 */ /* 0x000fe40007810000 */
[----:B---3--:R-:W-:Y:S02]  /*10690*/  FMNMX.FTZ R73, R73, R6, !PT ;  /* 0x0000000649497209 */ /* 0x008fe40007810000 */
[----:B------:R-:W-:Y:S03]  /*106a0*/  FMNMX.FTZ R5, R229, R5, !PT ;  /* 0x00000005e5057209 */ /* 0x000fe60007810000 */
[----:B------:R-:W3:Y:S01]  /*106b0*/  MUFU.TANH R46, R75 ;  /* 0x0000004b002e7308 */ /* 0x000ee20000002400 */
[----:B------:R-:W3:Y:S01]  /*106c0*/  SHFL.BFLY PT, R8, R73, 0x1, 0x1f ;  /* 0x0c201f0049087f89 */ /* 0x000ee200000e0000 */
[----:B--2---:R-:W-:Y:S04]  /*106d0*/  FMNMX.FTZ R4, R58, R4, !PT ;  /* 0x000000043a047209 */ /* 0x004fe80007810000 */
[----:B------:R-:W-:Y:S04]  /*106e0*/  FMNMX.FTZ R4, R85, R4, !PT ;  /* 0x0000000455047209 */ /* 0x000fe80007810000 */
[----:B------:R-:W2:Y:S01]  /*106f0*/  MUFU.TANH R119, R78 ;  /* 0x0000004e00777308 */ /* 0x000ea20000002400 */
[----:B------:R-:W-:Y:S02]  /*10700*/  FMNMX.FTZ R4, R42, R4, !PT ;  /* 0x000000042a047209 */ /* 0x000fe40007810000 */
[----:B-1----:R-:W-:Y:S02]  /*10710*/  FMNMX.FTZ R5, R60, R5, !PT ;  /* 0x000000053c057209 */ /* 0x002fe40007810000 */
[----:B------:R-:W-:Y:S02]  /*10720*/  FMNMX.FTZ R4, R238, R4, !PT ;  /* 0x00000004ee047209 */ /* 0x000fe40007810000 */
[----:B------:R-:W-:Y:S03]  /*10730*/  FMNMX.FTZ R72, R0, R72, !PT ;  /* 0x0000004800487209 */ /* 0x000fe60007810000 */
[----:B------:R-:W1:Y:S02]  /*10740*/  MUFU.TANH R239, R76 ;  /* 0x0000004c00ef7308 */ /* 0x000e640000002400 */
[----:B------:R-:W1:Y:S01]  /*10750*/  SHFL.BFLY PT, R6, R72, 0x1, 0x1f ;  /* 0x0c201f0048067f89 */ /* 0x000e6200000e0000 */
[----:B---3--:R-:W-:Y:S02]  /*10760*/  FMNMX.FTZ R5, R46, R5, !PT ;  /* 0x000000052e057209 */ /* 0x008fe40007810000 */
[----:B------:R-:W-:Y:S05]  /*10770*/  FMNMX.FTZ R73, R73, R8, !PT ;  /* 0x0000000849497209 */ /* 0x000fea0007810000 */
[----:B------:R-:W3:Y:S01]  /*10780*/  MUFU.TANH R240, R79 ;  /* 0x0000004f00f07308 */ /* 0x000ee20000002400 */
[----:B--2---:R-:W-:Y:S09]  /*10790*/  FMNMX.FTZ R0, R119, R5, !PT ;  /* 0x0000000577007209 */ /* 0x004ff20007810000 */
[----:B------:R-:W2:Y:S01]  /*107a0*/  MUFU.TANH R36, R90 ;  /* 0x0000005a00247308 */ /* 0x000ea20000002400 */
[----:B-1----:R-:W-:Y:S01]  /*107b0*/  FMNMX.FTZ R4, R239, R4, !PT ;  /* 0x00000004ef047209 */ /* 0x002fe20007810000 */
[----:B------:R-:W-:Y:S01]  /*107c0*/  FMUL.FTZ R76, R110, c[0x0][0x320] ;  /* 0x0000c8006e4c7a20 */ /* 0x000fe20000410000 */
[----:B------:R-:W-:Y:S02]  /*107d0*/  MOV R110, R45 ;  /* 0x0000002d006e7202 */ /* 0x000fe40000000f00 */
[----:B------:R-:W-:Y:S05]  /*107e0*/  FMNMX.FTZ R72, R72, R6, !PT ;  /* 0x0000000648487209 */ /* 0x000fea0007810000 */
[----:B------:R2:W-:Y:S01]  /*107f0*/  MUFU.TANH R189, R106 ;  /* 0x0000006a00bd7308 */ /* 0x0005e20000002400 */
[----:B------:R-:W-:Y:S01]  /*10800*/  FMUL.FTZ R78, R72, c[0x0][0x2d0] ;  /* 0x0000b400484e7a20 */ /* 0x000fe20000410000 */
[----:B---3--:R-:W-:Y:S01]  /*10810*/  FMNMX.FTZ R0, R240, R0, !PT ;  /* 0x00000000f0007209 */ /* 0x008fe20007810000 */
[----:B------:R-:W-:Y:S07]  /*10820*/  FMUL.FTZ R79, R73, c[0x0][0x2d0] ;  /* 0x0000b400494f7a20 */ /* 0x000fee0000410000 */
[----:B------:R-:W1:Y:S10]  /*10830*/  MUFU.TANH R233, R77 ;  /* 0x0000004d00e97308 */ /* 0x000e740000002400 */
[----:B------:R-:W3:Y:S01]  /*10840*/  MUFU.TANH R236, R89 ;  /* 0x0000005900ec7308 */ /* 0x000ee20000002400 */
[----:B--2---:R-:W-:Y:S04]  /*10850*/  MOV R106, R36 ;  /* 0x00000024006a7202 */ /* 0x004fe80000000f00 */
[----:B------:R-:W-:Y:S01]  /*10860*/  FMNMX.FTZ R5, R106, R0, !PT ;  /* 0x000000006a057209 */ /* 0x000fe20007810000 */
[----:B------:R-:W-:Y:S04]  /*10870*/  FMUL.FTZ R0, R111, c[0x0][0x320] ;  /* 0x0000c8006f007a20 */ /* 0x000fe80000410000 */
[----:B------:R-:W2:Y:S01]  /*10880*/  MUFU.TANH R43, R92 ;  /* 0x0000005c002b7308 */ /* 0x000ea20000002400 */
[----:B------:R-:W-:Y:S02]  /*10890*/  MOV R111, R51 ;  /* 0x00000033006f7202 */ /* 0x000fe40000000f00 */
[----:B-1----:R-:W-:Y:S04]  /*108a0*/  FMNMX.FTZ R4, R233, R4, !PT ;  /* 0x00000004e9047209 */ /* 0x002fe80007810000 */
[----:B------:R-:W-:Y:S03]  /*108b0*/  FMNMX.FTZ R4, R113, R4, !PT ;  /* 0x0000000471047209 */ /* 0x000fe60007810000 */
[----:B------:R-:W1:Y:S01]  /*108c0*/  MUFU.TANH R59, R93 ;  /* 0x0000005d003b7308 */ /* 0x000e620000002400 */
[----:B---3--:R-:W-:Y:S09]  /*108d0*/  FMNMX.FTZ R4, R236, R4, !PT ;  /* 0x00000004ec047209 */ /* 0x008ff20007810000 */
[----:B------:R-:W3:Y:S01]  /*108e0*/  MUFU.TANH R7, R105 ;  /* 0x0000006900077308 */ /* 0x000ee20000002400 */
[----:B--2---:R-:W-:Y:S09]  /*108f0*/  FMNMX.FTZ R4, R43, R4, !PT ;  /* 0x000000042b047209 */ /* 0x004ff20007810000 */
[----:B------:R2:W-:Y:S01]  /*10900*/  MUFU.TANH R75, R0 ;  /* 0x00000000004b7308 */ /* 0x0005e20000002400 */
[----:B-1----:R-:W-:Y:S04]  /*10910*/  FMNMX.FTZ R4, R59, R4, !PT ;  /* 0x000000043b047209 */ /* 0x002fe80007810000 */
[----:B------:R-:W-:Y:S05]  /*10920*/  FMNMX.FTZ R4, R230, R4, !PT ;  /* 0x00000004e6047209 */ /* 0x000fea0007810000 */
[----:B------:R-:W1:Y:S01]  /*10930*/  MUFU.TANH R210, R109 ;  /* 0x0000006d00d27308 */ /* 0x000e620000002400 */
[----:B---3--:R-:W-:Y:S04]  /*10940*/  MOV R115, R7 ;  /* 0x0000000700737202 */ /* 0x008fe80000000f00 */
[----:B------:R-:W-:Y:S05]  /*10950*/  FMNMX.FTZ R4, R115, R4, !PT ;  /* 0x0000000473047209 */ /* 0x000fea0007810000 */
[----:B------:R-:W3:Y:S01]  /*10960*/  MUFU.TANH R37, R91 ;  /* 0x0000005b00257308 */ /* 0x000ee20000002400 */
[----:B------:R-:W-:Y:S01]  /*10970*/  FMNMX.FTZ R4, R104, R4, !PT ;  /* 0x0000000468047209 */ /* 0x000fe20007810000 */
[----:B--2---:R-:W-:Y:S04]  /*10980*/  FADD.FTZ R0, -R73, R2 ;  /* 0x0000000249007221 */ /* 0x004fe80000010100 */
[----:B------:R-:W-:Y:S04]  /*10990*/  FMUL.FTZ R2, R0, c[0x0][0x2d0] ;  /* 0x0000b40000027a20 */ /* 0x000fe80000410000 */
[----:B------:R-:W2:Y:S01]  /*109a0*/  MUFU.TANH R100, R94 ;  /* 0x0000005e00647308 */ /* 0x000ea20000002400 */
[----:B-1----:R-:W-:Y:S05]  /*109b0*/  FMNMX.FTZ R4, R210, R4, !PT ;  /* 0x00000004d2047209 */ /* 0x002fea0007810000 */
[----:B------:R-:W1:Y:S04]  /*109c0*/  SHFL.BFLY PT, R7, R4, 0x2, 0x1f ;  /* 0x0c401f0004077f89 */ /* 0x000e6800000e0000 */
[----:B------:R1:W1:Y:S01]  /*109d0*/  MUFU.EX2 R74, R2 ;  /* 0x00000002004a7308 */ /* 0x0002620000000800 */
[----:B---3--:R-:W-:Y:S04]  /*109e0*/  MOV R109, R37 ;  /* 0x00000025006d7202 */ /* 0x008fe80000000f00 */
[----:B------:R-:W-:Y:S05]  /*109f0*/  FMNMX.FTZ R5, R109, R5, !PT ;  /* 0x000000056d057209 */ /* 0x000fea0007810000 */
[----:B------:R-:W3:Y:S01]  /*10a00*/  MUFU.TANH R102, R95 ;  /* 0x0000005f00667308 */ /* 0x000ee20000002400 */
[----:B--2---:R-:W-:Y:S09]  /*10a10*/  FMNMX.FTZ R5, R100, R5, !PT ;  /* 0x0000000564057209 */ /* 0x004ff20007810000 */
[----:B------:R-:W2:Y:S01]  /*10a20*/  MUFU.TANH R62, R107 ;  /* 0x0000006b003e7308 */ /* 0x000ea20000002400 */
[----:B-1----:R-:W-:Y:S01]  /*10a30*/  FMNMX.FTZ R4, R4, R7, !PT ;  /* 0x0000000704047209 */ /* 0x002fe20007810000 */
[----:B------:R-:W-:Y:S02]  /*10a40*/  FADD.FTZ R2, -R72, R3 ;  /* 0x0000000348027221 */ /* 0x000fe40000010100 */
[--C-:B------:R-:W-:Y:S02]  /*10a50*/  FFMA.FTZ R7, R33, c[0x0][0x2d0], -R79.reuse ;  /* 0x0000b40021077a23 */ /* 0x100fe4000001084f */
[----:B------:R-:W1:Y:S01]  /*10a60*/  SHFL.BFLY PT, R71, R4, 0x1, 0x1f ;  /* 0x0c201f0004477f89 */ /* 0x000e6200000e0000 */
[----:B------:R-:W-:Y:S03]  /*10a70*/  FMUL.FTZ R2, R2, c[0x0][0x2d0] ;  /* 0x0000b40002027a20 */ /* 0x000fe60000410000 */
[----:B------:R-:W1:Y:S01]  /*10a80*/  MUFU.TANH R76, R76 ;  /* 0x0000004c004c7308 */ /* 0x000e620000002400 */
[----:B------:R-:W-:Y:S01]  /*10a90*/  FMUL.FTZ R33, R74, R149 ;  /* 0x000000954a217220 */ /* 0x000fe20000410000 */
[----:B---3--:R-:W-:Y:S04]  /*10aa0*/  FMNMX.FTZ R5, R102, R5, !PT ;  /* 0x0000000566057209 */ /* 0x008fe80007810000 */
[----:B------:R-:W-:Y:S04]  /*10ab0*/  FMNMX.FTZ R5, R189, R5, !PT ;  /* 0x00000005bd057209 */ /* 0x000fe80007810000 */
[----:B------:R3:W3:Y:S01]  /*10ac0*/  MUFU.EX2 R69, R2 ;  /* 0x0000000200457308 */ /* 0x0006e20000000800 */
[----:B--2---:R-:W-:Y:S01]  /*10ad0*/  FMNMX.FTZ R0, R62, R5, !PT ;  /* 0x000000053e007209 */ /* 0x004fe20007810000 */
[----:B------:R-:W-:Y:S02]  /*10ae0*/  FFMA.FTZ R5, R21, c[0x0][0x2d0], -R79 ;  /* 0x0000b40015057a23 */ /* 0x000fe4000001084f */
[----:B------:R-:W-:Y:S06]  /*10af0*/  IMAD.MOV.U32 R107, RZ, RZ, R59 ;  /* 0x000000ffff6b7224 */ /* 0x000fec00078e003b */
[----:B------:R2:W-:Y:S01]  /*10b00*/  MUFU.EX2 R90, R5 ;  /* 0x00000005005a7308 */ /* 0x0005e20000000800 */
[----:B-1----:R-:W-:Y:S01]  /*10b10*/  FMNMX.FTZ R71, R4, R71, !PT ;  /* 0x0000004704477209 */ /* 0x002fe20007810000 */
[----:B------:R-:W-:Y:S01]  /*10b20*/  FFMA.FTZ R4, R184, c[0x0][0x2d0], -R79 ;  /* 0x0000b400b8047a23 */ /* 0x000fe2000001084f */
[----:B------:R-:W-:Y:S02]  /*10b30*/  FMNMX.FTZ R0, R76, R0, !PT ;  /* 0x000000004c007209 */ /* 0x000fe40007810000 */
[----:B------:R-:W-:Y:S01]  /*10b40*/  MOV R184, R247 ;  /* 0x000000f700b87202 */ /* 0x000fe20000000f00 */
[----:B------:R-:W-:Y:S01]  /*10b50*/  FMUL.FTZ R105, R71, c[0x0][0x2d0] ;  /* 0x0000b40047697a20 */ /* 0x000fe20000410000 */
[----:B------:R-:W-:Y:S03]  /*10b60*/  FMNMX.FTZ R0, R75, R0, !PT ;  /* 0x000000004b007209 */ /* 0x000fe60007810000 */
[----:B------:R-:W-:Y:S01]  /*10b70*/  MUFU.EX2 R223, R4 ;  /* 0x0000000400df7308 */ /* 0x000fe20000000800 */
[----:B------:R-:W-:Y:S01]  /*10b80*/  FFMA.FTZ R104, R104, c[0x0][0x2d0], -R105 ;  /* 0x0000b40068687a23 */ /* 0x000fe20000010869 */
[----:B------:R-:W1:Y:S01]  /*10b90*/  SHFL.BFLY PT, R3, R0, 0x2, 0x1f ;  /* 0x0c401f0000037f89 */ /* 0x000e6200000e0000 */
[----:B---3--:R-:W-:Y:S01]  /*10ba0*/  FADD.FTZ R2, -R71, R116 ;  /* 0x0000007447027221 */ /* 0x008fe20000010100 */
[----:B------:R-:W-:Y:S01]  /*10bb0*/  MOV R116, R42 ;  /* 0x0000002a00747202 */ /* 0x000fe20000000f00 */
[----:B------:R-:W-:Y:S02]  /*10bc0*/  FMUL.FTZ R51, R69, R167 ;  /* 0x000000a745337220 */ /* 0x000fe40000410000 */
[----:B------:R-:W-:Y:S03]  /*10bd0*/  FMUL.FTZ R2, R2, c[0x0][0x2d0] ;  /* 0x0000b40002027a20 */ /* 0x000fe60000410000 */
[----:B------:R-:W-:Y:S01]  /*10be0*/  MUFU.EX2 R94, R7 ;  /* 0x00000007005e7308 */ /* 0x000fe20000000800 */
[----:B--2---:R-:W-:Y:S09]  /*10bf0*/  @P0 MOV R5, R55 ;  /* 0x0000003700050202 */ /* 0x004ff20000000f00 */
[----:B------:R2:W3:Y:S01]  /*10c00*/  MUFU.EX2 R68, R2 ;  /* 0x0000000200447308 */ /* 0x0004e20000000800 */
[----:B-1----:R-:W-:Y:S01]  /*10c10*/  FMNMX.FTZ R0, R0, R3, !PT ;  /* 0x0000000300007209 */ /* 0x002fe20007810000 */
[--C-:B------:R-:W-:Y:S08]  /*10c20*/  FFMA.FTZ R3, R17, c[0x0][0x2d0], -R79.reuse ;  /* 0x0000b40011037a23 */ /* 0x100ff0000001084f */
[----:B------:R-:W-:Y:S01]  /*10c30*/  MUFU.EX2 R104, R104 ;  /* 0x0000006800687308 */ /* 0x000fe20000000800 */
[----:B------:R-:W-:Y:S01]  /*10c40*/  FMUL.FTZ R17, R74, R133 ;  /* 0x000000854a117220 */ /* 0x000fe20000410000 */
[----:B------:R-:W-:Y:S04]  /*10c50*/  MOV R133, R63 ;  /* 0x0000003f00857202 */ /* 0x000fe80000000f00 */
[----:B------:R-:W-:Y:S02]  /*10c60*/  MOV R149, R133 ;  /* 0x0000008500957202 */ /* 0x000fe40000000f00 */
[----:B------:R-:W-:Y:S02]  /*10c70*/  MOV R133, R98 ;  /* 0x0000006200857202 */ /* 0x000fe40000000f00 */
[----:B------:R1:W-:Y:S01]  /*10c80*/  MUFU.EX2 R10, R3 ;  /* 0x00000003000a7308 */ /* 0x0003e20000000800 */
[--C-:B--2---:R-:W-:Y:S02]  /*10c90*/  FFMA.FTZ R2, R118, c[0x0][0x2d0], -R79.reuse ;  /* 0x0000b40076027a23 */ /* 0x104fe4000001084f */
[----:B---3--:R-:W-:Y:S07]  /*10ca0*/  FMUL.FTZ R45, R68, R161 ;  /* 0x000000a1442d7220 */ /* 0x008fee0000410000 */
[----:B------:R2:W3:Y:S01]  /*10cb0*/  MUFU.EX2 R243, R2 ;  /* 0x0000000200f37308 */ /* 0x0004e20000000800 */
[--C-:B-1----:R-:W-:Y:S01]  /*10cc0*/  FFMA.FTZ R3, R187, c[0x0][0x2d0], -R78.reuse ;  /* 0x0000b400bb037a23 */ /* 0x102fe2000001084e */
[----:B------:R-:W-:Y:S08]  /*10cd0*/  MOV R187, R62 ;  /* 0x0000003e00bb7202 */ /* 0x000ff00000000f00 */
[----:B------:R1:W-:Y:S01]  /*10ce0*/  MUFU.EX2 R222, R3 ;  /* 0x0000000300de7308 */ /* 0x0003e20000000800 */
[----:B--2---:R-:W-:Y:S01]  /*10cf0*/  FFMA.FTZ R2, R16, c[0x0][0x2d0], -R79 ;  /* 0x0000b40010027a23 */ /* 0x004fe2000001084f */
[----:B---3--:R-:W-:Y:S01]  /*10d00*/  F2FP.BF16.PACK_AB R80, R243, R223 ;  /* 0x000000dff350723e */ /* 0x008fe200000010ff */
[----:B------:R-:W-:Y:S01]  /*10d10*/  FMUL.FTZ R16, R74, R132 ;  /* 0x000000844a107220 */ /* 0x000fe20000410000 */
[----:B------:R-:W-:Y:S06]  /*10d20*/  MOV R132, R44 ;  /* 0x0000002c00847202 */ /* 0x000fec0000000f00 */
[----:B------:R2:W-:Y:S01]  /*10d30*/  MUFU.EX2 R36, R2 ;  /* 0x0000000200247308 */ /* 0x0005e20000000800 */
[----:B------:R-:W-:Y:S02]  /*10d40*/  FMUL.FTZ R44, R68, R160 ;  /* 0x000000a0442c7220 */ /* 0x000fe40000410000 */
[--C-:B-1----:R-:W-:Y:S01]  /*10d50*/  FFMA.FTZ R3, R185, c[0x0][0x2d0], -R78.reuse ;  /* 0x0000b400b9037a23 */ /* 0x102fe2000001084e */
[----:B------:R-:W-:Y:S06]  /*10d60*/  MOV R185, R88 ;  /* 0x0000005800b97202 */ /* 0x000fec0000000f00 */
[----:B------:R1:W3:Y:S01]  /*10d70*/  MUFU.EX2 R242, R3 ;  /* 0x0000000300f27308 */ /* 0x0002e20000000800 */
[----:B--2---:R-:W2:Y:S01]  /*10d80*/  SHFL.BFLY PT, R2, R0, 0x1, 0x1f ;  /* 0x0c201f0000027f89 */ /* 0x004ea200000e0000 */
[--C-:B-1----:R-:W-:Y:S01]  /*10d90*/  FFMA.FTZ R3, R18, c[0x0][0x2d0], -R78.reuse ;  /* 0x0000b40012037a23 */ /* 0x102fe2000001084e */
[----:B---3--:R-:W-:Y:S01]  /*10da0*/  F2FP.BF16.PACK_AB R81, R242, R222 ;  /* 0x000000def251723e */ /* 0x008fe200000010ff */
[----:B------:R-:W-:Y:S01]  /*10db0*/  FMUL.FTZ R18, R69, R134 ;  /* 0x0000008645127220 */ /* 0x000fe20000410000 */
[----:B------:R-:W-:Y:S05]  /*10dc0*/  MOV R134, R60 ;  /* 0x0000003c00867202 */ /* 0x000fea0000000f00 */
[----:B------:R1:W-:Y:S01]  /*10dd0*/  MUFU.EX2 R50, R3 ;  /* 0x0000000300327308 */ /* 0x0003e20000000800 */
[----:B------:R-:W-:Y:S01]  /*10de0*/  FMUL.FTZ R60, R68, R176 ;  /* 0x000000b0443c7220 */ /* 0x000fe20000410000 */
[----:B--2---:R-:W-:Y:S01]  /*10df0*/  FMNMX.FTZ R70, R0, R2, !PT ;  /* 0x0000000200467209 */ /* 0x004fe20007810000 */
[----:B------:R-:W-:Y:S01]  /*10e00*/  FFMA.FTZ R2, R194, c[0x0][0x2d0], -R105 ;  /* 0x0000b400c2027a23 */ /* 0x000fe20000010869 */
[----:B------:R-:W-:Y:S01]  /*10e10*/  MOV R194, R57 ;  /* 0x0000003900c27202 */ /* 0x000fe20000000f00 */
[----:B------:R-:W-:Y:S02]  /*10e20*/  FMUL.FTZ R57, R68, R173 ;  /* 0x000000ad44397220 */ /* 0x000fe40000410000 */
[----:B------:R-:W-:Y:S02]  /*10e30*/  FMUL.FTZ R77, R70, c[0x0][0x2d0] ;  /* 0x0000b400464d7a20 */ /* 0x000fe40000410000 */
[----:B------:R-:W-:Y:S01]  /*10e40*/  FFMA.FTZ R0, R19, c[0x0][0x2d0], -R78 ;  /* 0x0000b40013007a23 */ /* 0x000fe2000001084e */
[----:B------:R2:W-:Y:S01]  /*10e50*/  MUFU.EX2 R118, R2 ;  /* 0x0000000200767308 */ /* 0x0005e20000000800 */
[----:B------:R-:W-:Y:S01]  /*10e60*/  FMUL.FTZ R19, R69, R135 ;  /* 0x0000008745137220 */ /* 0x000fe20000410000 */
[----:B------:R-:W-:Y:S01]  /*10e70*/  MOV R135, R61 ;  /* 0x0000003d00877202 */ /* 0x000fe20000000f00 */
[----:B------:R-:W-:Y:S02]  /*10e80*/  FMUL.FTZ R61, R68, R177 ;  /* 0x000000b1443d7220 */ /* 0x000fe40000410000 */
[----:B------:R-:W-:Y:S05]  /*10e90*/  FFMA.FTZ R75, R75, c[0x0][0x2d0], -R77 ;  /* 0x0000b4004b4b7a23 */ /* 0x000fea000001084d */
[----:B------:R3:W3:Y:S01]  /*10ea0*/  MUFU.EX2 R191, R0 ;  /* 0x0000000000bf7308 */ /* 0x0006e20000000800 */
[----:B-1----:R-:W-:Y:S09]  /*10eb0*/  FFMA.FTZ R3, R20, c[0x0][0x2d0], -R79 ;  /* 0x0000b40014037a23 */ /* 0x002ff2000001084f */
[----:B------:R-:W-:Y:S01]  /*10ec0*/  MUFU.EX2 R89, R3 ;  /* 0x0000000300597308 */ /* 0x000fe20000000800 */
[----:B--2---:R-:W-:Y:S01]  /*10ed0*/  FFMA.FTZ R2, R186, c[0x0][0x2d0], -R105 ;  /* 0x0000b400ba027a23 */ /* 0x004fe20000010869 */
[----:B------:R-:W-:Y:S01]  /*10ee0*/  MOV R186, R40 ;  /* 0x0000002800ba7202 */ /* 0x000fe20000000f00 */
[----:B------:R-:W-:Y:S07]  /*10ef0*/  FMUL.FTZ R40, R68, R156 ;  /* 0x0000009c44287220 */ /* 0x000fee0000410000 */
[----:B------:R1:W2:Y:S01]  /*10f00*/  MUFU.EX2 R114, R2 ;  /* 0x0000000200727308 */ /* 0x0002a20000000800 */
[----:B---3--:R-:W-:Y:S01]  /*10f10*/  FADD.FTZ R0, -R70, R117 ;  /* 0x0000007546007221 */ /* 0x008fe20000010100 */
[----:B------:R-:W-:Y:S02]  /*10f20*/  F2FP.BF16.PACK_AB R83, R191, R50 ;  /* 0x00000032bf53723e */ /* 0x000fe400000010ff */
[----:B------:R-:W-:Y:S01]  /*10f30*/  MOV R117, R84 ;  /* 0x0000005400757202 */ /* 0x000fe20000000f00 */
[----:B------:R-:W-:Y:S05]  /*10f40*/  FMUL.FTZ R0, R0, c[0x0][0x2d0] ;  /* 0x0000b40000007a20 */ /* 0x000fea0000410000 */
[----:B------:R-:W-:Y:S10]  /*10f50*/  MUFU.EX2 R75, R75 ;  /* 0x0000004b004b7308 */ /* 0x000ff40000000800 */
[----:B------:R-:W3:Y:S01]  /*10f60*/  MUFU.EX2 R0, R0 ;  /* 0x0000000000007308 */ /* 0x000ee20000000800 */
[----:B-1----:R-:W-:Y:S01]  /*10f70*/  FFMA.FTZ R2, R12, c[0x0][0x2d0], -R105 ;  /* 0x0000b4000c027a23 */ /* 0x002fe20000010869 */
[----:B--2---:R-:W-:Y:S01]  /*10f80*/  F2FP.BF16.PACK_AB R64, R114, R118 ;  /* 0x000000767240723e */ /* 0x004fe200000010ff */
[C---:B------:R-:W-:Y:S02]  /*10f90*/  FMUL.FTZ R12, R68.reuse, R128 ;  /* 0x00000080440c7220 */ /* 0x040fe40000410000 */
[----:B------:R-:W-:Y:S05]  /*10fa0*/  IMAD.MOV.U32 R128, RZ, RZ, R41 ;  /* 0x000000ffff807224 */ /* 0x000fea00078e0029 */
[----:B------:R1:W-:Y:S01]  /*10fb0*/  MUFU.EX2 R52, R2 ;  /* 0x0000000200347308 */ /* 0x0003e20000000800 */
[----:B------:R-:W-:Y:S02]  /*10fc0*/  FMUL.FTZ R41, R68, R157 ;  /* 0x0000009d44297220 */ /* 0x000fe40000410000 */
[C---:B---3--:R-:W-:Y:S02]  /*10fd0*/  FMUL.FTZ R42, R0.reuse, R158 ;  /* 0x0000009e002a7220 */ /* 0x048fe40000410000 */
[C---:B------:R-:W-:Y:S02]  /*10fe0*/  FMUL.FTZ R59, R0.reuse, R175 ;  /* 0x000000af003b7220 */ /* 0x040fe40000410000 */
[C---:B------:R-:W-:Y:S02]  /*10ff0*/  FMUL.FTZ R62, R0.reuse, R178 ;  /* 0x000000b2003e7220 */ /* 0x040fe40000410000 */
[----:B------:R-:W-:Y:S02]  /*11000*/  FMUL.FTZ R63, R0, R179 ;  /* 0x000000b3003f7220 */ /* 0x000fe40000410000 */
[----:B-1----:R-:W-:Y:S02]  /*11010*/  FFMA.FTZ R2, R13, c[0x0][0x2d0], -R105 ;  /* 0x0000b4000d027a23 */ /* 0x002fe40000010869 */
[C---:B------:R-:W-:Y:S01]  /*11020*/  FMUL.FTZ R13, R68.reuse, R129 ;  /* 0x00000081440d7220 */ /* 0x040fe20000410000 */
[----:B------:R-:W-:Y:S01]  /*11030*/  MOV R129, R86 ;  /* 0x0000005600817202 */ /* 0x000fe20000000f00 */
[----:B------:R1:W-:Y:S02]  /*11040*/  MUFU.EX2 R53, R2 ;  /* 0x0000000200357308 */ /* 0x0003e40000000800 */
[--C-:B-1----:R-:W-:Y:S01]  /*11050*/  FFMA.FTZ R2, R193, c[0x0][0x2d0], -R77.reuse ;  /* 0x0000b400c1027a23 */ /* 0x102fe2000001084d */
[----:B------:R-:W-:Y:S01]  /*11060*/  MOV R193, R56 ;  /* 0x0000003800c17202 */ /* 0x000fe20000000f00 */
[----:B------:R-:W-:Y:S06]  /*11070*/  FMUL.FTZ R56, R68, R172 ;  /* 0x000000ac44387220 */ /* 0x000fec0000410000 */
[----:B------:R1:W-:Y:S02]  /*11080*/  MUFU.EX2 R101, R2 ;  /* 0x0000000200657308 */ /* 0x0003e40000000800 */
[--C-:B-1----:R-:W-:Y:S01]  /*11090*/  FFMA.FTZ R2, R192, c[0x0][0x2d0], -R77.reuse ;  /* 0x0000b400c0027a23 */ /* 0x102fe2000001084d */
[----:B------:R-:W-:Y:S07]  /*110a0*/  MOV R192, R10 ;  /* 0x0000000a00c07202 */ /* 0x000fee0000000f00 */
[----:B------:R1:W2:Y:S02]  /*110b0*/  MUFU.EX2 R200, R2 ;  /* 0x0000000200c87308 */ /* 0x0002a40000000800 */
[--C-:B-1----:R-:W-:Y:S01]  /*110c0*/  FFMA.FTZ R2, R14, c[0x0][0x2d0], -R77.reuse ;  /* 0x0000b4000e027a23 */ /* 0x102fe2000001084d */
[----:B--2---:R-:W-:Y:S01]  /*110d0*/  F2FP.BF16.PACK_AB R65, R200, R101 ;  /* 0x00000065c841723e */ /* 0x004fe200000010ff */
[C---:B------:R-:W-:Y:S01]  /*110e0*/  FMUL.FTZ R14, R0.reuse, R130 ;  /* 0x00000082000e7220 */ /* 0x040fe20000410000 */
[----:B------:R-:W-:Y:S05]  /*110f0*/  MOV R130, R85 ;  /* 0x0000005500827202 */ /* 0x000fea0000000f00 */
[----:B------:R1:W-:Y:S02]  /*11100*/  MUFU.EX2 R201, R2 ;  /* 0x0000000200c97308 */ /* 0x0003e40000000800 */
[----:B-1----:R-:W-:Y:S02]  /*11110*/  FFMA.FTZ R2, R15, c[0x0][0x2d0], -R77 ;  /* 0x0000b4000f027a23 */ /* 0x002fe4000001084d */
[C---:B------:R-:W-:Y:S01]  /*11120*/  FMUL.FTZ R15, R0.reuse, R131 ;  /* 0x00000083000f7220 */ /* 0x040fe20000410000 */
[----:B------:R-:W-:Y:S05]  /*11130*/  MOV R131, R43 ;  /* 0x0000002b00837202 */ /* 0x000fea0000000f00 */
[----:B------:R1:W2:Y:S01]  /*11140*/  MUFU.EX2 R204, R2 ;  /* 0x0000000200cc7308 */ /* 0x0002a20000000800 */
[----:B------:R-:W-:Y:S01]  /*11150*/  FMUL.FTZ R43, R0, R159 ;  /* 0x0000009f002b7220 */ /* 0x000fe20000410000 */
[----:B-1----:R-:W-:Y:S02]  /*11160*/  @P0 SHF.R.S32.HI R2, RZ, 0x1f, R244 ;  /* 0x0000001fff020819 */ /* 0x002fe400000114f4 */
[----:B--2---:R-:W-:Y:S03]  /*11170*/  F2FP.BF16.PACK_AB R67, R204, R201 ;  /* 0x000000c9cc43723e */ /* 0x004fe600000010ff */
[----:B------:R-:W-:Y:S02]  /*11180*/  @P0 IMAD R4, R2, c[0x0][0x1e0], RZ ;  /* 0x0000780002040a24 */ /* 0x000fe400078e02ff */
[C---:B------:R-:W-:Y:S04]  /*11190*/  @P0 IMAD.WIDE.U32 R2, R244.reuse, c[0x0][0x1e0], RZ ;  /* 0x00007800f4020a25 */ /* 0x040fe800078e00ff */
[----:B------:R-:W-:Y:S02]  /*111a0*/  @P0 IMAD R6, R244, c[0x0][0x1e4], R4 ;  /* 0x00007900f4060a24 */ /* 0x000fe400078e0204 */
[----:B----4-:R-:W-:Y:S03]  /*111b0*/  @P0 IMAD.MOV.U32 R4, RZ, RZ, R38 ;  /* 0x000000ffff040224 */ /* 0x010fe600078e0026 */
[----:B------:R-:W-:Y:S01]  /*111c0*/  @P0 IADD3 R3, R3, R6, RZ ;  /* 0x0000000603030210 */ /* 0x000fe20007ffe0ff */
[----:B------:R-:W-:Y:S04]  /*111d0*/  @P0 IMAD.WIDE.U32 R4, R2, 0x70, R4 ;  /* 0x0000007002040825 */ /* 0x000fe800078e0004 */
[----:B------:R-:W-:Y:S01]  /*111e0*/  @P0 IMAD R3, R3, 0x70, RZ ;  /* 0x0000007003030824 */ /* 0x000fe200078e02ff */
[----:B------:R-:W-:Y:S01]  /*111f0*/  @P0 LEA R2, P2, R4, c[0x0][0x1c8], 0x1 ;  /* 0x0000720004020a11 */ /* 0x000fe200078408ff */
[----:B------:R-:W-:Y:S03]  /*11200*/  FFMA.FTZ R6, R32, c[0x0][0x2d0], -R79 ;  /* 0x0000b40020067a23 */ /* 0x000fe6000001084f */
[----:B------:R-:W-:Y:S01]  /*11210*/  @P0 IADD3 R3, R5, R3, RZ ;  /* 0x0000000305030210 */ /* 0x000fe20007ffe0ff */
[----:B------:R1:W-:Y:S03]  /*11220*/  MUFU.EX2 R92, R6 ;  /* 0x00000006005c7308 */ /* 0x0003e60000000800 */
[----:B------:R-:W-:Y:S01]  /*11230*/  @P0 LEA.HI.X R3, R4, c[0x0][0x1cc], R3, 0x1, P2 ;  /* 0x0000730004030a11 */ /* 0x000fe200010f0c03 */
[--C-:B------:R-:W-:Y:S04]  /*11240*/  FFMA.FTZ R4, R22, c[0x0][0x2d0], -R78.reuse ;  /* 0x0000b40016047a23 */ /* 0x100fe8000001084e */
[----:B------:R2:W-:Y:S02]  /*11250*/  @P0 LDGSTS.E.BYPASS.LTC128B.128 [R241+0x3900], [R2.64], !P6 ;  /* 0x0390000002f10fae */ /* 0x0005e4000f101d4a */
[----:B------:R3:W-:Y:S01]  /*11260*/  MUFU.EX2 R251, R4 ;  /* 0x0000000400fb7308 */ /* 0x0007e20000000800 */
[----:B-1----:R-:W-:Y:S04]  /*11270*/  @P0 IADD3 R6, P1, R2, UR6, RZ ;  /* 0x0000000602060c10 */ /* 0x002fe8000ff3e0ff */
[----:B------:R-:W-:Y:S02]  /*11280*/  @P0 IADD3.X R7, R3, UR7, RZ, P1, !PT ;  /* 0x0000000703070c10 */ /* 0x000fe40008ffe4ff */
[----:B------:R-:W-:Y:S03]  /*11290*/  @P0 IADD3 R10, P3, R6, UR6, RZ ;  /* 0x00000006060a0c10 */ /* 0x000fe6000ff7e0ff */
[----:B------:R1:W-:Y:S01]  /*112a0*/  @P0 LDGSTS.E.BYPASS.LTC128B.128 [R241+0x4100], [R6.64], !P6 ;  /* 0x0410000006f10fae */ /* 0x0003e2000f101d4a */
[----:B------:R-:W-:Y:S01]  /*112b0*/  @P0 IADD3.X R11, R7, UR7, RZ, P3, !PT ;  /* 0x00000007070b0c10 */ /* 0x000fe20009ffe4ff */
[--C-:B--2---:R-:W-:Y:S01]  /*112c0*/  FFMA.FTZ R2, R23, c[0x0][0x2d0], -R78.reuse ;  /* 0x0000b40017027a23 */ /* 0x104fe2000001084e */
[----:B------:R-:W-:Y:S03]  /*112d0*/  @P0 IADD3 R8, P2, R10, UR6, RZ ;  /* 0x000000060a080c10 */ /* 0x000fe6000ff5e0ff */
[----:B------:R2:W4:Y:S01]  /*112e0*/  MUFU.EX2 R91, R2 ;  /* 0x00000002005b7308 */ /* 0x0005220000000800 */
[----:B------:R-:W-:Y:S01]  /*112f0*/  @P0 IADD3.X R9, R11, UR7, RZ, P2, !PT ;  /* 0x000000070b090c10 */ /* 0x000fe200097fe4ff */
[----:B------:R4:W-:Y:S01]  /*11300*/  @P0 LDGSTS.E.BYPASS.LTC128B.128 [R241+0x4900], [R10.64], !P6 ;  /* 0x049000000af10fae */ /* 0x0009e2000f101d4a */
[----:B---3--:R-:W-:Y:S04]  /*11310*/  @P0 IADD3 R4, P1, R8, UR6, RZ ;  /* 0x0000000608040c10 */ /* 0x008fe8000ff3e0ff */
[----:B------:R-:W-:Y:S03]  /*11320*/  @P0 IADD3.X R5, R9, UR7, RZ, P1, !PT ;  /* 0x0000000709050c10 */ /* 0x000fe60008ffe4ff */
[----:B------:R3:W-:Y:S08]  /*11330*/  @P0 LDGSTS.E.BYPASS.LTC128B.128 [R241+0x5100], [R8.64], !P6 ;  /* 0x0510000008f10fae */ /* 0x0007f0000f101d4a */
[----:B------:R3:W-:Y:S01]  /*11340*/  @P0 LDGSTS.E.BYPASS.LTC128B.128 [R241+0x5900], [R4.64], !P6 ;  /* 0x0590000004f10fae */ /* 0x0007e2000f101d4a */
[--C-:B-1----:R-:W-:Y:S02]  /*11350*/  FFMA.FTZ R7, R34, c[0x0][0x2d0], -R78.reuse ;  /* 0x0000b40022077a23 */ /* 0x102fe4000001084e */
[----:B------:R-:W-:Y:S01]  /*11360*/  FMUL.FTZ R34, R69, R150 ;  /* 0x0000009645227220 */ /* 0x000fe20000410000 */
[----:B--2---:R-:W-:Y:S01]  /*11370*/  @P0 IADD3 R2, P2, R4, UR6, RZ ;  /* 0x0000000604020c10 */ /* 0x004fe2000ff5e0ff */
[----:B------:R1:W-:Y:S03]  /*11380*/  MUFU.EX2 R93, R7 ;  /* 0x00000007005d7308 */ /* 0x0003e60000000800 */
[----:B------:R-:W-:Y:S01]  /*11390*/  @P0 IADD3.X R3, R5, UR7, RZ, P2, !PT ;  /* 0x0000000705030c10 */ /* 0x000fe200097fe4ff */
[----:B----4-:R-:W-:Y:S01]  /*113a0*/  FMUL.FTZ R11, R0, R127 ;  /* 0x0000007f000b7220 */ /* 0x010fe20000410000 */
[----:B------:R-:W-:Y:S01]  /*113b0*/  @P0 IADD3 R6, P1, R2, UR6, RZ ;  /* 0x0000000602060c10 */ /* 0x000fe2000ff3e0ff */
[----:B------:R-:W-:Y:S01]  /*113c0*/  FMUL.FTZ R10, R0, R126 ;  /* 0x0000007e000a7220 */ /* 0x000fe20000410000 */
[----:B------:R-:W-:Y:S01]  /*113d0*/  MOV R127, R52 ;  /* 0x00000034007f7202 */ /* 0x000fe20000000f00 */
[----:B------:R2:W-:Y:S01]  /*113e0*/  @P0 LDGSTS.E.BYPASS.LTC128B.128 [R241+0x6100], [R2.64], !P6 ;  /* 0x0610000002f10fae */ /* 0x0005e2000f101d4a */
[----:B------:R-:W-:Y:S01]  /*113f0*/  MOV R126, R50 ;  /* 0x00000032007e7202 */ /* 0x000fe20000000f00 */
[----:B------:R-:W-:Y:S02]  /*11400*/  FMUL.FTZ R50, R69, R166 ;  /* 0x000000a645327220 */ /* 0x000fe40000410000 */
[C---:B---3--:R-:W-:Y:S01]  /*11410*/  FMUL.FTZ R8, R68.reuse, R124 ;  /* 0x0000007c44087220 */ /* 0x048fe20000410000 */
[----:B------:R-:W-:Y:S01]  /*11420*/  MOV R124, R53 ;  /* 0x00000035007c7202 */ /* 0x000fe20000000f00 */
[----:B------:R-:W-:Y:S02]  /*11430*/  FMUL.FTZ R9, R68, R125 ;  /* 0x0000007d44097220 */ /* 0x000fe40000410000 */
[----:B------:R-:W-:Y:S01]  /*11440*/  IMAD.MOV.U32 R125, RZ, RZ, R87 ;  /* 0x000000ffff7d7224 */ /* 0x000fe200078e0057 */
[----:B------:R-:W-:Y:S01]  /*11450*/  F2FP.BF16.PACK_AB R66, R124, R127 ;  /* 0x0000007f7c42723e */ /* 0x000fe200000010ff */
[----:B------:R-:W-:Y:S02]  /*11460*/  FFMA.FTZ R4, R35, c[0x0][0x2d0], -R78 ;  /* 0x0000b40023047a23 */ /* 0x000fe4000001084e */
[----:B------:R-:W-:Y:S01]  /*11470*/  FMUL.FTZ R5, R74, R121 ;  /* 0x000000794a057220 */ /* 0x000fe20000410000 */
[----:B------:R-:W-:Y:S01]  /*11480*/  MOV R121, R91 ;  /* 0x0000005b00797202 */ /* 0x000fe20000000f00 */
[----:B------:R3:W4:Y:S01]  /*11490*/  MUFU.EX2 R32, R4 ;  /* 0x0000000400207308 */ /* 0x0007220000000800 */
[----:B-1----:R-:W-:Y:S01]  /*114a0*/  @P0 IADD3.X R7, R3, UR7, RZ, P1, !PT ;  /* 0x0000000703070c10 */ /* 0x002fe20008ffe4ff */
[C---:B------:R-:W-:Y:S04]  /*114b0*/  FMUL.FTZ R35, R69.reuse, R151 ;  /* 0x0000009745237220 */ /* 0x040fe80000410000 */
[----:B------:R1:W-:Y:S01]  /*114c0*/  @P0 LDGSTS.E.BYPASS.LTC128B.128 [R241+0x6900], [R6.64], !P6 ;  /* 0x0690000006f10fae */ /* 0x0003e2000f101d4a */
[--C-:B--2---:R-:W-:Y:S01]  /*114d0*/  FFMA.FTZ R2, R24, c[0x0][0x2d0], -R105.reuse ;  /* 0x0000b40018027a23 */ /* 0x104fe20000010869 */
[----:B------:R-:W-:Y:S01]  /*114e0*/  MOV R3, R36 ;  /* 0x0000002400037202 */ /* 0x000fe20000000f00 */
[----:B------:R-:W-:Y:S05]  /*114f0*/  FMUL.FTZ R24, R68, R140 ;  /* 0x0000008c44187220 */ /* 0x000fea0000410000 */
[----:B------:R-:W2:Y:S01]  /*11500*/  LDSM.16.MT88.4 R20, [R224+0x100] ;  /* 0x00010000e014783b */ /* 0x000ea20000004200 */
[----:B------:R1:W-:Y:S01]  /*11510*/  MUFU.EX2 R248, R2 ;  /* 0x0000000200f87308 */ /* 0x0003e20000000800 */
[----:B------:R-:W-:Y:S06]  /*11520*/  F2FP.BF16.PACK_AB R82, R192, R3 ;  /* 0x00000003c052723e */ /* 0x000fec00000010ff */
[----:B------:R-:W2:Y:S01]  /*11530*/  LDSM.16.MT88.4 R36, [R227+0x100] ;  /* 0x00010000e324783b */ /* 0x000ea20000004200 */
[C---:B---3--:R-:W-:Y:S02]  /*11540*/  FMUL.FTZ R4, R74.reuse, R120 ;  /* 0x000000784a047220 */ /* 0x048fe40000410000 */
[----:B----4-:R-:W-:Y:S02]  /*11550*/  IMAD.MOV.U32 R140, RZ, RZ, R32 ;  /* 0x000000ffff8c7224 */ /* 0x010fe400078e0020 */
[----:B------:R-:W-:Y:S01]  /*11560*/  FMUL.FTZ R32, R74, R148 ;  /* 0x000000944a207220 */ /* 0x000fe20000410000 */
[----:B------:R-:W-:Y:S02]  /*11570*/  MOV R148, R245 ;  /* 0x000000f500947202 */ /* 0x000fe40000000f00 */
[----:B------:R-:W3:Y:S01]  /*11580*/  LDSM.16.MT88.4 R52, [R225+0x100] ;  /* 0x00010000e134783b */ /* 0x000ee20000004200 */
[C---:B-1----:R-:W-:Y:S01]  /*11590*/  FMUL.FTZ R6, R69.reuse, R122 ;  /* 0x0000007a45067220 */ /* 0x042fe20000410000 */
[----:B------:R-:W-:Y:S01]  /*115a0*/  MOV R122, R90 ;  /* 0x0000005a007a7202 */ /* 0x000fe20000000f00 */
[----:B------:R-:W-:Y:S01]  /*115b0*/  FMUL.FTZ R7, R69, R123 ;  /* 0x0000007b45077220 */ /* 0x000fe20000410000 */
[----:B------:R-:W-:Y:S04]  /*115c0*/  MOV R123, R89 ;  /* 0x00000059007b7202 */ /* 0x000fe80000000f00 */
[----:B------:R-:W1:Y:S01]  /*115d0*/  LDSM.16.MT88.4 R84, [R226+0x100] ;  /* 0x00010000e254783b */ /* 0x000e620000004200 */
[--C-:B------:R-:W-:Y:S02]  /*115e0*/  FFMA.FTZ R2, R25, c[0x0][0x2d0], -R105.reuse ;  /* 0x0000b40019027a23 */ /* 0x100fe40000010869 */
[----:B------:R-:W-:Y:S01]  /*115f0*/  FMUL.FTZ R25, R68, R141 ;  /* 0x0000008d44197220 */ /* 0x000fe20000410000 */
[----:B------:R-:W-:Y:S01]  /*11600*/  MOV R141, R94 ;  /* 0x0000005e008d7202 */ /* 0x000fe20000000f00 */
[----:B------:R4:W1:Y:S03]  /*11610*/  MUFU.EX2 R249, R2 ;  /* 0x0000000200f97308 */ /* 0x0008660000000800 */
[----:B------:R-:W1:Y:S01]  /*11620*/  LDSM.16.MT88.4 R88, [R224+0x900] ;  /* 0x00090000e058783b */ /* 0x000e620000004200 */
[-C--:B--2---:R-:W-:Y:S07]  /*11630*/  HMMA.16816.F32.BF16 R4, R80, R20.reuse, R4 ;  /* 0x000000145004723c */ /* 0x084fee0000041804 */
[----:B------:R-:W0:Y:S01]  /*11640*/  LDGDEPBAR ;  /* 0x00000000000079af */ /* 0x000e220000000000 */
[C---:B------:R-:W-:Y:S04]  /*11650*/  HMMA.16816.F32.BF16 R8, R64.reuse, R20, R8 ;  /* 0x000000144008723c */ /* 0x040fe80000041808 */
[--C-:B----4-:R-:W-:Y:S02]  /*11660*/  FFMA.FTZ R2, R28, c[0x0][0x2d0], -R105.reuse ;  /* 0x0000b4001c027a23 */ /* 0x110fe40000010869 */
[----:B------:R-:W-:Y:S02]  /*11670*/  FMUL.FTZ R28, R68, R144 ;  /* 0x00000090441c7220 */ /* 0x000fe40000410000 */
[-C--:B------:R-:W-:Y:S01]  /*11680*/  HMMA.16816.F32.BF16 R12, R64, R22.reuse, R12 ;  /* 0x00000016400c723c */ /* 0x080fe2000004180c */
[----:B------:R2:W-:Y:S03]  /*11690*/  MUFU.EX2 R250, R2 ;  /* 0x0000000200fa7308 */ /* 0x0005e60000000800 */
[C---:B------:R-:W-:Y:S02]  /*116a0*/  FMUL.FTZ R20, R74.reuse, R136 ;  /* 0x000000884a147220 */ /* 0x040fe40000410000 */
[----:B------:R-:W-:Y:S01]  /*116b0*/  FMUL.FTZ R21, R74, R137 ;  /* 0x000000894a157220 */ /* 0x000fe20000410000 */
[----:B------:R-:W-:Y:S01]  /*116c0*/  MOV R137, R58 ;  /* 0x0000003a00897202 */ /* 0x000fe20000000f00 */
[C---:B------:R-:W-:Y:S04]  /*116d0*/  HMMA.16816.F32.BF16 R16, R80.reuse, R22, R16 ;  /* 0x000000165010723c */ /* 0x040fe80000041810 */
[----:B------:R-:W-:Y:S02]  /*116e0*/  IMAD.MOV.U32 R136, RZ, RZ, R46 ;  /* 0x000000ffff887224 */ /* 0x000fe400078e002e */
[C---:B------:R-:W-:Y:S02]  /*116f0*/  FMUL.FTZ R46, R0.reuse, R162 ;  /* 0x000000a2002e7220 */ /* 0x040fe40000410000 */
[C---:B------:R-:W-:Y:S01]  /*11700*/  FMUL.FTZ R23, R69.reuse, R139 ;  /* 0x0000008b45177220 */ /* 0x040fe20000410000 */
[----:B------:R-:W-:Y:S03]  /*11710*/  MOV R139, R221 ;  /* 0x000000dd008b7202 */ /* 0x000fe60000000f00 */
[----:B------:R-:W-:Y:S01]  /*11720*/  FMUL.FTZ R22, R69, R138 ;  /* 0x0000008a45167220 */ /* 0x000fe20000410000 */
[----:B------:R-:W-:Y:S01]  /*11730*/  MOV R138, R220 ;  /* 0x000000dc008a7202 */ /* 0x000fe20000000f00 */
[----:B------:R-:W-:Y:S01]  /*11740*/  FMUL.FTZ R58, R0, R174 ;  /* 0x000000ae003a7220 */ /* 0x000fe20000410000 */
[----:B------:R-:W-:Y:S01]  /*11750*/  MOV R150, R139 ;  /* 0x0000008b00967202 */ /* 0x000fe20000000f00 */
[----:B--2---:R-:W-:Y:S01]  /*11760*/  FFMA.FTZ R2, R29, c[0x0][0x2d0], -R105 ;  /* 0x0000b4001d027a23 */ /* 0x004fe20000010869 */
[----:B------:R-:W-:Y:S02]  /*11770*/  MOV R139, R135 ;  /* 0x00000087008b7202 */ /* 0x000fe40000000f00 */
[-C--:B------:R-:W-:Y:S01]  /*11780*/  HMMA.16816.F32.BF16 R20, R80, R36.reuse, R20 ;  /* 0x000000245014723c */ /* 0x080fe20000041814 */
[----:B------:R2:W-:Y:S02]  /*11790*/  MUFU.EX2 R252, R2 ;  /* 0x0000000200fc7308 */ /* 0x0005e40000000800 */
[----:B------:R-:W-:Y:S01]  /*117a0*/  FMUL.FTZ R29, R68, R145 ;  /* 0x00000091441d7220 */ /* 0x000fe20000410000 */
[----:B------:R-:W-:Y:S02]  /*117b0*/  MOV R135, R130 ;  /* 0x0000008200877202 */ /* 0x000fe40000000f00 */
[----:B------:R-:W-:Y:S02]  /*117c0*/  MOV R130, R125 ;  /* 0x0000007d00827202 */ /* 0x000fe40000000f00 */
[----:B------:R-:W-:Y:S04]  /*117d0*/  MOV R125, R185 ;  /* 0x000000b9007d7202 */ /* 0x000fe80000000f00 */
[----:B------:R-:W-:Y:S01]  /*117e0*/  MOV R185, R99 ;  /* 0x0000006300b97202 */ /* 0x000fe20000000f00 */
[--C-:B--2---:R-:W-:Y:S02]  /*117f0*/  FFMA.FTZ R2, R26, c[0x0][0x2d0], -R77.reuse ;  /* 0x0000b4001a027a23 */ /* 0x104fe4000001084d */
[C---:B------:R-:W-:Y:S01]  /*11800*/  FMUL.FTZ R26, R0.reuse, R142 ;  /* 0x0000008e001a7220 */ /* 0x040fe20000410000 */
[----:B------:R-:W-:Y:S01]  /*11810*/  MOV R142, R93 ;  /* 0x0000005d008e7202 */ /* 0x000fe20000000f00 */
[----:B------:R2:W-:Y:S02]  /*11820*/  MUFU.EX2 R120, R2 ;  /* 0x0000000200787308 */ /* 0x0005e40000000800 */
[--C-:B--2---:R-:W-:Y:S02]  /*11830*/  FFMA.FTZ R2, R27, c[0x0][0x2d0], -R77.reuse ;  /* 0x0000b4001b027a23 */ /* 0x104fe4000001084d */
[----:B------:R-:W-:Y:S01]  /*11840*/  FMUL.FTZ R27, R0, R143 ;  /* 0x0000008f001b7220 */ /* 0x000fe20000410000 */
[----:B------:R-:W-:Y:S05]  /*11850*/  MOV R143, R92 ;  /* 0x0000005c008f7202 */ /* 0x000fea0000000f00 */
[----:B------:R2:W4:Y:S01]  /*11860*/  MUFU.EX2 R198, R2 ;  /* 0x0000000200c67308 */ /* 0x0005220000000800 */
[----:B------:R-:W1:Y:S01]  /*11870*/  LDSM.16.MT88.4 R92, [R227+0x900] ;  /* 0x00090000e35c783b */ /* 0x000e620000004200 */
[C---:B------:R-:W-:Y:S07]  /*11880*/  HMMA.16816.F32.BF16 R24, R64.reuse, R36, R24 ;  /* 0x000000244018723c */ /* 0x040fee0000041818 */
[C---:B------:R-:W-:Y:S02]  /*11890*/  FMUL.FTZ R37, R74.reuse, R153 ;  /* 0x000000994a257220 */ /* 0x040fe40000410000 */
[----:B------:R-:W-:Y:S03]  /*118a0*/  FMUL.FTZ R36, R74, R152 ;  /* 0x000000984a247220 */ /* 0x000fe60000410000 */
[--C-:B--2---:R-:W-:Y:S02]  /*118b0*/  FFMA.FTZ R2, R30, c[0x0][0x2d0], -R77.reuse ;  /* 0x0000b4001e027a23 */ /* 0x104fe4000001084d */
[C---:B------:R-:W-:Y:S02]  /*118c0*/  FMUL.FTZ R30, R0.reuse, R146 ;  /* 0x00000092001e7220 */ /* 0x040fe40000410000 */
[----:B------:R2:W-:Y:S02]  /*118d0*/  MUFU.EX2 R197, R2 ;  /* 0x0000000200c57308 */ /* 0x0005e40000000800 */
[----:B--2---:R-:W-:Y:S01]  /*118e0*/  FFMA.FTZ R2, R195, c[0x0][0x2d0], -R77 ;  /* 0x0000b400c3027a23 */ /* 0x004fe2000001084d */
[----:B------:R-:W-:Y:S01]  /*118f0*/  MOV R195, R47 ;  /* 0x0000002f00c37202 */ /* 0x000fe20000000f00 */
[C---:B------:R-:W-:Y:S06]  /*11900*/  FMUL.FTZ R47, R0.reuse, R163 ;  /* 0x000000a3002f7220 */ /* 0x040fec0000410000 */
[----:B------:R2:W1:Y:S02]  /*11910*/  MUFU.EX2 R196, R2 ;  /* 0x0000000200c47308 */ /* 0x0004640000000800 */
[--C-:B--2---:R-:W-:Y:S02]  /*11920*/  FFMA.FTZ R2, R31, c[0x0][0x2d0], -R79.reuse ;  /* 0x0000b4001f027a23 */ /* 0x104fe4000001084f */
[----:B------:R-:W-:Y:S06]  /*11930*/  FMUL.FTZ R31, R0, R147 ;  /* 0x00000093001f7220 */ /* 0x000fec0000410000 */
[----:B------:R2:W-:Y:S01]  /*11940*/  MUFU.EX2 R247, R2 ;  /* 0x0000000200f77308 */ /* 0x0005e20000000800 */
[-C--:B------:R-:W-:Y:S08]  /*11950*/  HMMA.16816.F32.BF16 R28, R64, R38.reuse, R28 ;  /* 0x00000026401c723c */ /* 0x080ff0000004181c */
[C---:B------:R-:W-:Y:S07]  /*11960*/  HMMA.16816.F32.BF16 R32, R80.reuse, R38, R32 ;  /* 0x000000265020723c */ /* 0x040fee0000041820 */
[C---:B------:R-:W-:Y:S02]  /*11970*/  FMUL.FTZ R38, R69.reuse, R154 ;  /* 0x0000009a45267220 */ /* 0x040fe40000410000 */
[----:B------:R-:W-:Y:S03]  /*11980*/  FMUL.FTZ R39, R69, R155 ;  /* 0x0000009b45277220 */ /* 0x000fe60000410000 */
[--C-:B--2---:R-:W-:Y:S01]  /*11990*/  FFMA.FTZ R2, R199, c[0x0][0x2d0], -R79.reuse ;  /* 0x0000b400c7027a23 */ /* 0x104fe2000001084f */
[----:B------:R-:W-:Y:S03]  /*119a0*/  MOV R199, R246 ;  /* 0x000000f600c77202 */ /* 0x000fe60000000f00 */
[-C--:B---3--:R-:W-:Y:S01]  /*119b0*/  HMMA.16816.F32.BF16 R36, R80, R52.reuse, R36 ;  /* 0x000000345024723c */ /* 0x088fe20000041824 */
[----:B------:R2:W-:Y:S02]  /*119c0*/  MUFU.EX2 R147, R2 ;  /* 0x0000000200937308 */ /* 0x0005e40000000800 */
[----:B------:R-:W-:Y:S02]  /*119d0*/  MOV R151, R199 ;  /* 0x000000c700977202 */ /* 0x000fe40000000f00 */
[----:B------:R-:W-:Y:S03]  /*119e0*/  MOV R199, R97 ;  /* 0x0000006100c77202 */ /* 0x000fe60000000f00 */
[C---:B------:R-:W-:Y:S07]  /*119f0*/  HMMA.16816.F32.BF16 R40, R64.reuse, R52, R40 ;  /* 0x000000344028723c */ /* 0x040fee0000041828 */
[C---:B------:R-:W-:Y:S01]  /*11a00*/  FMUL.FTZ R53, R74.reuse, R169 ;  /* 0x000000a94a357220 */ /* 0x040fe20000410000 */
[-C--:B------:R-:W-:Y:S04]  /*11a10*/  HMMA.16816.F32.BF16 R44, R64, R54.reuse, R44 ;  /* 0x00000036402c723c */ /* 0x080fe8000004182c */
[----:B------:R-:W-:Y:S02]  /*11a20*/  FMUL.FTZ R52, R74, R168 ;  /* 0x000000a84a347220 */ /* 0x000fe40000410000 */
[--C-:B--2---:R-:W-:Y:S02]  /*11a30*/  FFMA.FTZ R2, R48, c[0x0][0x2d0], -R79.reuse ;  /* 0x0000b40030027a23 */ /* 0x104fe4000001084f */
[C---:B------:R-:W-:Y:S02]  /*11a40*/  FMUL.FTZ R48, R74.reuse, R164 ;  /* 0x000000a44a307220 */ /* 0x040fe40000410000 */
[----:B------:R2:W-:Y:S02]  /*11a50*/  MUFU.EX2 R245, R2 ;  /* 0x0000000200f57308 */ /* 0x0005e40000000800 */
[----:B--2---:R-:W-:Y:S02]  /*11a60*/  FFMA.FTZ R2, R49, c[0x0][0x2d0], -R79 ;  /* 0x0000b40031027a23 */ /* 0x004fe4000001084f */
[----:B------:R-:W-:Y:S06]  /*11a70*/  FMUL.FTZ R49, R74, R165 ;  /* 0x000000a54a317220 */ /* 0x000fec0000410000 */
[----:B------:R2:W-:Y:S01]  /*11a80*/  MUFU.EX2 R246, R2 ;  /* 0x0000000200f67308 */ /* 0x0005e20000000800 */
[C---:B------:R-:W-:Y:S07]  /*11a90*/  HMMA.16816.F32.BF16 R48, R80.reuse, R54, R48 ;  /* 0x000000365030723c */ /* 0x040fee0000041830 */
[C---:B------:R-:W-:Y:S02]  /*11aa0*/  FMUL.FTZ R55, R69.reuse, R171 ;  /* 0x000000ab45377220 */ /* 0x040fe40000410000 */
[----:B------:R-:W-:Y:S07]  /*11ab0*/  FMUL.FTZ R54, R69, R170 ;  /* 0x000000aa45367220 */ /* 0x000fee0000410000 */
[-C--:B-1----:R-:W-:Y:S03]  /*11ac0*/  HMMA.16816.F32.BF16 R52, R80, R84.reuse, R52 ;  /* 0x000000545034723c */ /* 0x082fe60000041834 */
[--C-:B--2---:R-:W-:Y:S04]  /*11ad0*/  FFMA.FTZ R2, R205, c[0x0][0x2d0], -R78.reuse ;  /* 0x0000b400cd027a23 */ /* 0x104fe8000001084e */
[----:B------:R1:W-:Y:S01]  /*11ae0*/  MUFU.EX2 R146, R2 ;  /* 0x0000000200927308 */ /* 0x0003e20000000800 */
[C---:B------:R-:W-:Y:S07]  /*11af0*/  HMMA.16816.F32.BF16 R56, R64.reuse, R84, R56 ;  /* 0x000000544038723c */ /* 0x040fee0000041838 */
[----:B------:R-:W-:Y:S01]  /*11b00*/  F2FP.BF16.PACK_AB R84, R249, R248 ;  /* 0x000000f8f954723e */ /* 0x000fe200000010ff */
[-C--:B------:R-:W-:Y:S04]  /*11b10*/  HMMA.16816.F32.BF16 R60, R64, R86.reuse, R60 ;  /* 0x00000056403c723c */ /* 0x080fe8000004183c */
[----:B----4-:R-:W-:Y:S03]  /*11b20*/  F2FP.BF16.PACK_AB R85, R198, R120 ;  /* 0x00000078c655723e */ /* 0x010fe600000010ff */
[C---:B------:R-:W-:Y:S02]  /*11b30*/  FMUL.FTZ R64, R74.reuse, R180 ;  /* 0x000000b44a407220 */ /* 0x040fe40000410000 */
[----:B------:R-:W-:Y:S03]  /*11b40*/  FMUL.FTZ R65, R74, R181 ;  /* 0x000000b54a417220 */ /* 0x000fe60000410000 */
[C---:B------:R-:W-:Y:S02]  /*11b50*/  FMUL.FTZ R66, R69.reuse, R182 ;  /* 0x000000b645427220 */ /* 0x040fe40000410000 */
[----:B------:R-:W-:Y:S02]  /*11b60*/  FMUL.FTZ R67, R69, R183 ;  /* 0x000000b745437220 */ /* 0x000fe40000410000 */
[--C-:B-1----:R-:W-:Y:S04]  /*11b70*/  FFMA.FTZ R2, R206, c[0x0][0x2d0], -R78.reuse ;  /* 0x0000b400ce027a23 */ /* 0x102fe8000001084e */
[----:B------:R1:W-:Y:S01]  /*11b80*/  MUFU.EX2 R221, R2 ;  /* 0x0000000200dd7308 */ /* 0x0003e20000000800 */
[----:B------:R-:W-:Y:S07]  /*11b90*/  HMMA.16816.F32.BF16 R64, R80, R86, R64 ;  /* 0x000000565040723c */ /* 0x000fee0000041840 */
[----:B------:R-:W-:Y:S02]  /*11ba0*/  F2FP.BF16.PACK_AB R80, R122, R123 ;  /* 0x0000007b7a50723e */ /* 0x000fe400000010ff */
[----:B------:R-:W-:Y:S03]  /*11bb0*/  F2FP.BF16.PACK_AB R82, R141, R143 ;  /* 0x0000008f8d52723e */ /* 0x000fe600000010ff */
[----:B------:R-:W-:Y:S02]  /*11bc0*/  F2FP.BF16.PACK_AB R81, R121, R251 ;  /* 0x000000fb7951723e */ /* 0x000fe400000010ff */
[----:B------:R-:W-:Y:S02]  /*11bd0*/  F2FP.BF16.PACK_AB R83, R140, R142 ;  /* 0x0000008e8c53723e */ /* 0x000fe400000010ff */
[----:B------:R-:W-:Y:S02]  /*11be0*/  F2FP.BF16.PACK_AB R86, R252, R250 ;  /* 0x000000fafc56723e */ /* 0x000fe400000010ff */
[----:B------:R-:W-:Y:S03]  /*11bf0*/  F2FP.BF16.PACK_AB R87, R196, R197 ;  /* 0x000000c5c457723e */ /* 0x000fe600000010ff */
[-C--:B------:R-:W-:Y:S03]  /*11c00*/  HMMA.16816.F32.BF16 R4, R80, R88.reuse, R4 ;  /* 0x000000585004723c */ /* 0x080fe60000041804 */
[--C-:B-1----:R-:W-:Y:S04]  /*11c10*/  FFMA.FTZ R2, R202, c[0x0][0x2d0], -R78.reuse ;  /* 0x0000b400ca027a23 */ /* 0x102fe8000001084e */
[----:B------:R1:W-:Y:S01]  /*11c20*/  MUFU.EX2 R219, R2 ;  /* 0x0000000200db7308 */ /* 0x0003e20000000800 */
[C---:B------:R-:W-:Y:S08]  /*11c30*/  HMMA.16816.F32.BF16 R8, R84.reuse, R88, R8 ;  /* 0x000000585408723c */ /* 0x040ff00000041808 */
[-C--:B------:R-:W-:Y:S08]  /*11c40*/  HMMA.16816.F32.BF16 R12, R84, R90.reuse, R12 ;  /* 0x0000005a540c723c */ /* 0x080ff0000004180c */
[C---:B------:R-:W-:Y:S01]  /*11c50*/  HMMA.16816.F32.BF16 R16, R80.reuse, R90, R16 ;  /* 0x0000005a5010723c */ /* 0x040fe20000041810 */
[----:B------:R-:W-:Y:S03]  /*11c60*/  LDSM.16.MT88.4 R88, [R226+0x900] ;  /* 0x00090000e258783b */ /* 0x000fe60000004200 */
[----:B-1----:R-:W-:Y:S04]  /*11c70*/  FFMA.FTZ R2, R203, c[0x0][0x2d0], -R78 ;  /* 0x0000b400cb027a23 */ /* 0x002fe8000001084e */
[-C--:B------:R-:W-:Y:S01]  /*11c80*/  HMMA.16816.F32.BF16 R20, R80, R92.reuse, R20 ;  /* 0x0000005c5014723c */ /* 0x080fe20000041814 */
[----:B------:R1:W-:Y:S07]  /*11c90*/  MUFU.EX2 R220, R2 ;  /* 0x0000000200dc7308 */ /* 0x0003ee0000000800 */
[C---:B------:R-:W-:Y:S08]  /*11ca0*/  HMMA.16816.F32.BF16 R24, R84.reuse, R92, R24 ;  /* 0x0000005c5418723c */ /* 0x040ff00000041818 */
[-C--:B------:R-:W-:Y:S08]  /*11cb0*/  HMMA.16816.F32.BF16 R28, R84, R94.reuse, R28 ;  /* 0x0000005e541c723c */ /* 0x080ff0000004181c */
[C---:B------:R-:W-:Y:S01]  /*11cc0*/  HMMA.16816.F32.BF16 R32, R80.reuse, R94, R32 ;  /* 0x0000005e5020723c */ /* 0x040fe20000041820 */
[----:B------:R-:W-:Y:S03]  /*11cd0*/  LDSM.16.MT88.4 R92, [R224+0x1100] ;  /* 0x00110000e05c783b */ /* 0x000fe60000004200 */
[--C-:B-1----:R-:W-:Y:S04]  /*11ce0*/  FFMA.FTZ R2, R207, c[0x0][0x2d0], -R105.reuse ;  /* 0x0000b400cf027a23 */ /* 0x102fe80000010869 */
[----:B------:R1:W-:Y:S04]  /*11cf0*/  MUFU.EX2 R145, R2 ;  /* 0x0000000200917308 */ /* 0x0003e80000000800 */
[--C-:B-1----:R-:W-:Y:S06]  /*11d00*/  FFMA.FTZ R2, R209, c[0x0][0x2d0], -R105.reuse ;  /* 0x0000b400d1027a23 */ /* 0x102fec0000010869 */
[----:B------:R1:W2:Y:S02]  /*11d10*/  MUFU.EX2 R218, R2 ;  /* 0x0000000200da7308 */ /* 0x0002a40000000800 */
[--C-:B-1----:R-:W-:Y:S08]  /*11d20*/  FFMA.FTZ R2, R208, c[0x0][0x2d0], -R105.reuse ;  /* 0x0000b400d0027a23 */ /* 0x102ff00000010869 */
[----:B------:R1:W-:Y:S02]  /*11d30*/  MUFU.EX2 R216, R2 ;  /* 0x0000000200d87308 */ /* 0x0003e40000000800 */
[----:B-1----:R-:W-:Y:S08]  /*11d40*/  FFMA.FTZ R2, R212, c[0x0][0x2d0], -R105 ;  /* 0x0000b400d4027a23 */ /* 0x002ff00000010869 */
[----:B------:R1:W3:Y:S02]  /*11d50*/  MUFU.EX2 R217, R2 ;  /* 0x0000000200d97308 */ /* 0x0002e40000000800 */
[--C-:B-1----:R-:W-:Y:S08]  /*11d60*/  FFMA.FTZ R2, R215, c[0x0][0x2d0], -R77.reuse ;  /* 0x0000b400d7027a23 */ /* 0x102ff0000001084d */
[----:B------:R1:W-:Y:S02]  /*11d70*/  MUFU.EX2 R144, R2 ;  /* 0x0000000200907308 */ /* 0x0003e40000000800 */
[----:B-1----:R-:W-:Y:S02]  /*11d80*/  FFMA.FTZ R2, R148, c[0x0][0x2d0], -R77 ;  /* 0x0000b40094027a23 */ /* 0x002fe4000001084d */
[----:B------:R-:W-:Y:S01]  /*11d90*/  IMAD.MOV.U32 R148, RZ, RZ, R129 ;  /* 0x000000ffff947224 */ /* 0x000fe200078e0081 */
[----:B------:R-:W-:Y:S05]  /*11da0*/  MOV R129, R96 ;  /* 0x0000006000817202 */ /* 0x000fea0000000f00 */
[----:B------:R1:W2:Y:S01]  /*11db0*/  MUFU.EX2 R153, R2 ;  /* 0x0000000200997308 */ /* 0x0002a20000000800 */
[----:B------:R-:W2:Y:S01]  /*11dc0*/  LDSM.16.MT88.4 R96, [R225+0x900] ;  /* 0x00090000e160783b */ /* 0x000ea20000004200 */
[--C-:B-1----:R-:W-:Y:S01]  /*11dd0*/  FFMA.FTZ R2, R151, c[0x0][0x2d0], -R77.reuse ;  /* 0x0000b40097027a23 */ /* 0x102fe2000001084d */
[----:B------:R-:W-:Y:S02]  /*11de0*/  MOV R151, R149 ;  /* 0x0000009500977202 */ /* 0x000fe40000000f00 */
[----:B------:R-:W-:Y:S05]  /*11df0*/  MOV R149, R199 ;  /* 0x000000c700957202 */ /* 0x000fea0000000f00 */
[----:B------:R1:W-:Y:S01]  /*11e00*/  MUFU.EX2 R152, R2 ;  /* 0x0000000200987308 */ /* 0x0003e20000000800 */
[----:B------:R-:W-:Y:S02]  /*11e10*/  MOV R199, R184 ;  /* 0x000000b800c77202 */ /* 0x000fe40000000f00 */
[----:B------:R-:W-:Y:S02]  /*11e20*/  MOV R184, R210 ;  /* 0x000000d200b87202 */ /* 0x000fe40000000f00 */
[----:B------:R-:W4:Y:S01]  /*11e30*/  LDL.LU R210, [R1+0xa8] ;  /* 0x0000a80001d27983 */ /* 0x000f220000300800 */
[-C--:B--2---:R-:W-:Y:S08]  /*11e40*/  HMMA.16816.F32.BF16 R36, R80, R96.reuse, R36 ;  /* 0x000000605024723c */ /* 0x084ff00000041824 */
[C---:B------:R-:W-:Y:S04]  /*11e50*/  HMMA.16816.F32.BF16 R40, R84.reuse, R96, R40 ;  /* 0x000000605428723c */ /* 0x040fe80000041828 */
[----:B-1----:R-:W-:Y:S02]  /*11e60*/  FFMA.FTZ R2, R150, c[0x0][0x2d0], -R77 ;  /* 0x0000b40096027a23 */ /* 0x002fe4000001084d */
[----:B------:R-:W-:Y:S01]  /*11e70*/  IMAD.MOV.U32 R150, RZ, RZ, R148 ;  /* 0x000000ffff967224 */ /* 0x000fe200078e0094 */
[----:B------:R-:W-:Y:S01]  /*11e80*/  MOV R148, R128 ;  /* 0x0000008000947202 */ /* 0x000fe20000000f00 */
[-C--:B------:R-:W-:Y:S01]  /*11e90*/  HMMA.16816.F32.BF16 R44, R84, R98.reuse, R44 ;  /* 0x00000062542c723c */ /* 0x080fe2000004182c */
[----:B------:R1:W2:Y:S03]  /*11ea0*/  MUFU.EX2 R154, R2 ;  /* 0x00000002009a7308 */ /* 0x0002a60000000800 */
[----:B------:R-:W-:Y:S01]  /*11eb0*/  MOV R128, R3 ;  /* 0x0000000300807202 */ /* 0x000fe20000000f00 */
[--C-:B------:R-:W-:Y:S03]  /*11ec0*/  FFMA.FTZ R3, R214, c[0x0][0x2d0], -R79.reuse ;  /* 0x0000b400d6037a23 */ /* 0x100fe6000001084f */
[C---:B------:R-:W-:Y:S01]  /*11ed0*/  HMMA.16816.F32.BF16 R48, R80.reuse, R98, R48 ;  /* 0x000000625030723c */ /* 0x040fe20000041830 */
[----:B------:R-:W-:Y:S02]  /*11ee0*/  LDSM.16.MT88.4 R96, [R225+0x1100] ;  /* 0x00110000e160783b */ /* 0x000fe40000004200 */
[----:B------:R-:W-:Y:S05]  /*11ef0*/  MUFU.EX2 R215, R3 ;  /* 0x0000000300d77308 */ /* 0x000fea0000000800 */
[-C--:B------:R-:W-:Y:S08]  /*11f00*/  HMMA.16816.F32.BF16 R52, R80, R88.reuse, R52 ;  /* 0x000000585034723c */ /* 0x080ff00000041834 */
[C---:B------:R-:W-:Y:S04]  /*11f10*/  HMMA.16816.F32.BF16 R56, R84.reuse, R88, R56 ;  /* 0x000000585438723c */ /* 0x040fe80000041838 */
[--C-:B-1----:R-:W-:Y:S04]  /*11f20*/  FFMA.FTZ R2, R213, c[0x0][0x2d0], -R79.reuse ;  /* 0x0000b400d5027a23 */ /* 0x102fe8000001084f */
[-C--:B------:R-:W-:Y:S01]  /*11f30*/  HMMA.16816.F32.BF16 R60, R84, R90.reuse, R60 ;  /* 0x0000005a543c723c */ /* 0x080fe2000004183c */
[----:B------:R1:W1:Y:S06]  /*11f40*/  MUFU.EX2 R213, R2 ;  /* 0x0000000200d57308 */ /* 0x00026c0000000800 */
[----:B------:R-:W-:Y:S01]  /*11f50*/  F2FP.BF16.PACK_AB R84, R218, R145 ;  /* 0x00000091da54723e */ /* 0x000fe200000010ff */
[----:B------:R-:W-:Y:S01]  /*11f60*/  HMMA.16816.F32.BF16 R64, R80, R90, R64 ;  /* 0x0000005a5040723c */ /* 0x000fe20000041840 */
[----:B------:R-:W2:Y:S03]  /*11f70*/  LDSM.16.MT88.4 R88, [R227+0x1100] ;  /* 0x00110000e358783b */ /* 0x000ea60000004200 */
[----:B---3--:R-:W-:Y:S02]  /*11f80*/  F2FP.BF16.PACK_AB R86, R217, R216 ;  /* 0x000000d8d956723e */ /* 0x008fe400000010ff */
[----:B------:R-:W-:Y:S02]  /*11f90*/  F2FP.BF16.PACK_AB R85, R153, R144 ;  /* 0x000000909955723e */ /* 0x000fe400000010ff */
[----:B------:R-:W-:Y:S04]  /*11fa0*/  F2FP.BF16.PACK_AB R80, R147, R247 ;  /* 0x000000f79350723e */ /* 0x000fe800000010ff */
[----:B------:R-:W-:Y:S02]  /*11fb0*/  F2FP.BF16.PACK_AB R82, R246, R245 ;  /* 0x000000f5f652723e */ /* 0x000fe400000010ff */
[----:B------:R-:W-:Y:S02]  /*11fc0*/  F2FP.BF16.PACK_AB R81, R221, R146 ;  /* 0x00000092dd51723e */ /* 0x000fe400000010ff */
[----:B------:R-:W-:Y:S01]  /*11fd0*/  F2FP.BF16.PACK_AB R83, R220, R219 ;  /* 0x000000dbdc53723e */ /* 0x000fe200000010ff */
[--C-:B-1----:R-:W-:Y:S01]  /*11fe0*/  FFMA.FTZ R2, R211, c[0x0][0x2d0], -R79.reuse ;  /* 0x0000b400d3027a23 */ /* 0x102fe2000001084f */
[----:B--2---:R-:W-:Y:S03]  /*11ff0*/  F2FP.BF16.PACK_AB R87, R154, R152 ;  /* 0x000000989a57723e */ /* 0x004fe600000010ff */
[----:B------:R4:W-:Y:S02]  /*12000*/  MUFU.EX2 R212, R2 ;  /* 0x0000000200d47308 */ /* 0x0009e40000000800 */
        /* <DEDUP_REMOVED lines=8> */
[C---:B------:R-:W-:Y:S01]  /*12090*/  HMMA.16816.F32.BF16 R32, R80.reuse, R90, R32 ;  /* 0x0000005a5020723c */ /* 0x040fe20000041820 */
[----:B------:R-:W2:Y:S07]  /*120a0*/  LDSM.16.MT88.4 R88, [R224+0x1900] ;  /* 0x00190000e058783b */ /* 0x000eae0000004200 */
[-C--:B------:R-:W-:Y:S08]  /*120b0*/  HMMA.16816.F32.BF16 R36, R80, R96.reuse, R36 ;  /* 0x000000605024723c */ /* 0x080ff00000041824 */
[C---:B------:R-:W-:Y:S08]  /*120c0*/  HMMA.16816.F32.BF16 R40, R84.reuse, R96, R40 ;  /* 0x000000605428723c */ /* 0x040ff00000041828 */
[-C--:B------:R-:W-:Y:S08]  /*120d0*/  HMMA.16816.F32.BF16 R44, R84, R98.reuse, R44 ;  /* 0x00000062542c723c */ /* 0x080ff0000004182c */
[C---:B------:R-:W-:Y:S01]  /*120e0*/  HMMA.16816.F32.BF16 R48, R80.reuse, R98, R48 ;  /* 0x000000625030723c */ /* 0x040fe20000041830 */
[----:B------:R-:W-:Y:S07]  /*120f0*/  LDSM.16.MT88.4 R96, [R225+0x1900] ;  /* 0x00190000e160783b */ /* 0x000fee0000004200 */
[-C--:B-1----:R-:W-:Y:S08]  /*12100*/  HMMA.16816.F32.BF16 R52, R80, R92.reuse, R52 ;  /* 0x0000005c5034723c */ /* 0x082ff00000041834 */
[C---:B------:R-:W-:Y:S08]  /*12110*/  HMMA.16816.F32.BF16 R56, R84.reuse, R92, R56 ;  /* 0x0000005c5438723c */ /* 0x040ff00000041838 */
[-C--:B------:R-:W-:Y:S08]  /*12120*/  HMMA.16816.F32.BF16 R60, R84, R94.reuse, R60 ;  /* 0x0000005e543c723c */ /* 0x080ff0000004183c */
[----:B------:R-:W-:Y:S01]  /*12130*/  HMMA.16816.F32.BF16 R64, R80, R94, R64 ;  /* 0x0000005e5040723c */ /* 0x000fe20000041840 */
[----:B------:R-:W1:Y:S06]  /*12140*/  LDSM.16.MT88.4 R92, [R227+0x1900] ;  /* 0x00190000e35c783b */ /* 0x000e6c0000004200 */
[----:B------:R-:W-:Y:S01]  /*12150*/  F2FP.BF16.PACK_AB R80, R215, R213 ;  /* 0x000000d5d750723e */ /* 0x000fe200000010ff */
[----:B----4-:R-:W-:Y:S04]  /*12160*/  FFMA.FTZ R2, R210, c[0x0][0x2d0], -R79 ;  /* 0x0000b400d2027a23 */ /* 0x010fe8000001084f */
[----:B------:R3:W4:Y:S02]  /*12170*/  MUFU.EX2 R214, R2 ;  /* 0x0000000200d67308 */ /* 0x0007240000000800 */
[----:B---3--:R-:W-:Y:S01]  /*12180*/  FFMA.FTZ R2, R151, c[0x0][0x2d0], -R78 ;  /* 0x0000b40097027a23 */ /* 0x008fe2000001084e */
[----:B----4-:R-:W-:Y:S02]  /*12190*/  F2FP.BF16.PACK_AB R82, R214, R212 ;  /* 0x000000d4d652723e */ /* 0x010fe400000010ff */
[----:B------:R-:W-:Y:S05]  /*121a0*/  MOV R151, R150 ;  /* 0x0000009600977202 */ /* 0x000fea0000000f00 */
[----:B------:R3:W-:Y:S01]  /*121b0*/  MUFU.EX2 R159, R2 ;  /* 0x00000002009f7308 */ /* 0x0007e20000000800 */
[----:B------:R-:W-:Y:S01]  /*121c0*/  MOV R150, R149 ;  /* 0x0000009500967202 */ /* 0x000fe20000000f00 */
[----:B------:R-:W-:Y:S01]  /*121d0*/  IMAD.MOV.U32 R149, RZ, RZ, R148 ;  /* 0x000000ffff957224 */ /* 0x000fe200078e0094 */
[----:B------:R-:W-:Y:S02]  /*121e0*/  MOV R148, R199 ;  /* 0x000000c700947202 */ /* 0x000fe40000000f00 */
[----:B------:R-:W-:Y:S02]  /*121f0*/  MOV R199, R139 ;  /* 0x0000008b00c77202 */ /* 0x000fe40000000f00 */
[----:B------:R-:W-:Y:S02]  /*12200*/  MOV R139, R137 ;  /* 0x00000089008b7202 */ /* 0x000fe40000000f00 */
[----:B------:R-:W-:Y:S02]  /*12210*/  MOV R137, R132 ;  /* 0x0000008400897202 */ /* 0x000fe40000000f00 */
[----:B------:R-:W-:Y:S02]  /*12220*/  MOV R132, R237 ;  /* 0x000000ed00847202 */ /* 0x000fe40000000f00 */
[----:B------:R-:W4:Y:S01]  /*12230*/  LDL.LU R237, [R1+0xa4] ;  /* 0x0000a40001ed7983 */ /* 0x000f220000300800 */
[----:B---3--:R-:W-:Y:S01]  /*12240*/  FFMA.FTZ R2, R151, c[0x0][0x2d0], -R78 ;  /* 0x0000b40097027a23 */ /* 0x008fe2000001084e */
[----:B------:R-:W-:Y:S02]  /*12250*/  MOV R151, R150 ;  /* 0x0000009600977202 */ /* 0x000fe40000000f00 */
[----:B------:R-:W-:Y:S01]  /*12260*/  MOV R150, R149 ;  /* 0x0000009500967202 */ /* 0x000fe20000000f00 */
[----:B------:R3:W1:Y:S01]  /*12270*/  MUFU.EX2 R158, R2 ;  /* 0x00000002009e7308 */ /* 0x0006620000000800 */
[----:B------:R-:W-:Y:S01]  /*12280*/  IMAD.MOV.U32 R149, RZ, RZ, R148 ;  /* 0x000000ffff957224 */ /* 0x000fe200078e0094 */
[----:B------:R-:W-:Y:S02]  /*12290*/  MOV R148, R199 ;  /* 0x000000c700947202 */ /* 0x000fe40000000f00 */
[----:B------:R-:W-:Y:S02]  /*122a0*/  MOV R199, R139 ;  /* 0x0000008b00c77202 */ /* 0x000fe40000000f00 */
[----:B------:R-:W-:Y:S02]  /*122b0*/  MOV R139, R135 ;  /* 0x00000087008b7202 */ /* 0x000fe40000000f00 */
[----:B------:R-:W-:Y:S02]  /*122c0*/  MOV R135, R235 ;  /* 0x000000eb00877202 */ /* 0x000fe40000000f00 */
[----:B------:R-:W4:Y:S01]  /*122d0*/  LDL.LU R235, [R1+0xa0] ;  /* 0x0000a00001eb7983 */ /* 0x000f220000300800 */
[--C-:B---3--:R-:W-:Y:S01]  /*122e0*/  FFMA.FTZ R2, R151, c[0x0][0x2d0], -R78.reuse ;  /* 0x0000b40097027a23 */ /* 0x108fe2000001084e */
[----:B-1----:R-:W-:Y:S02]  /*122f0*/  F2FP.BF16.PACK_AB R81, R158, R159 ;  /* 0x0000009f9e51723e */ /* 0x002fe400000010ff */
[----:B------:R-:W-:Y:S01]  /*12300*/  MOV R151, R150 ;  /* 0x0000009600977202 */ /* 0x000fe20000000f00 */
[----:B------:R1:W-:Y:S01]  /*12310*/  MUFU.EX2 R157, R2 ;  /* 0x00000002009d7308 */ /* 0x0003e20000000800 */
[----:B------:R-:W-:Y:S02]  /*12320*/  MOV R150, R149 ;  /* 0x0000009500967202 */ /* 0x000fe40000000f00 */
[----:B------:R-:W-:Y:S01]  /*12330*/  MOV R149, R148 ;  /* 0x0000009400957202 */ /* 0x000fe20000000f00 */
[----:B------:R-:W-:Y:S01]  /*12340*/  IMAD.MOV.U32 R148, RZ, RZ, R199 ;  /* 0x000000ffff947224 */ /* 0x000fe200078e00c7 */
[----:B------:R-:W-:Y:S02]  /*12350*/  MOV R199, R139 ;  /* 0x0000008b00c77202 */ /* 0x000fe40000000f00 */
[----:B------:R-:W-:Y:S02]  /*12360*/  MOV R139, R133 ;  /* 0x00000085008b7202 */ /* 0x000fe40000000f00 */
[----:B------:R-:W-:Y:S02]  /*12370*/  MOV R133, R130 ;  /* 0x0000008200857202 */ /* 0x000fe40000000f00 */
[----:B------:R-:W-:Y:S02]  /*12380*/  MOV R130, R228 ;  /* 0x000000e400827202 */ /* 0x000fe40000000f00 */
[----:B------:R3:W5:Y:S01]  /*12390*/  LDL.LU R228, [R1+0x9c] ;  /* 0x00009c0001e47983 */ /* 0x0007620000300800 */
[----:B-1----:R-:W-:Y:S01]  /*123a0*/  FFMA.FTZ R2, R151, c[0x0][0x2d0], -R78 ;  /* 0x0000b40097027a23 */ /* 0x002fe2000001084e */
[----:B------:R-:W-:Y:S02]  /*123b0*/  MOV R151, R150 ;  /* 0x0000009600977202 */ /* 0x000fe40000000f00 */
[----:B------:R-:W-:Y:S01]  /*123c0*/  MOV R150, R149 ;  /* 0x0000009500967202 */ /* 0x000fe20000000f00 */
[----:B------:R1:W1:Y:S01]  /*123d0*/  MUFU.EX2 R163, R2 ;  /* 0x0000000200a37308 */ /* 0x0002620000000800 */
[----:B------:R-:W-:Y:S01]  /*123e0*/  MOV R149, R148 ;  /* 0x0000009400957202 */ /* 0x000fe20000000f00 */
[----:B------:R-:W-:Y:S01]  /*123f0*/  IMAD.MOV.U32 R148, RZ, RZ, R199 ;  /* 0x000000ffff947224 */ /* 0x000fe200078e00c7 */
[----:B------:R-:W-:Y:S02]  /*12400*/  MOV R199, R139 ;  /* 0x0000008b00c77202 */ /* 0x000fe40000000f00 */
[----:B------:R-:W-:Y:S02]  /*12410*/  MOV R139, R130 ;  /* 0x00000082008b7202 */ /* 0x000fe40000000f00 */
[----:B------:R-:W-:Y:S02]  /*12420*/  MOV R130, R232 ;  /* 0x000000e800827202 */ /* 0x000fe40000000f00 */
[----:B------:R3:W5:Y:S01]  /*12430*/  LDL.LU R232, [R1+0x98] ;  /* 0x0000980001e87983 */ /* 0x0007620000300800 */
[----:B-1----:R-:W-:Y:S01]  /*12440*/  FFMA.FTZ R2, R151, c[0x0][0x2d0], -R105 ;  /* 0x0000b40097027a23 */ /* 0x002fe20000010869 */
[----:B------:R-:W-:Y:S02]  /*12450*/  F2FP.BF16.PACK_AB R83, R163, R157 ;  /* 0x0000009da353723e */ /* 0x000fe400000010ff */
[----:B------:R-:W-:Y:S01]  /*12460*/  MOV R151, R150 ;  /* 0x0000009600977202 */ /* 0x000fe20000000f00 */
[----:B------:R1:W-:Y:S01]  /*12470*/  MUFU.EX2 R155, R2 ;  /* 0x00000002009b7308 */ /* 0x0003e20000000800 */
[----:B------:R-:W-:Y:S02]  /*12480*/  MOV R150, R149 ;  /* 0x0000009500967202 */ /* 0x000fe40000000f00 */
[----:B------:R-:W-:Y:S01]  /*12490*/  MOV R149, R148 ;  /* 0x0000009400957202 */ /* 0x000fe20000000f00 */
[-C--:B--2---:R-:W-:Y:S03]  /*124a0*/  HMMA.16816.F32.BF16 R4, R80, R88.reuse, R4 ;  /* 0x000000585004723c */ /* 0x084fe60000041804 */
[----:B------:R-:W-:Y:S01]  /*124b0*/  MOV R148, R199 ;  /* 0x000000c700947202 */ /* 0x000fe20000000f00 */
[----:B------:R-:W-:Y:S01]  /*124c0*/  IMAD.MOV.U32 R199, RZ, RZ, R139 ;  /* 0x000000ffffc77224 */ /* 0x000fe200078e008b */
[----:B------:R-:W-:Y:S02]  /*124d0*/  MOV R139, R130 ;  /* 0x00000082008b7202 */ /* 0x000fe40000000f00 */
[----:B------:R-:W-:Y:S02]  /*124e0*/  MOV R130, R229 ;  /* 0x000000e500827202 */ /* 0x000fe40000000f00 */
[----:B------:R3:W5:Y:S03]  /*124f0*/  LDL.LU R229, [R1+0x94] ;  /* 0x0000940001e57983 */ /* 0x0007660000300800 */
[--C-:B-1----:R-:W-:Y:S01]  /*12500*/  FFMA.FTZ R2, R151, c[0x0][0x2d0], -R105.reuse ;  /* 0x0000b40097027a23 */ /* 0x102fe20000010869 */
[----:B------:R-:W-:Y:S02]  /*12510*/  MOV R151, R150 ;  /* 0x0000009600977202 */ /* 0x000fe40000000f00 */
[----:B------:R-:W-:Y:S01]  /*12520*/  MOV R150, R149 ;  /* 0x0000009500967202 */ /* 0x000fe20000000f00 */
[----:B------:R1:W2:Y:S01]  /*12530*/  MUFU.EX2 R156, R2 ;  /* 0x00000002009c7308 */ /* 0x0002a20000000800 */
[----:B------:R-:W-:Y:S02]  /*12540*/  MOV R149, R148 ;  /* 0x0000009400957202 */ /* 0x000fe40000000f00 */
[----:B------:R-:W-:Y:S02]  /*12550*/  MOV R148, R199 ;  /* 0x000000c700947202 */ /* 0x000fe40000000f00 */
[----:B------:R-:W-:Y:S01]  /*12560*/  MOV R199, R139 ;  /* 0x0000008b00c77202 */ /* 0x000fe20000000f00 */
[----:B------:R-:W-:Y:S01]  /*12570*/  IMAD.MOV.U32 R139, RZ, RZ, R130 ;  /* 0x000000ffff8b7224 */ /* 0x000fe200078e0082 */
[----:B------:R-:W-:Y:S02]  /*12580*/  MOV R130, R231 ;  /* 0x000000e700827202 */ /* 0x000fe40000000f00 */
[----:B------:R3:W5:Y:S01]  /*12590*/  LDL.LU R231, [R1+0x90] ;  /* 0x0000900001e77983 */ /* 0x0007620000300800 */
[--C-:B-1----:R-:W-:Y:S01]  /*125a0*/  FFMA.FTZ R2, R151, c[0x0][0x2d0], -R105.reuse ;  /* 0x0000b40097027a23 */ /* 0x102fe20000010869 */
[----:B--2---:R-:W-:Y:S02]  /*125b0*/  F2FP.BF16.PACK_AB R84, R156, R155 ;  /* 0x0000009b9c54723e */ /* 0x004fe400000010ff */
[----:B------:R-:W-:Y:S01]  /*125c0*/  MOV R151, R150 ;  /* 0x0000009600977202 */ /* 0x000fe20000000f00 */
[----:B------:R1:W-:Y:S01]  /*125d0*/  MUFU.EX2 R162, R2 ;  /* 0x0000000200a27308 */ /* 0x0003e20000000800 */
[----:B------:R-:W-:Y:S02]  /*125e0*/  MOV R150, R149 ;  /* 0x0000009500967202 */ /* 0x000fe40000000f00 */
[----:B------:R-:W-:Y:S02]  /*125f0*/  MOV R149, R148 ;  /* 0x0000009400957202 */ /* 0x000fe40000000f00 */
[----:B------:R-:W-:Y:S02]  /*12600*/  MOV R148, R199 ;  /* 0x000000c700947202 */ /* 0x000fe40000000f00 */
[----:B------:R-:W-:Y:S02]  /*12610*/  MOV R199, R139 ;  /* 0x0000008b00c77202 */ /* 0x000fe40000000f00 */
[----:B------:R-:W-:Y:S01]  /*12620*/  MOV R139, R138 ;  /* 0x0000008a008b7202 */ /* 0x000fe20000000f00 */
[----:B-1----:R-:W-:Y:S01]  /*12630*/  FFMA.FTZ R2, R151, c[0x0][0x2d0], -R105 ;  /* 0x0000b40097027a23 */ /* 0x002fe20000010869 */
[----:B------:R-:W-:Y:S02]  /*12640*/  MOV R151, R150 ;  /* 0x0000009600977202 */ /* 0x000fe40000000f00 */
[----:B------:R-:W-:Y:S01]  /*12650*/  MOV R150, R149 ;  /* 0x0000009500967202 */ /* 0x000fe20000000f00 */
[----:B------:R1:W2:Y:S01]  /*12660*/  MUFU.EX2 R161, R2 ;  /* 0x0000000200a17308 */ /* 0x0002a20000000800 */
[----:B------:R-:W-:Y:S02]  /*12670*/  MOV R149, R148 ;  /* 0x0000009400957202 */ /* 0x000fe40000000f00 */
[----:B------:R-:W-:Y:S02]  /*12680*/  MOV R148, R199 ;  /* 0x000000c700947202 */ /* 0x000fe40000000f00 */
[----:B------:R-:W-:Y:S02]  /*12690*/  MOV R199, R139 ;  /* 0x0000008b00c77202 */ /* 0x000fe40000000f00 */
[----:B------:R-:W-:Y:S02]  /*126a0*/  MOV R205, R150 ;  /* 0x0000009600cd7202 */ /* 0x000fe40000000f00 */
[----:B------:R-:W-:Y:S01]  /*126b0*/  MOV R150, R148 ;  /* 0x0000009400967202 */ /* 0x000fe20000000f00 */
[----:B-1----:R-:W-:Y:S01]  /*126c0*/  FFMA.FTZ R2, R151, c[0x0][0x2d0], -R77 ;  /* 0x0000b40097027a23 */ /* 0x002fe2000001084d */
[----:B------:R-:W-:Y:S02]  /*126d0*/  MOV R151, R149 ;  /* 0x0000009500977202 */ /* 0x000fe40000000f00 */
[----:B------:R-:W-:Y:S02]  /*126e0*/  MOV R149, R199 ;  /* 0x000000c700957202 */ /* 0x000fe40000000f00 */
[----:B--2---:R-:W-:Y:S01]  /*126f0*/  F2FP.BF16.PACK_AB R86, R161, R162 ;  /* 0x000000a2a156723e */ /* 0x004fe200000010ff */
[----:B----4-:R-:W-:Y:S02]  /*12700*/  IMAD.MOV.U32 R138, RZ, RZ, R235 ;  /* 0x000000ffff8a7224 */ /* 0x010fe400078e00eb */
[----:B------:R3:W5:Y:S03]  /*12710*/  LDL.LU R235, [R1+0x8c] ;  /* 0x00008c0001eb7983 */ /* 0x0007660000300800 */
[----:B------:R-:W-:Y:S02]  /*12720*/  MOV R139, R138 ;  /* 0x0000008a008b7202 */ /* 0x000fe40000000f00 */
[----:B------:R-:W-:Y:S01]  /*12730*/  MOV R138, R137 ;  /* 0x00000089008a7202 */ /* 0x000fe20000000f00 */
[----:B------:R-:W-:Y:S01]  /*12740*/  IMAD.MOV.U32 R137, RZ, RZ, R195 ;  /* 0x000000ffff897224 */ /* 0x000fe200078e00c3 */
[----:B------:R-:W-:Y:S02]  /*12750*/  MOV R195, R193 ;  /* 0x000000c100c37202 */ /* 0x000fe40000000f00 */
[----:B------:R-:W-:Y:S01]  /*12760*/  MOV R148, R139 ;  /* 0x0000008b00947202 */ /* 0x000fe20000000f00 */
[----:B------:R-:W-:Y:S01]  /*12770*/  IMAD.MOV.U32 R199, RZ, RZ, R138 ;  /* 0x000000ffffc77224 */ /* 0x000fe200078e008a */
[----:B------:R-:W-:Y:S02]  /*12780*/  MOV R138, R195 ;  /* 0x000000c3008a7202 */ /* 0x000fe40000000f00 */
[----:B------:R-:W-:Y:S02]  /*12790*/  MOV R195, R117 ;  /* 0x0000007500c37202 */ /* 0x000fe40000000f00 */
[----:B------:R1:W-:Y:S01]  /*127a0*/  MUFU.EX2 R117, R2 ;  /* 0x0000000200757308 */ /* 0x0003e20000000800 */
[----:B------:R-:W-:Y:S02]  /*127b0*/  MOV R139, R137 ;  /* 0x00000089008b7202 */ /* 0x000fe40000000f00 */
[----:B------:R-:W-:Y:S02]  /*127c0*/  MOV R137, R237 ;  /* 0x000000ed00897202 */ /* 0x000fe40000000f00 */
[----:B------:R-:W-:Y:S02]  /*127d0*/  MOV R193, R236 ;  /* 0x000000ec00c17202 */ /* 0x000fe40000000f00 */
[----:B------:R3:W5:Y:S04]  /*127e0*/  LDL.LU R236, [R1+0x88] ;  /* 0x0000880001ec7983 */ /* 0x0007680000300800 */
[----:B------:R3:W5:Y:S01]  /*127f0*/  LDL.LU R237, [R1+0x84] ;  /* 0x0000840001ed7983 */ /* 0x0007620000300800 */
[--C-:B-1----:R-:W-:Y:S01]  /*12800*/  FFMA.FTZ R2, R205, c[0x0][0x2d0], -R77.reuse ;  /* 0x0000b400cd027a23 */ /* 0x102fe2000001084d */
[----:B------:R-:W-:Y:S02]  /*12810*/  MOV R205, R151 ;  /* 0x0000009700cd7202 */ /* 0x000fe40000000f00 */
[----:B------:R-:W-:Y:S02]  /*12820*/  MOV R151, R150 ;  /* 0x0000009600977202 */ /* 0x000fe40000000f00 */
[----:B------:R-:W-:Y:S01]  /*12830*/  MOV R150, R149 ;  /* 0x0000009500967202 */ /* 0x000fe20000000f00 */
[----:B------:R-:W-:Y:S01]  /*12840*/  IMAD.MOV.U32 R149, RZ, RZ, R148 ;  /* 0x000000ffff957224 */ /* 0x000fe200078e0094 */
[----:B------:R-:W-:Y:S02]  /*12850*/  MOV R148, R199 ;  /* 0x000000c700947202 */ /* 0x000fe40000000f00 */
[----:B------:R-:W-:Y:S02]  /*12860*/  MOV R199, R139 ;  /* 0x0000008b00c77202 */ /* 0x000fe40000000f00 */
[----:B------:R-:W-:Y:S02]  /*12870*/  MOV R139, R138 ;  /* 0x0000008a008b7202 */ /* 0x000fe40000000f00 */
[----:B------:R-:W-:Y:S02]  /*12880*/  MOV R138, R137 ;  /* 0x00000089008a7202 */ /* 0x000fe40000000f00 */
[----:B------:R-:W-:Y:S02]  /*12890*/  MOV R137, R185 ;  /* 0x000000b900897202 */ /* 0x000fe40000000f00 */
[----:B------:R-:W-:Y:S02]  /*128a0*/  MOV R185, R115 ;  /* 0x0000007300b97202 */ /* 0x000fe40000000f00 */
[----:B------:R1:W2:Y:S01]  /*128b0*/  MUFU.EX2 R115, R2 ;  /* 0x0000000200737308 */ /* 0x0002a20000000800 */
[----:B------:R-:W-:Y:S02]  /*128c0*/  MOV R206, R151 ;  /* 0x0000009700ce7202 */ /* 0x000fe40000000f00 */
[----:B------:R-:W-:Y:S02]  /*128d0*/  MOV R151, R149 ;  /* 0x0000009500977202 */ /* 0x000fe40000000f00 */
[----:B------:R-:W-:Y:S02]  /*128e0*/  MOV R149, R199 ;  /* 0x000000c700957202 */ /* 0x000fe40000000f00 */
[----:B------:R-:W-:Y:S02]  /*128f0*/  MOV R199, R138 ;  /* 0x0000008a00c77202 */ /* 0x000fe40000000f00 */
[----:B------:R-:W-:Y:S02]  /*12900*/  MOV R138, R129 ;  /* 0x00000081008a7202 */ /* 0x000fe40000000f00 */
[----:B------:R-:W-:Y:S02]  /*12910*/  MOV R129, R238 ;  /* 0x000000ee00817202 */ /* 0x000fe40000000f00 */
[----:B------:R3:W5:Y:S01]  /*12920*/  LDL.LU R238, [R1+0x80] ;  /* 0x0000800001ee7983 */ /* 0x0007620000300800 */
[--C-:B-1----:R-:W-:Y:S01]  /*12930*/  FFMA.FTZ R2, R205, c[0x0][0x2d0], -R77.reuse ;  /* 0x0000b400cd027a23 */ /* 0x102fe2000001084d */
[----:B--2---:R-:W-:Y:S01]  /*12940*/  F2FP.BF16.PACK_AB R85, R115, R117 ;  /* 0x000000757355723e */ /* 0x004fe200000010ff */
[----:B------:R-:W-:Y:S01]  /*12950*/  IMAD.MOV.U32 R205, RZ, RZ, R150 ;  /* 0x000000ffffcd7224 */ /* 0x000fe200078e0096 */
[----:B------:R-:W-:Y:S02]  /*12960*/  MOV R150, R148 ;  /* 0x0000009400967202 */ /* 0x000fe40000000f00 */
[----:B------:R-:W-:Y:S02]  /*12970*/  MOV R148, R139 ;  /* 0x0000008b00947202 */ /* 0x000fe40000000f00 */
[----:B------:R-:W-:Y:S01]  /*12980*/  MOV R139, R137 ;  /* 0x00000089008b7202 */ /* 0x000fe20000000f00 */
[----:B------:R-:W-:Y:S02]  /*12990*/  IMAD.MOV.U32 R137, RZ, RZ, R116 ;  /* 0x000000ffff897224 */ /* 0x000fe400078e0074 */
[----:B------:R1:W-:Y:S02]  /*129a0*/  MUFU.EX2 R116, R2 ;  /* 0x0000000200747308 */ /* 0x0003e40000000800 */
[----:B-1----:R-:W-:Y:S01]  /*129b0*/  FFMA.FTZ R2, R206, c[0x0][0x2d0], -R77 ;  /* 0x0000b400ce027a23 */ /* 0x002fe2000001084d */
[----:B------:R-:W-:Y:S02]  /*129c0*/  MOV R206, R205 ;  /* 0x000000cd00ce7202 */ /* 0x000fe40000000f00 */
[----:B------:R-:W-:Y:S02]  /*129d0*/  MOV R205, R151 ;  /* 0x0000009700cd7202 */ /* 0x000fe40000000f00 */
[----:B------:R-:W-:Y:S01]  /*129e0*/  MOV R151, R150 ;  /* 0x0000009600977202 */ /* 0x000fe20000000f00 */
[----:B------:R-:W-:Y:S01]  /*129f0*/  FFMA.FTZ R3, R206, c[0x0][0x2d0], -R79 ;  /* 0x0000b400ce037a23 */ /* 0x000fe2000001084f */
[----:B------:R-:W-:Y:S02]  /*12a00*/  MOV R150, R149 ;  /* 0x0000009500967202 */ /* 0x000fe40000000f00 */
[----:B------:R-:W-:Y:S01]  /*12a10*/  MOV R149, R148 ;  /* 0x0000009400957202 */ /* 0x000fe20000000f00 */
[----:B------:R-:W-:Y:S01]  /*12a20*/  MUFU.EX2 R160, R3 ;  /* 0x0000000300a07308 */ /* 0x000fe20000000800 */
[----:B------:R-:W-:Y:S01]  /*12a30*/  MOV R148, R199 ;  /* 0x000000c700947202 */ /* 0x000fe20000000f00 */
[----:B------:R-:W-:Y:S01]  /*12a40*/  IMAD.MOV.U32 R199, RZ, RZ, R139 ;  /* 0x000000ffffc77224 */ /* 0x000fe200078e008b */
[----:B------:R-:W-:Y:S02]  /*12a50*/  MOV R139, R138 ;  /* 0x0000008a008b7202 */ /* 0x000fe40000000f00 */
[----:B------:R-:W-:Y:S02]  /*12a60*/  MOV R138, R137 ;  /* 0x00000089008a7202 */ /* 0x000fe40000000f00 */
[----:B------:R-:W-:Y:S02]  /*12a70*/  MOV R137, R129 ;  /* 0x0000008100897202 */ /* 0x000fe40000000f00 */
[----:B------:R-:W-:Y:S02]  /*12a80*/  MOV R129, R114 ;  /* 0x0000007200817202 */ /* 0x000fe40000000f00 */
[----:B------:R1:W2:Y:S01]  /*12a90*/  MUFU.EX2 R114, R2 ;  /* 0x0000000200727308 */ /* 0x0002a20000000800 */
        /* <DEDUP_REMOVED lines=13> */
[----:B------:R-:W-:Y:S01]  /*12b70*/  IMAD.MOV.U32 R205, RZ, RZ, R151 ;  /* 0x000000ffffcd7224 */ /* 0x000fe200078e0097 */
[----:B------:R-:W-:Y:S01]  /*12b80*/  MOV R151, R150 ;  /* 0x0000009600977202 */ /* 0x000fe20000000f00 */
[----:B------:R1:W4:Y:S01]  /*12b90*/  MUFU.EX2 R210, R2 ;  /* 0x0000000200d27308 */ /* 0x0003220000000800 */
[----:B------:R-:W-:Y:S02]  /*12ba0*/  MOV R150, R149 ;  /* 0x0000009500967202 */ /* 0x000fe40000000f00 */
[----:B------:R-:W-:Y:S02]  /*12bb0*/  MOV R149, R148 ;  /* 0x0000009400957202 */ /* 0x000fe40000000f00 */
[----:B------:R-:W-:Y:S02]  /*12bc0*/  MOV R148, R199 ;  /* 0x000000c700947202 */ /* 0x000fe40000000f00 */
[----:B------:R-:W-:Y:S02]  /*12bd0*/  MOV R199, R139 ;  /* 0x0000008b00c77202 */ /* 0x000fe40000000f00 */
[----:B------:R-:W-:Y:S02]  /*12be0*/  MOV R139, R138 ;  /* 0x0000008a008b7202 */ /* 0x000fe40000000f00 */
[----:B------:R-:W-:Y:S01]  /*12bf0*/  MOV R138, R137 ;  /* 0x00000089008a7202 */ /* 0x000fe20000000f00 */
[----:B------:R-:W-:Y:S01]  /*12c00*/  IMAD.MOV.U32 R137, RZ, RZ, R134 ;  /* 0x000000ffff897224 */ /* 0x000fe200078e0086 */
[----:B------:R-:W-:Y:S02]  /*12c10*/  MOV R134, R240 ;  /* 0x000000f000867202 */ /* 0x000fe40000000f00 */
[----:B------:R3:W5:Y:S01]  /*12c20*/  LDL.LU R240, [R1+0x78] ;  /* 0x0000780001f07983 */ /* 0x0007620000300800 */
[----:B--2---:R-:W-:Y:S07]  /*12c30*/  F2FP.BF16.PACK_AB R87, R114, R116 ;  /* 0x000000747257723e */ /* 0x004fee00000010ff */
[C---:B------:R-:W-:Y:S04]  /*12c40*/  HMMA.16816.F32.BF16 R8, R84.reuse, R88, R8 ;  /* 0x000000585408723c */ /* 0x040fe80000041808 */
[----:B-1----:R-:W-:Y:S01]  /*12c50*/  FFMA.FTZ R2, R206, c[0x0][0x2d0], -R79 ;  /* 0x0000b400ce027a23 */ /* 0x002fe2000001084f */
[----:B------:R-:W-:Y:S02]  /*12c60*/  MOV R206, R205 ;  /* 0x000000cd00ce7202 */ /* 0x000fe40000000f00 */
[----:B------:R-:W-:Y:S01]  /*12c70*/  MOV R205, R151 ;  /* 0x0000009700cd7202 */ /* 0x000fe20000000f00 */
[-C--:B------:R-:W-:Y:S01]  /*12c80*/  HMMA.16816.F32.BF16 R12, R84, R90.reuse, R12 ;  /* 0x0000005a540c723c */ /* 0x080fe2000004180c */
[----:B------:R1:W-:Y:S03]  /*12c90*/  MUFU.EX2 R211, R2 ;  /* 0x0000000200d37308 */ /* 0x0003e60000000800 */
[----:B------:R-:W-:Y:S02]  /*12ca0*/  MOV R151, R150 ;  /* 0x0000009600977202 */ /* 0x000fe40000000f00 */
[----:B------:R-:W-:Y:S02]  /*12cb0*/  MOV R150, R149 ;  /* 0x0000009500967202 */ /* 0x000fe40000000f00 */
[C---:B------:R-:W-:Y:S01]  /*12cc0*/  HMMA.16816.F32.BF16 R16, R80.reuse, R90, R16 ;  /* 0x0000005a5010723c */ /* 0x040fe20000041810 */
[----:B------:R-:W2:Y:S03]  /*12cd0*/  LDSM.16.MT88.4 R88, [R226+0x1900] ;  /* 0x00190000e258783b */ /* 0x000ea60000004200 */
[----:B------:R-:W-:Y:S02]  /*12ce0*/  MOV R149, R148 ;  /* 0x0000009400957202 */ /* 0x000fe40000000f00 */
[----:B------:R-:W-:Y:S01]  /*12cf0*/  MOV R148, R199 ;  /* 0x000000c700947202 */ /* 0x000fe20000000f00 */
[----:B------:R-:W-:Y:S01]  /*12d00*/  IMAD.MOV.U32 R199, RZ, RZ, R139 ;  /* 0x000000ffffc77224 */ /* 0x000fe200078e008b */
[-C--:B------:R-:W-:Y:S04]  /*12d10*/  HMMA.16816.F32.BF16 R20, R80, R92.reuse, R20 ;  /* 0x0000005c5014723c */ /* 0x080fe80000041814 */
[----:B------:R-:W-:Y:S02]  /*12d20*/  MOV R139, R138 ;  /* 0x0000008a008b7202 */ /* 0x000fe40000000f00 */
[----:B------:R-:W-:Y:S02]  /*12d30*/  MOV R138, R233 ;  /* 0x000000e9008a7202 */ /* 0x000fe40000000f00 */
[C---:B------:R-:W-:Y:S01]  /*12d40*/  HMMA.16816.F32.BF16 R24, R84.reuse, R92, R24 ;  /* 0x0000005c5418723c */ /* 0x040fe20000041818 */
[----:B------:R3:W5:Y:S03]  /*12d50*/  LDL.LU R233, [R1+0x74] ;  /* 0x0000740001e97983 */ /* 0x0007660000300800 */
[----:B-1----:R-:W-:Y:S01]  /*12d60*/  FFMA.FTZ R2, R206, c[0x0][0x2d0], -R79 ;  /* 0x0000b400ce027a23 */ /* 0x002fe2000001084f */
[----:B------:R-:W-:Y:S02]  /*12d70*/  MOV R206, R205 ;  /* 0x000000cd00ce7202 */ /* 0x000fe40000000f00 */
[----:B------:R-:W-:Y:S01]  /*12d80*/  MOV R205, R151 ;  /* 0x0000009700cd7202 */ /* 0x000fe20000000f00 */
[-C--:B------:R-:W-:Y:S01]  /*12d90*/  HMMA.16816.F32.BF16 R28, R84, R94.reuse, R28 ;  /* 0x0000005e541c723c */ /* 0x080fe2000004181c */
[----:B------:R1:W1:Y:S03]  /*12da0*/  MUFU.EX2 R209, R2 ;  /* 0x0000000200d17308 */ /* 0x0002660000000800 */
[----:B------:R-:W-:Y:S02]  /*12db0*/  MOV R151, R150 ;  /* 0x0000009600977202 */ /* 0x000fe40000000f00 */
[----:B------:R-:W-:Y:S02]  /*12dc0*/  MOV R150, R149 ;  /* 0x0000009500967202 */ /* 0x000fe40000000f00 */
[C---:B------:R-:W-:Y:S01]  /*12dd0*/  HMMA.16816.F32.BF16 R32, R80.reuse, R94, R32 ;  /* 0x0000005e5020723c */ /* 0x040fe20000041820 */
[----:B------:R-:W3:Y:S03]  /*12de0*/  LDSM.16.MT88.4 R92, [R224+0x2100] ;  /* 0x00210000e05c783b */ /* 0x000ee60000004200 */
[----:B------:R-:W-:Y:S01]  /*12df0*/  MOV R149, R148 ;  /* 0x0000009400957202 */ /* 0x000fe20000000f00 */
[----:B------:R-:W-:Y:S01]  /*12e00*/  IMAD.MOV.U32 R148, RZ, RZ, R199 ;  /* 0x000000ffff947224 */ /* 0x000fe200078e00c7 */
[----:B------:R-:W-:Y:S02]  /*12e10*/  MOV R199, R139 ;  /* 0x0000008b00c77202 */ /* 0x000fe40000000f00 */
[-C--:B------:R-:W-:Y:S04]  /*12e20*/  HMMA.16816.F32.BF16 R36, R80, R96.reuse, R36 ;  /* 0x000000605024723c */ /* 0x080fe80000041824 */
[----:B------:R-:W-:Y:S02]  /*12e30*/  MOV R139, R138 ;  /* 0x0000008a008b7202 */ /* 0x000fe40000000f00 */
[----:B------:R-:W-:Y:S02]  /*12e40*/  MOV R138, R136 ;  /* 0x00000088008a7202 */ /* 0x000fe40000000f00 */
[C---:B------:R-:W-:Y:S04]  /*12e50*/  HMMA.16816.F32.BF16 R40, R84.reuse, R96, R40 ;  /* 0x000000605428723c */ /* 0x040fe80000041828 */
[----:B-1----:R-:W-:Y:S01]  /*12e60*/  FFMA.FTZ R2, R206, c[0x0][0x2d0], -R78 ;  /* 0x0000b400ce027a23 */ /* 0x002fe2000001084e */
[----:B------:R-:W-:Y:S02]  /*12e70*/  MOV R206, R205 ;  /* 0x000000cd00ce7202 */ /* 0x000fe40000000f00 */
[----:B------:R-:W-:Y:S01]  /*12e80*/  MOV R205, R151 ;  /* 0x0000009700cd7202 */ /* 0x000fe20000000f00 */
[-C--:B------:R-:W-:Y:S01]  /*12e90*/  HMMA.16816.F32.BF16 R44, R84, R98.reuse, R44 ;  /* 0x00000062542c723c */ /* 0x080fe2000004182c */
[----:B------:R1:W-:Y:S03]  /*12ea0*/  MUFU.EX2 R208, R2 ;  /* 0x0000000200d07308 */ /* 0x0003e60000000800 */
[----:B------:R-:W-:Y:S01]  /*12eb0*/  MOV R164, R205 ;  /* 0x000000cd00a47202 */ /* 0x000fe20000000f00 */
[----:B------:R-:W-:Y:S01]  /*12ec0*/  IMAD.MOV.U32 R151, RZ, RZ, R150 ;  /* 0x000000ffff977224 */ /* 0x000fe200078e0096 */
[----:B------:R-:W-:Y:S02]  /*12ed0*/  MOV R150, R149 ;  /* 0x0000009500967202 */ /* 0x000fe40000000f00 */
[C---:B------:R-:W-:Y:S01]  /*12ee0*/  HMMA.16816.F32.BF16 R48, R80.reuse, R98, R48 ;  /* 0x000000625030723c */ /* 0x040fe20000041830 */
[----:B------:R-:W-:Y:S03]  /*12ef0*/  LDSM.16.MT88.4 R96, [R225+0x2100] ;  /* 0x00210000e160783b */ /* 0x000fe60000004200 */
[----:B------:R-:W-:Y:S01]  /*12f00*/  IMAD.MOV.U32 R205, RZ, RZ, R151 ;  /* 0x000000ffffcd7224 */ /* 0x000fe200078e0097 */
[----:B------:R-:W-:Y:S02]  /*12f10*/  MOV R151, R150 ;  /* 0x0000009600977202 */ /* 0x000fe40000000f00 */
[----:B------:R-:W-:Y:S01]  /*12f20*/  MOV R149, R148 ;  /* 0x0000009400957202 */ /* 0x000fe20000000f00 */
[-C--:B--2---:R-:W-:Y:S04]  /*12f30*/  HMMA.16816.F32.BF16 R52, R80, R88.reuse, R52 ;  /* 0x000000585034723c */ /* 0x084fe80000041834 */
[----:B------:R-:W-:Y:S02]  /*12f40*/  MOV R150, R149 ;  /* 0x0000009500967202 */ /* 0x000fe40000000f00 */
[----:B------:R-:W-:Y:S02]  /*12f50*/  MOV R148, R199 ;  /* 0x000000c700947202 */ /* 0x000fe40000000f00 */
[----:B------:R-:W-:Y:S01]  /*12f60*/  MOV R199, R139 ;  /* 0x0000008b00c77202 */ /* 0x000fe20000000f00 */
[--C-:B-1----:R-:W-:Y:S01]  /*12f70*/  FFMA.FTZ R2, R206, c[0x0][0x2d0], -R78.reuse ;  /* 0x0000b400ce027a23 */ /* 0x102fe2000001084e */
[C---:B------:R-:W-:Y:S03]  /*12f80*/  HMMA.16816.F32.BF16 R56, R84.reuse, R88, R56 ;  /* 0x000000585438723c */ /* 0x040fe60000041838 */
[----:B------:R1:W2:Y:S01]  /*12f90*/  MUFU.EX2 R206, R2 ;  /* 0x0000000200ce7308 */ /* 0x0002a20000000800 */
[----:B------:R-:W-:Y:S02]  /*12fa0*/  MOV R149, R148 ;  /* 0x0000009400957202 */ /* 0x000fe40000000f00 */
[----:B------:R-:W-:Y:S02]  /*12fb0*/  MOV R148, R199 ;  /* 0x000000c700947202 */ /* 0x000fe40000000f00 */
[----:B------:R-:W-:Y:S01]  /*12fc0*/  MOV R139, R138 ;  /* 0x0000008a008b7202 */ /* 0x000fe20000000f00 */
[-C--:B------:R-:W-:Y:S03]  /*12fd0*/  HMMA.16816.F32.BF16 R60, R84, R90.reuse, R60 ;  /* 0x0000005a543c723c */ /* 0x080fe6000004183c */
[----:B------:R-:W-:Y:S02]  /*12fe0*/  MOV R199, R139 ;  /* 0x0000008b00c77202 */ /* 0x000fe40000000f00 */
[----:B------:R-:W-:Y:S02]  /*12ff0*/  MOV R136, R110 ;  /* 0x0000006e00887202 */ /* 0x000fe40000000f00 */
[----:B------:R-:W-:Y:S01]  /*13000*/  MOV R110, R234 ;  /* 0x000000ea006e7202 */ /* 0x000fe20000000f00 */
[----:B------:R-:W-:Y:S01]  /*13010*/  HMMA.16816.F32.BF16 R64, R80, R90, R64 ;  /* 0x0000005a5040723c */ /* 0x000fe20000041840 */
[----:B------:R3:W5:Y:S03]  /*13020*/  LDL.LU R234, [R1+0x70] ;  /* 0x0000700001ea7983 */ /* 0x0007660000300800 */
[----:B------:R-:W-:Y:S01]  /*13030*/  MOV R138, R119 ;  /* 0x00000077008a7202 */ /* 0x000fe20000000f00 */
[----:B------:R-:W3:Y:S02]  /*13040*/  LDSM.16.MT88.4 R88, [R227+0x2100] ;  /* 0x00210000e358783b */ /* 0x000ee40000004200 */
[----:B----4-:R-:W-:Y:S02]  /*13050*/  F2FP.BF16.PACK_AB R80, R210, R160 ;  /* 0x000000a0d250723e */ /* 0x010fe400000010ff */
[----:B------:R-:W-:Y:S03]  /*13060*/  MOV R139, R138 ;  /* 0x0000008a008b7202 */ /* 0x000fe60000000f00 */
[--C-:B-1----:R-:W-:Y:S01]  /*13070*/  FFMA.FTZ R2, R164, c[0x0][0x2d0], -R78.reuse ;  /* 0x0000b400a4027a23 */ /* 0x102fe2000001084e */
[----:B------:R1:W5:Y:S01]  /*13080*/  LDL.LU R119, [R1+0x6c] ;  /* 0x00006c0001777983 */ /* 0x0003620000300800 */
[----:B------:R-:W-:Y:S02]  /*13090*/  F2FP.BF16.PACK_AB R82, R209, R211 ;  /* 0x000000d3d152723e */ /* 0x000fe400000010ff */
[----:B------:R4:W-:Y:S01]  /*130a0*/  MUFU.EX2 R207, R2 ;  /* 0x0000000200cf7308 */ /* 0x0009e20000000800 */
[----:B------:R-:W-:Y:S01]  /*130b0*/  MOV R138, R195 ;  /* 0x000000c3008a7202 */ /* 0x000fe20000000f00 */
[----:B------:R-:W-:Y:S01]  /*130c0*/  IMAD.MOV.U32 R195, RZ, RZ, R135 ;  /* 0x000000ffffc37224 */ /* 0x000fe200078e0087 */
[----:B------:R-:W-:Y:S01]  /*130d0*/  MOV R135, R194 ;  /* 0x000000c200877202 */ /* 0x000fe20000000f00 */
[----:B------:R-:W-:Y:S01]  /*130e0*/  LDSM.16.MT88.4 R164, [R225+0x3100] ;  /* 0x00310000e1a4783b */ /* 0x000fe20000004200 */
[----:B------:R-:W-:Y:S02]  /*130f0*/  MOV R194, R230 ;  /* 0x000000e600c27202 */ /* 0x000fe40000000f00 */
[----:B--2---:R-:W-:Y:S05]  /*13100*/  F2FP.BF16.PACK_AB R81, R206, R208 ;  /* 0x000000d0ce51723e */ /* 0x004fea00000010ff */
[----:B------:R1:W5:Y:S01]  /*13110*/  LDL.LU R230, [R1+0x68] ;  /* 0x0000680001e67983 */ /* 0x0003620000300800 */
[----:B----4-:R-:W-:Y:S04]  /*13120*/  FFMA.FTZ R2, R205, c[0x0][0x2d0], -R78 ;  /* 0x0000b400cd027a23 */ /* 0x010fe8000001084e */
[----:B------:R2:W4:Y:S02]  /*13130*/  MUFU.EX2 R205, R2 ;  /* 0x0000000200cd7308 */ /* 0x0005240000000800 */
[--C-:B--2---:R-:W-:Y:S01]  /*13140*/  FFMA.FTZ R2, R151, c[0x0][0x2d0], -R105.reuse ;  /* 0x0000b40097027a23 */ /* 0x104fe20000010869 */
[----:B----4-:R-:W-:Y:S07]  /*13150*/  F2FP.BF16.PACK_AB R83, R205, R207 ;  /* 0x000000cfcd53723e */ /* 0x010fee00000010ff */
[----:B------:R2:W-:Y:S01]  /*13160*/  MUFU.EX2 R171, R2 ;  /* 0x0000000200ab7308 */ /* 0x0005e20000000800 */
[-C--:B---3--:R-:W-:Y:S03]  /*13170*/  HMMA.16816.F32.BF16 R4, R80, R92.reuse, R4 ;  /* 0x0000005c5004723c */ /* 0x088fe60000041804 */
[--C-:B--2---:R-:W-:Y:S06]  /*13180*/  FFMA.FTZ R2, R150, c[0x0][0x2d0], -R105.reuse ;  /* 0x0000b40096027a23 */ /* 0x104fec0000010869 */
[----:B------:R2:W3:Y:S03]  /*13190*/  MUFU.EX2 R169, R2 ;  /* 0x0000000200a97308 */ /* 0x0004e60000000800 */
[--C-:B--2---:R-:W-:Y:S01]  /*131a0*/  FFMA.FTZ R2, R149, c[0x0][0x2d0], -R105.reuse ;  /* 0x0000b40095027a23 */ /* 0x104fe20000010869 */
[----:B---3--:R-:W-:Y:S06]  /*131b0*/  F2FP.BF16.PACK_AB R84, R169, R171 ;  /* 0x000000aba954723e */ /* 0x008fec00000010ff */
[----:B------:R2:W-:Y:S02]  /*131c0*/  MUFU.EX2 R170, R2 ;  /* 0x0000000200aa7308 */ /* 0x0005e40000000800 */
[----:B--2---:R-:W-:Y:S08]  /*131d0*/  FFMA.FTZ R2, R148, c[0x0][0x2d0], -R105 ;  /* 0x0000b40094027a23 */ /* 0x004ff00000010869 */
[----:B------:R2:W3:Y:S02]  /*131e0*/  MUFU.EX2 R168, R2 ;  /* 0x0000000200a87308 */ /* 0x0004e40000000800 */
[--C-:B--2---:R-:W-:Y:S01]  /*131f0*/  FFMA.FTZ R2, R137, c[0x0][0x2d0], -R77.reuse ;  /* 0x0000b40089027a23 */ /* 0x104fe2000001084d */
[----:B------:R-:W-:Y:S02]  /*13200*/  MOV R137, R134 ;  /* 0x0000008600897202 */ /* 0x000fe40000000f00 */
[----:B------:R-:W-:Y:S05]  /*13210*/  MOV R134, R112 ;  /* 0x0000007000867202 */ /* 0x000fea0000000f00 */
[----:B------:R2:W-:Y:S01]  /*13220*/  MUFU.EX2 R112, R2 ;  /* 0x0000000200707308 */ /* 0x0005e20000000800 */
[----:B---3--:R-:W-:Y:S01]  /*13230*/  F2FP.BF16.PACK_AB R86, R168, R170 ;  /* 0x000000aaa856723e */ /* 0x008fe200000010ff */
[----:B--2---:R-:W-:Y:S01]  /*13240*/  FFMA.FTZ R2, R199, c[0x0][0x2d0], -R77 ;  /* 0x0000b400c7027a23 */ /* 0x004fe2000001084d */
[----:B------:R-:W-:Y:S07]  /*13250*/  MOV R199, R110 ;  /* 0x0000006e00c77202 */ /* 0x000fee0000000f00 */
[----:B------:R2:W3:Y:S01]  /*13260*/  MUFU.EX2 R110, R2 ;  /* 0x00000002006e7308 */ /* 0x0004e20000000800 */
[----:B------:R-:W-:Y:S09]  /*13270*/  FFMA.FTZ R3, R199, c[0x0][0x2d0], -R79 ;  /* 0x0000b400c7037a23 */ /* 0x000ff2000001084f */
[----:B------:R4:W-:Y:S01]  /*13280*/  MUFU.EX2 R203, R3 ;  /* 0x0000000300cb7308 */ /* 0x0009e20000000800 */
[----:B--2---:R-:W-:Y:S01]  /*13290*/  FFMA.FTZ R2, R139, c[0x0][0x2d0], -R77 ;  /* 0x0000b4008b027a23 */ /* 0x004fe2000001084d */
[----:B------:R-:W-:Y:S02]  /*132a0*/  MOV R139, R138 ;  /* 0x0000008a008b7202 */ /* 0x000fe40000000f00 */
[----:B------:R-:W-:Y:S01]  /*132b0*/  MOV R138, R133 ;  /* 0x00000085008a7202 */ /* 0x000fe20000000f00 */
[----:B------:R-:W-:Y:S01]  /*132c0*/  IMAD.MOV.U32 R133, RZ, RZ, R132 ;  /* 0x000000ffff857224 */ /* 0x000fe200078e0084 */
[----:B------:R-:W-:Y:S02]  /*132d0*/  MOV R132, R131 ;  /* 0x0000008300847202 */ /* 0x000fe40000000f00 */
[----:B------:R-:W-:Y:S02]  /*132e0*/  MOV R131, R130 ;  /* 0x0000008200837202 */ /* 0x000fe40000000f00 */
[----:B------:R-:W-:Y:S01]  /*132f0*/  MOV R130, R129 ;  /* 0x0000008100827202 */ /* 0x000fe20000000f00 */
[----:B----4-:R-:W-:Y:S01]  /*13300*/  FFMA.FTZ R3, R107, c[0x0][0x2d0], -R105 ;  /* 0x0000b4006b037a23 */ /* 0x010fe20000010869 */
[----:B------:R-:W-:Y:S02]  /*13310*/  MOV R129, R128 ;  /* 0x0000008000817202 */ /* 0x000fe40000000f00 */
[----:B------:R-:W-:Y:S02]  /*13320*/  MOV R128, R126 ;  /* 0x0000007e00807202 */ /* 0x000fe40000000f00 */
[----:B------:R-:W-:Y:S02]  /*13330*/  MOV R126, R111 ;  /* 0x0000006f007e7202 */ /* 0x000fe40000000f00 */
[----:B------:R2:W-:Y:S01]  /*13340*/  MUFU.EX2 R111, R2 ;  /* 0x00000002006f7308 */ /* 0x0005e20000000800 */
[----:B---3--:R-:W-:Y:S01]  /*13350*/  F2FP.BF16.PACK_AB R85, R110, R112 ;  /* 0x000000706e55723e */ /* 0x008fe200000010ff */
[----:B--2---:R-:W-:Y:S01]  /*13360*/  FFMA.FTZ R2, R137, c[0x0][0x2d0], -R77 ;  /* 0x0000b40089027a23 */ /* 0x004fe2000001084d */
[----:B------:R-:W-:Y:S01]  /*13370*/  MOV R137, R134 ;  /* 0x0000008600897202 */ /* 0x000fe20000000f00 */
[----:B------:R-:W-:Y:S06]  /*13380*/  IMAD.MOV.U32 R134, RZ, RZ, R113 ;  /* 0x000000ffff867224 */ /* 0x000fec00078e0071 */
[----:B------:R2:W3:Y:S02]  /*13390*/  MUFU.EX2 R113, R2 ;  /* 0x0000000200717308 */ /* 0x0004e40000000800 */
[--C-:B--2---:R-:W-:Y:S01]  /*133a0*/  FFMA.FTZ R2, R139, c[0x0][0x2d0], -R79.reuse ;  /* 0x0000b4008b027a23 */ /* 0x104fe2000001084f */
[----:B---3--:R-:W-:Y:S07]  /*133b0*/  F2FP.BF16.PACK_AB R87, R113, R111 ;  /* 0x0000006f7157723e */ /* 0x008fee00000010ff */
[----:B------:R2:W-:Y:S01]  /*133c0*/  MUFU.EX2 R175, R2 ;  /* 0x0000000200af7308 */ /* 0x0005e20000000800 */
[C---:B------:R-:W-:Y:S08]  /*133d0*/  HMMA.16816.F32.BF16 R8, R84.reuse, R92, R8 ;  /* 0x0000005c5408723c */ /* 0x040ff00000041808 */
[-C--:B------:R-:W-:Y:S08]  /*133e0*/  HMMA.16816.F32.BF16 R12, R84, R94.reuse, R12 ;  /* 0x0000005e540c723c */ /* 0x080ff0000004180c */
[C---:B------:R-:W-:Y:S01]  /*133f0*/  HMMA.16816.F32.BF16 R16, R80.reuse, R94, R16 ;  /* 0x0000005e5010723c */ /* 0x040fe20000041810 */
[----:B------:R-:W3:Y:S03]  /*13400*/  LDSM.16.MT88.4 R92, [R226+0x2100] ;  /* 0x00210000e25c783b */ /* 0x000ee60000004200 */
[--C-:B--2---:R-:W-:Y:S04]  /*13410*/  FFMA.FTZ R2, R138, c[0x0][0x2d0], -R79.reuse ;  /* 0x0000b4008a027a23 */ /* 0x104fe8000001084f */
[-C--:B------:R-:W-:Y:S01]  /*13420*/  HMMA.16816.F32.BF16 R20, R80, R88.reuse, R20 ;  /* 0x000000585014723c */ /* 0x080fe20000041814 */
[----:B------:R2:W-:Y:S07]  /*13430*/  MUFU.EX2 R202, R2 ;  /* 0x0000000200ca7308 */ /* 0x0005ee0000000800 */
[C---:B------:R-:W-:Y:S08]  /*13440*/  HMMA.16816.F32.BF16 R24, R84.reuse, R88, R24 ;  /* 0x000000585418723c */ /* 0x040ff00000041818 */
[-C--:B------:R-:W-:Y:S08]  /*13450*/  HMMA.16816.F32.BF16 R28, R84, R90.reuse, R28 ;  /* 0x0000005a541c723c */ /* 0x080ff0000004181c */
[C---:B------:R-:W-:Y:S01]  /*13460*/  HMMA.16816.F32.BF16 R32, R80.reuse, R90, R32 ;  /* 0x0000005a5020723c */ /* 0x040fe20000041820 */
[----:B------:R-:W4:Y:S03]  /*13470*/  LDSM.16.MT88.4 R88, [R224+0x2900] ;  /* 0x00290000e058783b */ /* 0x000f260000004200 */
[----:B--2---:R-:W-:Y:S04]  /*13480*/  FFMA.FTZ R2, R137, c[0x0][0x2d0], -R79 ;  /* 0x0000b40089027a23 */ /* 0x004fe8000001084f */
[-C--:B------:R-:W-:Y:S01]  /*13490*/  HMMA.16816.F32.BF16 R36, R80, R96.reuse, R36 ;  /* 0x000000605024723c */ /* 0x080fe20000041824 */
[----:B------:R2:W-:Y:S07]  /*134a0*/  MUFU.EX2 R199, R2 ;  /* 0x0000000200c77308 */ /* 0x0005ee0000000800 */
[C---:B------:R-:W-:Y:S08]  /*134b0*/  HMMA.16816.F32.BF16 R40, R84.reuse, R96, R40 ;  /* 0x000000605428723c */ /* 0x040ff00000041828 */
[-C--:B------:R-:W-:Y:S08]  /*134c0*/  HMMA.16816.F32.BF16 R44, R84, R98.reuse, R44 ;  /* 0x00000062542c723c */ /* 0x080ff0000004182c */
[C---:B------:R-:W-:Y:S01]  /*134d0*/  HMMA.16816.F32.BF16 R48, R80.reuse, R98, R48 ;  /* 0x000000625030723c */ /* 0x040fe20000041830 */
[----:B------:R-:W1:Y:S03]  /*134e0*/  LDSM.16.MT88.4 R96, [R227+0x2900] ;  /* 0x00290000e360783b */ /* 0x000e660000004200 */
[--C-:B--2---:R-:W-:Y:S01]  /*134f0*/  FFMA.FTZ R2, R136, c[0x0][0x2d0], -R78.reuse ;  /* 0x0000b40088027a23 */ /* 0x104fe2000001084e */
[----:B------:R-:W-:Y:S03]  /*13500*/  MOV R136, R189 ;  /* 0x000000bd00887202 */ /* 0x000fe60000000f00 */
[-C--:B---3--:R-:W-:Y:S01]  /*13510*/  HMMA.16816.F32.BF16 R52, R80, R92.reuse, R52 ;  /* 0x0000005c5034723c */ /* 0x088fe20000041834 */
[----:B------:R2:W-:Y:S07]  /*13520*/  MUFU.EX2 R174, R2 ;  /* 0x0000000200ae7308 */ /* 0x0005ee0000000800 */
[C---:B------:R-:W-:Y:S08]  /*13530*/  HMMA.16816.F32.BF16 R56, R84.reuse, R92, R56 ;  /* 0x0000005c5438723c */ /* 0x040ff00000041838 */
[-C--:B------:R-:W-:Y:S01]  /*13540*/  HMMA.16816.F32.BF16 R60, R84, R94.reuse, R60 ;  /* 0x0000005e543c723c */ /* 0x080fe2000004183c */
[----:B------:R-:W3:Y:S07]  /*13550*/  LDSM.16.MT88.4 R84, [R225+0x2900] ;  /* 0x00290000e154783b */ /* 0x000eee0000004200 */
[----:B------:R-:W-:Y:S01]  /*13560*/  HMMA.16816.F32.BF16 R64, R80, R94, R64 ;  /* 0x0000005e5040723c */ /* 0x000fe20000041840 */
[----:B------:R-:W1:Y:S03]  /*13570*/  LDSM.16.MT88.4 R92, [R226+0x2900] ;  /* 0x00290000e25c783b */ /* 0x000e660000004200 */
[--C-:B--2---:R-:W-:Y:S04]  /*13580*/  FFMA.FTZ R2, R195, c[0x0][0x2d0], -R78.reuse ;  /* 0x0000b400c3027a23 */ /* 0x104fe8000001084e */
[----:B------:R2:W-:Y:S04]  /*13590*/  MUFU.EX2 R173, R2 ;  /* 0x0000000200ad7308 */ /* 0x0005e80000000800 */
[--C-:B--2---:R-:W-:Y:S06]  /*135a0*/  FFMA.FTZ R2, R135, c[0x0][0x2d0], -R78.reuse ;  /* 0x0000b40087027a23 */ /* 0x104fec000001084e */
[----:B------:R2:W-:Y:S02]  /*135b0*/  MUFU.EX2 R195, R2 ;  /* 0x0000000200c37308 */ /* 0x0005e40000000800 */
[--C-:B--2---:R-:W-:Y:S01]  /*135c0*/  FFMA.FTZ R2, R133, c[0x0][0x2d0], -R78.reuse ;  /* 0x0000b40085027a23 */ /* 0x104fe2000001084e */
        /* <DEDUP_REMOVED lines=8> */
[----:B------:R-:W-:Y:S04]  /*13650*/  MOV R132, R192 ;  /* 0x000000c000847202 */ /* 0x000fe80000000f00 */
[----:B------:R-:W-:Y:S03]  /*13660*/  MOV R138, R132 ;  /* 0x00000084008a7202 */ /* 0x000fe60000000f00 */
[----:B------:R1:W-:Y:S01]  /*13670*/  MUFU.EX2 R192, R3 ;  /* 0x0000000300c07308 */ /* 0x0003e20000000800 */
[----:B--2---:R-:W-:Y:S02]  /*13680*/  FFMA.FTZ R2, R134, c[0x0][0x2d0], -R105 ;  /* 0x0000b40086027a23 */ /* 0x004fe40000010869 */
[----:B------:R-:W-:Y:S01]  /*13690*/  IMAD.MOV.U32 R134, RZ, RZ, R131 ;  /* 0x000000ffff867224 */ /* 0x000fe200078e0083 */
[----:B------:R-:W-:Y:S06]  /*136a0*/  MOV R131, R185 ;  /* 0x000000b900837202 */ /* 0x000fec0000000f00 */
[----:B------:R2:W-:Y:S01]  /*136b0*/  MUFU.EX2 R172, R2 ;  /* 0x0000000200ac7308 */ /* 0x0005e20000000800 */
[----:B------:R-:W-:Y:S02]  /*136c0*/  MOV R185, R108 ;  /* 0x0000006c00b97202 */ /* 0x000fe40000000f00 */
[----:B------:R-:W-:Y:S02]  /*136d0*/  MOV R148, R134 ;  /* 0x0000008600947202 */ /* 0x000fe40000000f00 */
[----:B------:R-:W3:Y:S01]  /*136e0*/  LDL.LU R134, [R1+0x40] ;  /* 0x0000400001867983 */ /* 0x000ee20000300800 */
[----:B-1----:R-:W-:Y:S01]  /*136f0*/  FFMA.FTZ R3, R135, c[0x0][0x2d0], -R79 ;  /* 0x0000b40087037a23 */ /* 0x002fe2000001084f */
[----:B------:R-:W-:Y:S02]  /*13700*/  MOV R137, R131 ;  /* 0x0000008300897202 */ /* 0x000fe40000000f00 */
[----:B------:R-:W-:Y:S01]  /*13710*/  MOV R135, R187 ;  /* 0x000000bb00877202 */ /* 0x000fe20000000f00 */
[----:B------:R1:W-:Y:S01]  /*13720*/  MUFU.EX2 R189, R3 ;  /* 0x0000000300bd7308 */ /* 0x0003e20000000800 */
[----:B--2---:R-:W-:Y:S09]  /*13730*/  FFMA.FTZ R2, R193, c[0x0][0x2d0], -R105 ;  /* 0x0000b400c1027a23 */ /* 0x004ff20000010869 */
[----:B------:R2:W2:Y:S01]  /*13740*/  MUFU.EX2 R193, R2 ;  /* 0x0000000200c17308 */ /* 0x0004a20000000800 */
[----:B-1----:R-:W-:Y:S02]  /*13750*/  FFMA.FTZ R3, R135, c[0x0][0x2d0], -R77 ;  /* 0x0000b40087037a23 */ /* 0x002fe4000001084d */
[----:B--2---:R-:W-:Y:S01]  /*13760*/  FFMA.FTZ R2, R133, c[0x0][0x2d0], -R105 ;  /* 0x0000b40085027a23 */ /* 0x004fe20000010869 */
[----:B------:R-:W-:Y:S02]  /*13770*/  MOV R133, R126 ;  /* 0x0000007e00857202 */ /* 0x000fe40000000f00 */
[----:B------:R-:W-:Y:S02]  /*13780*/  MOV R126, R125 ;  /* 0x0000007d007e7202 */ /* 0x000fe40000000f00 */
[----:B------:R-:W-:Y:S01]  /*13790*/  MOV R125, R191 ;  /* 0x000000bf007d7202 */ /* 0x000fe20000000f00 */
[----:B------:R-:W-:Y:S01]  /*137a0*/  IMAD.MOV.U32 R139, RZ, RZ, R133 ;  /* 0x000000ffff8b7224 */ /* 0x000fe200078e0085 */
[----:B------:R1:W2:Y:S01]  /*137b0*/  MUFU.EX2 R191, R2 ;  /* 0x0000000200bf7308 */ /* 0x0002a20000000800 */
[----:B------:R-:W4:Y:S01]  /*137c0*/  LDL.LU R133, [R1+0x48] ;  /* 0x0000480001857983 */ /* 0x000f220000300800 */
[----:B------:R-:W-:Y:S03]  /*137d0*/  F2FP.BF16.PACK_AB R80, R193, R172 ;  /* 0x000000acc150723e */ /* 0x000fe600000010ff */
[----:B------:R-:W4:Y:S04]  /*137e0*/  LDL.LU R132, [R1+0x3c] ;  /* 0x00003c0001847983 */ /* 0x000f280000300800 */
[----:B------:R-:W4:Y:S01]  /*137f0*/  LDL.LU R131, [R1+0x44] ;  /* 0x0000440001837983 */ /* 0x000f220000300800 */
[--C-:B-1----:R-:W-:Y:S01]  /*13800*/  FFMA.FTZ R2, R106, c[0x0][0x2d0], -R77.reuse ;  /* 0x0000b4006a027a23 */ /* 0x102fe2000001084d */
[----:B--2---:R-:W-:Y:S03]  /*13810*/  F2FP.BF16.PACK_AB R82, R192, R191 ;  /* 0x000000bfc052723e */ /* 0x004fe600000010ff */
[----:B------:R1:W-:Y:S02]  /*13820*/  MUFU.EX2 R107, R2 ;  /* 0x00000002006b7308 */ /* 0x0003e40000000800 */
[--C-:B-1----:R-:W-:Y:S08]  /*13830*/  FFMA.FTZ R2, R109, c[0x0][0x2d0], -R77.reuse ;  /* 0x0000b4006d027a23 */ /* 0x102ff0000001084d */
[----:B------:R1:W2:Y:S02]  /*13840*/  MUFU.EX2 R109, R2 ;  /* 0x00000002006d7308 */ /* 0x0002a40000000800 */
[--C-:B-1----:R-:W-:Y:S01]  /*13850*/  FFMA.FTZ R2, R100, c[0x0][0x2d0], -R77.reuse ;  /* 0x0000b40064027a23 */ /* 0x102fe2000001084d */
[----:B--2---:R-:W-:Y:S01]  /*13860*/  F2FP.BF16.PACK_AB R81, R109, R107 ;  /* 0x0000006b6d51723e */ /* 0x004fe200000010ff */
[--C-:B------:R-:W-:Y:S01]  /*13870*/  FFMA.FTZ R100, R76, c[0x0][0x2d0], -R77.reuse ;  /* 0x0000b4004c647a23 */ /* 0x100fe2000001084d */
[----:B------:R-:W-:Y:S05]  /*13880*/  F2FP.BF16.PACK_AB R76, R175, R203 ;  /* 0x000000cbaf4c723e */ /* 0x000fea00000010ff */
[----:B------:R1:W-:Y:S10]  /*13890*/  MUFU.EX2 R106, R2 ;  /* 0x00000002006a7308 */ /* 0x0003f40000000800 */
[----:B------:R-:W2:Y:S01]  /*138a0*/  MUFU.EX2 R100, R100 ;  /* 0x0000006400647308 */ /* 0x000ea20000000800 */
[----:B-1----:R-:W-:Y:S02]  /*138b0*/  FFMA.FTZ R2, R102, c[0x0][0x2d0], -R77 ;  /* 0x0000b40066027a23 */ /* 0x002fe4000001084d */
[----:B------:R-:W-:Y:S07]  /*138c0*/  FFMA.FTZ R102, R138, c[0x0][0x2d0], -R105 ;  /* 0x0000b4008a667a23 */ /* 0x000fee0000010869 */
[----:B------:R1:W1:Y:S01]  /*138d0*/  MUFU.EX2 R108, R2 ;  /* 0x00000002006c7308 */ /* 0x0002620000000800 */
[----:B--2---:R-:W-:Y:S09]  /*138e0*/  F2FP.BF16.PACK_AB R179, R75, R100 ;  /* 0x000000644bb3723e */ /* 0x004ff200000010ff */
[----:B------:R-:W-:Y:S01]  /*138f0*/  MUFU.EX2 R102, R102 ;  /* 0x0000006600667308 */ /* 0x000fe20000000800 */
[--C-:B-1----:R-:W-:Y:S01]  /*13900*/  FFMA.FTZ R2, R190, c[0x0][0x2d0], -R79.reuse ;  /* 0x0000b400be027a23 */ /* 0x102fe2000001084f */
[----:B------:R-:W-:Y:S08]  /*13910*/  F2FP.BF16.PACK_AB R83, R108, R106 ;  /* 0x0000006a6c53723e */ /* 0x000ff000000010ff */
[----:B------:R1:W2:Y:S02]  /*13920*/  MUFU.EX2 R190, R2 ;  /* 0x0000000200be7308 */ /* 0x0002a40000000800 */
[--C-:B-1----:R-:W-:Y:S01]  /*13930*/  FFMA.FTZ R2, R188, c[0x0][0x2d0], -R79.reuse ;  /* 0x0000b400bc027a23 */ /* 0x102fe2000001084f */
[----:B--2---:R-:W-:Y:S07]  /*13940*/  F2FP.BF16.PACK_AB R180, R190, R189 ;  /* 0x000000bdbeb4723e */ /* 0x004fee00000010ff */
[----:B------:R1:W-:Y:S02]  /*13950*/  MUFU.EX2 R188, R2 ;  /* 0x0000000200bc7308 */ /* 0x0003e40000000800 */
[----:B-1----:R-:W-:Y:S01]  /*13960*/  FFMA.FTZ R2, R103, c[0x0][0x2d0], -R79 ;  /* 0x0000b40067027a23 */ /* 0x002fe2000001084f */
[----:B------:R-:W-:Y:S01]  /*13970*/  F2FP.BF16.PACK_AB R79, R194, R195 ;  /* 0x000000c3c24f723e */ /* 0x000fe200000010ff */
[--C-:B------:R-:W-:Y:S06]  /*13980*/  FFMA.FTZ R103, R137, c[0x0][0x2d0], -R105.reuse ;  /* 0x0000b40089677a23 */ /* 0x100fec0000010869 */
[----:B------:R1:W2:Y:S01]  /*13990*/  MUFU.EX2 R187, R2 ;  /* 0x0000000200bb7308 */ /* 0x0002a20000000800 */
[----:B------:R-:W-:Y:S09]  /*139a0*/  FFMA.FTZ R105, R184, c[0x0][0x2d0], -R105 ;  /* 0x0000b400b8697a23 */ /* 0x000ff20000010869 */
[----:B------:R-:W2:Y:S10]  /*139b0*/  MUFU.EX2 R105, R105 ;  /* 0x0000006900697308 */ /* 0x000eb40000000800 */
[----:B------:R-:W3:Y:S01]  /*139c0*/  MUFU.EX2 R103, R103 ;  /* 0x0000006700677308 */ /* 0x000ee20000000800 */
[--C-:B-1----:R-:W-:Y:S01]  /*139d0*/  FFMA.FTZ R2, R185, c[0x0][0x2d0], -R78.reuse ;  /* 0x0000b400b9027a23 */ /* 0x102fe2000001084e */
[----:B--2---:R-:W-:Y:S08]  /*139e0*/  F2FP.BF16.PACK_AB R182, R187, R188 ;  /* 0x000000bcbbb6723e */ /* 0x004ff000000010ff */
[----:B------:R1:W-:Y:S01]  /*139f0*/  MUFU.EX2 R185, R2 ;  /* 0x0000000200b97308 */ /* 0x0003e20000000800 */
[----:B------:R-:W-:Y:S02]  /*13a00*/  F2FP.BF16.PACK_AB R178, R105, R104 ;  /* 0x0000006869b2723e */ /* 0x000fe400000010ff */
[----:B---3--:R-:W-:Y:S01]  /*13a10*/  F2FP.BF16.PACK_AB R176, R103, R102 ;  /* 0x0000006667b0723e */ /* 0x008fe200000010ff */
[----:B------:R-:W-:Y:S02]  /*13a20*/  FFMA.FTZ R74, R74, R134, R223 ;  /* 0x000000864a4a7223 */ /* 0x000fe400000100df */
[--C-:B-1----:R-:W-:Y:S04]  /*13a30*/  FFMA.FTZ R2, R186, c[0x0][0x2d0], -R78.reuse ;  /* 0x0000b400ba027a23 */ /* 0x102fe8000001084e */
[----:B------:R1:W2:Y:S02]  /*13a40*/  MUFU.EX2 R186, R2 ;  /* 0x0000000200ba7308 */ /* 0x0002a40000000800 */
[--C-:B-1----:R-:W-:Y:S01]  /*13a50*/  FFMA.FTZ R2, R148, c[0x0][0x2d0], -R78.reuse ;  /* 0x0000b40094027a23 */ /* 0x102fe2000001084e */
[----:B--2---:R-:W-:Y:S01]  /*13a60*/  F2FP.BF16.PACK_AB R181, R186, R185 ;  /* 0x000000b9bab5723e */ /* 0x004fe200000010ff */
[----:B------:R-:W-:Y:S01]  /*13a70*/  FFMA.FTZ R78, R139, c[0x0][0x2d0], -R78 ;  /* 0x0000b4008b4e7a23 */ /* 0x000fe2000001084e */
[----:B------:R-:W-:Y:S05]  /*13a80*/  LDSM.16.MT88.4 R148, [R227+0x3100] ;  /* 0x00310000e394783b */ /* 0x000fea0000004200 */
[----:B------:R1:W-:Y:S01]  /*13a90*/  MUFU.EX2 R184, R2 ;  /* 0x0000000200b87308 */ /* 0x0003e20000000800 */
[----:B----4-:R-:W-:Y:S02]  /*13aa0*/  FFMA.FTZ R69, R69, R133, R222 ;  /* 0x0000008545457223 */ /* 0x010fe400000100de */
[----:B------:R-:W-:Y:S07]  /*13ab0*/  FFMA.FTZ R68, R68, R132, R118 ;  /* 0x0000008444447223 */ /* 0x000fee0000010076 */
[----:B------:R2:W3:Y:S01]  /*13ac0*/  MUFU.EX2 R118, R78 ;  /* 0x0000004e00767308 */ /* 0x0004e20000000800 */
[----:B-1----:R-:W-:Y:S01]  /*13ad0*/  FFMA.FTZ R2, R136, c[0x0][0x2d0], -R77 ;  /* 0x0000b40088027a23 */ /* 0x002fe2000001084d */
[----:B------:R-:W-:Y:S01]  /*13ae0*/  F2FP.BF16.PACK_AB R77, R173, R174 ;  /* 0x000000aead4d723e */ /* 0x000fe200000010ff */
[----:B------:R-:W1:Y:S01]  /*13af0*/  LDSM.16.MT88.4 R132, [R224+0x3100] ;  /* 0x00310000e084783b */ /* 0x000e620000004200 */
[----:B------:R-:W-:Y:S02]  /*13b00*/  FFMA.FTZ R0, R0, R131, R101 ;  /* 0x0000008300007223 */ /* 0x000fe40000010065 */
        /* <DEDUP_REMOVED lines=9> */
[----:B--2---:R-:W-:Y:S02]  /*13ba0*/  F2FP.BF16.PACK_AB R78, R199, R202 ;  /* 0x000000cac74e723e */ /* 0x004fe400000010ff */
[----:B---3--:R-:W-:Y:S05]  /*13bb0*/  F2FP.BF16.PACK_AB R183, R118, R184 ;  /* 0x000000b876b7723e */ /* 0x008fea00000010ff */
[-C--:B------:R-:W-:Y:S08]  /*13bc0*/  HMMA.16816.F32.BF16 R4, R76, R88.reuse, R4 ;  /* 0x000000584c04723c */ /* 0x080ff00000041804 */
[C---:B------:R-:W-:Y:S01]  /*13bd0*/  HMMA.16816.F32.BF16 R8, R80.reuse, R88, R8 ;  /* 0x000000585008723c */ /* 0x040fe20000041808 */
[----:B------:R2:W-:Y:S07]  /*13be0*/  MUFU.EX2 R88, R2 ;  /* 0x0000000200587308 */ /* 0x0005ee0000000800 */
[-C--:B------:R-:W-:Y:S08]  /*13bf0*/  HMMA.16816.F32.BF16 R12, R80, R90.reuse, R12 ;  /* 0x0000005a500c723c */ /* 0x080ff0000004180c */
[C---:B------:R-:W-:Y:S08]  /*13c00*/  HMMA.16816.F32.BF16 R16, R76.reuse, R90, R16 ;  /* 0x0000005a4c10723c */ /* 0x040ff00000041810 */
[-C--:B------:R-:W-:Y:S04]  /*13c10*/  HMMA.16816.F32.BF16 R20, R76, R96.reuse, R20 ;  /* 0x000000604c14723c */ /* 0x080fe80000041814 */
[----:B--2---:R-:W-:Y:S02]  /*13c20*/  FADD.FTZ R2, R128, R74 ;  /* 0x0000004a80027221 */ /* 0x004fe40000010000 */
[----:B------:R-:W-:Y:S02]  /*13c30*/  FADD.FTZ R74, R248, R0 ;  /* 0x00000000f84a7221 */ /* 0x000fe40000010000 */
[C---:B------:R-:W-:Y:S04]  /*13c40*/  HMMA.16816.F32.BF16 R24, R80.reuse, R96, R24 ;  /* 0x000000605018723c */ /* 0x040fe80000041818 */
[----:B------:R-:W-:Y:S04]  /*13c50*/  FADD.FTZ R2, R125, R2 ;  /* 0x000000027d027221 */ /* 0x000fe80000010000 */
[-C--:B------:R-:W-:Y:S04]  /*13c60*/  HMMA.16816.F32.BF16 R28, R80, R98.reuse, R28 ;  /* 0x00000062501c723c */ /* 0x080fe8000004181c */
[----:B------:R-:W-:Y:S04]  /*13c70*/  FADD.FTZ R2, R251, R2 ;  /* 0x00000002fb027221 */ /* 0x000fe80000010000 */
[C---:B------:R-:W-:Y:S04]  /*13c80*/  HMMA.16816.F32.BF16 R32, R76.reuse, R98, R32 ;  /* 0x000000624c20723c */ /* 0x040fe80000041820 */
[----:B------:R-:W-:Y:S04]  /*13c90*/  FADD.FTZ R0, R121, R2 ;  /* 0x0000000279007221 */ /* 0x000fe80000010000 */
[-C--:B------:R-:W-:Y:S04]  /*13ca0*/  HMMA.16816.F32.BF16 R36, R76, R84.reuse, R36 ;  /* 0x000000544c24723c */ /* 0x080fe80000041824 */
[----:B------:R-:W-:Y:S04]  /*13cb0*/  FADD.FTZ R0, R142, R0 ;  /* 0x000000008e007221 */ /* 0x000fe80000010000 */
[C---:B------:R-:W-:Y:S01]  /*13cc0*/  HMMA.16816.F32.BF16 R40, R80.reuse, R84, R40 ;  /* 0x000000545028723c */ /* 0x040fe20000041828 */
[----:B------:R2:W3:Y:S07]  /*13cd0*/  MUFU.EX2 R84, R3 ;  /* 0x0000000300547308 */ /* 0x0004ee0000000800 */
[-C--:B------:R-:W-:Y:S08]  /*13ce0*/  HMMA.16816.F32.BF16 R44, R80, R86.reuse, R44 ;  /* 0x00000056502c723c */ /* 0x080ff0000004182c */
[C---:B------:R-:W-:Y:S08]  /*13cf0*/  HMMA.16816.F32.BF16 R48, R76.reuse, R86, R48 ;  /* 0x000000564c30723c */ /* 0x040ff00000041830 */
[-C--:B------:R-:W-:Y:S04]  /*13d00*/  HMMA.16816.F32.BF16 R52, R76, R92.reuse, R52 ;  /* 0x0000005c4c34723c */ /* 0x080fe80000041834 */
[----:B--2---:R-:W-:Y:S01]  /*13d10*/  FADD.FTZ R3, R129, R101 ;  /* 0x0000006581037221 */ /* 0x004fe20000010000 */
[----:B---3--:R-:W-:Y:S03]  /*13d20*/  F2FP.BF16.PACK_AB R177, R84, R88 ;  /* 0x0000005854b1723e */ /* 0x008fe600000010ff */
[----:B------:R-:W-:Y:S01]  /*13d30*/  FADD.FTZ R3, R126, R3 ;  /* 0x000000037e037221 */ /* 0x000fe20000010000 */
[C---:B------:R-:W-:Y:S04]  /*13d40*/  HMMA.16816.F32.BF16 R56, R80.reuse, R92, R56 ;  /* 0x0000005c5038723c */ /* 0x040fe80000041838 */
[----:B------:R-:W-:Y:S04]  /*13d50*/  FADD.FTZ R3, R123, R3 ;  /* 0x000000037b037221 */ /* 0x000fe80000010000 */
[----:B------:R-:W-:Y:S01]  /*13d60*/  FADD.FTZ R68, R122, R3 ;  /* 0x000000037a447221 */ /* 0x000fe20000010000 */
[-C--:B------:R-:W-:Y:S03]  /*13d70*/  HMMA.16816.F32.BF16 R60, R80, R94.reuse, R60 ;  /* 0x0000005e503c723c */ /* 0x080fe6000004183c */
[----:B------:R-:W-:Y:S02]  /*13d80*/  FADD.FTZ R3, R198, R69 ;  /* 0x00000045c6037221 */ /* 0x000fe40000010000 */
[----:B------:R-:W-:Y:S03]  /*13d90*/  FADD.FTZ R2, R143, R68 ;  /* 0x000000448f027221 */ /* 0x000fe60000010000 */
[----:B------:R-:W-:Y:S08]  /*13da0*/  HMMA.16816.F32.BF16 R64, R76, R94, R64 ;  /* 0x0000005e4c40723c */ /* 0x000ff00000041840 */
[-C--:B-1----:R-:W-:Y:S07]  /*13db0*/  HMMA.16816.F32.BF16 R120, R180, R132.reuse, R4 ;  /* 0x00000084b478723c */ /* 0x082fee0000041804 */
        /* <DEDUP_REMOVED lines=39> */
[----:B------:R-:W-:Y:S02]  /*14030*/  FADD.FTZ R11, R156, R8 ;  /* 0x000000089c0b7221 */ /* 0x000fe40000010000 */
[----:B------:R-:W-:Y:S03]  /*14040*/  FADD.FTZ R9, R212, R2 ;  /* 0x00000002d4097221 */ /* 0x000fe60000010000 */
        /* <DEDUP_REMOVED lines=64> */
[----:B------:R1:W-:Y:S01]  /*14450*/  STL [R1+0x48], R3 ;  /* 0x0000480301007387 */ /* 0x0003e20000100800 */
[----:B------:R-:W-:Y:S03]  /*14460*/  FADD.FTZ R0, R75, R0 ;  /* 0x000000004b007221 */ /* 0x000fe60000010000 */
[----:B------:R2:W-:Y:S04]  /*14470*/  STL [R1+0x3c], R2 ;  /* 0x00003c0201007387 */ /* 0x0005e80000100800 */
[----:B------:R3:W-:Y:S01]  /*14480*/  STL [R1+0x44], R0 ;  /* 0x0000440001007387 */ /* 0x0007e20000100800 */
[----:B-1----:R-:W-:Y:S02]  /*14490*/  MOV R3, R72 ;  /* 0x0000004800037202 */ /* 0x002fe40000000f00 */
[----:B--2---:R-:W-:Y:S01]  /*144a0*/  MOV R2, R73 ;  /* 0x0000004900027202 */ /* 0x004fe20000000f00 */
[----:B------:R-:W-:-:S05]  /*144b0*/  @P0 BRA `(.L_x_605) ;  /* 0xffffa1d000000947 */ /* 0x000fca000383ffff */
.L_x_604:
[----:B--23--:R-:W2:Y:S04]  /*144c0*/  LDL.LU R0, [R1+0x40] ;  /* 0x0000400001007983 */ /* 0x00cea80000300800 */
        /* <DEDUP_REMOVED lines=25> */
[----:B------:R-:W-:Y:S01]  /*14660*/  FSETP.NE.FTZ.AND P3, PT, R5, RZ, PT ;  /* 0x000000ff0500720b */ /* 0x000fe20003f75000 */
[----:B------:R-:W-:Y:S01]  /*14670*/  CS2R R2, SRZ ;  /* 0x0000000000027805 */ /* 0x000fe2000001ff00 */
[----:B----4-:R-:W-:Y:S02]  /*14680*/  FADD.FTZ R7, R8, R7 ;  /* 0x0000000708077221 */ /* 0x010fe40000010000 */
[----:B------:R-:W-:-:S03]  /*14690*/  FSETP.NE.FTZ.AND P2, PT, R6, RZ, PT ;  /* 0x000000ff0600720b */ /* 0x000fc60003f55000 */
[----:B------:R-:W-:-:S04]  /*146a0*/  FSETP.NE.FTZ.AND P1, PT, R7, RZ, PT ;  /* 0x000000ff0700720b */ /* 0x000fc80003f35000 */
        /* <DEDUP_REMOVED lines=89> */
.L_x_586:
[----:B------:R-:W-:Y:S05]  /*14c40*/  @P0 BRA `(.L_x_606) ;  /* 0x0000131000000947 */ /* 0x000fea0003800000 */
[----:B------:R-:W3:Y:S01]  /*14c50*/  LDL R43, [R1+0x4c] ;  /* 0x00004c00012b7983 */ /* 0x000ee20000100800 */
[----:B------:R-:W-:Y:S01]  /*14c60*/  IMAD.MOV.U32 R6, RZ, RZ, -0x10 ;  /* 0xfffffff0ff067424 */ /* 0x000fe200078e00ff */
[----:B------:R-:W-:Y:S02]  /*14c70*/  F2FP.BF16.PACK_AB R5, R121, R120 ;  /* 0x000000787905723e */ /* 0x000fe400000010ff */
[----:B------:R-:W4:Y:S01]  /*14c80*/  S2R R41, SR_TID.X ;  /* 0x0000000000297919 */ /* 0x000f220000002100 */
        /* <DEDUP_REMOVED lines=12> */
[----:B----4-:R-:W-:Y:S02]  /*14d50*/  SHF.R.S32.HI R42, RZ, 0x1f, R41 ;  /* 0x0000001fff2a7819 */ /* 0x010fe40000011429 */
        /* <DEDUP_REMOVED lines=53> */
[----:B----4-:R-:W-:-:S03]  /*150b0*/  IMAD.MOV.U32 R5, RZ, RZ, 0x20 ;  /* 0x00000020ff057424 */ /* 0x010fc600078e00ff */
[----:B------:R4:W-:Y:S02]  /*150c0*/  STS [R3+0x2480], R130 ;  /* 0x0024808203007388 */ /* 0x0009e40000000800 */
[----:B-1----:R-:W-:Y:S02]  /*150d0*/  SEL R8, R5, 0xffffffe0, !P1 ;  /* 0xffffffe005087807 */ /* 0x002fe40004800000 */
[----:B------:R-:W-:-:S03]  /*150e0*/  ISETP.NE.U32.AND P1, PT, RZ, c[0x0][0x508], PT ;  /* 0x00014200ff007a0c */ /* 0x000fc60003f25070 */
[----:B------:R-:W-:Y:S01]  /*150f0*/  IMAD.IADD R5, R2, 0x1, R8 ;  /* 0x0000000102057824 */ /* 0x000fe200078e0208 */
[----:B------:R-:W-:Y:S01]  /*15100*/  ISETP.NE.AND.EX P1, PT, RZ, c[0x0][0x50c], PT, P1 ;  /* 0x00014300ff007a0c */ /* 0x000fe20003f25310 */
[----:B------:R-:W-:-:S03]  /*15110*/  IMAD.IADD R4, R8, 0x1, R3 ;  /* 0x0000000108047824 */ /* 0x000fc600078e0203 */
[----:B------:R-:W-:Y:S01]  /*15120*/  STS [R5+0x80], R29 ;  /* 0x0000801d05007388 */ /* 0x000fe20000000800 */
[----:B--2---:R-:W-:-:S03]  /*15130*/  IADD3 R2, R8, 0x400, R0 ;  /* 0x0000040008027810 */ /* 0x004fc60007ffe000 */
[----:B------:R-:W-:Y:S02]  /*15140*/  STS [R5+0x480], R28 ;  /* 0x0004801c05007388 */ /* 0x000fe40000000800 */
[C---:B------:R-:W-:Y:S02]  /*15150*/  IMAD.IADD R7, R6.reuse, 0x1, R2 ;  /* 0x0000000106077824 */ /* 0x040fe400078e0202 */
[----:B------:R-:W-:Y:S01]  /*15160*/  STS [R4+0x80], R14 ;  /* 0x0000800e04007388 */ /* 0x000fe20000000800 */
[----:B------:R-:W-:-:S03]  /*15170*/  IMAD.IADD R2, R6, 0x1, R0 ;  /* 0x0000000106027824 */ /* 0x000fc600078e0200 */
[----:B------:R-:W-:Y:S01]  /*15180*/  STS [R4+0x480], R26 ;  /* 0x0004801a04007388 */ /* 0x000fe20000000800 */
[----:B----4-:R-:W-:-:S03]  /*15190*/  IMAD.IADD R3, R8, 0x1, R2 ;  /* 0x0000000108037824 */ /* 0x010fc600078e0202 */
        /* <DEDUP_REMOVED lines=14> */
[----:B--2---:R-:W-:-:S03]  /*15280*/  IMAD.MOV.U32 R2, RZ, RZ, 0x4 ;  /* 0x00000004ff027424 */ /* 0x004fc600078e00ff */
[----:B------:R-:W-:Y:S04]  /*15290*/  STS [R0+0x400], R16 ;  /* 0x0004001000007388 */ /* 0x000fe80000000800 */
[----:B------:R-:W-:Y:S04]  /*152a0*/  STS [R3], R12 ;  /* 0x0000000c03007388 */ /* 0x000fe80000000800 */
[----:B------:R-:W-:Y:S04]  /*152b0*/  STS [R7], R11 ;  /* 0x0000000b07007388 */ /* 0x000fe80000000800 */
[----:B------:R-:W-:Y:S04]  /*152c0*/  STS [R0+0x2000], R13 ;  /* 0x0020000d00007388 */ /* 0x000fe80000000800 */
[----:B------:R1:W-:Y:S04]  /*152d0*/  STS [R0+0x2400], R15 ;  /* 0x0024000f00007388 */ /* 0x0003e80000000800 */
[----:B------:R2:W-:Y:S04]  /*152e0*/  STS [R3+0x2000], R10 ;  /* 0x0020000a03007388 */ /* 0x0005e80000000800 */
[----:B------:R4:W-:Y:S01]  /*152f0*/  STS [R7+0x2000], R9 ;  /* 0x0020000907007388 */ /* 0x0009e20000000800 */
[----:B---3--:R-:W-:-:S03]  /*15300*/  IMAD.WIDE R4, R43, R2, c[0x0][0x500] ;  /* 0x000140002b047625 */ /* 0x008fc600078e0202 */
[----:B------:R-:W-:Y:S06]  /*15310*/  BAR.SYNC.DEFER_BLOCKING 0x1, 0x80 ;  /* 0x0042000000007b1d */ /* 0x000fec0000010000 */
[----:B-1----:R-:W3:Y:S01]  /*15320*/  @P0 LDG.E R0, [R4.64] ;  /* 0x0000000a04000981 */ /* 0x002ee2000c1e1900 */
[----:B------:R-:W-:Y:S02]  /*15330*/  IMAD.MOV.U32 R17, RZ, RZ, c[0x0][0x388] ;  /* 0x0000e200ff117624 */ /* 0x000fe400078e00ff */
[----:B--2---:R-:W-:-:S05]  /*15340*/  @P1 IMAD.WIDE R2, R43, R2, c[0x0][0x508] ;  /* 0x000142002b021625 */ /* 0x004fca00078e0202 */
[----:B------:R1:W5:Y:S02]  /*15350*/  @P1 LDG.E R17, [R2.64] ;  /* 0x0000000a02111981 */ /* 0x000364000c1e1900 */
[----:B-1----:R-:W-:Y:S02]  /*15360*/  CS2R R2, SRZ ;  /* 0x0000000000027805 */ /* 0x002fe4000001ff00 */
[--C-:B---3--:R-:W-:Y:S01]  /*15370*/  @P0 SHF.R.S32.HI R3, RZ, 0x1f, R0.reuse ;  /* 0x0000001fff030819 */ /* 0x108fe20000011400 */
[----:B------:R-:W-:Y:S01]  /*15380*/  @P0 IMAD.MOV.U32 R2, RZ, RZ, R0 ;  /* 0x000000ffff020224 */ /* 0x000fe200078e0000 */
[----:B------:R-:W-:Y:S05]  /*15390*/  @P1 BRA `(.L_x_607) ;  /* 0x0000004000001947 */ /* 0x000fea0003800000 */
[----:B----4-:R-:W-:Y:S05]  /*153a0*/  @!P0 BRA `(.L_x_607) ;  /* 0x0000003000008947 */ /* 0x010fea0003800000 */
[----:B------:R-:W2:Y:S04]  /*153b0*/  LDG.E R6, [R4.64] ;  /* 0x0000000a04067981 */ /* 0x000ea8000c1e1900 */
[----:B------:R-:W2:Y:S02]  /*153c0*/  LDG.E R0, [R4.64+0x4] ;  /* 0x0000040a04007981 */ /* 0x000ea4000c1e1900 */
[----:B--2--5:R-:W-:-:S02]  /*153d0*/  IADD3 R17, -R6, R0, RZ ;  /* 0x0000000006117210 */ /* 0x024fc40007ffe1ff */
.L_x_607:
        /* <DEDUP_REMOVED lines=184> */
.L_x_606:
[----:B------:R-:W3:Y:S01]  /*15f60*/  LDL R8, [R1+0x4c] ;  /* 0x00004c0001087983 */ /* 0x000ee20000100800 */
[----:B------:R-:W-:Y:S01]  /*15f70*/  ISETP.NE.U32.AND P0, PT, RZ, c[0x0][0x508], PT ;  /* 0x00014200ff007a0c */ /* 0x000fe20003f05070 */
[----:B------:R-:W-:Y:S01]  /*15f80*/  IMAD.MOV.U32 R2, RZ, RZ, 0x4 ;  /* 0x00000004ff027424 */ /* 0x000fe200078e00ff */
[----:B------:R-:W-:Y:S02]  /*15f90*/  ISETP.NE.U32.AND P1, PT, RZ, c[0x0][0x500], PT ;  /* 0x00014000ff007a0c */ /* 0x000fe40003f25070 */
[----:B------:R-:W-:Y:S02]  /*15fa0*/  ISETP.NE.AND.EX P0, PT, RZ, c[0x0][0x50c], PT, P0 ;  /* 0x00014300ff007a0c */ /* 0x000fe40003f05300 */
[----:B------:R-:W-:Y:S01]  /*15fb0*/  ISETP.NE.AND.EX P1, PT, RZ, c[0x0][0x504], PT, P1 ;  /* 0x00014100ff007a0c */ /* 0x000fe20003f25310 */
[----:B------:R-:W-:Y:S02]  /*15fc0*/  IMAD.MOV.U32 R18, RZ, RZ, c[0x0][0x388] ;  /* 0x0000e200ff127624 */ /* 0x000fe400078e00ff */
[----:B---3--:R-:W-:-:S08]  /*15fd0*/  IMAD.WIDE R6, R8, R2, c[0x0][0x500] ;  /* 0x0001400008067625 */ /* 0x008fd000078e0202 */
[----:B------:R-:W-:Y:S02]  /*15fe0*/  @P0 IMAD.WIDE R2, R8, R2, c[0x0][0x508] ;  /* 0x0001420008020625 */ /* 0x000fe400078e0202 */
[----:B------:R-:W3:Y:S04]  /*15ff0*/  @P1 LDG.E R0, [R6.64] ;  /* 0x0000000a06001981 */ /* 0x000ee8000c1e1900 */
[----:B------:R4:W5:Y:S01]  /*16000*/  @P0 LDG.E R18, [R2.64] ;  /* 0x0000000a02120981 */ /* 0x000962000c1e1900 */
[----:B------:R-:W-:Y:S02]  /*16010*/  CS2R R4, SRZ ;  /* 0x0000000000047805 */ /* 0x000fe4000001ff00 */
[--C-:B---3--:R-:W-:Y:S01]  /*16020*/  @P1 SHF.R.S32.HI R5, RZ, 0x1f, R0.reuse ;  /* 0x0000001fff051819 */ /* 0x108fe20000011400 */
[----:B------:R-:W-:Y:S01]  /*16030*/  @P1 IMAD.MOV.U32 R4, RZ, RZ, R0 ;  /* 0x000000ffff041224 */ /* 0x000fe200078e0000 */
[----:B------:R-:W-:Y:S05]  /*16040*/  @P0 BRA `(.L_x_608) ;  /* 0x0000004000000947 */ /* 0x000fea0003800000 */
[----:B----4-:R-:W-:Y:S05]  /*16050*/  @!P1 BRA `(.L_x_608) ;  /* 0x0000003000009947 */ /* 0x010fea0003800000 */
[----:B------:R3:W4:Y:S04]  /*16060*/  LDG.E R0, [R6.64] ;  /* 0x0000000a06007981 */ /* 0x000728000c1e1900 */
[----:B---3--:R-:W4:Y:S02]  /*16070*/  LDG.E R6, [R6.64+0x4] ;  /* 0x0000040a06067981 */ /* 0x008f24000c1e1900 */
[----:B----45:R-:W-:-:S02]  /*16080*/  IADD3 R18, -R0, R6, RZ ;  /* 0x0000000600127210 */ /* 0x030fc40007ffe1ff */
.L_x_608:
[----:B----4-:R-:W3:Y:S01]  /*16090*/  S2R R12, SR_TID.X ;  /* 0x00000000000c7919 */ /* 0x010ee20000002100 */
[----:B------:R-:W-:Y:S01]  /*160a0*/  SHF.R.S32.HI R0, RZ, 0x1f, R8 ;  /* 0x0000001fff007819 */ /* 0x000fe20000011408 */
[----:B------:R-:W-:Y:S01]  /*160b0*/  BSSY B0, `(.L_x_609) ;  /* 0x0000028000007945 */ /* 0x000fe20003800000 */
[----:B------:R-:W-:-:S02]  /*160c0*/  SEL R10, R8, RZ, !P1 ;  /* 0x000000ff080a7207 */ /* 0x000fc40004800000 */
[----:B------:R-:W-:Y:S02]  /*160d0*/  SEL R11, R0, RZ, !P1 ;  /* 0x000000ff000b7207 */ /* 0x000fe40004800000 */
[----:B---3--:R-:W-:-:S13]  /*160e0*/  ISETP.GT.AND P0, PT, R12, 0x7f, PT ;  /* 0x0000007f0c00780c */ /* 0x008fda0003f04270 */
[----:B------:R-:W-:Y:S05]  /*160f0*/  @P0 BRA `(.L_x_610) ;  /* 0x0000023000000947 */ /* 0x000fea0003800000 */
[----:B------:R-:W3:Y:S01]  /*16100*/  S2R R9, SR_CTAID.X ;  /* 0x0000000000097919 */ /* 0x000ee20000002500 */
[----:B-----5:R-:W-:Y:S01]  /*16110*/  IMAD R0, R18, c[0x0][0x4e8], RZ ;  /* 0x00013a0012007a24 */ /* 0x020fe200078e02ff */
[----:B---3--:R-:W-:-:S04]  /*16120*/  LEA R9, R9, R12, 0x7 ;  /* 0x0000000c09097211 */ /* 0x008fc800078e38ff */
[----:B------:R-:W-:-:S13]  /*16130*/  ISETP.GE.AND P0, PT, R9, R0, PT ;  /* 0x000000000900720c */ /* 0x000fda0003f06270 */
[----:B------:R-:W-:Y:S05]  /*16140*/  @P0 BRA `(.L_x_610) ;  /* 0x000001e000000947 */ /* 0x000fea0003800000 */
[----:B------:R-:W3:Y:S01]  /*16150*/  S2R R8, SR_CTAID.Y ;  /* 0x0000000000087919 */ /* 0x000ee20000002600 */
[----:B------:R-:W-:Y:S01]  /*16160*/  MOV R0, c[0x0][0x4e8] ;  /* 0x00013a0000007a02 */ /* 0x000fe20000000f00 */
[----:B------:R-:W-:Y:S01]  /*16170*/  IMAD.MOV.U32 R3, RZ, RZ, R5 ;  /* 0x000000ffff037224 */ /* 0x000fe200078e0005 */
[----:B------:R-:W-:Y:S02]  /*16180*/  MOV R2, R4 ;  /* 0x0000000400027202 */ /* 0x000fe40000000f00 */
[----:B------:R-:W-:-:S13]  /*16190*/  ISETP.NE.AND P0, PT, R0, 0x1, PT ;  /* 0x000000010000780c */ /* 0x000fda0003f05270 */
[----:B------:R-:W-:Y:S01]  /*161a0*/  @P0 IMAD.HI.U32 R7, R9, c[0x0][0x4ec], RZ ;  /* 0x00013b0009070a27 */ /* 0x000fe200078e00ff */
[----:B---3--:R-:W-:-:S03]  /*161b0*/  SHF.R.S32.HI R0, RZ, 0x1f, R8 ;  /* 0x0000001fff007819 */ /* 0x008fc60000011408 */
        /* <DEDUP_REMOVED lines=23> */
.L_x_610:
[----:B------:R-:W-:Y:S05]  /*16330*/  BSYNC B0 ;  /* 0x0000000000007941 */ /* 0x000fea0003800000 */
.L_x_609:
[----:B---3--:R-:W3:Y:S01]  /*16340*/  S2R R6, SR_CTAID.Y ;  /* 0x0000000000067919 */ /* 0x008ee20000002600 */
[----:B------:R-:W-:Y:S01]  /*16350*/  IMAD R0, R5, c[0x0][0x3a0], RZ ;  /* 0x0000e80005007a24 */ /* 0x000fe200078e02ff */
[----:B------:R-:W-:Y:S01]  /*16360*/  SHF.R.S32.HI R5, RZ, 0x1f, R12 ;  /* 0x0000001fff057819 */ /* 0x000fe2000001140c */
[C---:B------:R-:W-:Y:S01]  /*16370*/  IMAD.WIDE.U32 R2, R4.reuse, c[0x0][0x3a0], RZ ;  /* 0x0000e80004027a25 */ /* 0x040fe200078e00ff */
[----:B------:R-:W4:Y:S02]  /*16380*/  S2R R13, SR_CTAID.X ;  /* 0x00000000000d7919 */ /* 0x000f240000002500 */
        /* <DEDUP_REMOVED lines=10> */
[----:B---3--:R-:W-:Y:S01]  /*16430*/  SHF.R.S32.HI R7, RZ, 0x1f, R6 ;  /* 0x0000001fff077819 */ /* 0x008fe20000011406 */
[----:B------:R-:W-:-:S04]  /*16440*/  IMAD.WIDE.U32 R2, R6, c[0x0][0x3e8], R2 ;  /* 0x0000fa0006027a25 */ /* 0x000fc800078e0002 */
[----:B------:R-:W-:Y:S02]  /*16450*/  IMAD R0, R7, c[0x0][0x3e8], RZ ;  /* 0x0000fa0007007a24 */ /* 0x000fe400078e02ff */
[----:B----4-:R-:W-:Y:S02]  /*16460*/  IMAD R4, R13, 0x80, R4 ;  /* 0x000000800d047824 */ /* 0x010fe400078e0204 */
        /* <DEDUP_REMOVED lines=22> */
[----:B------:R-:W3:Y:S01]  /*165d0*/  SHFL.IDX PT, R6, R4, RZ, 0x181f ;  /* 0x00181fff04067589 */ /* 0x000ee200000e0000 */
[----:B------:R-:W-:Y:S02]  /*165e0*/  IMAD.SHL.U32 R0, R8, 0x8, RZ ;  /* 0x0000000808007824 */ /* 0x000fe400078e00ff */
[----:B------:R-:W-:Y:S01]  /*165f0*/  LEA.HI.X R3, R2, c[0x0][0x384], R3, 0x1, P0 ;  /* 0x0000e10002037a11 */ /* 0x000fe200000f0c03 */
[----:B------:R-:W-:Y:S01]  /*16600*/  IMAD R2, R13, 0x80, R9 ;  /* 0x000000800d027824 */ /* 0x000fe200078e0209 */
[----:B------:R-:W-:Y:S01]  /*16610*/  SHFL.IDX PT, R5, R4, 0x1, 0x181f ;  /* 0x00381f0004057f89 */ /* 0x000fe200000e0000 */
[----:B------:R-:W-:Y:S02]  /*16620*/  ISETP.GE.AND P0, PT, R0, c[0x0][0x3c8], PT ;  /* 0x0000f20000007a0c */ /* 0x000fe40003f06270 */
[----:B------:R-:W-:Y:S01]  /*16630*/  SHF.R.S32.HI R19, RZ, 0x1f, R0 ;  /* 0x0000001fff137819 */ /* 0x000fe20000011400 */
[----:B------:R-:W4:Y:S01]  /*16640*/  SHFL.IDX PT, R7, R3, RZ, 0x181f ;  /* 0x00181fff03077589 */ /* 0x000f2200000e0000 */
[----:B------:R-:W-:-:S02]  /*16650*/  ISETP.GE.OR P2, PT, R2, R18, P0 ;  /* 0x000000120200720c */ /* 0x000fc40000746670 */
[C---:B------:R-:W-:Y:S01]  /*16660*/  IADD3 R8, R2.reuse, 0x10, RZ ;  /* 0x0000001002087810 */ /* 0x040fe20007ffe0ff */
[----:B------:R-:W1:Y:S01]  /*16670*/  SHFL.IDX PT, R9, R3, 0x1, 0x181f ;  /* 0x00381f0003097f89 */ /* 0x000e6200000e0000 */
[----:B------:R-:W-:Y:S02]  /*16680*/  IADD3 R14, R2, 0x20, RZ ;  /* 0x00000020020e7810 */ /* 0x000fe40007ffe0ff */
[-C--:B------:R-:W-:Y:S01]  /*16690*/  ISETP.GE.OR P4, PT, R8, R18.reuse, P0 ;  /* 0x000000120800720c */ /* 0x080fe20000786670 */
[----:B------:R-:W-:Y:S01]  /*166a0*/  SHFL.IDX PT, R12, R3, 0x2, 0x181f ;  /* 0x00581f00030c7f89 */ /* 0x000fe200000e0000 */
[C---:B------:R-:W-:Y:S02]  /*166b0*/  IADD3 R10, R2.reuse, 0x40, RZ ;  /* 0x00000040020a7810 */ /* 0x040fe40007ffe0ff */
[----:B------:R-:W-:Y:S01]  /*166c0*/  IADD3 R13, R2, 0x30, RZ ;  /* 0x00000030020d7810 */ /* 0x000fe20007ffe0ff */
[----:B------:R-:W2:Y:S01]  /*166d0*/  SHFL.IDX PT, R8, R4, 0x2, 0x181f ;  /* 0x00581f0004087f89 */ /* 0x000ea200000e0000 */
[----:B------:R-:W-:-:S02]  /*166e0*/  ISETP.GE.OR P3, PT, R14, R18, P0 ;  /* 0x000000120e00720c */ /* 0x000fc40000766670 */
[----:B---3--:R-:W-:Y:S01]  /*166f0*/  @!P2 LEA R6, P1, R0, R6, 0x1 ;  /* 0x000000060006a211 */ /* 0x008fe200078208ff */
[----:B------:R-:W-:Y:S01]  /*16700*/  SHFL.IDX PT, R11, R4, 0x3, 0x181f ;  /* 0x00781f00040b7f89 */ /* 0x000fe200000e0000 */
[----:B------:R-:W-:-:S03]  /*16710*/  ISETP.GE.OR P6, PT, R10, R18, P0 ;  /* 0x000000120a00720c */ /* 0x000fc600007c6670 */
[----:B------:R-:W-:Y:S01]  /*16720*/  SHFL.IDX PT, R14, R3, 0x3, 0x181f ;  /* 0x00781f00030e7f89 */ /* 0x000fe200000e0000 */
[----:B----4-:R-:W-:-:S03]  /*16730*/  @!P2 LEA.HI.X R7, R0, R7, R19, 0x1, P1 ;  /* 0x000000070007a211 */ /* 0x010fc600008f0c13 */
[----:B------:R-:W3:Y:S01]  /*16740*/  SHFL.IDX PT, R10, R4, 0x4, 0x181f ;  /* 0x00981f00040a7f89 */ /* 0x000ee200000e0000 */
[----:B------:R-:W-:-:S03]  /*16750*/  ISETP.GE.OR P1, PT, R13, R18, P0 ;  /* 0x000000120d00720c */ /* 0x000fc60000726670 */
[----:B------:R4:W-:Y:S04]  /*16760*/  @!P2 ST.E.128 [R6.64], RZ ;  /* 0x000000ff0600a985 */ /* 0x0009e8000c101d0a */
[----:B------:R-:W-:Y:S04]  /*16770*/  SHFL.IDX PT, R13, R4, 0x5, 0x181f ;  /* 0x00b81f00040d7f89 */ /* 0x000fe800000e0000 */
[----:B------:R-:W1:Y:S04]  /*16780*/  SHFL.IDX PT, R17, R3, 0x4, 0x181f ;  /* 0x00981f0003117f89 */ /* 0x000e6800000e0000 */
[----:B------:R-:W2:Y:S04]  /*16790*/  SHFL.IDX PT, R16, R3, 0x5, 0x181f ;  /* 0x00b81f0003107f89 */ /* 0x000ea800000e0000 */
[----:B------:R-:W-:Y:S04]  /*167a0*/  SHFL.IDX PT, R15, R3, 0x6, 0x181f ;  /* 0x00d81f00030f7f89 */ /* 0x000fe800000e0000 */
[----:B------:R-:W-:Y:S01]  /*167b0*/  SHFL.IDX PT, R3, R3, 0x7, 0x181f ;  /* 0x00f81f0003037f89 */ /* 0x000fe200000e0000 */
[----:B----4-:R-:W-:-:S02]  /*167c0*/  @!P4 LEA R6, P2, R0, R5, 0x1 ;  /* 0x000000050006c211 */ /* 0x010fc400078408ff */
[----:B------:R-:W-:Y:S01]  /*167d0*/  IADD3 R7, R2, 0x50, RZ ;  /* 0x0000005002077810 */ /* 0x000fe20007ffe0ff */
[----:B------:R-:W4:Y:S03]  /*167e0*/  SHFL.IDX PT, R5, R4, 0x6, 0x181f ;  /* 0x00d81f0004057f89 */ /* 0x000f2600000e0000 */
[----:B------:R-:W-:Y:S01]  /*167f0*/  ISETP.GE.OR P5, PT, R7, R18, P0 ;  /* 0x000000120700720c */ /* 0x000fe200007a6670 */
[----:B------:R-:W4:Y:S01]  /*16800*/  SHFL.IDX PT, R4, R4, 0x7, 0x181f ;  /* 0x00f81f0004047f89 */ /* 0x000f2200000e0000 */
[----:B-1----:R-:W-:Y:S02]  /*16810*/  @!P4 LEA.HI.X R7, R0, R9, R19, 0x1, P2 ;  /* 0x000000090007c211 */ /* 0x002fe400010f0c13 */
[----:B------:R-:W-:Y:S02]  /*16820*/  IADD3 R9, R2, 0x60, RZ ;  /* 0x0000006002097810 */ /* 0x000fe40007ffe0ff */
[----:B--2---:R-:W-:Y:S01]  /*16830*/  @!P3 LEA R8, P2, R0, R8, 0x1 ;  /* 0x000000080008b211 */ /* 0x004fe200078408ff */
[----:B------:R1:W-:Y:S01]  /*16840*/  @!P4 ST.E.128 [R6.64], RZ ;  /* 0x000000ff0600c985 */ /* 0x0003e2000c101d0a */
[----:B------:R-:W-:-:S02]  /*16850*/  ISETP.GE.OR P4, PT, R9, R18, P0 ;  /* 0x000000120900720c */ /* 0x000fc40000786670 */
[----:B------:R-:W-:Y:S02]  /*16860*/  @!P3 LEA.HI.X R9, R0, R12, R19, 0x1, P2 ;  /* 0x0000000c0009b211 */ /* 0x000fe400010f0c13 */
[----:B------:R-:W-:-:S03]  /*16870*/  IADD3 R2, R2, 0x70, RZ ;  /* 0x0000007002027810 */ /* 0x000fc60007ffe0ff */
[----:B------:R2:W-:Y:S01]  /*16880*/  @!P3 ST.E.128 [R8.64], RZ ;  /* 0x000000ff0800b985 */ /* 0x0005e2000c101d0a */
[----:B------:R-:W-:Y:S02]  /*16890*/  ISETP.GE.OR P0, PT, R2, R18, P0 ;  /* 0x000000120200720c */ /* 0x000fe40000706670 */
[C---:B---3--:R-:W-:Y:S02]  /*168a0*/  @!P6 LEA R10, P3, R0.reuse, R10, 0x1 ;  /* 0x0000000a000ae211 */ /* 0x048fe400078608ff */
[C---:B-1----:R-:W-:Y:S02]  /*168b0*/  @!P1 LEA R6, P2, R0.reuse, R11, 0x1 ;  /* 0x0000000b00069211 */ /* 0x042fe400078408ff */
[C-C-:B------:R-:W-:Y:S02]  /*168c0*/  @!P6 LEA.HI.X R11, R0.reuse, R17, R19.reuse, 0x1, P3 ;  /* 0x00000011000be211 */ /* 0x140fe400018f0c13 */
[C---:B------:R-:W-:Y:S02]  /*168d0*/  @!P1 LEA.HI.X R7, R0.reuse, R14, R19, 0x1, P2 ;  /* 0x0000000e00079211 */ /* 0x040fe400010f0c13 */
[----:B--2---:R-:W-:-:S03]  /*168e0*/  @!P5 LEA R8, P2, R0, R13, 0x1 ;  /* 0x0000000d0008d211 */ /* 0x004fc600078408ff */
[----:B------:R4:W-:Y:S01]  /*168f0*/  @!P1 ST.E.128 [R6.64], RZ ;  /* 0x000000ff06009985 */ /* 0x0009e2000c101d0a */
[----:B------:R-:W-:-:S03]  /*16900*/  @!P5 LEA.HI.X R9, R0, R16, R19, 0x1, P2 ;  /* 0x000000100009d211 */ /* 0x000fc600010f0c13 */
[----:B------:R1:W-:Y:S04]  /*16910*/  @!P6 ST.E.128 [R10.64], RZ ;  /* 0x000000ff0a00e985 */ /* 0x0003e8000c101d0a */
[----:B------:R1:W-:Y:S01]  /*16920*/  @!P5 ST.E.128 [R8.64], RZ ;  /* 0x000000ff0800d985 */ /* 0x0003e2000c101d0a */
[----:B----4-:R-:W-:-:S04]  /*16930*/  @!P4 LEA R6, P1, R0, R5, 0x1 ;  /* 0x000000050006c211 */ /* 0x010fc800078208ff */
[----:B------:R-:W-:-:S05]  /*16940*/  @!P4 LEA.HI.X R7, R0, R15, R19, 0x1, P1 ;  /* 0x0000000f0007c211 */ /* 0x000fca00008f0c13 */
[----:B------:R1:W-:Y:S01]  /*16950*/  @!P4 ST.E.128 [R6.64], RZ ;  /* 0x000000ff0600c985 */ /* 0x0003e2000c101d0a */
[----:B------:R-:W-:Y:S05]  /*16960*/  @P0 EXIT ;  /* 0x000000000000094d */ /* 0x000fea0003800000 */
[----:B------:R-:W-:-:S04]  /*16970*/  LEA R2, P0, R0, R4, 0x1 ;  /* 0x0000000400027211 */ /* 0x000fc800078008ff */
[----:B------:R-:W-:-:S05]  /*16980*/  LEA.HI.X R3, R0, R3, R19, 0x1, P0 ;  /* 0x0000000300037211 */ /* 0x000fca00000f0c13 */
[----:B------:R-:W-:Y:S01]  /*16990*/  ST.E.128 [R2.64], RZ ;  /* 0x000000ff02007985 */ /* 0x000fe2000c101d0a */
[----:B------:R-:W-:Y:S05]  /*169a0*/  EXIT ;  /* 0x000000000000794d */ /* 0x000fea0003800000 */
.L_x_611:
        /* <DEDUP_REMOVED lines=13> */
.L_x_744:


//--------------------- .text._ZN7cutlass13device_kernelIN5flash19enable_sm80_to_sm89INS1_16FlashAttnFwdSm80INS1_25CollectiveMainloopFwdSm80ILi4ELi1ELb0EN4cute5tupleIJNS5_1CILi128EEENS7_ILi112EEENS7_ILi64EEEEEELi64ENS_10bfloat16_tEfNS_4arch4Sm80ELb1ELb0ELb1ELb1ELb0ELb1ELb1ELb0EEENS1_21CollectiveEpilogueFwdINS6_IJS8_SA_S9_EEENS6_IJNS7_ILi1EEESI_SI_EEESC_SE_Li128ELb1ELb1ELb0ELb0EEENS1_19SingleTileSchedulerILb1ELb0ELb1ELi128EEEEEEEEEvNT_6ParamsE --------------------------
	.section	.text._ZN7cutlass13device_kernelIN5flash19enable_sm80_to_sm89INS1_16FlashAttnFwdSm80INS1_25CollectiveMainloopFwdSm80ILi4ELi1ELb0EN4cute5tupleIJNS5_1CILi128EEENS7_ILi112EEENS7_ILi64EEEEEELi64ENS_10bfloat16_tEfNS_4arch4Sm80ELb1ELb0ELb1ELb1ELb0ELb1ELb1ELb0EEENS1_21CollectiveEpilogueFwdINS6_IJS8_SA_S9_EEENS6_IJNS7_ILi1EEESI_SI_EEESC_SE_Li128ELb1ELb1ELb0ELb0EEENS1_19SingleTileSchedulerILb1ELb0ELb1ELi128EEEEEEEEEvNT_6ParamsE,"ax",@progbits
	.sectioninfo	@"SHI_REGISTERS=255"
	.align	128
.text._ZN7cutlass13device_kernelIN5flash19enable_sm80_to_sm89INS1_16FlashAttnFwdSm80INS1_25CollectiveMainloopFwdSm80ILi4ELi1ELb0EN4cute5tupleIJNS5_1CILi128EEENS7_ILi112EEENS7_ILi64EEEEEELi64ENS_10bfloat16_tEfNS_4arch4Sm80ELb1ELb0ELb1ELb1ELb0ELb1ELb1ELb0EEENS1_21CollectiveEpilogueFwdINS6_IJS8_SA_S9_EEENS6_IJNS7_ILi1EEESI_SI_EEESC_SE_Li128ELb1ELb1ELb0ELb0EEENS1_19SingleTileSchedulerILb1ELb0ELb1ELi128EEEEEEEEEvNT_6ParamsE:
        .type           _ZN7cutlass13device_kernelIN5flash19enable_sm80_to_sm89INS1_16FlashAttnFwdSm80INS1_25CollectiveMainloopFwdSm80ILi4ELi1ELb0EN4cute5tupleIJNS5_1CILi128EEENS7_ILi112EEENS7_ILi64EEEEEELi64ENS_10bfloat16_tEfNS_4arch4Sm80ELb1ELb0ELb1ELb1ELb0ELb1ELb1ELb0EEENS1_21CollectiveEpilogueFwdINS6_IJS8_SA_S9_EEENS6_IJNS7_ILi1EEESI_SI_EEESC_SE_Li128ELb1ELb1ELb0ELb0EEENS1_19SingleTileSchedulerILb1ELb0ELb1ELi128EEEEEEEEEvNT_6ParamsE,@function
        .size           _ZN7cutlass13device_kernelIN5flash19enable_sm80_to_sm89INS1_16FlashAttnFwdSm80INS1_25CollectiveMainloopFwdSm80ILi4ELi1ELb0EN4cute5tupleIJNS5_1CILi128EEENS7_ILi112EEENS7_ILi64EEEEEELi64ENS_10bfloat16_tEfNS_4arch4Sm80ELb1ELb0ELb1ELb1ELb0ELb1ELb1ELb0EEENS1_21CollectiveEpilogueFwdINS6_IJS8_SA_S9_EEENS6_IJNS7_ILi1EEESI_SI_EEESC_SE_Li128ELb1ELb1ELb0ELb0EEENS1_19SingleTileSchedulerILb1ELb0ELb1ELi128EEEEEEEEEvNT_6ParamsE,(.L_x_745 - _ZN7cutlass13device_kernelIN5flash19enable_sm80_to_sm89INS1_16FlashAttnFwdSm80INS1_25CollectiveMainloopFwdSm80ILi4ELi1ELb0EN4cute5tupleIJNS5_1CILi128EEENS7_ILi112EEENS7_ILi64EEEEEELi64ENS_10bfloat16_tEfNS_4arch4Sm80ELb1ELb0ELb1ELb1ELb0ELb1ELb1ELb0EEENS1_21CollectiveEpilogueFwdINS6_IJS8_SA_S9_EEENS6_IJNS7_ILi1EEESI_SI_EEESC_SE_Li128ELb1ELb1ELb0ELb0EEENS1_19SingleTileSchedulerILb1ELb0ELb1ELi128EEEEEEEEEvNT_6ParamsE)
        .other          _ZN7cutlass13device_kernelIN5flash19enable_sm80_to_sm89INS1_16FlashAttnFwdSm80INS1_25CollectiveMainloopFwdSm80ILi4ELi1ELb0EN4cute5tupleIJNS5_1CILi128EEENS7_ILi112EEENS7_ILi64EEEEEELi64ENS_10bfloat16_tEfNS_4arch4Sm80ELb1ELb0ELb1ELb1ELb0ELb1ELb1ELb0EEENS1_21CollectiveEpilogueFwdINS6_IJS8_SA_S9_EEENS6_IJNS7_ILi1EEESI_SI_EEESC_SE_Li128ELb1ELb1ELb0ELb0EEENS1_19SingleTileSchedulerILb1ELb0ELb1ELi128EEEEEEEEEvNT_6ParamsE,@"STO_CUDA_ENTRY STV_DEFAULT"
_ZN7cutlass13device_kernelIN5flash19enable_sm80_to_sm89INS1_16FlashAttnFwdSm80INS1_25CollectiveMainloopFwdSm80ILi4ELi1ELb0EN4cute5tupleIJNS5_1CILi128EEENS7_ILi112EEENS7_ILi64EEEEEELi64ENS_10bfloat16_tEfNS_4arch4Sm80ELb1ELb0ELb1ELb1ELb0ELb1ELb1ELb0EEENS1_21CollectiveEpilogueFwdINS6_IJS8_SA_S9_EEENS6_IJNS7_ILi1EEESI_SI_EEESC_SE_Li128ELb1ELb1ELb0ELb0EEENS1_19SingleTileSchedulerILb1ELb0ELb1ELi128EEEEEEEEEvNT_6ParamsE:
        /* <DEDUP_REMOVED lines=17> */
.L_x_613:
        /* <DEDUP_REMOVED lines=8> */
.L_x_615:
[----:B------:R-:W-:-:S04]  /*0190*/  MOV R0, c[0x0][0x54c] ;  /* 0x0001530000007a02 */ /* 0x000fc80000000f00 */
.L_x_614:
[----:B------:R-:W-:Y:S01]  /*01a0*/  USHF.L.U32 UR4, UR4, 0x7, URZ ;  /* 0x0000000704047899 */ /* 0x000fe2000800063f */
[----:B-----5:R-:W-:-:S05]  /*01b0*/  IMAD R0, R0, c[0x0][0x548], RZ ;  /* 0x0001520000007a24 */ /* 0x020fca00078e02ff */
[----:B------:R-:W-:-:S04]  /*01c0*/  MOV R12, UR4 ;  /* 0x00000004000c7c02 */ /* 0x000fc80008000f00 */
[----:B------:R-:W-:-:S04]  /*01d0*/  ISETP.GE.AND P0, PT, R12, R0, PT ;  /* 0x000000000c00720c */ /* 0x000fc80003f06270 */
[----:B------:R-:W-:-:S05]  /*01e0*/  SEL R0, R5, 0xffffffff, !P0 ;  /* 0xffffffff05007807 */ /* 0x000fca0004000000 */
[----:B------:R2:W-:Y:S01]  /*01f0*/  STL [R1+0x78], R0 ;  /* 0x0000780001007387 */ /* 0x0005e20000100800 */
[----:B------:R-:W-:Y:S05]  /*0200*/  BRA `(.L_x_616) ;  /* 0x0000014000007947 */ /* 0x000fea0003800000 */
.L_x_612:
[----:B------:R-:W-:-:S04]  /*0210*/  ISETP.NE.U32.AND P0, PT, RZ, c[0x0][0x568], PT ;  /* 0x00015a00ff007a0c */ /* 0x000fc80003f05070 */
[----:B------:R-:W-:-:S13]  /*0220*/  ISETP.NE.AND.EX P0, PT, RZ, c[0x0][0x56c], PT, P0 ;  /* 0x00015b00ff007a0c */ /* 0x000fda0003f05300 */
[----:B------:R-:W-:Y:S05]  /*0230*/  @!P0 BRA `(.L_x_617) ;  /* 0x0000002000008947 */ /* 0x000fea0003800000 */
[----:B------:R1:W5:Y:S01]  /*0240*/  LDG.E R0, [R2.64] ;  /* 0x0000000802007981 */ /* 0x000362000c1e1900 */
[----:B------:R-:W-:Y:S05]  /*0250*/  BRA `(.L_x_618) ;  /* 0x0000009000007947 */ /* 0x000fea0003800000 */
.L_x_617:
        /* <DEDUP_REMOVED lines=8> */
.L_x_619:
[----:B------:R-:W-:-:S04]  /*02e0*/  MOV R0, c[0x0][0x54c] ;  /* 0x0001530000007a02 */ /* 0x000fc80000000f00 */
.L_x_618:
[----:B------:R-:W-:Y:S01]  /*02f0*/  USHF.L.U32 UR4, UR4, 0x7, URZ ;  /* 0x0000000704047899 */ /* 0x000fe2000800063f */
[----:B-----5:R-:W-:-:S05]  /*0300*/  IMAD R0, R0, c[0x0][0x548], RZ ;  /* 0x0001520000007a24 */ /* 0x020fca00078e02ff */
[----:B------:R-:W-:-:S04]  /*0310*/  MOV R12, UR4 ;  /* 0x00000004000c7c02 */ /* 0x000fc80008000f00 */
[----:B------:R-:W-:-:S04]  /*0320*/  ISETP.GE.AND P0, PT, R12, R0, PT ;  /* 0x000000000c00720c */ /* 0x000fc80003f06270 */
[----:B------:R-:W-:-:S05]  /*0330*/  SEL R0, R5, 0xffffffff, !P0 ;  /* 0xffffffff05007807 */ /* 0x000fca0004000000 */
[----:B------:R2:W-:Y:S04]  /*0340*/  STL [R1+0x78], R0 ;  /* 0x0000780001007387 */ /* 0x0005e80000100800 */
.L_x_616:
        /* <DEDUP_REMOVED lines=18> */
[----:B------:R-:W-:Y:S01]  /*0470*/  @P2 IMAD.WIDE R10, R38, R15, c[0x0][0x370] ;  /* 0x0000dc00260a2625 */ /* 0x000fe200078e020f */
[----:B------:R-:W-:-:S03]  /*0480*/  ISETP.NE.AND.EX P3, PT, RZ, c[0x0][0x35c], PT, P3 ;  /* 0x0000d700ff007a0c */ /* 0x000fc60003f65330 */
[CC--:B------:R-:W-:Y:S01]  /*0490*/  @P0 IMAD.WIDE R8, R38.reuse, R15.reuse, c[0x0][0x360] ;  /* 0x0000d80026080625 */ /* 0x0c0fe200078e020f */
[----:B------:R2:W5:Y:S03]  /*04a0*/  @P2 LDG.E R187, [R10.64] ;  /* 0x000000080abb2981 */ /* 0x000566000c1e1900 */
[----:B-1----:R-:W-:Y:S01]  /*04b0*/  IMAD.WIDE R2, R38, R15, c[0x0][0x358] ;  /* 0x0000d60026027625 */ /* 0x002fe200078e020f */
[----:B------:R-:W3:Y:S04]  /*04c0*/  @P0 LDG.E R0, [R8.64] ;  /* 0x0000000808000981 */ /* 0x000ee8000c1e1900 */
[----:B------:R2:W5:Y:S04]  /*04d0*/  @P1 LDG.E R186, [R6.64] ;  /* 0x0000000806ba1981 */ /* 0x000568000c1e1900 */
[----:B------:R2:W5:Y:S04]  /*04e0*/  @P5 LDG.E R190, [R4.64] ;  /* 0x0000000804be5981 */ /* 0x000568000c1e1900 */
[----:B------:R2:W5:Y:S04]  /*04f0*/  @P3 LDG.E R13, [R2.64] ;  /* 0x00000008020d3981 */ /* 0x000568000c1e1900 */
[----:B------:R-:W1:Y:S01]  /*0500*/  S2R R40, SR_CTAID.Y ;  /* 0x0000000000287919 */ /* 0x000e620000002600 */
[----:B------:R-:W-:Y:S01]  /*0510*/  IMAD.MOV.U32 R14, RZ, RZ, c[0x0][0x1d0] ;  /* 0x00007400ff0e7624 */ /* 0x000fe200078e00ff */
[----:B-1----:R-:W-:-:S02]  /*0520*/  SHF.R.S32.HI R217, RZ, 0x1f, R40 ;  /* 0x0000001fffd97819 */ /* 0x002fc40000011428 */
[----:B---3--:R1:W-:Y:S01]  /*0530*/  STL [R1+0x40], R0 ;  /* 0x0000400001007387 */ /* 0x0083e20000100800 */
[----:B------:R-:W-:Y:S02]  /*0540*/  IMAD.MOV.U32 R9, RZ, RZ, R0 ;  /* 0x000000ffff097224 */ /* 0x000fe400078e0000 */
[----:B-1----:R-:W-:Y:S01]  /*0550*/  IMAD.MOV.U32 R0, RZ, RZ, c[0x0][0x228] ;  /* 0x00008a00ff007624 */ /* 0x002fe200078e00ff */
[----:B------:R-:W-:Y:S05]  /*0560*/  @P0 BRA `(.L_x_620) ;  /* 0x0000005000000947 */ /* 0x000fea0003800000 */
[----:B--2---:R-:W-:Y:S05]  /*0570*/  @!P1 BRA `(.L_x_620) ;  /* 0x0000004000009947 */ /* 0x004fea0003800000 */
[----:B------:R1:W2:Y:S04]  /*0580*/  LDG.E R8, [R6.64] ;  /* 0x0000000806087981 */ /* 0x0002a8000c1e1900 */
[----:B-1----:R-:W2:Y:S02]  /*0590*/  LDG.E R6, [R6.64+0x4] ;  /* 0x0000040806067981 */ /* 0x002ea4000c1e1900 */
[----:B--2---:R-:W-:-:S05]  /*05a0*/  IADD3 R9, -R8, R6, RZ ;  /* 0x0000000608097210 */ /* 0x004fca0007ffe1ff */
[----:B------:R1:W-:Y:S02]  /*05b0*/  STL [R1+0x40], R9 ;  /* 0x0000400901007387 */ /* 0x0003e40000100800 */
.L_x_620:
[----:B--2---:R-:W-:-:S04]  /*05c0*/  ISETP.NE.U32.AND P0, PT, RZ, c[0x0][0x368], PT ;  /* 0x0000da00ff007a0c */ /* 0x004fc80003f05070 */
[----:B------:R-:W-:-:S13]  /*05d0*/  ISETP.NE.AND.EX P0, PT, RZ, c[0x0][0x36c], PT, P0 ;  /* 0x0000db00ff007a0c */ /* 0x000fda0003f05300 */
[----:B------:R-:W-:Y:S05]  /*05e0*/  @!P0 BRA `(.L_x_621) ;  /* 0x0000003000008947 */ /* 0x000fea0003800000 */
[----:B------:R-:W-:-:S05]  /*05f0*/  IMAD.WIDE R4, R38, R15, c[0x0][0x368] ;  /* 0x0000da0026047625 */ /* 0x000fca00078e020f */
[----:B------:R2:W5:Y:S01]  /*0600*/  LDG.E R14, [R4.64] ;  /* 0x00000008040e7981 */ /* 0x000562000c1e1900 */
[----:B------:R-:W-:Y:S05]  /*0610*/  BRA `(.L_x_622) ;  /* 0x0000004000007947 */ /* 0x000fea0003800000 */
.L_x_621:
[----:B------:R-:W-:Y:S05]  /*0620*/  @!P5 BRA `(.L_x_622) ;  /* 0x000000300000d947 */ /* 0x000fea0003800000 */
[----:B------:R2:W3:Y:S04]  /*0630*/  LDG.E R6, [R4.64] ;  /* 0x0000000804067981 */ /* 0x0004e8000c1e1900 */
[----:B--2---:R-:W3:Y:S02]  /*0640*/  LDG.E R4, [R4.64+0x4] ;  /* 0x0000040804047981 */ /* 0x004ee4000c1e1900 */
[----:B---3--:R-:W-:Y:S02]  /*0650*/  IADD3 R14, -R6, R4, RZ ;  /* 0x00000004060e7210 */ /* 0x008fe40007ffe1ff */
.L_x_622:
[----:B--2---:R2:W3:Y:S04]  /*0660*/  @P3 LDG.E R5, [R2.64] ;  /* 0x0000000802053981 */ /* 0x0044e8000c1e1900 */
[----:B------:R2:W3:Y:S01]  /*0670*/  @P3 LDG.E R4, [R2.64+0x4] ;  /* 0x0000040802043981 */ /* 0x0004e2000c1e1900 */
[----:B------:R-:W-:Y:S01]  /*0680*/  ISETP.NE.U32.AND P0, PT, RZ, c[0x0][0x378], PT ;  /* 0x0000de00ff007a0c */ /* 0x000fe20003f05070 */
[----:B-----5:R-:W-:-:S03]  /*0690*/  IMAD.MOV.U32 R167, RZ, RZ, R14 ;  /* 0x000000ffffa77224 */ /* 0x020fc600078e000e */
[----:B------:R-:W-:Y:S01]  /*06a0*/  ISETP.NE.AND.EX P0, PT, RZ, c[0x0][0x37c], PT, P0 ;  /* 0x0000df00ff007a0c */ /* 0x000fe20003f05300 */
[----:B------:R-:W-:-:S12]  /*06b0*/  IMAD.MOV.U32 R6, RZ, RZ, c[0x0][0x2c4] ;  /* 0x0000b100ff067624 */ /* 0x000fd800078e00ff */
[----:B--2---:R-:W-:-:S05]  /*06c0*/  @P0 IMAD.WIDE R2, R38, R15, c[0x0][0x378] ;  /* 0x0000de0026020625 */ /* 0x004fca00078e020f */
[----:B------:R2:W5:Y:S01]  /*06d0*/  @P0 LDG.E R167, [R2.64] ;  /* 0x0000000802a70981 */ /* 0x000562000c1e1900 */
[----:B------:R-:W-:Y:S01]  /*06e0*/  ISETP.NE.AND P0, PT, R6, 0x1, PT ;  /* 0x000000010600780c */ /* 0x000fe20003f05270 */
[----:B------:R-:W-:Y:S02]  /*06f0*/  IMAD.IADD R6, R14, 0x1, -R187 ;  /* 0x000000010e067824 */ /* 0x000fe400078e0abb */
[----:B--2---:R-:W-:Y:S01]  /*0700*/  IMAD.MOV.U32 R2, RZ, RZ, R12 ;  /* 0x000000ffff027224 */ /* 0x004fe200078e000c */
[----:B------:R-:W-:-:S04]  /*0710*/  IADD3 R3, R12, 0x7f, RZ ;  /* 0x0000007f0c037810 */ /* 0x000fc80007ffe0ff */
[----:B------:R2:W-:Y:S05]  /*0720*/  STL [R1+0x18], R2 ;  /* 0x0000180201007387 */ /* 0x0005ea0000100800 */
[----:B--2---:R-:W-:-:S05]  /*0730*/  @P0 IADD3 R2, R2, 0x7f, RZ ;  /* 0x0000007f02020810 */ /* 0x004fca0007ffe0ff */
[----:B------:R-:W-:-:S05]  /*0740*/  @P0 IMAD.HI.U32 R2, R2, c[0x0][0x2c8], RZ ;  /* 0x0000b20002020a27 */ /* 0x000fca00078e00ff */
[----:B------:R-:W-:Y:S01]  /*0750*/  @P0 SHF.R.U32.HI R3, RZ, c[0x0][0x2cc], R2 ;  /* 0x0000b300ff030a19 */ /* 0x000fe20000011602 */
[----:B------:R-:W-:Y:S02]  /*0760*/  IMAD.MOV.U32 R2, RZ, RZ, RZ ;  /* 0x000000ffff027224 */ /* 0x000fe400078e00ff */
[----:B---3--:R-:W-:Y:S02]  /*0770*/  @P3 IMAD.IADD R0, R4, 0x1, -R5 ;  /* 0x0000000104003824 */ /* 0x008fe400078e0a05 */
[----:B------:R-:W-:Y:S02]  /*0780*/  IMAD.MOV.U32 R4, RZ, RZ, RZ ;  /* 0x000000ffff047224 */ /* 0x000fe400078e00ff */
[----:B------:R-:W-:-:S05]  /*0790*/  IMAD.IADD R5, R6, 0x1, R0 ;  /* 0x0000000106057824 */ /* 0x000fca00078e0200 */
[----:B------:R-:W-:Y:S01]  /*07a0*/  IADD3 R199, R5, 0x70, -R9 ;  /* 0x0000007005c77810 */ /* 0x000fe20007ffe809 */
[----:B------:R2:W-:Y:S04]  /*07b0*/  STL [R1+0x44], R5 ;  /* 0x0000440501007387 */ /* 0x0005e80000100800 */
[----:B------:R-:W-:-:S04]  /*07c0*/  IMAD.IADD R3, R199, 0x1, R3 ;  /* 0x00000001c7037824 */ /* 0x000fc800078e0203 */
[----:B------:R-:W-:-:S05]  /*07d0*/  IMAD.HI R2, R3, -0x6db6db6d, R2 ;  /* 0x9249249303027827 */ /* 0x000fca00078e0202 */
[----:B------:R-:W-:-:S04]  /*07e0*/  SHF.R.U32.HI R3, RZ, 0x1f, R2 ;  /* 0x0000001fff037819 */ /* 0x000fc80000011602 */
[----:B------:R-:W-:Y:S02]  /*07f0*/  LEA.HI.SX32 R2, R2, R3, 0x1a ;  /* 0x0000000302027211 */ /* 0x000fe400078fd2ff */
[----:B--2---:R-:W-:-:S05]  /*0800*/  IADD3 R5, R5, 0x6f, RZ ;  /* 0x0000006f05057810 */ /* 0x004fca0007ffe0ff */
[----:B------:R-:W-:-:S05]  /*0810*/  IMAD.HI R4, R5, -0x6db6db6d, R4 ;  /* 0x9249249305047827 */ /* 0x000fca00078e0204 */
[----:B------:R-:W-:-:S04]  /*0820*/  SHF.R.U32.HI R5, RZ, 0x1f, R4 ;  /* 0x0000001fff057819 */ /* 0x000fc80000011604 */
[----:B------:R-:W-:-:S04]  /*0830*/  LEA.HI.SX32 R198, R4, R5, 0x1a ;  /* 0x0000000504c67211 */ /* 0x000fc800078fd2ff */
[----:B------:R-:W-:Y:S01]  /*0840*/  IMNMX R3, R198, R2, PT ;  /* 0x00000002c6037217 */ /* 0x000fe20003800200 */
[----:B------:R-:W-:-:S04]  /*0850*/  IMAD.MOV R2, RZ, RZ, -R6 ;  /* 0x000000ffff027224 */ /* 0x000fc800078e0a06 */
[----:B------:R-:W-:Y:S01]  /*0860*/  IMAD R3, R3, 0x70, -R6 ;  /* 0x0000007003037824 */ /* 0x000fe200078e0a06 */
[----:B------:R-:W-:-:S04]  /*0870*/  IMNMX R2, RZ, R2, !PT ;  /* 0x00000002ff027217 */ /* 0x000fc80007800200 */
[----:B------:R-:W-:-:S04]  /*0880*/  IMNMX R3, R3, R0, PT ;  /* 0x0000000003037217 */ /* 0x000fc80003800200 */
[----:B------:R-:W-:Y:S02]  /*0890*/  ISETP.GT.AND P0, PT, R3, R2, PT ;  /* 0x000000020300720c */ /* 0x000fe40003f04270 */
[----:B------:R-:W-:-:S05]  /*08a0*/  SHF.R.U32.HI R2, RZ, 0x4, R2 ;  /* 0x00000004ff027819 */ /* 0x000fca0000011602 */
[----:B------:R-:W-:-:S04]  /*08b0*/  IMAD.WIDE.U32 R4, R2, 0x24924925, RZ ;  /* 0x2492492502047825 */ /* 0x000fc800078e00ff */
[----:B------:R-:W-:Y:S02]  /*08c0*/  IMAD.MOV.U32 R164, RZ, RZ, R5 ;  /* 0x000000ffffa47224 */ /* 0x000fe400078e0005 */
[----:B------:R-:W-:Y:S01]  /*08d0*/  @P0 IADD3 R3, R3, 0x6f, RZ ;  /* 0x0000006f03030810 */ /* 0x000fe20007ffe0ff */
[----:B------:R-:W-:Y:S02]  /*08e0*/  @P0 IMAD.MOV.U32 R2, RZ, RZ, RZ ;  /* 0x000000ffff020224 */ /* 0x000fe400078e00ff */
[----:B------:R-:W-:Y:S02]  /*08f0*/  IMAD.MOV.U32 R6, RZ, RZ, R164 ;  /* 0x000000ffff067224 */ /* 0x000fe400078e00a4 */
[----:B------:R-:W-:-:S05]  /*0900*/  @P0 IMAD.HI R2, R3, -0x6db6db6d, R2 ;  /* 0x9249249303020827 */ /* 0x000fca00078e0202 */
[----:B------:R-:W-:-:S04]  /*0910*/  @P0 SHF.R.U32.HI R3, RZ, 0x1f, R2 ;  /* 0x0000001fff030819 */ /* 0x000fc80000011602 */
[----:B------:R-:W-:-:S04]  /*0920*/  @P0 LEA.HI.SX32 R6, R2, R3, 0x1a ;  /* 0x0000000302060211 */ /* 0x000fc800078fd2ff */
[----:B------:R-:W-:-:S13]  /*0930*/  ISETP.GT.AND P0, PT, R6, R164, PT ;  /* 0x000000a40600720c */ /* 0x000fda0003f04270 */
[----:B------:R-:W-:Y:S05]  /*0940*/  @!P0 BRA `(.L_x_623) ;  /* 0x000077c000008947 */ /* 0x000fea0003800000 */
[----:B------:R-:W-:-:S04]  /*0950*/  ISETP.NE.U32.AND P0, PT, RZ, c[0x0][0x340], PT ;  /* 0x0000d000ff007a0c */ /* 0x000fc80003f05070 */
[----:B------:R-:W-:-:S13]  /*0960*/  ISETP.NE.AND.EX P4, PT, RZ, c[0x0][0x344], PT, P0 ;  /* 0x0000d100ff007a0c */ /* 0x000fda0003f85300 */
[----:B------:R-:W-:-:S05]  /*0970*/  @P4 IMAD.WIDE R2, R38, R15, c[0x0][0x340] ;  /* 0x0000d00026024625 */ /* 0x000fca00078e020f */
[----:B------:R2:W3:Y:S01]  /*0980*/  @P4 LDG.E R34, [R2.64] ;  /* 0x0000000802224981 */ /* 0x0004e2000c1e1900 */
        /* <DEDUP_REMOVED lines=24> */
[-C--:B--2---:R-:W-:Y:S01]  /*0b10*/  LEA.HI R3, R36, R250.reuse, RZ, 0x3 ;  /* 0x000000fa24037211 */ /* 0x084fe200078f18ff */
        /* <DEDUP_REMOVED lines=11> */
[----:B------:R-:W-:Y:S01]  /*0bd0*/  IADD3 R117, R26, 0x20, RZ ;  /* 0x000000201a757810 */ /* 0x000fe20007ffe0ff */
[----:B------:R-:W-:Y:S01]  /*0be0*/  IMAD.SHL.U32 R10, R2, 0x8, RZ ;  /* 0x00000008020a7824 */ /* 0x000fe200078e00ff */
[C---:B------:R-:W-:Y:S01]  /*0bf0*/  LEA.HI.X.SX32 R165, R5.reuse, R3, 0x1, P0 ;  /* 0x0000000305a57211 */ /* 0x040fe200000f0eff */
[----:B------:R-:W-:Y:S01]  /*0c00*/  IMAD.SHL.U32 R5, R5, 0x40, RZ ;  /* 0x0000004005057824 */ /* 0x000fe200078e00ff */
[----:B------:R-:W-:Y:S01]  /*0c10*/  SHF.R.S32.HI R27, RZ, 0x1f, R26 ;  /* 0x0000001fff1b7819 */ /* 0x000fe2000001141a */
[----:B------:R-:W-:Y:S01]  /*0c20*/  IMAD R13, R39, -0x70, R140 ;  /* 0xffffff90270d7824 */ /* 0x000fe200078e028c */
[----:B------:R-:W-:Y:S01]  /*0c30*/  SHF.R.S32.HI R11, RZ, 0x1f, R10 ;  /* 0x0000001fff0b7819 */ /* 0x000fe2000001140a */
[----:B------:R-:W-:Y:S01]  /*0c40*/  IMAD R2, R165, c[0x0][0x238], RZ ;  /* 0x00008e00a5027a24 */ /* 0x000fe200078e02ff */
[----:B------:R-:W-:Y:S01]  /*0c50*/  ISETP.GE.AND P6, PT, R10, c[0x0][0x1d4], PT ;  /* 0x000075000a007a0c */ /* 0x000fe20003fc6270 */
[----:B------:R-:W-:Y:S01]  /*0c60*/  IMAD R16, R101, c[0x0][0x284], R16 ;  /* 0x0000a10065107a24 */ /* 0x000fe200078e0210 */
[C---:B------:R-:W-:Y:S01]  /*0c70*/  ISETP.GE.AND P1, PT, R13.reuse, 0x1, PT ;  /* 0x000000010d00780c */ /* 0x040fe20003f26270 */
[C---:B------:R-:W-:Y:S01]  /*0c80*/  IMAD R4, R160.reuse, c[0x0][0x23c], R2 ;  /* 0x00008f00a0047a24 */ /* 0x040fe200078e0202 */
[C---:B------:R-:W-:Y:S01]  /*0c90*/  ISETP.GE.AND P0, PT, R13.reuse, 0x11, PT ;  /* 0x000000110d00780c */ /* 0x040fe20003f06270 */
        /* <DEDUP_REMOVED lines=40> */
[----:B------:R-:W-:Y:S01]  /*0f20*/  IMAD.WIDE.U32 R14, R101, c[0x0][0x280], R32 ;  /* 0x0000a000650e7a25 */ /* 0x000fe200078e0020 */
[----:B------:R-:W-:-:S03]  /*0f30*/  @P1 LEA R4, P2, R22, c[0x0][0x220], 0x1 ;  /* 0x0000880016041a11 */ /* 0x000fc600078408ff */
[----:B------:R-:W-:Y:S01]  /*0f40*/  IMAD.SHL.U32 R94, R2, 0x2, RZ ;  /* 0x00000002025e7824 */ /* 0x000fe200078e00ff */
[----:B------:R-:W-:Y:S01]  /*0f50*/  @P1 LEA.HI.X R5, R22, c[0x0][0x224], R3, 0x1, P2 ;  /* 0x0000890016051a11 */ /* 0x000fe200010f0c03 */
[----:B------:R-:W-:Y:S01]  /*0f60*/  IMAD.IADD R115, R15, 0x1, R16 ;  /* 0x000000010f737824 */ /* 0x000fe200078e0210 */
[----:B------:R-:W-:Y:S01]  /*0f70*/  @P0 LEA R2, P2, R166, R22, 0x4 ;  /* 0x00000016a6020211 */ /* 0x000fe200078420ff */
[----:B------:R-:W-:Y:S02]  /*0f80*/  IMAD.MOV.U32 R114, RZ, RZ, R14 ;  /* 0x000000ffff727224 */ /* 0x000fe400078e000e */
[----:B------:R-:W-:Y:S01]  /*0f90*/  @!PT LDS RZ, [RZ] ;  /* 0x00000000fffff984 */ /* 0x000fe20000000800 */
[----:B------:R-:W-:Y:S01]  /*0fa0*/  @!PT LDS RZ, [RZ] ;  /* 0x00000000fffff984 */ /* 0x000fe20000000800 */
[----:B------:R-:W-:Y:S01]  /*0fb0*/  @!PT LDS RZ, [RZ] ;  /* 0x00000000fffff984 */ /* 0x000fe20000000800 */
[----:B------:R2:W-:Y:S01]  /*0fc0*/  @P1 LDGSTS.E.BYPASS.LTC128B.128 [R94+0x3900], [R4.64], !P6 ;  /* 0x03900000045e1fae */ /* 0x0005e2000f101d48 */
[----:B------:R-:W-:Y:S01]  /*0fd0*/  ISETP.GE.AND P1, PT, R13, 0x31, PT ;  /* 0x000000310d00780c */ /* 0x000fe20003f26270 */
[----:B------:R-:W-:-:S04]  /*0fe0*/  IMAD.WIDE.U32 R188, R101, c[0x0][0x1e0], RZ ;  /* 0x0000780065bc7a25 */ /* 0x000fc800078e00ff */
[----:B------:R-:W-:Y:S02]  /*0ff0*/  IMAD.SHL.U32 R215, R180, 0x40, RZ ;  /* 0x00000040b4d77824 */ /* 0x000fe400078e00ff */
[C---:B------:R-:W-:Y:S02]  /*1000*/  IMAD R201, R172.reuse, c[0x0][0x294], RZ ;  /* 0x0000a500acc97a24 */ /* 0x040fe400078e02ff */
[C---:B------:R-:W-:Y:S02]  /*1010*/  IMAD R202, R172.reuse, c[0x0][0x284], RZ ;  /* 0x0000a100acca7a24 */ /* 0x040fe400078e02ff */
[C---:B------:R-:W-:Y:S02]  /*1020*/  IMAD R203, R172.reuse, c[0x0][0x1e4], RZ ;  /* 0x00007900accb7a24 */ /* 0x040fe400078e02ff */
[----:B------:R-:W-:Y:S02]  /*1030*/  @P1 IMAD R12, R37, 0x30, RZ ;  /* 0x00000030250c1824 */ /* 0x000fe400078e02ff */
[----:B------:R-:W-:-:S04]  /*1040*/  IMAD.WIDE.U32 R176, R172, c[0x0][0x290], RZ ;  /* 0x0000a400acb07a25 */ /* 0x000fc800078e00ff */
[----:B------:R-:W-:-:S04]  /*1050*/  IMAD.WIDE.U32 R174, R172, c[0x0][0x280], RZ ;  /* 0x0000a000acae7a25 */ /* 0x000fc800078e00ff */
[----:B------:R-:W-:Y:S01]  /*1060*/  IMAD.WIDE.U32 R180, R180, 0x60, RZ ;  /* 0x00000060b4b47825 */ /* 0x000fe200078e00ff */
[----:B--2---:R-:W-:-:S03]  /*1070*/  @P0 LEA.HI.X R5, R166, R3, R37, 0x4, P2 ;  /* 0x00000003a6050211 */ /* 0x004fc600010f2425 */
[----:B------:R-:W-:Y:S01]  /*1080*/  IMAD.WIDE.U32 R194, R169, c[0x0][0x1e0], RZ ;  /* 0x00007800a9c27a25 */ /* 0x000fe200078e00ff */
[----:B------:R-:W-:Y:S02]  /*1090*/  @P0 LEA R4, P2, R2, c[0x0][0x220], 0x1 ;  /* 0x0000880002040a11 */ /* 0x000fe400078408ff */
[----:B------:R-:W-:Y:S01]  /*10a0*/  IADD3 R200, R181, UR10, RZ ;  /* 0x0000000ab5c87c10 */ /* 0x000fe2000fffe0ff */
[----:B------:R-:W-:Y:S01]  /*10b0*/  IMAD.WIDE.U32 R172, R172, c[0x0][0x1e0], RZ ;  /* 0x00007800acac7a25 */ /* 0x000fe200078e00ff */
[----:B------:R-:W-:Y:S02]  /*10c0*/  @P0 LEA.HI.X R5, R2, c[0x0][0x224], R5, 0x1, P2 ;  /* 0x0000890002050a11 */ /* 0x000fe400010f0c05 */
[----:B------:R-:W-:Y:S01]  /*10d0*/  @P3 IADD3 R6, P2, R22, R6, RZ ;  /* 0x0000000616063210 */ /* 0x000fe20007f5e0ff */
[----:B------:R-:W-:Y:S02]  /*10e0*/  IMAD.SHL.U32 R2, R37, 0x20, RZ ;  /* 0x0000002025027824 */ /* 0x000fe400078e00ff */
[----:B------:R2:W-:Y:S01]  /*10f0*/  @P0 LDGSTS.E.BYPASS.LTC128B.128 [R94+0x4100], [R4.64], !P6 ;  /* 0x04100000045e0fae */ /* 0x0005e2000f101d48 */
[----:B------:R-:W-:Y:S01]  /*1100*/  @P3 LEA R8, P0, R6, c[0x0][0x220], 0x1 ;  /* 0x0000880006083a11 */ /* 0x000fe200078008ff */
[----:B------:R-:W-:Y:S01]  /*1110*/  IMAD.WIDE.U32 R196, R170, c[0x0][0x1e0], RZ ;  /* 0x00007800aac47a25 */ /* 0x000fe200078e00ff */
[----:B------:R-:W-:-:S02]  /*1120*/  @P3 IADD3.X R7, R3, R7, R2, P2, !PT ;  /* 0x0000000703073210 */ /* 0x000fc400017fe402 */
[----:B------:R-:W-:Y:S01]  /*1130*/  @P1 MOV R2, R22 ;  /* 0x0000001600021202 */ /* 0x000fe20000000f00 */
[----:B------:R-:W-:Y:S01]  /*1140*/  IMAD.WIDE.U32 R192, R168, c[0x0][0x1e0], RZ ;  /* 0x00007800a8c07a25 */ /* 0x000fe200078e00ff */
[----:B------:R-:W-:Y:S02]  /*1150*/  ISETP.GE.AND P2, PT, R13, 0x41, PT ;  /* 0x000000410d00780c */ /* 0x000fe40003f46270 */
[----:B-1----:R-:W-:Y:S01]  /*1160*/  @P3 LEA.HI.X R9, R6, c[0x0][0x224], R7, 0x1, P0 ;  /* 0x0000890006093a11 */ /* 0x002fe200000f0c07 */
[----:B-----5:R-:W-:-:S04]  /*1170*/  IMAD.WIDE.U32 R114, R167, c[0x0][0x280], R114 ;  /* 0x0000a000a7727a25 */ /* 0x020fc800078e0072 */
[----:B------:R1:W-:Y:S01]  /*1180*/  @P3 LDGSTS.E.BYPASS.LTC128B.128 [R94+0x4900], [R8.64], !P6 ;  /* 0x04900000085e3fae */ /* 0x0003e2000f101d48 */
[----:B------:R-:W-:Y:S02]  /*1190*/  IMAD.IADD R201, R177, 0x1, R201 ;  /* 0x00000001b1c97824 */ /* 0x000fe400078e02c9 */
[----:B------:R-:W-:Y:S02]  /*11a0*/  IMAD.IADD R202, R175, 0x1, R202 ;  /* 0x00000001afca7824 */ /* 0x000fe400078e02ca */
[----:B------:R-:W-:Y:S02]  /*11b0*/  IMAD.IADD R203, R173, 0x1, R203 ;  /* 0x00000001adcb7824 */ /* 0x000fe400078e02cb */
[----:B--2---:R-:W-:-:S04]  /*11c0*/  @P1 IMAD.WIDE.U32 R4, R166, 0x30, R2 ;  /* 0x00000030a6041825 */ /* 0x004fc800078e0002 */
        /* <DEDUP_REMOVED lines=8> */
[----:B-1----:R-:W-:Y:S01]  /*1250*/  IMAD R9, R217, c[0x0][0x260], RZ ;  /* 0x00009800d9097a24 */ /* 0x002fe200078e02ff */
        /* <DEDUP_REMOVED lines=15> */
[----:B--2---:R-:W-:-:S03]  /*1350*/  IMAD R6, R31, c[0x0][0x1e0], RZ ;  /* 0x000078001f067a24 */ /* 0x004fc600078e02ff */
[----:B------:R-:W-:Y:S02]  /*1360*/  SEL R23, RZ, 0xffffffff, P0 ;  /* 0xffffffffff177807 */ /* 0x000fe40000000000 */
[----:B------:R-:W-:Y:S01]  /*1370*/  ISETP.GT.AND P0, PT, R13, 0x60, PT ;  /* 0x000000600d00780c */ /* 0x000fe20003f04270 */
[----:B------:R-:W-:-:S04]  /*1380*/  IMAD R6, R28, c[0x0][0x1e4], R6 ;  /* 0x000079001c067a24 */ /* 0x000fc800078e0206 */
[----:B------:R-:W-:-:S04]  /*1390*/  IMAD.IADD R5, R5, 0x1, R6 ;  /* 0x0000000105057824 */ /* 0x000fc800078e0206 */
        /* <DEDUP_REMOVED lines=32> */
[----:B------:R-:W-:Y:S01]  /*15a0*/  @P1 IMAD R6, R37, 0x50, RZ ;  /* 0x0000005025061824 */ /* 0x000fe200078e02ff */
[----:B------:R-:W-:Y:S01]  /*15b0*/  LEA.HI R7, R36, R250, RZ, 0x5 ;  /* 0x000000fa24077211 */ /* 0x000fe200078f28ff */
[----:B------:R-:W-:Y:S01]  /*15c0*/  @P1 IMAD.WIDE.U32 R4, R166, 0x50, R4 ;  /* 0x00000050a6041825 */ /* 0x000fe200078e0004 */
[C---:B------:R-:W-:Y:S02]  /*15d0*/  LOP3.LUT R98, R24.reuse, 0x1, RZ, 0xc0, !PT ;  /* 0x0000000118627812 */ /* 0x040fe400078ec0ff */
[----:B------:R-:W-:Y:S01]  /*15e0*/  LOP3.LUT R99, R24, 0x2, RZ, 0xc0, !PT ;  /* 0x0000000218637812 */ /* 0x000fe200078ec0ff */
[----:B------:R-:W-:Y:S01]  /*15f0*/  @P1 IMAD.IADD R5, R5, 0x1, R6 ;  /* 0x0000000105051824 */ /* 0x000fe200078e0206 */
[----:B------:R-:W-:Y:S01]  /*1600*/  @P1 LEA R8, P2, R4, c[0x0][0x220], 0x1 ;  /* 0x0000880004081a11 */ /* 0x000fe200078408ff */
[----:B------:R-:W-:-:S02]  /*1610*/  IMAD.IADD R2, R101, 0x1, -R2 ;  /* 0x0000000165027824 */ /* 0x000fc400078e0a02 */
        /* <DEDUP_REMOVED lines=11> */
[----:B------:R-:W-:Y:S01]  /*16d0*/  IMAD.WIDE.U32 R112, R167, c[0x0][0x290], R112 ;  /* 0x0000a400a7707a25 */ /* 0x000fe200078e0070 */
        /* <DEDUP_REMOVED lines=14> */
[----:B------:R-:W-:Y:S01]  /*17c0*/  IMAD.IADD R104, R103, 0x1, R104 ;  /* 0x0000000167687824 */ /* 0x000fe200078e0268 */
[----:B------:R-:W-:Y:S02]  /*17d0*/  SHF.R.U32.HI R7, RZ, 0x3, R4 ;  /* 0x00000003ff077819 */ /* 0x000fe40000011604 */
[----:B------:R-:W-:Y:S02]  /*17e0*/  LOP3.LUT R11, R4, 0x38, R20, 0xf8, !PT ;  /* 0x00000038040b7812 */ /* 0x000fe400078ef814 */
[----:B------:R-:W-:Y:S02]  /*17f0*/  LOP3.LUT R97, R6, R12, R5, 0xf6, !PT ;  /* 0x0000000c06617212 */ /* 0x000fe400078ef605 */
[----:B------:R-:W-:Y:S02]  /*1800*/  LOP3.LUT R4, R4, 0x38, R100, 0xf8, !PT ;  /* 0x0000003804047812 */ /* 0x000fe400078ef864 */
[----:B------:R-:W-:-:S02]  /*1810*/  LOP3.LUT R12, R2, 0x38, R20, 0xf8, !PT ;  /* 0x00000038020c7812 */ /* 0x000fc400078ef814 */
[----:B--2---:R-:W-:Y:S02]  /*1820*/  SHF.R.S32.HI R8, RZ, 0x1f, R169 ;  /* 0x0000001fff087819 */ /* 0x004fe400000114a9 */
[----:B------:R-:W-:Y:S02]  /*1830*/  LOP3.LUT R2, R2, 0x38, R100, 0xf8, !PT ;  /* 0x0000003802027812 */ /* 0x000fe400078ef864 */
[C-C-:B-1----:R-:W-:Y:S02]  /*1840*/  LOP3.LUT R19, R10.reuse, R11, R7.reuse, 0xf6, !PT ;  /* 0x0000000b0a137212 */ /* 0x142fe400078ef607 */
        /* <DEDUP_REMOVED lines=31> */
[----:B---3--:R-:W-:-:S02]  /*1a40*/  @P4 SHF.R.S32.HI R3, RZ, 0x1f, R34 ;  /* 0x0000001fff034819 */ /* 0x008fc40000011422 */
        /* <DEDUP_REMOVED lines=19> */
[----:B------:R-:W-:Y:S01]  /*1b80*/  SHF.L.U64.HI R184, R5, R185, c[0x0][0x284] ;  /* 0x0000a10005b87619 */ /* 0x000fe200000102b9 */
        /* <DEDUP_REMOVED lines=28> */
[----:B------:R-:W-:Y:S01]  /*1d50*/  IMAD.WIDE.U32 R136, R2, c[0x0][0x1e0], RZ ;  /* 0x0000780002887a25 */ /* 0x000fe200078e00ff */
        /* <DEDUP_REMOVED lines=12> */
[C---:B------:R-:W-:Y:S01]  /*1e20*/  IMAD.X R142, R191.reuse, 0x1, R143, P1 ;  /* 0x00000001bf8e7824 */ /* 0x040fe200008e068f */
        /* <DEDUP_REMOVED lines=27> */
.L_x_670:
        /* <DEDUP_REMOVED lines=48> */
.L_x_628:
[----:B------:R-:W-:Y:S05]  /*22e0*/  BSYNC B0 ;  /* 0x0000000000007941 */ /* 0x000fea0003800000 */
.L_x_627:
        /* <DEDUP_REMOVED lines=37> */
.L_x_630:
[----:B------:R-:W-:Y:S05]  /*2540*/  BSYNC B0 ;  /* 0x0000000000007941 */ /* 0x000fea0003800000 */
.L_x_629:
        /* <DEDUP_REMOVED lines=40> */
.L_x_632:
[----:B------:R-:W-:Y:S05]  /*27d0*/  BSYNC B0 ;  /* 0x0000000000007941 */ /* 0x000fea0003800000 */
.L_x_631:
        /* <DEDUP_REMOVED lines=38> */
.L_x_634:
[----:B------:R-:W-:Y:S05]  /*2a40*/  BSYNC B0 ;  /* 0x0000000000007941 */ /* 0x000fea0003800000 */
.L_x_633:
        /* <DEDUP_REMOVED lines=76> */
.L_x_638:
[----:B------:R-:W-:Y:S05]  /*2f10*/  BSYNC B0 ;  /* 0x0000000000007941 */ /* 0x000fea0003800000 */
.L_x_637:
        /* <DEDUP_REMOVED lines=59> */
.L_x_636:
[----:B------:R-:W-:Y:S05]  /*32d0*/  BSYNC B1 ;  /* 0x0000000000017941 */ /* 0x000fea0003800000 */
.L_x_635:
        /* <DEDUP_REMOVED lines=64> */
.L_x_642:
[----:B------:R-:W-:Y:S05]  /*36e0*/  BSYNC B0 ;  /* 0x0000000000007941 */ /* 0x000fea0003800000 */
.L_x_641:
        /* <DEDUP_REMOVED lines=59> */
.L_x_640:
[----:B------:R-:W-:Y:S05]  /*3aa0*/  BSYNC B1 ;  /* 0x0000000000017941 */ /* 0x000fea0003800000 */
.L_x_639:
        /* <DEDUP_REMOVED lines=63> */
.L_x_646:
[----:B------:R-:W-:Y:S05]  /*3ea0*/  BSYNC B0 ;  /* 0x0000000000007941 */ /* 0x000fea0003800000 */
.L_x_645:
        /* <DEDUP_REMOVED lines=59> */
.L_x_644:
[----:B------:R-:W-:Y:S05]  /*4260*/  BSYNC B1 ;  /* 0x0000000000017941 */ /* 0x000fea0003800000 */
.L_x_643:
        /* <DEDUP_REMOVED lines=62> */
.L_x_649:
[----:B------:R-:W-:Y:S05]  /*4650*/  BSYNC B0 ;  /* 0x0000000000007941 */ /* 0x000fea0003800000 */
.L_x_648:
        /* <DEDUP_REMOVED lines=60> */
.L_x_626:
        /* <DEDUP_REMOVED lines=223> */
.L_x_651:
[----:B------:R-:W-:Y:S05]  /*5810*/  BSYNC B0 ;  /* 0x0000000000007941 */ /* 0x000fea0003800000 */
.L_x_650:
        /* <DEDUP_REMOVED lines=115> */
.L_x_653:
[----:B------:R-:W-:Y:S05]  /*5f50*/  BSYNC B0 ;  /* 0x0000000000007941 */ /* 0x000fea0003800000 */
.L_x_652:
        /* <DEDUP_REMOVED lines=115> */
.L_x_655:
[----:B------:R-:W-:Y:S05]  /*6690*/  BSYNC B0 ;  /* 0x0000000000007941 */ /* 0x000fea0003800000 */
.L_x_654:
        /* <DEDUP_REMOVED lines=115> */
.L_x_625:
        /* <DEDUP_REMOVED lines=20> */
.L_x_657:
[----:B------:R-:W-:Y:S05]  /*6f10*/  BSYNC B0 ;  /* 0x0000000000007941 */ /* 0x000fea0003800000 */
.L_x_656:
        /* <DEDUP_REMOVED lines=20> */
.L_x_659:
[----:B------:R-:W-:Y:S05]  /*7060*/  BSYNC B0 ;  /* 0x0000000000007941 */ /* 0x000fea0003800000 */
.L_x_658:
        /* <DEDUP_REMOVED lines=20> */
.L_x_661:
[----:B------:R-:W-:Y:S05]  /*71b0*/  BSYNC B0 ;  /* 0x0000000000007941 */ /* 0x000fea0003800000 */
.L_x_660:
        /* <DEDUP_REMOVED lines=19> */
.L_x_647:
[----:B------:R-:W-:Y:S05]  /*72f0*/  BSYNC B2 ;  /* 0x0000000000027941 */ /* 0x000fea0003800000 */
.L_x_624:
        /* <DEDUP_REMOVED lines=125> */
.L_x_663:
[----:B-1----:R-:W-:Y:S05]  /*7ad0*/  BSYNC B0 ;  /* 0x0000000000007941 */ /* 0x002fea0003800000 */
.L_x_662:
        /* <DEDUP_REMOVED lines=20> */
.L_x_665:
[----:B------:R-:W-:Y:S05]  /*7c20*/  BSYNC B0 ;  /* 0x0000000000007941 */ /* 0x000fea0003800000 */
.L_x_664:
        /* <DEDUP_REMOVED lines=20> */
.L_x_667:
[----:B------:R-:W-:Y:S05]  /*7d70*/  BSYNC B0 ;  /* 0x0000000000007941 */ /* 0x000fea0003800000 */
.L_x_666:
        /* <DEDUP_REMOVED lines=20> */
.L_x_669:
[----:B------:R-:W-:Y:S05]  /*7ec0*/  BSYNC B0 ;  /* 0x0000000000007941 */ /* 0x000fea0003800000 */
.L_x_668:
        /* <DEDUP_REMOVED lines=36> */
.L_x_623:
[----:B------:R-:W3:Y:S01]  /*8110*/  LDL.LU R27, [R1+0x60] ;  /* 0x00006000011b7983 */ /* 0x000ee20000300800 */
[----:B------:R-:W-:-:S03]  /*8120*/  IMAD.MOV.U32 R0, RZ, RZ, c[0x0][0x2c4] ;  /* 0x0000b100ff007624 */ /* 0x000fc600078e00ff */
[----:B------:R-:W4:Y:S02]  /*8130*/  LDL R86, [R1+0x18] ;  /* 0x0000180001567983 */ /* 0x000f240000100800 */
[----:B------:R-:W-:Y:S01]  /*8140*/  ISETP.NE.AND P6, PT, R0, 0x1, PT ;  /* 0x000000010000780c */ /* 0x000fe20003fc5270 */
[----:B--2---:R-:W-:Y:S01]  /*8150*/  IMAD.IADD R6, R190, 0x1, R187 ;  /* 0x00000001be067824 */ /* 0x004fe200078e02bb */
[----:B------:R-:W-:Y:S01]  /*8160*/  PLOP3.LUT P4, PT, PT, PT, PT, 0x80, 0x0 ;  /* 0x000000000000781c */ /* 0x000fe20003f8f070 */
[----:B------:R-:W-:Y:S01]  /*8170*/  CS2R R178, SRZ ;  /* 0x0000000000b27805 */ /* 0x000fe2000001ff00 */
[----:B------:R-:W-:Y:S01]  /*8180*/  CS2R R176, SRZ ;  /* 0x0000000000b07805 */ /* 0x000fe2000001ff00 */
[----:B------:R-:W-:Y:S01]  /*8190*/  IMAD.MOV.U32 R11, RZ, RZ, RZ ;  /* 0x000000ffff0b7224 */ /* 0x000fe200078e00ff */
[----:B------:R-:W-:Y:S01]  /*81a0*/  MOV R182, RZ ;  /* 0x000000ff00b67202 */ /* 0x000fe20000000f00 */
[----:B------:R-:W-:Y:S01]  /*81b0*/  CS2R R12, SRZ ;  /* 0x00000000000c7805 */ /* 0x000fe2000001ff00 */
[----:B------:R-:W-:Y:S01]  /*81c0*/  IMAD.MOV.U32 R180, RZ, RZ, RZ ;  /* 0x000000ffffb47224 */ /* 0x000fe200078e00ff */
[----:B------:R-:W-:Y:S01]  /*81d0*/  CS2R R16, SRZ ;  /* 0x0000000000107805 */ /* 0x000fe2000001ff00 */
[----:B------:R-:W-:Y:S01]  /*81e0*/  IMAD.MOV.U32 R174, RZ, RZ, RZ ;  /* 0x000000ffffae7224 */ /* 0x000fe200078e00ff */
[----:B------:R-:W-:Y:S01]  /*81f0*/  CS2R R14, SRZ ;  /* 0x00000000000e7805 */ /* 0x000fe2000001ff00 */
[----:B------:R-:W-:Y:S01]  /*8200*/  MOV R172, RZ ;  /* 0x000000ff00ac7202 */ /* 0x000fe20000000f00 */
[----:B------:R-:W-:Y:S01]  /*8210*/  IMAD.MOV.U32 R170, RZ, RZ, RZ ;  /* 0x000000ffffaa7224 */ /* 0x000fe200078e00ff */
[----:B------:R-:W-:Y:S01]  /*8220*/  CS2R R18, SRZ ;  /* 0x0000000000127805 */ /* 0x000fe2000001ff00 */
[----:B------:R-:W-:Y:S01]  /*8230*/  IMAD.MOV.U32 R168, RZ, RZ, RZ ;  /* 0x000000ffffa87224 */ /* 0x000fe200078e00ff */
[----:B------:R-:W-:Y:S01]  /*8240*/  MOV R26, RZ ;  /* 0x000000ff001a7202 */ /* 0x000fe20000000f00 */
[----:B------:R-:W-:Y:S01]  /*8250*/  IMAD.MOV.U32 R162, RZ, RZ, RZ ;  /* 0x000000ffffa27224 */ /* 0x000fe200078e00ff */
[----:B------:R-:W-:Y:S01]  /*8260*/  MOV R166, RZ ;  /* 0x000000ff00a67202 */ /* 0x000fe20000000f00 */
[----:B------:R-:W-:Y:S01]  /*8270*/  IMAD.MOV.U32 R160, RZ, RZ, RZ ;  /* 0x000000ffffa07224 */ /* 0x000fe200078e00ff */
[----:B------:R-:W-:Y:S01]  /*8280*/  CS2R R20, SRZ ;  /* 0x0000000000147805 */ /* 0x000fe2000001ff00 */
[----:B------:R-:W-:Y:S01]  /*8290*/  IMAD.MOV.U32 R164, RZ, RZ, RZ ;  /* 0x000000ffffa47224 */ /* 0x000fe200078e00ff */
[----:B------:R-:W-:Y:S01]  /*82a0*/  CS2R R22, SRZ ;  /* 0x0000000000167805 */ /* 0x000fe2000001ff00 */
[----:B------:R-:W-:Y:S01]  /*82b0*/  IMAD.MOV.U32 R158, RZ, RZ, RZ ;  /* 0x000000ffff9e7224 */ /* 0x000fe200078e00ff */
        /* <DEDUP_REMOVED lines=26> */
[----:B------:R-:W-:-:S02]  /*8460*/  MOV R37, RZ ;  /* 0x000000ff00257202 */ /* 0x000fc40000000f00 */
[----:B----4-:R-:W-:-:S05]  /*8470*/  IADD3 R0, R86, 0x7f, RZ ;  /* 0x0000007f56007810 */ /* 0x010fca0007ffe0ff */
[----:B------:R-:W-:-:S05]  /*8480*/  @P6 IMAD.HI.U32 R2, R0, c[0x0][0x2c8], RZ ;  /* 0x0000b20000026a27 */ /* 0x000fca00078e00ff */
[----:B------:R-:W-:Y:S02]  /*8490*/  @P6 SHF.R.U32.HI R0, RZ, c[0x0][0x2cc], R2 ;  /* 0x0000b300ff006a19 */ /* 0x000fe40000011602 */
[----:B------:R-:W-:-:S03]  /*84a0*/  MOV R2, RZ ;  /* 0x000000ff00027202 */ /* 0x000fc60000000f00 */
[----:B------:R-:W-:Y:S01]  /*84b0*/  IMAD.IADD R3, R199, 0x1, R0 ;  /* 0x00000001c7037824 */ /* 0x000fe200078e0200 */
[----:B---3--:R-:W-:-:S03]  /*84c0*/  LOP3.LUT R27, R27, 0xfffffffd, RZ, 0xc0, !PT ;  /* 0xfffffffd1b1b7812 */ /* 0x008fc600078ec0ff */
[----:B------:R-:W-:Y:S01]  /*84d0*/  IMAD.HI R2, R3, -0x6db6db6d, R2 ;  /* 0x9249249303027827 */ /* 0x000fe200078e0202 */
[----:B------:R-:W-:-:S04]  /*84e0*/  @P6 LOP3.LUT R27, R27, 0x2, RZ, 0xfc, !PT ;  /* 0x000000021b1b6812 */ /* 0x000fc800078efcff */
[----:B------:R-:W-:Y:S01]  /*84f0*/  SHF.R.U32.HI R0, RZ, 0x1f, R2 ;  /* 0x0000001fff007819 */ /* 0x000fe20000011602 */
[----:B------:R2:W-:Y:S03]  /*8500*/  STL [R1+0x60], R27 ;  /* 0x0000601b01007387 */ /* 0x0005e60000100800 */
[----:B------:R-:W-:-:S04]  /*8510*/  LEA.HI.SX32 R2, R2, R0, 0x1a ;  /* 0x0000000002027211 */ /* 0x000fc800078fd2ff */
[----:B------:R-:W-:-:S04]  /*8520*/  IMNMX R235, R198, R2, PT ;  /* 0x00000002c6eb7217 */ /* 0x000fc80003800200 */
[----:B------:R-:W-:-:S13]  /*8530*/  ISETP.GE.AND P0, PT, R235, 0x1, PT ;  /* 0x00000001eb00780c */ /* 0x000fda0003f06270 */
[----:B------:R-:W-:Y:S05]  /*8540*/  @!P0 BRA `(.L_x_671) ;  /* 0x00018df000008947 */ /* 0x000fea0003800000 */
[----:B------:R-:W3:Y:S01]  /*8550*/  LDL R36, [R1+0x78] ;  /* 0x0000780001247983 */ /* 0x000ee20000100800 */
[----:B------:R-:W-:-:S03]  /*8560*/  ISETP.NE.U32.AND P0, PT, RZ, c[0x0][0x340], PT ;  /* 0x0000d000ff007a0c */ /* 0x000fc60003f05070 */
[----:B------:R-:W4:Y:S01]  /*8570*/  LDL R35, [R1+0x40] ;  /* 0x0000400001237983 */ /* 0x000f220000100800 */
[----:B------:R-:W-:-:S13]  /*8580*/  ISETP.NE.AND.EX P2, PT, RZ, c[0x0][0x344], PT, P0 ;  /* 0x0000d100ff007a0c */ /* 0x000fda0003f45300 */
[----:B------:R-:W-:Y:S01]  /*8590*/  @P2 IMAD.MOV.U32 R2, RZ, RZ, 0x4 ;  /* 0x00000004ff022424 */ /* 0x000fe200078e00ff */
[----:B------:R-:W1:Y:S01]  /*85a0*/  S2R R41, SR_CTAID.Y ;  /* 0x0000000000297919 */ /* 0x000e620000002600 */
        /* <DEDUP_REMOVED lines=10> */
[----:B-1----:R-:W-:Y:S02]  /*8650*/  IMAD R4, R41, c[0x0][0x1bc], R5 ;  /* 0x00006f0029047a24 */ /* 0x002fe400078e0205 */
[----:B---3--:R-:W-:-:S05]  /*8660*/  @P2 IMAD.WIDE R2, R36, R2, c[0x0][0x340] ;  /* 0x0000d00024022625 */ /* 0x008fca00078e0202 */
[----:B------:R1:W3:Y:S01]  /*8670*/  @P2 LDG.E R16, [R2.64] ;  /* 0x0000000802102981 */ /* 0x0002e2000c1e1900 */
[----:B------:R-:W-:Y:S01]  /*8680*/  ISETP.NE.U32.AND P0, PT, RZ, c[0x0][0x348], PT ;  /* 0x0000d200ff007a0c */ /* 0x000fe20003f05070 */
[----:B----4-:R-:W-:Y:S01]  /*8690*/  IMAD R25, R35, c[0x0][0x2c4], RZ ;  /* 0x0000b10023197a24 */ /* 0x010fe200078e02ff */
[----:B------:R-:W-:Y:S01]  /*86a0*/  SHF.R.S32.HI R15, RZ, 0x1f, R36 ;  /* 0x0000001fff0f7819 */ /* 0x000fe20000011424 */
[----:B------:R-:W-:Y:S01]  /*86b0*/  BSSY B0, `(.L_x_672) ;  /* 0x0000066000007945 */ /* 0x000fe20003800000 */
[----:B------:R-:W-:Y:S02]  /*86c0*/  ISETP.NE.AND.EX P0, PT, RZ, c[0x0][0x34c], PT, P0 ;  /* 0x0000d300ff007a0c */ /* 0x000fe40003f05300 */
[----:B------:R-:W-:Y:S02]  /*86d0*/  LEA.HI R83, R249, R250, RZ, 0x4 ;  /* 0x000000faf9537211 */ /* 0x000fe400078f20ff */
[----:B------:R-:W-:Y:S02]  /*86e0*/  SHF.R.S32.HI R9, RZ, 0x1f, R6 ;  /* 0x0000001fff097819 */ /* 0x000fe40000011406 */
[----:B------:R-:W-:-:S02]  /*86f0*/  LOP3.LUT R7, R83, 0xfffffff0, RZ, 0xc0, !PT ;  /* 0xfffffff053077812 */ /* 0x000fc400078ec0ff */
[----:B------:R-:W-:Y:S02]  /*8700*/  SHF.R.S32.HI R73, RZ, 0x1f, R72 ;  /* 0x0000001fff497819 */ /* 0x000fe40000011448 */
[----:B------:R-:W-:Y:S02]  /*8710*/  IADD3 R11, -R7, R250, RZ ;  /* 0x000000fa070b7210 */ /* 0x000fe40007ffe1ff */
[----:B------:R-:W-:Y:S02]  /*8720*/  ISETP.NE.U32.AND P1, PT, RZ, c[0x0][0x350], PT ;  /* 0x0000d400ff007a0c */ /* 0x000fe40003f25070 */
[----:B------:R-:W-:Y:S02]  /*8730*/  ISETP.GE.AND P3, PT, R72, c[0x0][0x198], PT ;  /* 0x0000660048007a0c */ /* 0x000fe40003f66270 */
[----:B------:R-:W-:Y:S01]  /*8740*/  ISETP.NE.AND.EX P1, PT, RZ, c[0x0][0x354], PT, P1 ;  /* 0x0000d500ff007a0c */ /* 0x000fe20003f25310 */
[----:B-1----:R-:W-:-:S04]  /*8750*/  IMAD.WIDE.U32 R2, R186, c[0x0][0x178], RZ ;  /* 0x00005e00ba027a25 */ /* 0x002fc800078e00ff */
        /* <DEDUP_REMOVED lines=8> */
[----:B------:R-:W-:Y:S01]  /*87e0*/  IMAD R0, R117, 0x10, R68 ;  /* 0x0000001075007824 */ /* 0x000fe200078e0244 */
[----:B------:R-:W-:-:S04]  /*87f0*/  SEL R4, R15, RZ, !P0 ;  /* 0x000000ff0f047207 */ /* 0x000fc80004000000 */
[----:B------:R-:W-:Y:S02]  /*8800*/  IADD3 R12, R86, R0, RZ ;  /* 0x00000000560c7210 */ /* 0x000fe40007ffe0ff */
[----:B------:R-:W-:Y:S02]  /*8810*/  SEL R0, R36, RZ, !P0 ;  /* 0x000000ff24007207 */ /* 0x000fe40004000000 */
[----:B------:R-:W-:Y:S01]  /*8820*/  IADD3 R5, P0, R68, R6, RZ ;  /* 0x0000000644057210 */ /* 0x000fe20007f1e0ff */
[----:B------:R-:W-:Y:S02]  /*8830*/  IMAD R6, R4, c[0x0][0x1c0], RZ ;  /* 0x0000700004067a24 */ /* 0x000fe400078e02ff */
[----:B------:R-:W-:Y:S01]  /*8840*/  @P6 IMAD.HI.U32 R10, R12, c[0x0][0x2c8], RZ ;  /* 0x0000b2000c0a6a27 */ /* 0x000fe200078e00ff */
[----:B------:R-:W-:Y:S02]  /*8850*/  LEA.HI.X.SX32 R4, R68, R9, 0x1, P0 ;  /* 0x0000000944047211 */ /* 0x000fe400000f0eff */
[----:B------:R-:W-:Y:S01]  /*8860*/  SHF.R.S32.HI R9, RZ, 0x1f, R11 ;  /* 0x0000001fff097819 */ /* 0x000fe2000001140b */
[----:B------:R-:W-:-:S02]  /*8870*/  IMAD R7, R0, c[0x0][0x1c4], R6 ;  /* 0x0000710000077a24 */ /* 0x000fc400078e0206 */
[----:B------:R-:W-:Y:S01]  /*8880*/  IMAD.WIDE.U32 R2, R0, c[0x0][0x1c0], R2 ;  /* 0x0000700000027a25 */ /* 0x000fe200078e0002 */
[----:B------:R-:W-:-:S03]  /*8890*/  LEA.HI R82, R9, R11, RZ, 0x3 ;  /* 0x0000000b09527211 */ /* 0x000fc600078f18ff */
[----:B------:R-:W-:Y:S01]  /*88a0*/  IMAD.MOV.U32 R8, RZ, RZ, R12 ;  /* 0x000000ffff087224 */ /* 0x000fe200078e000c */
[----:B------:R-:W-:Y:S01]  /*88b0*/  @P6 SHF.R.U32.HI R8, RZ, c[0x0][0x2cc], R10 ;  /* 0x0000b300ff086a19 */ /* 0x000fe2000001160a */
[----:B------:R-:W-:Y:S01]  /*88c0*/  IMAD R0, R4, c[0x0][0x208], RZ ;  /* 0x0000820004007a24 */ /* 0x000fe200078e02ff */
[----:B------:R-:W-:Y:S01]  /*88d0*/  LOP3.LUT R10, R82, 0xfffffff8, RZ, 0xc0, !PT ;  /* 0xfffffff8520a7812 */ /* 0x000fe200078ec0ff */
[----:B------:R-:W-:Y:S01]  /*88e0*/  IMAD R6, R4, c[0x0][0x1e0], RZ ;  /* 0x0000780004067a24 */ /* 0x000fe200078e02ff */
[----:B------:R-:W-:Y:S01]  /*88f0*/  IADD3 R9, -R8, RZ, RZ ;  /* 0x000000ff08097210 */ /* 0x000fe20007ffe1ff */
[C---:B------:R-:W-:Y:S01]  /*8900*/  IMAD R14, R5.reuse, c[0x0][0x20c], R0 ;  /* 0x00008300050e7a24 */ /* 0x040fe200078e0200 */
[----:B------:R-:W-:Y:S01]  /*8910*/  SHF.R.S32.HI R0, RZ, 0x1f, R8 ;  /* 0x0000001fff007819 */ /* 0x000fe20000011408 */
[----:B------:R-:W-:Y:S01]  /*8920*/  IMAD R13, R5, c[0x0][0x1e4], R6 ;  /* 0x00007900050d7a24 */ /* 0x000fe200078e0206 */
[----:B------:R-:W-:Y:S01]  /*8930*/  IADD3 R81, R11, -R10, RZ ;  /* 0x8000000a0b517210 */ /* 0x000fe20007ffe0ff */
[----:B------:R-:W-:-:S02]  /*8940*/  IMAD.IADD R3, R3, 0x1, R7 ;  /* 0x0000000103037824 */ /* 0x000fc400078e0207 */
[----:B------:R-:W-:-:S04]  /*8950*/  IMAD.WIDE.U32 R6, R5, c[0x0][0x1e0], R72 ;  /* 0x0000780005067a25 */ /* 0x000fc800078e0048 */
[----:B------:R-:W-:Y:S02]  /*8960*/  IMAD R0, R0, c[0x0][0x1b0], RZ ;  /* 0x00006c0000007a24 */ /* 0x000fe400078e02ff */
[----:B------:R-:W-:Y:S02]  /*8970*/  IMAD.IADD R7, R7, 0x1, R13 ;  /* 0x0000000107077824 */ /* 0x000fe400078e020d */
[C---:B------:R-:W-:Y:S02]  /*8980*/  IMAD R13, R8.reuse, c[0x0][0x1b4], R0 ;  /* 0x00006d00080d7a24 */ /* 0x040fe400078e0200 */
[----:B------:R-:W-:-:S04]  /*8990*/  IMAD.WIDE.U32 R2, R8, c[0x0][0x1b0], R2 ;  /* 0x00006c0008027a25 */ /* 0x000fc800078e0002 */
[----:B------:R-:W-:Y:S01]  /*89a0*/  IMAD.WIDE.U32 R4, R5, c[0x0][0x208], R72 ;  /* 0x0000820005047a25 */ /* 0x000fe200078e0048 */
[----:B------:R-:W-:-:S03]  /*89b0*/  IADD3 R3, R3, R13, RZ ;  /* 0x0000000d03037210 */ /* 0x000fc60007ffe0ff */
[----:B------:R-:W-:Y:S02]  /*89c0*/  IMAD R0, R9, c[0x0][0x2c4], R12 ;  /* 0x0000b10009007a24 */ /* 0x000fe400078e020c */
[----:B------:R-:W-:Y:S02]  /*89d0*/  IMAD.IADD R5, R5, 0x1, R14 ;  /* 0x0000000105057824 */ /* 0x000fe400078e020e */
[----:B------:R-:W-:Y:S01]  /*89e0*/  IMAD.WIDE.U32 R8, R41, c[0x0][0x1e8], R6 ;  /* 0x00007a0029087a25 */ /* 0x000fe200078e0006 */
[----:B------:R-:W-:-:S03]  /*89f0*/  SHF.R.S32.HI R10, RZ, 0x1f, R0 ;  /* 0x0000001fff0a7819 */ /* 0x000fc60000011400 */
[----:B------:R-:W-:-:S04]  /*8a00*/  IMAD.WIDE.U32 R6, R41, c[0x0][0x210], R4 ;  /* 0x0000840029067a25 */ /* 0x000fc800078e0004 */
[----:B------:R-:W-:-:S04]  /*8a10*/  IMAD.WIDE.U32 R4, R0, c[0x0][0x1a8], R2 ;  /* 0x00006a0000047a25 */ /* 0x000fc800078e0002 */
[----:B------:R-:W-:Y:S02]  /*8a20*/  IMAD R10, R10, c[0x0][0x1a8], RZ ;  /* 0x00006a000a0a7a24 */ /* 0x000fe400078e02ff */
[C---:B------:R-:W-:Y:S02]  /*8a30*/  IMAD R12, R217.reuse, c[0x0][0x210], RZ ;  /* 0x00008400d90c7a24 */ /* 0x040fe400078e02ff */
[----:B------:R-:W-:Y:S02]  /*8a40*/  IMAD R10, R0, c[0x0][0x1ac], R10 ;  /* 0x00006b00000a7a24 */ /* 0x000fe400078e020a */
[----:B------:R-:W-:Y:S02]  /*8a50*/  IMAD R11, R217, c[0x0][0x1e8], RZ ;  /* 0x00007a00d90b7a24 */ /* 0x000fe400078e02ff */
[C---:B------:R-:W-:Y:S02]  /*8a60*/  IMAD R12, R41.reuse, c[0x0][0x214], R12 ;  /* 0x00008500290c7a24 */ /* 0x040fe400078e020c */
[----:B------:R-:W-:-:S02]  /*8a70*/  IMAD R11, R41, c[0x0][0x1ec], R11 ;  /* 0x00007b00290b7a24 */ /* 0x000fc400078e020b */
[----:B------:R-:W-:Y:S01]  /*8a80*/  IMAD.IADD R10, R5, 0x1, R10 ;  /* 0x00000001050a7824 */ /* 0x000fe200078e020a */
[----:B------:R-:W-:Y:S01]  /*8a90*/  IADD3 R7, R12, R7, RZ ;  /* 0x000000070c077210 */ /* 0x000fe20007ffe0ff */
[----:B------:R-:W-:Y:S01]  /*8aa0*/  IMAD.IADD R9, R11, 0x1, R9 ;  /* 0x000000010b097824 */ /* 0x000fe200078e0209 */
[----:B------:R-:W-:Y:S01]  /*8ab0*/  LEA R12, P0, R4, c[0x0][0x160], 0x1 ;  /* 0x00005800040c7a11 */ /* 0x000fe200078008ff */
[----:B------:R-:W-:-:S03]  /*8ac0*/  IMAD.IADD R5, R86, 0x1, R68 ;  /* 0x0000000156057824 */ /* 0x000fc600078e0244 */
[----:B------:R-:W-:Y:S01]  /*8ad0*/  LEA.HI.X R10, R4, c[0x0][0x164], R10, 0x1, P0 ;  /* 0x00005900040a7a11 */ /* 0x000fe200000f0c0a */
[----:B------:R1:W4:Y:S01]  /*8ae0*/  SHFL.IDX PT, R13, R12, RZ, 0x181f ;  /* 0x00181fff0c0d7589 */ /* 0x00032200000e0000 */
[----:B------:R-:W-:Y:S02]  /*8af0*/  ISETP.GE.AND P0, PT, R5, R25, PT ;  /* 0x000000190500720c */ /* 0x000fe40003f06270 */
[----:B------:R-:W-:Y:S01]  /*8b00*/  LEA.HI R4, R249, R250, RZ, 0x6 ;  /* 0x000000faf9047211 */ /* 0x000fe200078f30ff */
[----:B------:R1:W2:Y:S03]  /*8b10*/  SHFL.IDX PT, R14, R10, RZ, 0x181f ;  /* 0x00181fff0a0e7589 */ /* 0x0002a600000e0000 */
[----:B------:R-:W-:-:S04]  /*8b20*/  SHF.L.U32 R4, R4, 0x3, RZ ;  /* 0x0000000304047819 */ /* 0x000fc800000006ff */
[----:B------:R-:W-:Y:S02]  /*8b30*/  LOP3.LUT R74, R17, 0xfffffe00, R4, 0xf8, !PT ;  /* 0xfffffe00114a7812 */ /* 0x000fe400078ef804 */
[----:B---3--:R-:W-:Y:S01]  /*8b40*/  @P2 MOV R2, R16 ;  /* 0x0000001000022202 */ /* 0x008fe20000000f00 */
[----:B------:R-:W-:Y:S01]  /*8b50*/  @!P2 IMAD.MOV.U32 R2, RZ, RZ, R36 ;  /* 0x000000ffff02a224 */ /* 0x000fe200078e0024 */
[----:B------:R-:W-:Y:S01]  /*8b60*/  @P2 SHF.R.S32.HI R3, RZ, 0x1f, R16 ;  /* 0x0000001fff032819 */ /* 0x000fe20000011410 */
[----:B------:R-:W-:Y:S01]  /*8b70*/  IMAD.MOV.U32 R16, RZ, RZ, 0x20 ;  /* 0x00000020ff107424 */ /* 0x000fe200078e00ff */
[----:B------:R-:W-:Y:S02]  /*8b80*/  @!P2 MOV R3, R15 ;  /* 0x0000000f0003a202 */ /* 0x000fe40000000f00 */
[----:B------:R-:W-:Y:S02]  /*8b90*/  SEL R0, R2, RZ, !P1 ;  /* 0x000000ff02007207 */ /* 0x000fe40004800000 */
[----:B------:R-:W-:-:S02]  /*8ba0*/  SEL R2, R3, RZ, !P1 ;  /* 0x000000ff03027207 */ /* 0x000fc40004800000 */
[----:B------:R-:W-:Y:S01]  /*8bb0*/  R2P PR, R81, 0x6 ;  /* 0x0000000651007804 */ /* 0x000fe20000000000 */
[----:B------:R-:W-:Y:S01]  /*8bc0*/  IMAD.WIDE.U32 R100, R0, c[0x0][0x218], R6 ;  /* 0x0000860000647a25 */ /* 0x000fe200078e0006 */
[----:B------:R-:W-:-:S03]  /*8bd0*/  MOV R15, 0x10 ;  /* 0x00000010000f7802 */ /* 0x000fc60000000f00 */
[----:B------:R-:W-:Y:S01]  /*8be0*/  IMAD R3, R2, c[0x0][0x1f0], RZ ;  /* 0x00007c0002037a24 */ /* 0x000fe200078e02ff */
[----:B------:R-:W-:Y:S01]  /*8bf0*/  SEL R4, R16, 0xffffffe0, !P2 ;  /* 0xffffffe010047807 */ /* 0x000fe20005000000 */
[----:B------:R-:W-:Y:S02]  /*8c00*/  IMAD R2, R2, c[0x0][0x218], RZ ;  /* 0x0000860002027a24 */ /* 0x000fe400078e02ff */
[C---:B------:R-:W-:Y:S02]  /*8c10*/  IMAD R11, R0.reuse, c[0x0][0x1f4], R3 ;  /* 0x00007d00000b7a24 */ /* 0x040fe400078e0203 */
[C---:B------:R-:W-:Y:S01]  /*8c20*/  IMAD R3, R0.reuse, c[0x0][0x21c], R2 ;  /* 0x0000870000037a24 */ /* 0x040fe200078e0202 */
[----:B------:R-:W-:Y:S01]  /*8c30*/  SEL R2, R15, 0xfffffff0, !P1 ;  /* 0xfffffff00f027807 */ /* 0x000fe20004800000 */
[----:B------:R-:W-:-:S03]  /*8c40*/  IMAD.WIDE.U32 R20, R0, c[0x0][0x1f0], R8 ;  /* 0x00007c0000147a25 */ /* 0x000fc600078e0008 */
[----:B------:R-:W-:Y:S01]  /*8c50*/  IADD3 R85, R101, R3, RZ ;  /* 0x0000000365557210 */ /* 0x000fe20007ffe0ff */
[----:B------:R-:W-:Y:S01]  /*8c60*/  IMAD.IADD R19, R21, 0x1, R11 ;  /* 0x0000000115137824 */ /* 0x000fe200078e020b */
[----:B------:R1:W-:Y:S04]  /*8c70*/  STL.64 [R1+0x70], R20 ;  /* 0x0000701401007387 */ /* 0x0003e80000100a00 */
[----:B------:R1:W-:Y:S04]  /*8c80*/  STL.64 [R1+0x38], R100 ;  /* 0x0000386401007387 */ /* 0x0003e80000100a00 */
[----:B------:R1:W-:Y:S04]  /*8c90*/  STL [R1+0x34], R85 ;  /* 0x0000345501007387 */ /* 0x0003e80000100800 */
[----:B------:R1:W-:Y:S01]  /*8ca0*/  STL [R1+0x6c], R19 ;  /* 0x00006c1301007387 */ /* 0x0003e20000100800 */
[----:B------:R-:W-:Y:S05]  /*8cb0*/  @P0 BRA `(.L_x_673) ;  /* 0x0000005000000947 */ /* 0x000fea0003800000 */
[----:B--2-4-:R-:W-:Y:S01]  /*8cc0*/  LEA R6, P0, R72, R13, 0x1 ;  /* 0x0000000d48067211 */ /* 0x014fe200078008ff */
[----:B------:R-:W-:-:S03]  /*8cd0*/  IMAD.SHL.U32 R0, R74, 0x2, RZ ;  /* 0x000000024a007824 */ /* 0x000fc600078e00ff */
[----:B------:R-:W-:-:S05]  /*8ce0*/  LEA.HI.X R7, R72, R14, R73, 0x1, P0 ;  /* 0x0000000e48077211 */ /* 0x000fca00000f0c49 */
[----:B------:R-:W-:Y:S01]  /*8cf0*/  @!PT LDS RZ, [RZ] ;  /* 0x00000000fffff984 */ /* 0x000fe20000000800 */
[----:B------:R2:W-:Y:S04]  /*8d00*/  LDGSTS.E.BYPASS.LTC128B.128 [R0+0x7100], [R6.64], !P3 ;  /* 0x0710000006007fae */ /* 0x0005e8000d901d48 */
.L_x_673:
[----:B--2-4-:R-:W-:Y:S05]  /*8d10*/  BSYNC B0 ;  /* 0x0000000000007941 */ /* 0x014fea0003800000 */
.L_x_672:
        /* <DEDUP_REMOVED lines=11> */
.L_x_675:
[----:B------:R-:W-:Y:S05]  /*8dd0*/  BSYNC B0 ;  /* 0x0000000000007941 */ /* 0x000fea0003800000 */
.L_x_674:
        /* <DEDUP_REMOVED lines=11> */
.L_x_677:
[----:B------:R-:W-:Y:S05]  /*8e90*/  BSYNC B0 ;  /* 0x0000000000007941 */ /* 0x000fea0003800000 */
.L_x_676:
        /* <DEDUP_REMOVED lines=11> */
.L_x_679:
[----:B------:R-:W-:Y:S05]  /*8f50*/  BSYNC B0 ;  /* 0x0000000000007941 */ /* 0x000fea0003800000 */
.L_x_678:
        /* <DEDUP_REMOVED lines=11> */
.L_x_681:
[----:B------:R-:W-:Y:S05]  /*9010*/  BSYNC B0 ;  /* 0x0000000000007941 */ /* 0x000fea0003800000 */
.L_x_680:
        /* <DEDUP_REMOVED lines=11> */
.L_x_683:
[----:B------:R-:W-:Y:S05]  /*90d0*/  BSYNC B0 ;  /* 0x0000000000007941 */ /* 0x000fea0003800000 */
.L_x_682:
        /* <DEDUP_REMOVED lines=11> */
.L_x_685:
[----:B------:R-:W-:Y:S05]  /*9190*/  BSYNC B0 ;  /* 0x0000000000007941 */ /* 0x000fea0003800000 */
.L_x_684:
[----:B-12---:R-:W2:Y:S01]  /*91a0*/  LDL R7, [R1+0x44] ;  /* 0x0000440001077983 */ /* 0x006ea20000100800 */
[----:B------:R-:W-:Y:S01]  /*91b0*/  IADD3 R0, R5, 0x70, RZ ;  /* 0x0000007005007810 */ /* 0x000fe20007ffe0ff */
[----:B----4-:R-:W-:Y:S01]  /*91c0*/  IMAD.MOV.U32 R6, RZ, RZ, 0x70 ;  /* 0x00000070ff067424 */ /* 0x010fe200078e00ff */
[C---:B------:R-:W-:Y:S01]  /*91d0*/  IADD3 R96, R235.reuse, -0x1, RZ ;  /* 0xffffffffeb607810 */ /* 0x040fe20007ffe0ff */
[----:B------:R-:W1:Y:S01]  /*91e0*/  SHFL.IDX PT, R8, R12, 0x7, 0x181f ;  /* 0x00f81f000c087f89 */ /* 0x000e6200000e0000 */
[----:B------:R-:W-:Y:S01]  /*91f0*/  ISETP.GE.AND P1, PT, R0, R25, PT ;  /* 0x000000190000720c */ /* 0x000fe20003f26270 */
[----:B------:R-:W-:Y:S01]  /*9200*/  IMAD R242, R235, -0x70, R6 ;  /* 0xffffff90ebf27824 */ /* 0x000fe200078e0206 */
[----:B------:R-:W-:Y:S01]  /*9210*/  SHF.R.S32.HI R97, RZ, 0x1f, R96 ;  /* 0x0000001fff617819 */ /* 0x000fe20000011460 */
[----:B------:R-:W4:Y:S01]  /*9220*/  SHFL.IDX PT, R3, R10, 0x7, 0x181f ;  /* 0x00f81f000a037f89 */ /* 0x000f2200000e0000 */
[----:B------:R-:W-:Y:S01]  /*9230*/  IMAD.MOV.U32 R14, RZ, RZ, R18 ;  /* 0x000000ffff0e7224 */ /* 0x000fe200078e0012 */
[----:B------:R-:W-:Y:S01]  /*9240*/  BSSY B0, `(.L_x_686) ;  /* 0x0000057000007945 */ /* 0x000fe20003800000 */
[----:B------:R-:W-:-:S02]  /*9250*/  IMAD.MOV.U32 R15, RZ, RZ, R19 ;  /* 0x000000ffff0f7224 */ /* 0x000fc400078e0013 */
[C---:B------:R-:W-:Y:S02]  /*9260*/  IMAD R0, R6.reuse, c[0x0][0x1e4], RZ ;  /* 0x0000790006007a24 */ /* 0x040fe400078e02ff */
[----:B------:R-:W-:-:S04]  /*9270*/  IMAD.WIDE.U32 R18, R6, c[0x0][0x1e0], RZ ;  /* 0x0000780006127a25 */ /* 0x000fc800078e00ff */
[----:B------:R-:W-:Y:S02]  /*9280*/  IMAD.IADD R251, R19, 0x1, R0 ;  /* 0x0000000113fb7824 */ /* 0x000fe400078e0200 */
[----:B------:R-:W-:Y:S02]  /*9290*/  IMAD.MOV.U32 R14, RZ, RZ, R20 ;  /* 0x000000ffff0e7224 */ /* 0x000fe400078e0014 */
[----:B------:R-:W-:Y:S02]  /*92a0*/  IMAD R6, R251, R96, RZ ;  /* 0x00000060fb067224 */ /* 0x000fe400078e02ff */
[----:B------:R-:W-:Y:S01]  /*92b0*/  IMAD.MOV.U32 R252, RZ, RZ, c[0x0][0x1e0] ;  /* 0x00007800fffc7624 */ /* 0x000fe200078e00ff */
[----:B------:R3:W-:Y:S01]  /*92c0*/  STL.64 [R1+0x68], R14 ;  /* 0x0000680e01007387 */ /* 0x0007e20000100a00 */
[----:B------:R-:W-:Y:S01]  /*92d0*/  IMAD R6, R97, R18, R6 ;  /* 0x0000001261067224 */ /* 0x000fe200078e0206 */
[----:B-1----:R-:W-:Y:S01]  /*92e0*/  @!P1 LEA R8, P0, R72, R8, 0x1 ;  /* 0x0000000848089211 */ /* 0x002fe200078008ff */
[----:B------:R-:W-:-:S02]  /*92f0*/  IMAD.MOV.U32 R20, RZ, RZ, c[0x0][0x1e4] ;  /* 0x00007900ff147624 */ /* 0x000fc400078e00ff */
[----:B------:R-:W-:Y:S01]  /*9300*/  IMAD.MOV.U32 R16, RZ, RZ, R27 ;  /* 0x000000ffff107224 */ /* 0x000fe200078e001b */
[----:B----4-:R-:W-:Y:S01]  /*9310*/  @!P1 LEA.HI.X R9, R72, R3, R73, 0x1, P0 ;  /* 0x0000000348099211 */ /* 0x010fe200000f0c49 */
[----:B------:R-:W-:Y:S02]  /*9320*/  @!P1 IMAD.SHL.U32 R3, R74, 0x2, RZ ;  /* 0x000000024a039824 */ /* 0x000fe400078e00ff */
[----:B---3--:R-:W-:Y:S01]  /*9330*/  IMAD.WIDE.U32 R12, R252, 0x20, RZ ;  /* 0x00000020fc0c7825 */ /* 0x008fe200078e00ff */
[----:B------:R-:W-:Y:S02]  /*9340*/  LOP3.LUT R16, R16, 0xfffffffe, RZ, 0xc0, !PT ;  /* 0xfffffffe10107812 */ /* 0x000fe400078ec0ff */
[----:B------:R-:W-:Y:S01]  /*9350*/  @!PT LDS RZ, [RZ] ;  /* 0x00000000fffff984 */ /* 0x000fe20000000800 */
[----:B------:R1:W-:Y:S01]  /*9360*/  @!P1 LDGSTS.E.BYPASS.LTC128B.128 [R3+0xa900], [R8.64], !P3 ;  /* 0x0a90000008039fae */ /* 0x0003e2000d901d48 */
[----:B------:R-:W-:-:S03]  /*9370*/  ISETP.GE.AND P3, PT, R72, c[0x0][0x1d4], PT ;  /* 0x0000750048007a0c */ /* 0x000fc60003f66270 */
[----:B------:R-:W0:Y:S10]  /*9380*/  LDGDEPBAR ;  /* 0x00000000000079af */ /* 0x000e340000000000 */
[----:B------:R-:W-:Y:S01]  /*9390*/  @P3 LOP3.LUT R16, R16, 0x1, RZ, 0xfc, !PT ;  /* 0x0000000110103812 */ /* 0x000fe200078efcff */
[----:B------:R-:W-:-:S04]  /*93a0*/  IMAD.WIDE.U32 R14, R96, R18, R14 ;  /* 0x00000012600e7225 */ /* 0x000fc800078e000e */
[----:B------:R3:W-:Y:S01]  /*93b0*/  STL [R1+0x60], R16 ;  /* 0x0000601001007387 */ /* 0x0007e20000100800 */
[----:B-1----:R-:W-:-:S03]  /*93c0*/  IMAD.SHL.U32 R3, R20, 0x20, RZ ;  /* 0x0000002014037824 */ /* 0x002fc600078e00ff */
[----:B------:R-:W-:Y:S01]  /*93d0*/  BAR.SYNC.DEFER_BLOCKING 0x0 ;  /* 0x0000000000007b1d */ /* 0x000fe20000010000 */
[----:B--2---:R-:W-:Y:S01]  /*93e0*/  IADD3 R75, R242, R7, -R68 ;  /* 0x00000007f24b7210 */ /* 0x004fe20007ffe844 */
[----:B------:R-:W-:-:S03]  /*93f0*/  IMAD.IADD R7, R15, 0x1, R6 ;  /* 0x000000010f077824 */ /* 0x000fc600078e0206 */
[C---:B------:R-:W-:Y:S02]  /*9400*/  ISETP.GE.AND P2, PT, R75.reuse, 0x11, PT ;  /* 0x000000114b00780c */ /* 0x040fe40003f46270 */
[C---:B------:R-:W-:Y:S02]  /*9410*/  ISETP.GE.AND P4, PT, R75.reuse, 0x1, PT ;  /* 0x000000014b00780c */ /* 0x040fe40003f86270 */
[----:B------:R-:W-:-:S09]  /*9420*/  ISETP.GE.AND P5, PT, R75, 0x21, PT ;  /* 0x000000214b00780c */ /* 0x000fd20003fa6270 */
[----:B------:R-:W-:Y:S02]  /*9430*/  @P2 LEA R0, P0, R252, R14, 0x4 ;  /* 0x0000000efc002211 */ /* 0x000fe400078020ff */
[----:B------:R-:W-:Y:S02]  /*9440*/  @P4 LEA R8, P1, R14, c[0x0][0x1c8], 0x1 ;  /* 0x000072000e084a11 */ /* 0x000fe400078208ff */
[----:B------:R-:W-:Y:S02]  /*9450*/  @P2 LEA.HI.X R5, R252, R7, R20, 0x4, P0 ;  /* 0x00000007fc052211 */ /* 0x000fe400000f2414 */
[----:B------:R-:W-:Y:S02]  /*9460*/  @P2 LEA R10, P0, R0, c[0x0][0x1c8], 0x1 ;  /* 0x00007200000a2a11 */ /* 0x000fe400078008ff */
[----:B------:R-:W-:Y:S02]  /*9470*/  @P4 LEA.HI.X R9, R14, c[0x0][0x1cc], R7, 0x1, P1 ;  /* 0x000073000e094a11 */ /* 0x000fe400008f0c07 */
[----:B------:R-:W-:Y:S01]  /*9480*/  @P2 LEA.HI.X R11, R0, c[0x0][0x1cc], R5, 0x1, P0 ;  /* 0x00007300000b2a11 */ /* 0x000fe200000f0c05 */
[----:B------:R-:W-:Y:S01]  /*9490*/  @P4 IMAD.SHL.U32 R5, R74, 0x2, RZ ;  /* 0x000000024a054824 */ /* 0x000fe200078e00ff */
[----:B------:R-:W-:-:S02]  /*94a0*/  ISETP.GE.AND P1, PT, R75, 0x31, PT ;  /* 0x000000314b00780c */ /* 0x000fc40003f26270 */
[----:B------:R-:W-:Y:S02]  /*94b0*/  @P5 IADD3 R0, P0, R14, R12, RZ ;  /* 0x0000000c0e005210 */ /* 0x000fe40007f1e0ff */
[----:B------:R-:W-:Y:S01]  /*94c0*/  @!PT LDS RZ, [RZ] ;  /* 0x00000000fffff984 */ /* 0x000fe20000000800 */
[----:B------:R-:W-:Y:S01]  /*94d0*/  @!PT LDS RZ, [RZ] ;  /* 0x00000000fffff984 */ /* 0x000fe20000000800 */
[----:B------:R-:W-:Y:S01]  /*94e0*/  @!PT LDS RZ, [RZ] ;  /* 0x00000000fffff984 */ /* 0x000fe20000000800 */
[----:B------:R1:W-:Y:S01]  /*94f0*/  @P4 LDGSTS.E.BYPASS.LTC128B.128 [R5+0x3900], [R8.64], !P3 ;  /* 0x0390000008054fae */ /* 0x0003e2000d901d48 */
[----:B------:R-:W-:Y:S02]  /*9500*/  LOP3.LUT P4, RZ, R16, 0x1, RZ, 0xc0, !PT ;  /* 0x0000000110ff7812 */ /* 0x000fe4000788c0ff */
[----:B------:R-:W-:Y:S01]  /*9510*/  @P5 IADD3.X R12, R7, R13, R3, P0, !PT ;  /* 0x0000000d070c5210 */ /* 0x000fe200007fe403 */
[----:B------:R-:W-:Y:S01]  /*9520*/  @P2 IMAD.SHL.U32 R3, R74, 0x2, RZ ;  /* 0x000000024a032824 */ /* 0x000fe200078e00ff */
[C---:B------:R-:W-:Y:S02]  /*9530*/  @P5 LEA R18, P3, R0.reuse, c[0x0][0x1c8], 0x1 ;  /* 0x0000720000125a11 */ /* 0x040fe400078608ff */
[----:B------:R-:W-:Y:S02]  /*9540*/  ISETP.GE.AND P0, PT, R75, 0x51, PT ;  /* 0x000000514b00780c */ /* 0x000fe40003f06270 */
[----:B------:R-:W-:Y:S01]  /*9550*/  @P1 IMAD.MOV.U32 R6, RZ, RZ, R14 ;  /* 0x000000ffff061224 */ /* 0x000fe200078e000e */
[----:B------:R-:W-:-:S04]  /*9560*/  @P5 LEA.HI.X R19, R0, c[0x0][0x1cc], R12, 0x1, P3 ;  /* 0x0000730000135a11 */ /* 0x000fc800018f0c0c */
[----:B------:R2:W-:Y:S01]  /*9570*/  @P2 LDGSTS.E.BYPASS.LTC128B.128 [R3+0x4100], [R10.64], !P4 ;  /* 0x041000000a032fae */ /* 0x0005e2000e101d48 */
[----:B------:R-:W-:Y:S01]  /*9580*/  ISETP.GE.AND P2, PT, R75, 0x41, PT ;  /* 0x000000414b00780c */ /* 0x000fe20003f46270 */
[----:B-1----:R-:W-:-:S04]  /*9590*/  @P1 IMAD.WIDE.U32 R8, R252, 0x30, R6 ;  /* 0x00000030fc081825 */ /* 0x002fc800078e0006 */
[----:B------:R-:W-:Y:S01]  /*95a0*/  @P0 IMAD R5, R20, 0x50, RZ ;  /* 0x0000005014050824 */ /* 0x000fe200078e02ff */
[----:B---3--:R-:W-:Y:S01]  /*95b0*/  @P1 LEA R16, P3, R8, c[0x0][0x1c8], 0x1 ;  /* 0x0000720008101a11 */ /* 0x008fe200078608ff */
[----:B--2---:R-:W-:-:S04]  /*95c0*/  @P1 IMAD R3, R20, 0x30, RZ ;  /* 0x0000003014031824 */ /* 0x004fc800078e02ff */
[----:B------:R-:W-:Y:S02]  /*95d0*/  @P1 IMAD.IADD R0, R9, 0x1, R3 ;  /* 0x0000000109001824 */ /* 0x000fe400078e0203 */
[----:B------:R-:W-:-:S03]  /*95e0*/  @P0 IMAD.MOV.U32 R9, RZ, RZ, R7 ;  /* 0x000000ffff090224 */ /* 0x000fc600078e0007 */
[----:B------:R-:W-:Y:S01]  /*95f0*/  @P1 LEA.HI.X R17, R8, c[0x0][0x1cc], R0, 0x1, P3 ;  /* 0x0000730008111a11 */ /* 0x000fe200018f0c00 */
[----:B------:R-:W-:Y:S01]  /*9600*/  @P0 IMAD.MOV.U32 R8, RZ, RZ, R14 ;  /* 0x000000ffff080224 */ /* 0x000fe200078e000e */
[----:B------:R-:W-:-:S03]  /*9610*/  @P2 LEA R0, P3, R252, R14, 0x6 ;  /* 0x0000000efc002211 */ /* 0x000fc600078630ff */
[C---:B------:R-:W-:Y:S01]  /*9620*/  @P0 IMAD.WIDE.U32 R8, R252.reuse, 0x50, R8 ;  /* 0x00000050fc080825 */ /* 0x040fe200078e0008 */
[----:B------:R-:W-:Y:S02]  /*9630*/  @P2 LEA.HI.X R3, R252, R7, R20, 0x6, P3 ;  /* 0x00000007fc032211 */ /* 0x000fe400018f3414 */
[----:B------:R-:W-:-:S04]  /*9640*/  @P2 LEA R12, P3, R0, c[0x0][0x1c8], 0x1 ;  /* 0x00007200000c2a11 */ /* 0x000fc800078608ff */
[----:B------:R-:W-:Y:S01]  /*9650*/  @P2 LEA.HI.X R13, R0, c[0x0][0x1cc], R3, 0x1, P3 ;  /* 0x00007300000d2a11 */ /* 0x000fe200018f0c03 */
[----:B------:R-:W-:Y:S01]  /*9660*/  @P5 IMAD.SHL.U32 R3, R74, 0x2, RZ ;  /* 0x000000024a035824 */ /* 0x000fe200078e00ff */
[----:B------:R-:W-:Y:S01]  /*9670*/  @P0 LEA R10, P3, R8, c[0x0][0x1c8], 0x1 ;  /* 0x00007200080a0a11 */ /* 0x000fe200078608ff */
[----:B------:R-:W-:Y:S02]  /*9680*/  @P0 IMAD.IADD R0, R9, 0x1, R5 ;  /* 0x0000000109000824 */ /* 0x000fe400078e0205 */
[----:B------:R-:W-:Y:S01]  /*9690*/  @P1 IMAD.SHL.U32 R5, R74, 0x2, RZ ;  /* 0x000000024a051824 */ /* 0x000fe200078e00ff */
[----:B------:R1:W-:Y:S02]  /*96a0*/  @P5 LDGSTS.E.BYPASS.LTC128B.128 [R3+0x4900], [R18.64], !P4 ;  /* 0x0490000012035fae */ /* 0x0003e4000e101d48 */
[----:B------:R-:W-:Y:S01]  /*96b0*/  @P0 LEA.HI.X R11, R8, c[0x0][0x1cc], R0, 0x1, P3 ;  /* 0x00007300080b0a11 */ /* 0x000fe200018f0c00 */
[C---:B------:R-:W-:Y:S01]  /*96c0*/  @P0 IMAD.SHL.U32 R0, R74.reuse, 0x2, RZ ;  /* 0x000000024a000824 */ /* 0x040fe200078e00ff */
[----:B------:R2:W-:Y:S01]  /*96d0*/  @P1 LDGSTS.E.BYPASS.LTC128B.128 [R5+0x5100], [R16.64], !P4 ;  /* 0x0510000010051fae */ /* 0x0005e2000e101d48 */
[----:B-1----:R-:W-:-:S05]  /*96e0*/  @P2 IMAD.SHL.U32 R3, R74, 0x2, RZ ;  /* 0x000000024a032824 */ /* 0x002fca00078e00ff */
[----:B------:R2:W-:Y:S04]  /*96f0*/  @P2 LDGSTS.E.BYPASS.LTC128B.128 [R3+0x5900], [R12.64], !P4 ;  /* 0x059000000c032fae */ /* 0x0005e8000e101d48 */
[----:B------:R2:W-:Y:S01]  /*9700*/  @P0 LDGSTS.E.BYPASS.LTC128B.128 [R0+0x6100], [R10.64], !P4 ;  /* 0x061000000a000fae */ /* 0x0005e2000e101d48 */
[----:B------:R-:W-:-:S13]  /*9710*/  ISETP.GE.AND P0, PT, R75, 0x61, PT ;  /* 0x000000614b00780c */ /* 0x000fda0003f06270 */
[----:B------:R-:W-:Y:S05]  /*9720*/  @!P0 BRA `(.L_x_687) ;  /* 0x0000008000008947 */ /* 0x000fea0003800000 */
[----:B------:R-:W-:Y:S01]  /*9730*/  MOV R6, R14 ;  /* 0x0000000e00067202 */ /* 0x000fe20000000f00 */
[----:B--2---:R-:W-:-:S04]  /*9740*/  IMAD R0, R20, 0x60, RZ ;  /* 0x0000006014007824 */ /* 0x004fc800078e02ff */
[----:B------:R-:W-:-:S05]  /*9750*/  IMAD.WIDE.U32 R8, R252, 0x60, R6 ;  /* 0x00000060fc087825 */ /* 0x000fca00078e0006 */
[----:B------:R-:W-:Y:S02]  /*9760*/  IADD3 R0, R0, R9, RZ ;  /* 0x0000000900007210 */ /* 0x000fe40007ffe0ff */
[----:B------:R-:W-:-:S04]  /*9770*/  LEA R6, P0, R8, c[0x0][0x1c8], 0x1 ;  /* 0x0000720008067a11 */ /* 0x000fc800078008ff */
[----:B------:R-:W-:Y:S02]  /*9780*/  LEA.HI.X R7, R8, c[0x0][0x1cc], R0, 0x1, P0 ;  /* 0x0000730008077a11 */ /* 0x000fe400000f0c00 */
[----:B------:R-:W-:-:S05]  /*9790*/  SHF.L.U32 R0, R74, 0x1, RZ ;  /* 0x000000014a007819 */ /* 0x000fca00000006ff */
[----:B------:R1:W-:Y:S02]  /*97a0*/  LDGSTS.E.BYPASS.LTC128B.128 [R0+0x6900], [R6.64], !P4 ;  /* 0x0690000006007fae */ /* 0x0003e4000e101d48 */
.L_x_687:
[----:B------:R-:W-:Y:S05]  /*97b0*/  BSYNC B0 ;  /* 0x0000000000007941 */ /* 0x000fea0003800000 */
.L_x_686:
[----:B------:R-:W-:Y:S01]  /*97c0*/  ISETP.LT.AND P0, PT, RZ, c[0x0][0x27c], PT ;  /* 0x00009f00ff007a0c */ /* 0x000fe20003f01270 */
[----:B------:R-:W0:Y:S01]  /*97d0*/  LDGDEPBAR ;  /* 0x00000000000079af */ /* 0x000e220000000000 */
[----:B------:R-:W-:-:S04]  /*97e0*/  LEA.HI R243, R249, R250, RZ, 0x5 ;  /* 0x000000faf9f37211 */ /* 0x000fc800078f28ff */
[----:B------:R-:W-:-:S07]  /*97f0*/  SHF.R.S32.HI R248, RZ, 0x5, R243 ;  /* 0x00000005fff87819 */ /* 0x000fce00000114f3 */
[----:B------:R-:W-:Y:S05]  /*9800*/  @P0 BRA `(.L_x_688) ;  /* 0x0000002000000947 */ /* 0x000fea0003800000 */
[----:B------:R-:W-:-:S04]  /*9810*/  DEPBAR.LE SB0, 0x1 ;  /* 0x000080400000791a */ /* 0x000fc80000000000 */
[----:B------:R-:W-:Y:S05]  /*9820*/  BRA `(.L_x_689) ;  /* 0x00004d7000007947 */ /* 0x000fea0003800000 */
.L_x_688:
[----:B------:R-:W-:Y:S01]  /*9830*/  ULDC.U8 UR4, c[0x0][0x298] ;  /* 0x0000a60000047ab9 */ /* 0x000fe20000000000 */
[----:B-12--5:R-:W-:Y:S01]  /*9840*/  SHF.R.S32.HI R0, RZ, 0x1f, R167 ;  /* 0x0000001fff007819 */ /* 0x026fe200000114a7 */
[----:B------:R-:W-:Y:S01]  /*9850*/  IMAD.WIDE.U32 R12, R167, c[0x0][0x280], RZ ;  /* 0x0000a000a70c7a25 */ /* 0x000fe200078e00ff */
        /* <DEDUP_REMOVED lines=17> */
[----:B------:R-:W-:Y:S01]  /*9970*/  @P6 IMAD.HI.U32 R3, R0, c[0x0][0x2c8], RZ ;  /* 0x0000b20000036a27 */ /* 0x000fe200078e00ff */
[----:B------:R-:W-:Y:S01]  /*9980*/  MOV R8, R12 ;  /* 0x0000000c00087202 */ /* 0x000fe20000000f00 */
[----:B------:R-:W-:Y:S01]  /*9990*/  BSSY B0, `(.L_x_691) ;  /* 0x000002e000007945 */ /* 0x000fe20003800000 */
[----:B------:R-:W-:Y:S01]  /*99a0*/  MOV R6, R10 ;  /* 0x0000000a00067202 */ /* 0x000fe20000000f00 */
[----:B------:R-:W-:Y:S01]  /*99b0*/  IMAD.SHL.U32 R17, R14, 0x4, RZ ;  /* 0x000000040e117824 */ /* 0x000fe200078e00ff */
[----:B------:R-:W-:Y:S01]  /*99c0*/  @P6 SHF.R.U32.HI R0, RZ, c[0x0][0x2cc], R3 ;  /* 0x0000b300ff006a19 */ /* 0x000fe20000011603 */
[----:B------:R-:W-:Y:S01]  /*99d0*/  CS2R R38, SRZ ;  /* 0x0000000000267805 */ /* 0x000fe2000001ff00 */
[----:B------:R-:W-:Y:S01]  /*99e0*/  CS2R R26, SRZ ;  /* 0x00000000001a7805 */ /* 0x000fe2000001ff00 */
[----:B------:R-:W-:Y:S01]  /*99f0*/  CS2R R14, SRZ ;  /* 0x00000000000e7805 */ /* 0x000fe2000001ff00 */
[----:B------:R-:W-:Y:S01]  /*9a00*/  SHF.R.S32.HI R3, RZ, 0x1f, R0 ;  /* 0x0000001fff037819 */ /* 0x000fe20000011400 */
[----:B------:R-:W-:Y:S01]  /*9a10*/  IMAD.WIDE.U32 R8, R0, c[0x0][0x280], R8 ;  /* 0x0000a00000087a25 */ /* 0x000fe200078e0008 */
[----:B------:R-:W-:Y:S01]  /*9a20*/  CS2R R28, SRZ ;  /* 0x00000000001c7805 */ /* 0x000fe2000001ff00 */
[----:B------:R-:W-:-:S02]  /*9a30*/  CS2R R18, SRZ ;  /* 0x0000000000127805 */ /* 0x000fc4000001ff00 */
        /* <DEDUP_REMOVED lines=35> */
.L_x_692:
[----:B------:R-:W-:Y:S05]  /*9c70*/  BSYNC B0 ;  /* 0x0000000000007941 */ /* 0x000fea0003800000 */
.L_x_691:
        /* <DEDUP_REMOVED lines=41> */
.L_x_694:
[----:B------:R-:W-:Y:S05]  /*9f10*/  BSYNC B0 ;  /* 0x0000000000007941 */ /* 0x000fea0003800000 */
.L_x_693:
        /* <DEDUP_REMOVED lines=43> */
.L_x_696:
[----:B------:R-:W-:Y:S05]  /*a1d0*/  BSYNC B0 ;  /* 0x0000000000007941 */ /* 0x000fea0003800000 */
.L_x_695:
[----:B------:R-:W-:Y:S01]  /*a1e0*/  IADD3 R0, R24, 0x60, RZ ;  /* 0x0000006018007810 */ /* 0x000fe20007ffe0ff */
[----:B--2--5:R-:W-:Y:S01]  /*a1f0*/  IMAD.MOV.U32 R10, RZ, RZ, R44 ;  /* 0x000000ffff0a7224 */ /* 0x024fe200078e002c */
[----:B------:R-:W2:Y:S01]  /*a200*/  SHFL.IDX PT, R9, R20, 0x3, 0x1c1f ;  /* 0x007c1f0014097f89 */ /* 0x000ea200000e0000 */
[----:B------:R-:W-:Y:S01]  /*a210*/  IMAD.MOV.U32 R5, RZ, RZ, R45 ;  /* 0x000000ffff057224 */ /* 0x000fe200078e002d */
[----:B------:R-:W-:Y:S01]  /*a220*/  ISETP.GE.AND P0, PT, R0, R25, PT ;  /* 0x000000190000720c */ /* 0x000fe20003f06270 */
[----:B------:R-:W-:Y:S01]  /*a230*/  IMAD.MOV.U32 R3, RZ, RZ, R40 ;  /* 0x000000ffff037224 */ /* 0x000fe200078e0028 */
[----:B------:R-:W4:Y:S01]  /*a240*/  SHFL.IDX PT, R8, R21, 0x3, 0x1c1f ;  /* 0x007c1f0015087f89 */ /* 0x000f2200000e0000 */
[----:B------:R-:W-:Y:S01]  /*a250*/  IMAD.MOV.U32 R0, RZ, RZ, R41 ;  /* 0x000000ffff007224 */ /* 0x000fe200078e0029 */
[----:B------:R-:W-:Y:S01]  /*a260*/  PRMT R65, R5, 0x5410, R10 ;  /* 0x0000541005417816 */ /* 0x000fe2000000000a */
[----:B------:R-:W-:Y:S01]  /*a270*/  IMAD.MOV.U32 R5, RZ, RZ, R47 ;  /* 0x000000ffff057224 */ /* 0x000fe200078e002f */
[----:B------:R-:W-:Y:S01]  /*a280*/  MOV R10, R46 ;  /* 0x0000002e000a7202 */ /* 0x000fe20000000f00 */
[----:B-1----:R-:W1:Y:S01]  /*a290*/  SHFL.IDX PT, R7, R16, 0x3, 0x1c1f ;  /* 0x007c1f0010077f89 */ /* 0x002e6200000e0000 */
[----:B------:R-:W-:Y:S01]  /*a2a0*/  PRMT R63, R0, 0x5410, R3 ;  /* 0x00005410003f7816 */ /* 0x000fe20000000003 */
[----:B------:R-:W-:Y:S01]  /*a2b0*/  IMAD.MOV.U32 R3, RZ, RZ, R42 ;  /* 0x000000ffff037224 */ /* 0x000fe200078e002a */
[----:B------:R-:W-:Y:S01]  /*a2c0*/  MOV R0, R43 ;  /* 0x0000002b00007202 */ /* 0x000fe20000000f00 */
[----:B---3--:R3:W1:Y:S01]  /*a2d0*/  SHFL.IDX PT, R6, R22, 0x3, 0x1c1f ;  /* 0x007c1f0016067f89 */ /* 0x00866200000e0000 */
[----:B------:R-:W-:Y:S01]  /*a2e0*/  BSSY B0, `(.L_x_697) ;  /* 0x0000019000007945 */ /* 0x000fe20003800000 */
[----:B------:R-:W-:Y:S01]  /*a2f0*/  PRMT R64, R5, 0x5410, R10 ;  /* 0x0000541005407816 */ /* 0x000fe2000000000a */
[----:B------:R-:W-:Y:S01]  /*a300*/  CS2R R50, SRZ ;  /* 0x0000000000327805 */ /* 0x000fe2000001ff00 */
[----:B------:R-:W-:Y:S01]  /*a310*/  PRMT R62, R0, 0x5410, R3 ;  /* 0x00005410003e7816 */ /* 0x000fe20000000003 */
[----:B------:R-:W-:Y:S01]  /*a320*/  CS2R R48, SRZ ;  /* 0x0000000000307805 */ /* 0x000fe2000001ff00 */
[----:B---34-:R-:W-:Y:S01]  /*a330*/  CS2R R22, SRZ ;  /* 0x0000000000167805 */ /* 0x018fe2000001ff00 */
[----:B------:R-:W-:Y:S05]  /*a340*/  @P0 BRA `(.L_x_698) ;  /* 0x0000012000000947 */ /* 0x000fea0003800000 */
[C---:B-12---:R-:W-:Y:S01]  /*a350*/  IADD3 R3, R17.reuse, 0x10, RZ ;  /* 0x0000001011037810 */ /* 0x046fe20007ffe0ff */
[----:B------:R-:W-:Y:S01]  /*a360*/  CS2R R22, SRZ ;  /* 0x0000000000167805 */ /* 0x000fe2000001ff00 */
[----:B------:R-:W-:Y:S01]  /*a370*/  ISETP.GE.AND P1, PT, R17, c[0x0][0x27c], PT ;  /* 0x00009f0011007a0c */ /* 0x000fe20003f26270 */
[----:B------:R-:W-:Y:S01]  /*a380*/  CS2R R48, SRZ ;  /* 0x0000000000307805 */ /* 0x000fe2000001ff00 */
[----:B------:R-:W-:Y:S01]  /*a390*/  ISETP.GE.AND P0, PT, R3, c[0x0][0x27c], PT ;  /* 0x00009f0003007a0c */ /* 0x000fe20003f06270 */
[----:B------:R-:W-:Y:S01]  /*a3a0*/  CS2R R52, SRZ ;  /* 0x0000000000347805 */ /* 0x000fe2000001ff00 */
[----:B------:R-:W-:-:S09]  /*a3b0*/  CS2R R50, SRZ ;  /* 0x0000000000327805 */ /* 0x000fd2000001ff00 */
[----:B------:R-:W-:Y:S02]  /*a3c0*/  @!P1 IMAD.WIDE R12, R17, 0x2, R8 ;  /* 0x00000002110c9825 */ /* 0x000fe400078e0208 */
[----:B------:R-:W-:-:S03]  /*a3d0*/  @!P0 SHF.R.S32.HI R0, RZ, 0x1f, R3 ;  /* 0x0000001fff008819 */ /* 0x000fc60000011403 */
[----:B------:R1:W5:Y:S01]  /*a3e0*/  @!P1 LD.E.64 R22, [R12.64] ;  /* 0x000000080c169980 */ /* 0x000362000c101b00 */
[----:B------:R-:W-:-:S04]  /*a3f0*/  @!P0 LEA.HI R0, R0, R3, RZ, 0x2 ;  /* 0x0000000300008211 */ /* 0x000fc800078f10ff */
[----:B------:R-:W-:-:S05]  /*a400*/  @!P0 LOP3.LUT R0, R0, 0xfffffffc, RZ, 0xc0, !PT ;  /* 0xfffffffc00008812 */ /* 0x000fca00078ec0ff */
[----:B------:R-:W-:-:S04]  /*a410*/  @!P0 IMAD.WIDE R10, R0, 0x2, R8 ;  /* 0x00000002000a8825 */ /* 0x000fc800078e0208 */
[--C-:B------:R-:W-:Y:S01]  /*a420*/  @!P0 IMAD.WIDE R8, R0, 0x2, R6.reuse ;  /* 0x0000000200088825 */ /* 0x100fe200078e0206 */
[----:B------:R1:W5:Y:S03]  /*a430*/  @!P0 LD.E.64 R52, [R10.64] ;  /* 0x000000080a348980 */ /* 0x000366000c101b00 */
[----:B------:R-:W-:Y:S01]  /*a440*/  @!P1 IMAD.WIDE R6, R17, 0x2, R6 ;  /* 0x0000000211069825 */ /* 0x000fe200078e0206 */
[----:B------:R1:W5:Y:S04]  /*a450*/  @!P0 LD.E.64 R50, [R8.64] ;  /* 0x0000000808328980 */ /* 0x000368000c101b00 */
[----:B------:R1:W5:Y:S02]  /*a460*/  @!P1 LD.E.64 R48, [R6.64] ;  /* 0x0000000806309980 */ /* 0x000364000c101b00 */
.L_x_698:
[----:B-12---:R-:W-:Y:S05]  /*a470*/  BSYNC B0 ;  /* 0x0000000000007941 */ /* 0x006fea0003800000 */
.L_x_697:
[----:B------:R-:W-:Y:S01]  /*a480*/  SHF.R.S32.HI R0, RZ, 0x1f, R60 ;  /* 0x0000001fff007819 */ /* 0x000fe2000001143c */
[----:B-----5:R-:W-:Y:S01]  /*a490*/  IMAD.MOV.U32 R6, RZ, RZ, R52 ;  /* 0x000000ffff067224 */ /* 0x020fe200078e0034 */
[----:B------:R-:W-:-:S04]  /*a4a0*/  DEPBAR.LE SB0, 0x1 ;  /* 0x000080400000791a */ /* 0x000fc80000000000 */
[----:B------:R-:W-:Y:S01]  /*a4b0*/  LEA.HI R0, R0, R60, RZ, 0x3 ;  /* 0x0000003c00007211 */ /* 0x000fe200078f18ff */
[----:B------:R-:W-:Y:S01]  /*a4c0*/  IMAD.MOV.U32 R5, RZ, RZ, R53 ;  /* 0x000000ffff057224 */ /* 0x000fe200078e0035 */
[----:B------:R-:W-:Y:S01]  /*a4d0*/  BSSY B1, `(.L_x_699) ;  /* 0x0000082000017945 */ /* 0x000fe20003800000 */
[----:B------:R-:W-:Y:S01]  /*a4e0*/  IMAD.MOV.U32 R3, RZ, RZ, R22 ;  /* 0x000000ffff037224 */ /* 0x000fe200078e0016 */
[----:B------:R-:W-:Y:S01]  /*a4f0*/  LOP3.LUT R0, R0, 0xfffffff8, RZ, 0xc0, !PT ;  /* 0xfffffff800007812 */ /* 0x000fe200078ec0ff */
[----:B------:R-:W-:Y:S01]  /*a500*/  IMAD.MOV.U32 R7, RZ, RZ, R51 ;  /* 0x000000ffff077224 */ /* 0x000fe200078e0033 */
        /* <DEDUP_REMOVED lines=15> */
[----:B------:R-:W-:Y:S02]  /*a600*/  PRMT R66, R0, 0x7610, R66 ;  /* 0x0000761000427816 */ /* 0x000fe40000000042 */
[----:B------:R-:W-:Y:S01]  /*a610*/  PRMT R67, R7, 0x7610, R67 ;  /* 0x0000761007437816 */ /* 0x000fe20000000043 */
[----:B------:R-:W-:Y:S01]  /*a620*/  IMAD R0, R248, 0x200, R5 ;  /* 0x00000200f8007824 */ /* 0x000fe200078e0205 */
[----:B------:R-:W-:Y:S01]  /*a630*/  IMNMX R25, R3, 0x80, PT ;  /* 0x0000008003197817 */ /* 0x000fe20003800200 */
[----:B------:R-:W-:-:S03]  /*a640*/  IMAD.MOV.U32 R5, RZ, RZ, R49 ;  /* 0x000000ffff057224 */ /* 0x000fc600078e0031 */
[----:B------:R-:W-:Y:S02]  /*a650*/  ISETP.GE.AND P0, PT, R60, R25, PT ;  /* 0x000000193c00720c */ /* 0x000fe40003f06270 */
[C---:B------:R-:W-:Y:S02]  /*a660*/  IADD3 R3, R0.reuse, 0x20, RZ ;  /* 0x0000002000037810 */ /* 0x040fe40007ffe0ff */
[C---:B------:R-:W-:Y:S02]  /*a670*/  @P1 IADD3 R3, R0.reuse, -0x20, RZ ;  /* 0xffffffe000031810 */ /* 0x040fe40007ffe0ff */
[----:B------:R-:W-:Y:S02]  /*a680*/  PRMT R31, R5, 0x5410, R6 ;  /* 0x00005410051f7816 */ /* 0x000fe40000000006 */
[----:B------:R-:W-:Y:S02]  /*a690*/  LEA R21, R0, 0x7100, 0x1 ;  /* 0x0000710000157811 */ /* 0x000fe400078e08ff */
        /* <DEDUP_REMOVED lines=16> */
[----:B------:R-:W-:Y:S01]  /*a7a0*/  IMAD.U32 R19, R3, 0x10000, RZ ;  /* 0x0001000003137824 */ /* 0x000fe200078e00ff */
[C---:B-1----:R-:W-:Y:S01]  /*a7b0*/  LOP3.LUT R5, R10.reuse, 0xffff0000, RZ, 0xc0, !PT ;  /* 0xffff00000a057812 */ /* 0x042fe200078ec0ff */
[----:B------:R-:W-:Y:S01]  /*a7c0*/  IMAD.U32 R6, R10, 0x10000, RZ ;  /* 0x000100000a067824 */ /* 0x000fe200078e00ff */
[C---:B------:R-:W-:Y:S01]  /*a7d0*/  LOP3.LUT R10, R11.reuse, 0xffff0000, RZ, 0xc0, !PT ;  /* 0xffff00000b0a7812 */ /* 0x040fe200078ec0ff */
[----:B------:R-:W-:Y:S01]  /*a7e0*/  IMAD.U32 R12, R11, 0x10000, RZ ;  /* 0x000100000b0c7824 */ /* 0x000fe200078e00ff */
[----:B------:R-:W-:Y:S01]  /*a7f0*/  LOP3.LUT R11, R3, 0xffff0000, RZ, 0xc0, !PT ;  /* 0xffff0000030b7812 */ /* 0x000fe200078ec0ff */
[C---:B------:R-:W-:Y:S01]  /*a800*/  FMUL.FTZ R0, R5.reuse, R18 ;  /* 0x0000001205007220 */ /* 0x040fe20000410000 */
[C---:B------:R-:W-:Y:S01]  /*a810*/  SHF.L.U32 R15, R8.reuse, 0x10, RZ ;  /* 0x00000010080f7819 */ /* 0x040fe200000006ff */
[-C--:B------:R-:W-:Y:S01]  /*a820*/  FMUL.FTZ R5, R5, R19.reuse ;  /* 0x0000001305057220 */ /* 0x080fe20000410000 */
[----:B------:R-:W-:Y:S01]  /*a830*/  LOP3.LUT R7, R8, 0xffff0000, RZ, 0xc0, !PT ;  /* 0xffff000008077812 */ /* 0x000fe200078ec0ff */
[----:B------:R-:W-:Y:S01]  /*a840*/  FFMA.FTZ R19, R6, R19, -R0 ;  /* 0x0000001306137223 */ /* 0x000fe20000010800 */
[C---:B------:R-:W-:Y:S01]  /*a850*/  SHF.L.U32 R16, R9.reuse, 0x10, RZ ;  /* 0x0000001009107819 */ /* 0x040fe200000006ff */
[C---:B------:R-:W-:Y:S01]  /*a860*/  FMUL.FTZ R3, R10.reuse, R20 ;  /* 0x000000140a037220 */ /* 0x040fe20000410000 */
[----:B------:R-:W-:Y:S01]  /*a870*/  LOP3.LUT R8, R9, 0xffff0000, RZ, 0xc0, !PT ;  /* 0xffff000009087812 */ /* 0x000fe200078ec0ff */
[-C--:B------:R-:W-:Y:S01]  /*a880*/  FMUL.FTZ R0, R10, R11.reuse ;  /* 0x0000000b0a007220 */ /* 0x080fe20000410000 */
[----:B------:R-:W-:Y:S01]  /*a890*/  SHF.L.U32 R9, R14, 0x10, RZ ;  /* 0x000000100e097819 */ /* 0x000fe200000006ff */
[C---:B------:R-:W-:Y:S01]  /*a8a0*/  IMAD.U32 R10, R13.reuse, 0x10000, RZ ;  /* 0x000100000d0a7824 */ /* 0x040fe200078e00ff */
[----:B------:R-:W-:Y:S01]  /*a8b0*/  LOP3.LUT R13, R13, 0xffff0000, RZ, 0xc0, !PT ;  /* 0xffff00000d0d7812 */ /* 0x000fe200078ec0ff */
[----:B------:R-:W-:Y:S01]  /*a8c0*/  FFMA.FTZ R18, R6, R18, R5 ;  /* 0x0000001206127223 */ /* 0x000fe20000010005 */
[----:B------:R-:W-:Y:S01]  /*a8d0*/  LOP3.LUT R14, R14, 0xffff0000, RZ, 0xc0, !PT ;  /* 0xffff00000e0e7812 */ /* 0x000fe200078ec0ff */
[----:B------:R-:W-:-:S02]  /*a8e0*/  FFMA.FTZ R6, R12, R11, -R3 ;  /* 0x0000000b0c067223 */ /* 0x000fc40000010803 */
[----:B------:R-:W-:Y:S02]  /*a8f0*/  FFMA.FTZ R11, R12, R20, R0 ;  /* 0x000000140c0b7223 */ /* 0x000fe40000010000 */
[----:B------:R-:W-:Y:S02]  /*a900*/  FMUL.FTZ R5, R7, R10 ;  /* 0x0000000a07057220 */ /* 0x000fe40000410000 */
[C---:B------:R-:W-:Y:S01]  /*a910*/  FMUL.FTZ R0, R8.reuse, R13 ;  /* 0x0000000d08007220 */ /* 0x040fe20000410000 */
[----:B------:R-:W-:Y:S01]  /*a920*/  F2FP.BF16.PACK_AB R11, R11, R6 ;  /* 0x000000060b0b723e */ /* 0x000fe200000010ff */
[-C--:B------:R-:W-:Y:S02]  /*a930*/  FMUL.FTZ R3, R7, R9.reuse ;  /* 0x0000000907037220 */ /* 0x080fe40000410000 */
[----:B------:R-:W-:Y:S02]  /*a940*/  FMUL.FTZ R8, R8, R14 ;  /* 0x0000000e08087220 */ /* 0x000fe40000410000 */
[----:B------:R-:W-:-:S02]  /*a950*/  FFMA.FTZ R5, R15, R9, -R5 ;  /* 0x000000090f057223 */ /* 0x000fc40000010805 */
[----:B------:R-:W-:Y:S01]  /*a960*/  FFMA.FTZ R3, R15, R10, R3 ;  /* 0x0000000a0f037223 */ /* 0x000fe20000010003 */
[----:B------:R-:W-:Y:S01]  /*a970*/  F2FP.BF16.PACK_AB R10, R18, R19 ;  /* 0x00000013120a723e */ /* 0x000fe200000010ff */
[C---:B------:R-:W-:Y:S02]  /*a980*/  FFMA.FTZ R0, R16.reuse, R14, -R0 ;  /* 0x0000000e10007223 */ /* 0x040fe40000010800 */
[----:B------:R-:W-:Y:S01]  /*a990*/  FFMA.FTZ R9, R16, R13, R8 ;  /* 0x0000000d10097223 */ /* 0x000fe20000010008 */
[----:B------:R-:W-:-:S04]  /*a9a0*/  F2FP.BF16.PACK_AB R8, R3, R5 ;  /* 0x000000050308723e */ /* 0x000fc800000010ff */
[----:B------:R-:W-:-:S05]  /*a9b0*/  F2FP.BF16.PACK_AB R9, R9, R0 ;  /* 0x000000000909723e */ /* 0x000fca00000010ff */
[----:B------:R1:W-:Y:S02]  /*a9c0*/  STS.128 [R21], R8 ;  /* 0x0000000815007388 */ /* 0x0003e40000000c00 */
.L_x_702:
[----:B------:R-:W-:Y:S05]  /*a9d0*/  BSYNC B0 ;  /* 0x0000000000007941 */ /* 0x000fea0003800000 */
.L_x_701:
        /* <DEDUP_REMOVED lines=49> */
.L_x_700:
[----:B------:R-:W-:Y:S05]  /*acf0*/  BSYNC B1 ;  /* 0x0000000000017941 */ /* 0x000fea0003800000 */
.L_x_699:
        /* <DEDUP_REMOVED lines=52> */
[----:B------:R1:W-:Y:S02]  /*b040*/  STS.128 [R21+0x1000], R8 ;  /* 0x0010000815007388 */ /* 0x0003e40000000c00 */
.L_x_706:
[----:B------:R-:W-:Y:S05]  /*b050*/  BSYNC B0 ;  /* 0x0000000000007941 */ /* 0x000fea0003800000 */
.L_x_705:
        /* <DEDUP_REMOVED lines=49> */
.L_x_704:
[----:B------:R-:W-:Y:S05]  /*b370*/  BSYNC B1 ;  /* 0x0000000000017941 */ /* 0x000fea0003800000 */
.L_x_703:
        /* <DEDUP_REMOVED lines=53> */
.L_x_710:
[----:B------:R-:W-:Y:S05]  /*b6d0*/  BSYNC B0 ;  /* 0x0000000000007941 */ /* 0x000fea0003800000 */
.L_x_709:
        /* <DEDUP_REMOVED lines=49> */
.L_x_708:
[----:B------:R-:W-:Y:S05]  /*b9f0*/  BSYNC B1 ;  /* 0x0000000000017941 */ /* 0x000fea0003800000 */
.L_x_707:
        /* <DEDUP_REMOVED lines=52> */
.L_x_713:
[----:B------:R-:W-:Y:S05]  /*bd40*/  BSYNC B0 ;  /* 0x0000000000007941 */ /* 0x000fea0003800000 */
.L_x_712:
        /* <DEDUP_REMOVED lines=28> */
[----:B------:R-:W-:Y:S01]  /*bf10*/  FMUL.FTZ R0, R10, R11 ;  /* 0x0000000b0a007220 */ /* 0x000fe20000410000 */
        /* <DEDUP_REMOVED lines=19> */
[----:B------:R1:W-:Y:S01]  /*c050*/  STS.128 [R24+0x3000], R8 ;  /* 0x0030000818007388 */ /* 0x0003e20000000c00 */
[----:B------:R-:W-:Y:S05]  /*c060*/  BRA `(.L_x_711) ;  /* 0x0000252000007947 */ /* 0x000fea0003800000 */
.L_x_690:
[----:B------:R-:W-:Y:S01]  /*c070*/  @P6 IMAD.HI.U32 R3, R0, c[0x0][0x2c8], RZ ;  /* 0x0000b20000036a27 */ /* 0x000fe200078e00ff */
[----:B------:R-:W-:Y:S01]  /*c080*/  ISETP.GE.AND P2, PT, R31, c[0x0][0x27c], PT ;  /* 0x00009f001f007a0c */ /* 0x000fe20003f46270 */
[----:B------:R-:W-:Y:S01]  /*c090*/  CS2R R22, SRZ ;  /* 0x0000000000167805 */ /* 0x000fe2000001ff00 */
[----:B------:R-:W-:Y:S01]  /*c0a0*/  SHF.R.S32.HI R32, RZ, 0x1f, R31 ;  /* 0x0000001fff207819 */ /* 0x000fe2000001141f */
[----:B------:R-:W-:Y:S01]  /*c0b0*/  IMAD.MOV.U32 R8, RZ, RZ, R12 ;  /* 0x000000ffff087224 */ /* 0x000fe200078e000c */
[----:B------:R-:W-:Y:S01]  /*c0c0*/  @P6 SHF.R.U32.HI R0, RZ, c[0x0][0x2cc], R3 ;  /* 0x0000b300ff006a19 */ /* 0x000fe20000011603 */
[----:B------:R-:W-:Y:S01]  /*c0d0*/  IMAD.MOV.U32 R6, RZ, RZ, R10 ;  /* 0x000000ffff067224 */ /* 0x000fe200078e000a */
[----:B------:R-:W-:Y:S02]  /*c0e0*/  CS2R R20, SRZ ;  /* 0x0000000000147805 */ /* 0x000fe4000001ff00 */
        /* <DEDUP_REMOVED lines=20> */
[----:B-1----:R-:W-:-:S04]  /*c230*/  @!P0 IADD3 R8, P1, R8, R0, RZ ;  /* 0x0000000008088210 */ /* 0x002fc80007f3e0ff */
[----:B--2---:R-:W-:Y:S02]  /*c240*/  @!P0 IADD3.X R9, R7, R3, RZ, P1, !PT ;  /* 0x0000000307098210 */ /* 0x004fe40000ffe4ff */
[----:B---3--:R-:W-:Y:S01]  /*c250*/  @!P0 IADD3 R6, P1, R6, R0, RZ ;  /* 0x0000000006068210 */ /* 0x008fe20007f3e0ff */
[----:B------:R-:W-:Y:S02]  /*c260*/  CS2R R18, SRZ ;  /* 0x0000000000127805 */ /* 0x000fe4000001ff00 */
[----:B------:R1:W2:Y:S01]  /*c270*/  @!P0 LD.E.128 R20, [R8.64] ;  /* 0x0000000808148980 */ /* 0x0002a2000c101d00 */
[----:B------:R-:W-:Y:S01]  /*c280*/  CS2R R16, SRZ ;  /* 0x0000000000107805 */ /* 0x000fe2000001ff00 */
        /* <DEDUP_REMOVED lines=39> */
.L_x_715:
[----:B-1-3--:R-:W-:Y:S05]  /*c500*/  BSYNC B0 ;  /* 0x0000000000007941 */ /* 0x00afea0003800000 */
.L_x_714:
        /* <DEDUP_REMOVED lines=65> */
.L_x_717:
[----:B-1-3--:R-:W-:Y:S05]  /*c920*/  BSYNC B0 ;  /* 0x0000000000007941 */ /* 0x00afea0003800000 */
.L_x_716:
        /* <DEDUP_REMOVED lines=28> */
[----:B------:R-:W-:Y:S01]  /*caf0*/  SHF.R.U32.HI R6, RZ, 0x10, R23 ;  /* 0x00000010ff067819 */ /* 0x000fe20000011617 */
[----:B------:R-:W-:Y:S01]  /*cb00*/  IMAD.SHL.U32 R44, R3, 0x2, RZ ;  /* 0x00000002032c7824 */ /* 0x000fe200078e00ff */
[----:B------:R-:W-:Y:S01]  /*cb10*/  SHF.R.U64 R7, R16, 0x10, R17 ;  /* 0x0000001010077819 */ /* 0x000fe20000001211 */
[----:B------:R-:W-:Y:S01]  /*cb20*/  IMAD.SHL.U32 R34, R0, 0x2, RZ ;  /* 0x0000000200227824 */ /* 0x000fe200078e00ff */
[----:B------:R-:W-:-:S02]  /*cb30*/  SHF.R.U64 R0, R20, 0x10, R21 ;  /* 0x0000001014007819 */ /* 0x000fc40000001215 */
[----:B------:R-:W1:Y:S01]  /*cb40*/  LDS.128 R12, [R44+0x7100] ;  /* 0x007100002c0c7984 */ /* 0x000e620000000c00 */
[----:B------:R-:W-:Y:S02]  /*cb50*/  SHF.R.U32.HI R3, RZ, 0x10, R21 ;  /* 0x00000010ff037819 */ /* 0x000fe40000011615 */
[----:B------:R-:W-:Y:S01]  /*cb60*/  SHF.R.U32.HI R17, RZ, 0x10, R17 ;  /* 0x00000010ff117819 */ /* 0x000fe20000011611 */
[----:B------:R-:W2:Y:S01]  /*cb70*/  LDS.128 R8, [R34+0x7100] ;  /* 0x0071000022087984 */ /* 0x000ea20000000c00 */
[--C-:B------:R-:W-:Y:S02]  /*cb80*/  SHF.R.U64 R16, R18, 0x10, R19.reuse ;  /* 0x0000001012107819 */ /* 0x100fe40000001213 */
[----:B------:R-:W-:Y:S02]  /*cb90*/  SHF.R.U32.HI R18, RZ, 0x10, R19 ;  /* 0x00000010ff127819 */ /* 0x000fe40000011613 */
[----:B------:R-:W-:Y:S02]  /*cba0*/  PRMT R28, R28, 0x5410, R6 ;  /* 0x000054101c1c7816 */ /* 0x000fe40000000006 */
[----:B------:R-:W-:-:S02]  /*cbb0*/  PRMT R6, R26, 0x5432, R7 ;  /* 0x000054321a067816 */ /* 0x000fc40000000007 */
[----:B------:R-:W-:Y:S02]  /*cbc0*/  SHF.R.U64 R5, R22, 0x10, R23 ;  /* 0x0000001016057819 */ /* 0x000fe40000001217 */
[C---:B------:R-:W-:Y:S02]  /*cbd0*/  PRMT R20, R27.reuse, 0x5432, R0 ;  /* 0x000054321b147816 */ /* 0x040fe40000000000 */
[----:B------:R-:W-:Y:S02]  /*cbe0*/  PRMT R22, R27, 0x5410, R3 ;  /* 0x000054101b167816 */ /* 0x000fe40000000003 */
[----:B------:R-:W-:Y:S02]  /*cbf0*/  PRMT R17, R26, 0x5410, R17 ;  /* 0x000054101a117816 */ /* 0x000fe40000000011 */
[C---:B------:R-:W-:Y:S02]  /*cc00*/  PRMT R27, R30.reuse, 0x5432, R16 ;  /* 0x000054321e1b7816 */ /* 0x040fe40000000010 */
[----:B------:R-:W-:-:S02]  /*cc10*/  PRMT R26, R30, 0x5410, R18 ;  /* 0x000054101e1a7816 */ /* 0x000fc40000000012 */
[----:B------:R-:W-:Y:S02]  /*cc20*/  PRMT R29, R29, 0x5410, R5 ;  /* 0x000054101d1d7816 */ /* 0x000fe40000000005 */
[C---:B------:R-:W-:Y:S01]  /*cc30*/  LOP3.LUT R45, R6.reuse, 0xffff0000, RZ, 0xc0, !PT ;  /* 0xffff0000062d7812 */ /* 0x040fe200078ec0ff */
[C---:B-1----:R-:W-:Y:S01]  /*cc40*/  IMAD.U32 R25, R15.reuse, 0x10000, RZ ;  /* 0x000100000f197824 */ /* 0x042fe200078e00ff */
[----:B------:R-:W-:Y:S01]  /*cc50*/  LOP3.LUT R30, R15, 0xffff0000, RZ, 0xc0, !PT ;  /* 0xffff00000f1e7812 */ /* 0x000fe200078ec0ff */
[----:B------:R-:W-:Y:S01]  /*cc60*/  IMAD.U32 R15, R6, 0x10000, RZ ;  /* 0x00010000060f7824 */ /* 0x000fe200078e00ff */
[----:B------:R-:W-:Y:S01]  /*cc70*/  LOP3.LUT R32, R14, 0xffff0000, RZ, 0xc0, !PT ;  /* 0xffff00000e207812 */ /* 0x000fe200078ec0ff */
[C---:B--2---:R-:W-:Y:S01]  /*cc80*/  IMAD.U32 R3, R8.reuse, 0x10000, RZ ;  /* 0x0001000008037824 */ /* 0x044fe200078e00ff */
[----:B------:R-:W-:Y:S01]  /*cc90*/  LOP3.LUT R5, R8, 0xffff0000, RZ, 0xc0, !PT ;  /* 0xffff000008057812 */ /* 0x000fe200078ec0ff */
[----:B------:R-:W-:Y:S01]  /*cca0*/  IMAD.U32 R21, R14, 0x10000, RZ ;  /* 0x000100000e157824 */ /* 0x000fe200078e00ff */
[C---:B------:R-:W-:Y:S01]  /*ccb0*/  SHF.L.U32 R7, R9.reuse, 0x10, RZ ;  /* 0x0000001009077819 */ /* 0x040fe200000006ff */
[----:B------:R-:W-:Y:S01]  /*ccc0*/  IMAD.U32 R16, R12, 0x10000, RZ ;  /* 0x000100000c107824 */ /* 0x000fe200078e00ff */
[----:B------:R-:W-:Y:S01]  /*ccd0*/  LOP3.LUT R8, R9, 0xffff0000, RZ, 0xc0, !PT ;  /* 0xffff000009087812 */ /* 0x000fe200078ec0ff */
[----:B------:R-:W-:Y:S01]  /*cce0*/  IMAD.U32 R14, R20, 0x10000, RZ ;  /* 0x00010000140e7824 */ /* 0x000fe200078e00ff */
[----:B------:R-:W-:Y:S01]  /*ccf0*/  LOP3.LUT R18, R12, 0xffff0000, RZ, 0xc0, !PT ;  /* 0xffff00000c127812 */ /* 0x000fe200078ec0ff */
[----:B------:R-:W-:Y:S01]  /*cd00*/  FMUL.FTZ R0, R3, R15 ;  /* 0x0000000f03007220 */ /* 0x000fe20000410000 */
[C---:B------:R-:W-:Y:S01]  /*cd10*/  LOP3.LUT R24, R10.reuse, 0xffff0000, RZ, 0xc0, !PT ;  /* 0xffff00000a187812 */ /* 0x040fe200078ec0ff */
[----:B------:R-:W-:Y:S01]  /*cd20*/  IMAD.U32 R9, R10, 0x10000, RZ ;  /* 0x000100000a097824 */ /* 0x000fe200078e00ff */
[----:B------:R-:W-:Y:S01]  /*cd30*/  SHF.L.U32 R12, R11, 0x10, RZ ;  /* 0x000000100b0c7819 */ /* 0x000fe200000006ff */
[-C--:B------:R-:W-:Y:S01]  /*cd40*/  FMUL.FTZ R3, R3, R14.reuse ;  /* 0x0000000e03037220 */ /* 0x080fe20000410000 */
[----:B------:R-:W-:Y:S01]  /*cd50*/  LOP3.LUT R23, R11, 0xffff0000, RZ, 0xc0, !PT ;  /* 0xffff00000b177812 */ /* 0x000fe200078ec0ff */
[----:B------:R-:W-:Y:S01]  /*cd60*/  FFMA.FTZ R35, R16, R14, -R0 ;  /* 0x0000000e10237223 */ /* 0x000fe20000010800 */
[----:B------:R-:W-:Y:S01]  /*cd70*/  LOP3.LUT R10, R20, 0xffff0000, RZ, 0xc0, !PT ;  /* 0xffff0000140a7812 */ /* 0x000fe200078ec0ff */
[----:B------:R-:W-:Y:S01]  /*cd80*/  IMAD.U32 R11, R17, 0x10000, RZ ;  /* 0x00010000110b7824 */ /* 0x000fe200078e00ff */
[----:B------:R-:W-:Y:S01]  /*cd90*/  SHF.L.U32 R19, R13, 0x10, RZ ;  /* 0x000000100d137819 */ /* 0x000fe200000006ff */
[----:B------:R-:W-:Y:S01]  /*cda0*/  FMUL.FTZ R0, R5, R45 ;  /* 0x0000002d05007220 */ /* 0x000fe20000410000 */
[----:B------:R-:W-:Y:S01]  /*cdb0*/  LOP3.LUT R14, R17, 0xffff0000, RZ, 0xc0, !PT ;  /* 0xffff0000110e7812 */ /* 0x000fe200078ec0ff */
[----:B------:R-:W-:Y:S01]  /*cdc0*/  IMAD.U32 R6, R22, 0x10000, RZ ;  /* 0x0001000016067824 */ /* 0x000fe200078e00ff */
[----:B------:R-:W-:Y:S01]  /*cdd0*/  LOP3.LUT R13, R13, 0xffff0000, RZ, 0xc0, !PT ;  /* 0xffff00000d0d7812 */ /* 0x000fe200078ec0ff */
[----:B------:R-:W-:-:S02]  /*cde0*/  FFMA.FTZ R33, R16, R15, R3 ;  /* 0x0000000f10217223 */ /* 0x000fc40000010003 */
[----:B------:R-:W-:Y:S02]  /*cdf0*/  FFMA.FTZ R20, R18, R10, -R0 ;  /* 0x0000000a12147223 */ /* 0x000fe40000010800 */
[CC--:B------:R-:W-:Y:S02]  /*ce00*/  FMUL.FTZ R3, R7.reuse, R11.reuse ;  /* 0x0000000b07037220 */ /* 0x0c0fe40000410000 */
[-C--:B------:R-:W-:Y:S02]  /*ce10*/  FMUL.FTZ R0, R7, R6.reuse ;  /* 0x0000000607007220 */ /* 0x080fe40000410000 */
[C---:B------:R-:W-:Y:S01]  /*ce20*/  FFMA.FTZ R17, R19.reuse, R6, -R3 ;  /* 0x0000000613117223 */ /* 0x040fe20000010803 */
[----:B------:R-:W-:Y:S01]  /*ce30*/  LOP3.LUT R3, R22, 0xffff0000, RZ, 0xc0, !PT ;  /* 0xffff000016037812 */ /* 0x000fe200078ec0ff */
[----:B------:R-:W-:Y:S02]  /*ce40*/  FFMA.FTZ R19, R19, R11, R0 ;  /* 0x0000000b13137223 */ /* 0x000fe40000010000 */
[----:B------:R-:W-:Y:S01]  /*ce50*/  FMUL.FTZ R5, R5, R10 ;  /* 0x0000000a05057220 */ /* 0x000fe20000410000 */
[----:B------:R-:W-:Y:S01]  /*ce60*/  SHF.L.U32 R10, R27, 0x10, RZ ;  /* 0x000000101b0a7819 */ /* 0x000fe200000006ff */
[----:B------:R-:W-:-:S02]  /*ce70*/  FMUL.FTZ R0, R8, R14 ;  /* 0x0000000e08007220 */ /* 0x000fc40000410000 */
[----:B------:R-:W-:Y:S02]  /*ce80*/  IMAD.U32 R7, R29, 0x10000, RZ ;  /* 0x000100001d077824 */ /* 0x000fe400078e00ff */
[----:B------:R-:W-:Y:S02]  /*ce90*/  FFMA.FTZ R18, R18, R45, R5 ;  /* 0x0000002d12127223 */ /* 0x000fe40000010005 */
[-C--:B------:R-:W-:Y:S02]  /*cea0*/  FFMA.FTZ R16, R13, R3.reuse, -R0 ;  /* 0x000000030d107223 */ /* 0x080fe40000010800 */
[----:B------:R-:W-:Y:S01]  /*ceb0*/  FMUL.FTZ R5, R8, R3 ;  /* 0x0000000308057220 */ /* 0x000fe20000410000 */
[----:B------:R-:W-:Y:S01]  /*cec0*/  LOP3.LUT R8, R28, 0xffff0000, RZ, 0xc0, !PT ;  /* 0xffff00001c087812 */ /* 0x000fe200078ec0ff */
[----:B------:R-:W-:Y:S02]  /*ced0*/  FMUL.FTZ R0, R9, R7 ;  /* 0x0000000709007220 */ /* 0x000fe40000410000 */
[----:B------:R-:W-:-:S02]  /*cee0*/  IMAD.U32 R11, R26, 0x10000, RZ ;  /* 0x000100001a0b7824 */ /* 0x000fc400078e00ff */
[----:B------:R-:W-:Y:S02]  /*cef0*/  IMAD.U32 R6, R28, 0x10000, RZ ;  /* 0x000100001c067824 */ /* 0x000fe400078e00ff */
[----:B------:R-:W-:Y:S02]  /*cf00*/  FMUL.FTZ R3, R9, R10 ;  /* 0x0000000a09037220 */ /* 0x000fe40000410000 */
[----:B------:R-:W-:Y:S01]  /*cf10*/  FFMA.FTZ R9, R13, R14, R5 ;  /* 0x0000000e0d097223 */ /* 0x000fe20000010005 */
[----:B------:R-:W-:Y:S01]  /*cf20*/  LOP3.LUT R13, R27, 0xffff0000, RZ, 0xc0, !PT ;  /* 0xffff00001b0d7812 */ /* 0x000fe200078ec0ff */
[----:B------:R-:W-:Y:S02]  /*cf30*/  FFMA.FTZ R10, R21, R10, R0 ;  /* 0x0000000a150a7223 */ /* 0x000fe40000010000 */
[C---:B------:R-:W-:Y:S01]  /*cf40*/  FMUL.FTZ R5, R12.reuse, R11 ;  /* 0x0000000b0c057220 */ /* 0x040fe20000410000 */
[----:B------:R-:W-:Y:S01]  /*cf50*/  F2FP.BF16.PACK_AB R9, R9, R19 ;  /* 0x000000130909723e */ /* 0x000fe200000010ff */
[-C--:B------:R-:W-:Y:S01]  /*cf60*/  FMUL.FTZ R0, R12, R6.reuse ;  /* 0x000000060c007220 */ /* 0x080fe20000410000 */
[----:B------:R-:W-:Y:S01]  /*cf70*/  LOP3.LUT R12, R26, 0xffff0000, RZ, 0xc0, !PT ;  /* 0xffff00001a0c7812 */ /* 0x000fe200078ec0ff */
[----:B------:R-:W-:Y:S01]  /*cf80*/  FFMA.FTZ R14, R21, R7, -R3 ;  /* 0x00000007150e7223 */ /* 0x000fe20000010803 */
[----:B------:R-:W-:Y:S01]  /*cf90*/  LOP3.LUT R7, R29, 0xffff0000, RZ, 0xc0, !PT ;  /* 0xffff00001d077812 */ /* 0x000fe200078ec0ff */
[----:B------:R-:W-:-:S02]  /*cfa0*/  FFMA.FTZ R15, R25, R6, -R5 ;  /* 0x00000006190f7223 */ /* 0x000fc40000010805 */
[----:B------:R-:W-:Y:S02]  /*cfb0*/  FFMA.FTZ R11, R25, R11, R0 ;  /* 0x0000000b190b7223 */ /* 0x000fe40000010000 */
[C---:B------:R-:W-:Y:S02]  /*cfc0*/  FMUL.FTZ R6, R24.reuse, R13 ;  /* 0x0000000d18067220 */ /* 0x040fe40000410000 */
[C---:B------:R-:W-:Y:S02]  /*cfd0*/  FMUL.FTZ R3, R23.reuse, R12 ;  /* 0x0000000c17037220 */ /* 0x040fe40000410000 */
[-C--:B------:R-:W-:Y:S02]  /*cfe0*/  FMUL.FTZ R5, R24, R7.reuse ;  /* 0x0000000718057220 */ /* 0x080fe40000410000 */
[----:B------:R-:W-:Y:S02]  /*cff0*/  FMUL.FTZ R0, R23, R8 ;  /* 0x0000000817007220 */ /* 0x000fe40000410000 */
[----:B------:R-:W-:-:S02]  /*d000*/  FFMA.FTZ R6, R32, R7, -R6 ;  /* 0x0000000720067223 */ /* 0x000fc40000010806 */
[----:B------:R-:W-:Y:S01]  /*d010*/  FFMA.FTZ R3, R30, R8, -R3 ;  /* 0x000000081e037223 */ /* 0x000fe20000010803 */
[----:B------:R-:W-:Y:S01]  /*d020*/  F2FP.BF16.PACK_AB R8, R18, R33 ;  /* 0x000000211208723e */ /* 0x000fe200000010ff */
[----:B------:R-:W-:Y:S01]  /*d030*/  FFMA.FTZ R5, R32, R13, R5 ;  /* 0x0000000d20057223 */ /* 0x000fe20000010005 */
[----:B------:R-:W-:Y:S01]  /*d040*/  F2FP.BF16.PACK_AB R13, R16, R17 ;  /* 0x00000011100d723e */ /* 0x000fe200000010ff */
[----:B------:R-:W-:Y:S01]  /*d050*/  FFMA.FTZ R0, R30, R12, R0 ;  /* 0x0000000c1e007223 */ /* 0x000fe20000010000 */
[----:B------:R-:W-:Y:S02]  /*d060*/  F2FP.BF16.PACK_AB R12, R20, R35 ;  /* 0x00000023140c723e */ /* 0x000fe400000010ff */
[----:B------:R-:W-:Y:S02]  /*d070*/  F2FP.BF16.PACK_AB R14, R6, R14 ;  /* 0x0000000e060e723e */ /* 0x000fe400000010ff */
[----:B------:R-:W-:Y:S02]  /*d080*/  F2FP.BF16.PACK_AB R15, R3, R15 ;  /* 0x0000000f030f723e */ /* 0x000fe400000010ff */
[----:B------:R-:W-:-:S02]  /*d090*/  F2FP.BF16.PACK_AB R10, R5, R10 ;  /* 0x0000000a050a723e */ /* 0x000fc400000010ff */
[----:B------:R-:W-:Y:S01]  /*d0a0*/  F2FP.BF16.PACK_AB R11, R0, R11 ;  /* 0x0000000b000b723e */ /* 0x000fe200000010ff */
[----:B------:R1:W-:Y:S04]  /*d0b0*/  STS.128 [R44+0x7100], R12 ;  /* 0x0071000c2c007388 */ /* 0x0003e80000000c00 */
[----:B------:R1:W-:Y:S02]  /*d0c0*/  STS.128 [R34+0x7100], R8 ;  /* 0x0071000822007388 */ /* 0x0003e40000000c00 */
.L_x_719:
[----:B------:R-:W-:Y:S05]  /*d0d0*/  BSYNC B0 ;  /* 0x0000000000007941 */ /* 0x000fea0003800000 */
.L_x_718:
        /* <DEDUP_REMOVED lines=17> */
[----:B------:R-:W-:Y:S01]  /*d1f0*/  SHF.R.U32.HI R6, RZ, 0x10, R43 ;  /* 0x00000010ff067819 */ /* 0x000fe2000001162b */
[----:B------:R-:W-:Y:S01]  /*d200*/  IMAD.SHL.U32 R45, R5, 0x2, RZ ;  /* 0x00000002052d7824 */ /* 0x000fe200078e00ff */
[----:B------:R-:W-:Y:S01]  /*d210*/  SHF.R.U64 R7, R36, 0x10, R37 ;  /* 0x0000001024077819 */ /* 0x000fe20000001225 */
[----:B-1----:R-:W-:Y:S01]  /*d220*/  IMAD.SHL.U32 R44, R0, 0x2, RZ ;  /* 0x00000002002c7824 */ /* 0x002fe200078e00ff */
[----:B------:R-:W-:-:S02]  /*d230*/  SHF.R.U64 R0, R40, 0x10, R41 ;  /* 0x0000001028007819 */ /* 0x000fc40000001229 */
[----:B------:R-:W1:Y:S01]  /*d240*/  LDS.128 R12, [R45+0x7100] ;  /* 0x007100002d0c7984 */ /* 0x000e620000000c00 */
[----:B------:R-:W-:Y:S02]  /*d250*/  PRMT R28, R63, 0x5410, R6 ;  /* 0x000054103f1c7816 */ /* 0x000fe40000000006 */
[----:B------:R-:W-:Y:S01]  /*d260*/  SHF.R.U32.HI R3, RZ, 0x10, R41 ;  /* 0x00000010ff037819 */ /* 0x000fe20000011629 */
[----:B------:R-:W2:Y:S01]  /*d270*/  LDS.128 R8, [R44+0x7100] ;  /* 0x007100002c087984 */ /* 0x000ea20000000c00 */
[----:B------:R-:W-:Y:S02]  /*d280*/  PRMT R6, R47, 0x5432, R7 ;  /* 0x000054322f067816 */ /* 0x000fe40000000007 */
[----:B------:R-:W-:Y:S02]  /*d290*/  PRMT R19, R61, 0x5432, R0 ;  /* 0x000054323d137816 */ /* 0x000fe40000000000 */
[----:B------:R-:W-:Y:S02]  /*d2a0*/  SHF.R.U64 R17, R38, 0x10, R39 ;  /* 0x0000001026117819 */ /* 0x000fe40000001227 */
[----:B------:R-:W-:-:S02]  /*d2b0*/  SHF.R.U64 R5, R42, 0x10, R43 ;  /* 0x000000102a057819 */ /* 0x000fc4000000122b */
[----:B------:R-:W-:Y:S02]  /*d2c0*/  PRMT R22, R61, 0x5410, R3 ;  /* 0x000054103d167816 */ /* 0x000fe40000000003 */
[----:B------:R-:W-:Y:S02]  /*d2d0*/  SHF.L.U32 R32, R6, 0x10, RZ ;  /* 0x0000001006207819 */ /* 0x000fe400000006ff */
[----:B------:R-:W-:Y:S02]  /*d2e0*/  SHF.R.U32.HI R18, RZ, 0x10, R39 ;  /* 0x00000010ff127819 */ /* 0x000fe40000011627 */
[----:B------:R-:W-:Y:S02]  /*d2f0*/  PRMT R20, R47, 0x5410, R16 ;  /* 0x000054102f147816 */ /* 0x000fe40000000010 */
[----:B------:R-:W-:Y:S02]  /*d300*/  PRMT R24, R62, 0x5432, R17 ;  /* 0x000054323e187816 */ /* 0x000fe40000000011 */
[----:B------:R-:W-:-:S02]  /*d310*/  PRMT R27, R63, 0x5432, R5 ;  /* 0x000054323f1b7816 */ /* 0x000fc40000000005 */
[----:B------:R-:W-:Y:S02]  /*d320*/  PRMT R26, R62, 0x5410, R18 ;  /* 0x000054103e1a7816 */ /* 0x000fe40000000012 */
[----:B------:R-:W-:Y:S01]  /*d330*/  LOP3.LUT R34, R6, 0xffff0000, RZ, 0xc0, !PT ;  /* 0xffff000006227812 */ /* 0x000fe200078ec0ff */
[----:B------:R-:W-:Y:S02]  /*d340*/  IMAD.U32 R6, R22, 0x10000, RZ ;  /* 0x0001000016067824 */ /* 0x000fe400078e00ff */
[C---:B-1----:R-:W-:Y:S01]  /*d350*/  IMAD.U32 R25, R14.reuse, 0x10000, RZ ;  /* 0x000100000e197824 */ /* 0x042fe200078e00ff */
[----:B------:R-:W-:Y:S01]  /*d360*/  LOP3.LUT R30, R14, 0xffff0000, RZ, 0xc0, !PT ;  /* 0xffff00000e1e7812 */ /* 0x000fe200078ec0ff */
[----:B------:R-:W-:Y:S01]  /*d370*/  IMAD.U32 R14, R19, 0x10000, RZ ;  /* 0x00010000130e7824 */ /* 0x000fe200078e00ff */
[C---:B------:R-:W-:Y:S01]  /*d380*/  LOP3.LUT R21, R13.reuse, 0xffff0000, RZ, 0xc0, !PT ;  /* 0xffff00000d157812 */ /* 0x040fe200078ec0ff */
[C---:B--2---:R-:W-:Y:S01]  /*d390*/  IMAD.U32 R3, R8.reuse, 0x10000, RZ ;  /* 0x0001000008037824 */ /* 0x044fe200078e00ff */
[----:B------:R-:W-:Y:S01]  /*d3a0*/  LOP3.LUT R5, R8, 0xffff0000, RZ, 0xc0, !PT ;  /* 0xffff000008057812 */ /* 0x000fe200078ec0ff */
[----:B------:R-:W-:Y:S01]  /*d3b0*/  IMAD.U32 R17, R13, 0x10000, RZ ;  /* 0x000100000d117824 */ /* 0x000fe200078e00ff */
[----:B------:R-:W-:Y:S01]  /*d3c0*/  LOP3.LUT R23, R10, 0xffff0000, RZ, 0xc0, !PT ;  /* 0xffff00000a177812 */ /* 0x000fe200078ec0ff */
[----:B------:R-:W-:Y:S01]  /*d3d0*/  IMAD.U32 R16, R12, 0x10000, RZ ;  /* 0x000100000c107824 */ /* 0x000fe200078e00ff */
[----:B------:R-:W-:Y:S01]  /*d3e0*/  LOP3.LUT R29, R15, 0xffff0000, RZ, 0xc0, !PT ;  /* 0xffff00000f1d7812 */ /* 0x000fe200078ec0ff */
[----:B------:R-:W-:Y:S01]  /*d3f0*/  IMAD.U32 R13, R10, 0x10000, RZ ;  /* 0x000100000a0d7824 */ /* 0x000fe200078e00ff */
[----:B------:R-:W-:Y:S01]  /*d400*/  LOP3.LUT R10, R19, 0xffff0000, RZ, 0xc0, !PT ;  /* 0xffff0000130a7812 */ /* 0x000fe200078ec0ff */
[----:B------:R-:W-:Y:S01]  /*d410*/  FMUL.FTZ R0, R3, R32 ;  /* 0x0000002003007220 */ /* 0x000fe20000410000 */
[----:B------:R-:W-:Y:S01]  /*d420*/  LOP3.LUT R12, R12, 0xffff0000, RZ, 0xc0, !PT ;  /* 0xffff00000c0c7812 */ /* 0x000fe200078ec0ff */
[----:B------:R-:W-:Y:S01]  /*d430*/  IMAD.U32 R18, R15, 0x10000, RZ ;  /* 0x000100000f127824 */ /* 0x000fe200078e00ff */
[C---:B------:R-:W-:Y:S01]  /*d440*/  LOP3.LUT R15, R11.reuse, 0xffff0000, RZ, 0xc0, !PT ;  /* 0xffff00000b0f7812 */ /* 0x040fe200078ec0ff */
[----:B------:R-:W-:-:S02]  /*d450*/  IMAD.U32 R8, R11, 0x10000, RZ ;  /* 0x000100000b087824 */ /* 0x000fc400078e00ff */
[-C--:B------:R-:W-:Y:S02]  /*d460*/  FMUL.FTZ R3, R3, R14.reuse ;  /* 0x0000000e03037220 */ /* 0x080fe40000410000 */
[C---:B------:R-:W-:Y:S01]  /*d470*/  IMAD.U32 R7, R9.reuse, 0x10000, RZ ;  /* 0x0001000009077824 */ /* 0x040fe200078e00ff */
[----:B------:R-:W-:Y:S01]  /*d480*/  LOP3.LUT R9, R9, 0xffff0000, RZ, 0xc0, !PT ;  /* 0xffff000009097812 */ /* 0x000fe200078ec0ff */
[----:B------:R-:W-:Y:S02]  /*d490*/  IMAD.U32 R11, R20, 0x10000, RZ ;  /* 0x00010000140b7824 */ /* 0x000fe400078e00ff */
[----:B------:R-:W-:Y:S01]  /*d4a0*/  FFMA.FTZ R36, R16, R14, -R0 ;  /* 0x0000000e10247223 */ /* 0x000fe20000010800 */
[----:B------:R-:W-:Y:S01]  /*d4b0*/  SHF.L.U32 R14, R26, 0x10, RZ ;  /* 0x000000101a0e7819 */ /* 0x000fe200000006ff */
[----:B------:R-:W-:Y:S02]  /*d4c0*/  FMUL.FTZ R0, R5, R34 ;  /* 0x0000002205007220 */ /* 0x000fe40000410000 */
[----:B------:R-:W-:-:S02]  /*d4d0*/  FFMA.FTZ R35, R16, R32, R3 ;  /* 0x0000002010237223 */ /* 0x000fc40000010003 */
[-C--:B------:R-:W-:Y:S02]  /*d4e0*/  FMUL.FTZ R5, R5, R10.reuse ;  /* 0x0000000a05057220 */ /* 0x080fe40000410000 */
[C---:B------:R-:W-:Y:S02]  /*d4f0*/  FMUL.FTZ R3, R7.reuse, R11 ;  /* 0x0000000b07037220 */ /* 0x040fe40000410000 */
[----:B------:R-:W-:Y:S01]  /*d500*/  FFMA.FTZ R33, R12, R10, -R0 ;  /* 0x0000000a0c217223 */ /* 0x000fe20000010800 */
[----:B------:R-:W-:Y:S01]  /*d510*/  LOP3.LUT R10, R20, 0xffff0000, RZ, 0xc0, !PT ;  /* 0xffff0000140a7812 */ /* 0x000fe200078ec0ff */
[----:B------:R-:W-:Y:S02]  /*d520*/  FMUL.FTZ R0, R7, R6 ;  /* 0x0000000607007220 */ /* 0x000fe40000410000 */
[----:B------:R-:W-:Y:S01]  /*d530*/  FFMA.FTZ R32, R12, R34, R5 ;  /* 0x000000220c207223 */ /* 0x000fe20000010005 */
[----:B------:R-:W-:Y:S01]  /*d540*/  LOP3.LUT R12, R28, 0xffff0000, RZ, 0xc0, !PT ;  /* 0xffff00001c0c7812 */ /* 0x000fe200078ec0ff */
[----:B------:R-:W-:-:S02]  /*d550*/  FFMA.FTZ R19, R17, R6, -R3 ;  /* 0x0000000611137223 */ /* 0x000fc40000010803 */
[----:B------:R-:W-:Y:S02]  /*d560*/  IMAD.U32 R5, R28, 0x10000, RZ ;  /* 0x000100001c057824 */ /* 0x000fe400078e00ff */
[----:B------:R-:W-:Y:S02]  /*d570*/  FMUL.FTZ R3, R8, R14 ;  /* 0x0000000e08037220 */ /* 0x000fe40000410000 */
[----:B------:R-:W-:Y:S02]  /*d580*/  IMAD.U32 R20, R24, 0x10000, RZ ;  /* 0x0001000018147824 */ /* 0x000fe400078e00ff */
[----:B------:R-:W-:Y:S01]  /*d590*/  FFMA.FTZ R17, R17, R11, R0 ;  /* 0x0000000b11117223 */ /* 0x000fe20000010000 */
[----:B------:R-:W-:Y:S01]  /*d5a0*/  LOP3.LUT R11, R22, 0xffff0000, RZ, 0xc0, !PT ;  /* 0xffff0000160b7812 */ /* 0x000fe200078ec0ff */
[-C--:B------:R-:W-:Y:S01]  /*d5b0*/  FMUL.FTZ R0, R8, R5.reuse ;  /* 0x0000000508007220 */ /* 0x080fe20000410000 */
[----:B------:R-:W-:Y:S01]  /*d5c0*/  LOP3.LUT R8, R24, 0xffff0000, RZ, 0xc0, !PT ;  /* 0xffff000018087812 */ /* 0x000fe200078ec0ff */
[----:B------:R-:W-:-:S02]  /*d5d0*/  FFMA.FTZ R16, R18, R5, -R3 ;  /* 0x0000000512107223 */ /* 0x000fc40000010803 */
[----:B------:R-:W-:Y:S02]  /*d5e0*/  IMAD.U32 R7, R27, 0x10000, RZ ;  /* 0x000100001b077824 */ /* 0x000fe400078e00ff */
[----:B------:R-:W-:Y:S02]  /*d5f0*/  FMUL.FTZ R6, R9, R10 ;  /* 0x0000000a09067220 */ /* 0x000fe40000410000 */
[----:B------:R-:W-:Y:S02]  /*d600*/  FMUL.FTZ R3, R13, R20 ;  /* 0x000000140d037220 */ /* 0x000fe40000410000 */
[----:B------:R-:W-:Y:S02]  /*d610*/  FFMA.FTZ R18, R18, R14, R0 ;  /* 0x0000000e12127223 */ /* 0x000fe40000010000 */
[-C--:B------:R-:W-:Y:S02]  /*d620*/  FMUL.FTZ R5, R9, R11.reuse ;  /* 0x0000000b09057220 */ /* 0x080fe40000410000 */
[----:B------:R-:W-:-:S02]  /*d630*/  FFMA.FTZ R14, R21, R11, -R6 ;  /* 0x0000000b150e7223 */ /* 0x000fc40000010806 */
[-C--:B------:R-:W-:Y:S01]  /*d640*/  FMUL.FTZ R0, R13, R7.reuse ;  /* 0x000000070d007220 */ /* 0x080fe20000410000 */
[----:B------:R-:W-:Y:S01]  /*d650*/  LOP3.LUT R13, R26, 0xffff0000, RZ, 0xc0, !PT ;  /* 0xffff00001a0d7812 */ /* 0x000fe200078ec0ff */
[----:B------:R-:W-:Y:S01]  /*d660*/  FFMA.FTZ R11, R25, R7, -R3 ;  /* 0x00000007190b7223 */ /* 0x000fe20000010803 */
[----:B------:R-:W-:Y:S01]  /*d670*/  LOP3.LUT R7, R27, 0xffff0000, RZ, 0xc0, !PT ;  /* 0xffff00001b077812 */ /* 0x000fe200078ec0ff */
[----:B------:R-:W-:Y:S02]  /*d680*/  FFMA.FTZ R9, R21, R10, R5 ;  /* 0x0000000a15097223 */ /* 0x000fe40000010005 */
[----:B------:R-:W-:Y:S02]  /*d690*/  FFMA.FTZ R10, R25, R20, R0 ;  /* 0x00000014190a7223 */ /* 0x000fe40000010000 */
[----:B------:R-:W-:Y:S01]  /*d6a0*/  FMUL.FTZ R6, R23, R8 ;  /* 0x0000000817067220 */ /* 0x000fe20000410000 */
[----:B------:R-:W-:Y:S01]  /*d6b0*/  F2FP.BF16.PACK_AB R9, R9, R17 ;  /* 0x000000110909723e */ /* 0x000fe200000010ff */
[----:B------:R-:W-:-:S02]  /*d6c0*/  FMUL.FTZ R3, R15, R13 ;  /* 0x0000000d0f037220 */ /* 0x000fc40000410000 */
        /* <DEDUP_REMOVED lines=15> */
.L_x_721:
[----:B------:R-:W-:Y:S05]  /*d7c0*/  BSYNC B0 ;  /* 0x0000000000007941 */ /* 0x000fea0003800000 */
.L_x_720:
        /* <DEDUP_REMOVED lines=22> */
[----:B-1----:R-:W1:Y:S01]  /*d930*/  LDS.128 R12, [R37+0x7100] ;  /* 0x00710000250c7984 */ /* 0x002e620000000c00 */
        /* <DEDUP_REMOVED lines=87> */
.L_x_723:
[----:B------:R-:W-:Y:S05]  /*deb0*/  BSYNC B0 ;  /* 0x0000000000007941 */ /* 0x000fea0003800000 */
.L_x_722:
        /* <DEDUP_REMOVED lines=20> */
[----:B------:R-:W-:-:S02]  /*e000*/  PRMT R29, R80, 0x5410, R6 ;  /* 0x00005410501d7816 */ /* 0x000fc40000000006 */
[----:B------:R-:W1:Y:S01]  /*e010*/  LDS.128 R12, [R36+0x7100] ;  /* 0x00710000240c7984 */ /* 0x000e620000000c00 */
[--C-:B------:R-:W-:Y:S02]  /*e020*/  SHF.R.U64 R0, R64, 0x10, R65.reuse ;  /* 0x0000001040007819 */ /* 0x100fe40000001241 */
[----:B------:R-:W-:Y:S01]  /*e030*/  SHF.R.U32.HI R3, RZ, 0x10, R65 ;  /* 0x00000010ff037819 */ /* 0x000fe20000011641 */
[----:B------:R-:W2:Y:S01]  /*e040*/  LDS.128 R8, [R34+0x7100] ;  /* 0x0071000022087984 */ /* 0x000ea20000000c00 */
[----:B------:R-:W-:Y:S02]  /*e050*/  PRMT R6, R77, 0x5432, R7 ;  /* 0x000054324d067816 */ /* 0x000fe40000000007 */
[----:B------:R-:W-:Y:S02]  /*e060*/  PRMT R26, R79, 0x5410, R18 ;  /* 0x000054104f1a7816 */ /* 0x000fe40000000012 */
[----:B------:R-:W-:Y:S02]  /*e070*/  SHF.R.U64 R5, R66, 0x10, R67 ;  /* 0x0000001042057819 */ /* 0x000fe40000001243 */
[----:B------:R-:W-:-:S02]  /*e080*/  SHF.R.U32.HI R16, RZ, 0x10, R57 ;  /* 0x00000010ff107819 */ /* 0x000fc40000011639 */
[C---:B------:R-:W-:Y:S02]  /*e090*/  PRMT R19, R78.reuse, 0x5432, R0 ;  /* 0x000054324e137816 */ /* 0x040fe40000000000 */
[----:B------:R-:W-:Y:S02]  /*e0a0*/  PRMT R22, R78, 0x5410, R3 ;  /* 0x000054104e167816 */ /* 0x000fe40000000003 */
[----:B------:R-:W-:Y:S02]  /*e0b0*/  SHF.R.U64 R17, R58, 0x10, R59 ;  /* 0x000000103a117819 */ /* 0x000fe4000000123b */
[----:B------:R-:W-:Y:S02]  /*e0c0*/  PRMT R28, R80, 0x5432, R5 ;  /* 0x00005432501c7816 */ /* 0x000fe40000000005 */
[----:B------:R-:W-:Y:S02]  /*e0d0*/  PRMT R20, R77, 0x5410, R16 ;  /* 0x000054104d147816 */ /* 0x000fe40000000010 */
[----:B------:R-:W-:-:S02]  /*e0e0*/  LOP3.LUT R32, R6, 0xffff0000, RZ, 0xc0, !PT ;  /* 0xffff000006207812 */ /* 0x000fc400078ec0ff */
[----:B------:R-:W-:Y:S01]  /*e0f0*/  PRMT R25, R79, 0x5432, R17 ;  /* 0x000054324f197816 */ /* 0x000fe20000000011 */
[C---:B-1----:R-:W-:Y:S01]  /*e100*/  IMAD.U32 R18, R15.reuse, 0x10000, RZ ;  /* 0x000100000f127824 */ /* 0x042fe200078e00ff */
[----:B------:R-:W-:Y:S01]  /*e110*/  LOP3.LUT R30, R15, 0xffff0000, RZ, 0xc0, !PT ;  /* 0xffff00000f1e7812 */ /* 0x000fe200078ec0ff */
[----:B------:R-:W-:Y:S01]  /*e120*/  IMAD.U32 R27, R14, 0x10000, RZ ;  /* 0x000100000e1b7824 */ /* 0x000fe200078e00ff */
[----:B------:R-:W-:Y:S01]  /*e130*/  SHF.L.U32 R15, R6, 0x10, RZ ;  /* 0x00000010060f7819 */ /* 0x000fe200000006ff */
[----:B--2---:R-:W-:Y:S01]  /*e140*/  IMAD.U32 R3, R8, 0x10000, RZ ;  /* 0x0001000008037824 */ /* 0x004fe200078e00ff */
        /* <DEDUP_REMOVED lines=9> */
[----:B------:R-:W-:Y:S01]  /*e1e0*/  IMAD.U32 R13, R10, 0x10000, RZ ;  /* 0x000100000a0d7824 */ /* 0x000fe200078e00ff */
[----:B------:R-:W-:Y:S01]  /*e1f0*/  LOP3.LUT R19, R19, 0xffff0000, RZ, 0xc0, !PT ;  /* 0xffff000013137812 */ /* 0x000fe200078ec0ff */
[-C--:B------:R-:W-:Y:S01]  /*e200*/  FMUL.FTZ R3, R3, R14.reuse ;  /* 0x0000000e03037220 */ /* 0x080fe20000410000 */
[----:B------:R-:W-:Y:S01]  /*e210*/  LOP3.LUT R23, R11, 0xffff0000, RZ, 0xc0, !PT ;  /* 0xffff00000b177812 */ /* 0x000fe200078ec0ff */
[----:B------:R-:W-:-:S02]  /*e220*/  FFMA.FTZ R37, R16, R14, -R0 ;  /* 0x0000000e10257223 */ /* 0x000fc40000010800 */
[C---:B------:R-:W-:Y:S01]  /*e230*/  IMAD.U32 R7, R9.reuse, 0x10000, RZ ;  /* 0x0001000009077824 */ /* 0x040fe200078e00ff */
[----:B------:R-:W-:Y:S01]  /*e240*/  LOP3.LUT R9, R9, 0xffff0000, RZ, 0xc0, !PT ;  /* 0xffff000009097812 */ /* 0x000fe200078ec0ff */
[----:B------:R-:W-:Y:S02]  /*e250*/  IMAD.U32 R10, R20, 0x10000, RZ ;  /* 0x00010000140a7824 */ /* 0x000fe400078e00ff */
[----:B------:R-:W-:Y:S02]  /*e260*/  FMUL.FTZ R0, R5, R32 ;  /* 0x0000002005007220 */ /* 0x000fe40000410000 */
[----:B------:R-:W-:Y:S02]  /*e270*/  IMAD.U32 R6, R22, 0x10000, RZ ;  /* 0x0001000016067824 */ /* 0x000fe400078e00ff */
[----:B------:R-:W-:Y:S01]  /*e280*/  FFMA.FTZ R35, R16, R15, R3 ;  /* 0x0000000f10237223 */ /* 0x000fe20000010003 */
[----:B------:R-:W-:Y:S01]  /*e290*/  LOP3.LUT R15, R22, 0xffff0000, RZ, 0xc0, !PT ;  /* 0xffff0000160f7812 */ /* 0x000fe200078ec0ff */
[----:B------:R-:W-:Y:S01]  /*e2a0*/  IMAD.U32 R8, R11, 0x10000, RZ ;  /* 0x000100000b087824 */ /* 0x000fe200078e00ff */
[----:B------:R-:W-:Y:S01]  /*e2b0*/  SHF.L.U32 R11, R26, 0x10, RZ ;  /* 0x000000101a0b7819 */ /* 0x000fe200000006ff */
[----:B------:R-:W-:-:S02]  /*e2c0*/  FFMA.FTZ R33, R12, R19, -R0 ;  /* 0x000000130c217223 */ /* 0x000fc40000010800 */
[----:B------:R-:W-:Y:S02]  /*e2d0*/  FMUL.FTZ R3, R7, R10 ;  /* 0x0000000a07037220 */ /* 0x000fe40000410000 */
[----:B------:R-:W-:Y:S02]  /*e2e0*/  FMUL.FTZ R5, R5, R19 ;  /* 0x0000001305057220 */ /* 0x000fe40000410000 */
[-C--:B------:R-:W-:Y:S02]  /*e2f0*/  FMUL.FTZ R0, R7, R6.reuse ;  /* 0x0000000607007220 */ /* 0x080fe40000410000 */
[C---:B------:R-:W-:Y:S02]  /*e300*/  FFMA.FTZ R19, R17.reuse, R6, -R3 ;  /* 0x0000000611137223 */ /* 0x040fe40000010803 */
[----:B------:R-:W-:Y:S01]  /*e310*/  FFMA.FTZ R32, R12, R32, R5 ;  /* 0x000000200c207223 */ /* 0x000fe20000010005 */
[----:B------:R-:W-:Y:S01]  /*e320*/  LOP3.LUT R12, R26, 0xffff0000, RZ, 0xc0, !PT ;  /* 0xffff00001a0c7812 */ /* 0x000fe200078ec0ff */
[----:B------:R-:W-:Y:S01]  /*e330*/  FFMA.FTZ R17, R17, R10, R0 ;  /* 0x0000000a11117223 */ /* 0x000fe20000010000 */
[----:B------:R-:W-:Y:S01]  /*e340*/  LOP3.LUT R10, R20, 0xffff0000, RZ, 0xc0, !PT ;  /* 0xffff0000140a7812 */ /* 0x000fe200078ec0ff */
[----:B------:R-:W-:-:S02]  /*e350*/  IMAD.U32 R5, R29, 0x10000, RZ ;  /* 0x000100001d057824 */ /* 0x000fc400078e00ff */
[C---:B------:R-:W-:Y:S02]  /*e360*/  FMUL.FTZ R3, R8.reuse, R11 ;  /* 0x0000000b08037220 */ /* 0x040fe40000410000 */
[C---:B------:R-:W-:Y:S02]  /*e370*/  IMAD.U32 R20, R25.reuse, 0x10000, RZ ;  /* 0x0001000019147824 */ /* 0x040fe400078e00ff */
[-C--:B------:R-:W-:Y:S01]  /*e380*/  FMUL.FTZ R0, R8, R5.reuse ;  /* 0x0000000508007220 */ /* 0x080fe20000410000 */
[----:B------:R-:W-:Y:S01]  /*e390*/  LOP3.LUT R8, R25, 0xffff0000, RZ, 0xc0, !PT ;  /* 0xffff000019087812 */ /* 0x000fe200078ec0ff */
[----:B------:R-:W-:Y:S02]  /*e3a0*/  FFMA.FTZ R16, R18, R5, -R3 ;  /* 0x0000000512107223 */ /* 0x000fe40000010803 */
[----:B------:R-:W-:Y:S02]  /*e3b0*/  IMAD.U32 R7, R28, 0x10000, RZ ;  /* 0x000100001c077824 */ /* 0x000fe400078e00ff */
[----:B------:R-:W-:-:S02]  /*e3c0*/  FMUL.FTZ R3, R13, R20 ;  /* 0x000000140d037220 */ /* 0x000fc40000410000 */
[----:B------:R-:W-:Y:S01]  /*e3d0*/  FFMA.FTZ R18, R18, R11, R0 ;  /* 0x0000000b12127223 */ /* 0x000fe20000010000 */
[----:B------:R-:W-:Y:S01]  /*e3e0*/  LOP3.LUT R11, R29, 0xffff0000, RZ, 0xc0, !PT ;  /* 0xffff00001d0b7812 */ /* 0x000fe200078ec0ff */
[C---:B------:R-:W-:Y:S02]  /*e3f0*/  FMUL.FTZ R6, R9.reuse, R10 ;  /* 0x0000000a09067220 */ /* 0x040fe40000410000 */
[----:B------:R-:W-:Y:S02]  /*e400*/  FMUL.FTZ R5, R9, R15 ;  /* 0x0000000f09057220 */ /* 0x000fe40000410000 */
[-C--:B------:R-:W-:Y:S02]  /*e410*/  FMUL.FTZ R0, R13, R7.reuse ;  /* 0x000000070d007220 */ /* 0x080fe40000410000 */
[----:B------:R-:W-:Y:S01]  /*e420*/  FFMA.FTZ R14, R27, R7, -R3 ;  /* 0x000000071b0e7223 */ /* 0x000fe20000010803 */
[----:B------:R-:W-:Y:S01]  /*e430*/  LOP3.LUT R7, R28, 0xffff0000, RZ, 0xc0, !PT ;  /* 0xffff00001c077812 */ /* 0x000fe200078ec0ff */
[----:B------:R-:W-:-:S02]  /*e440*/  FFMA.FTZ R15, R21, R15, -R6 ;  /* 0x0000000f150f7223 */ /* 0x000fc40000010806 */
[----:B------:R-:W-:Y:S02]  /*e450*/  FFMA.FTZ R9, R21, R10, R5 ;  /* 0x0000000a15097223 */ /* 0x000fe40000010005 */
[----:B------:R-:W-:Y:S01]  /*e460*/  FFMA.FTZ R10, R27, R20, R0 ;  /* 0x000000141b0a7223 */ /* 0x000fe20000010000 */
[----:B------:R-:W-:Y:S01]  /*e470*/  F2FP.BF16.PACK_AB R13, R15, R19 ;  /* 0x000000130f0d723e */ /* 0x000fe200000010ff */
[C---:B------:R-:W-:Y:S01]  /*e480*/  FMUL.FTZ R6, R24.reuse, R8 ;  /* 0x0000000818067220 */ /* 0x040fe20000410000 */
[----:B------:R-:W-:Y:S01]  /*e490*/  F2FP.BF16.PACK_AB R9, R9, R17 ;  /* 0x000000110909723e */ /* 0x000fe200000010ff */
[C---:B------:R-:W-:Y:S02]  /*e4a0*/  FMUL.FTZ R3, R23.reuse, R12 ;  /* 0x0000000c17037220 */ /* 0x040fe40000410000 */
[----:B------:R-:W-:Y:S02]  /*e4b0*/  FMUL.FTZ R5, R24, R7 ;  /* 0x0000000718057220 */ /* 0x000fe40000410000 */
[----:B------:R-:W-:-:S02]  /*e4c0*/  FMUL.FTZ R0, R23, R11 ;  /* 0x0000000b17007220 */ /* 0x000fc40000410000 */
[C---:B------:R-:W-:Y:S02]  /*e4d0*/  FFMA.FTZ R6, R31.reuse, R7, -R6 ;  /* 0x000000071f067223 */ /* 0x040fe40000010806 */
[----:B------:R-:W-:Y:S02]  /*e4e0*/  FFMA.FTZ R3, R30, R11, -R3 ;  /* 0x0000000b1e037223 */ /* 0x000fe40000010803 */
[----:B------:R-:W-:Y:S01]  /*e4f0*/  FFMA.FTZ R5, R31, R8, R5 ;  /* 0x000000081f057223 */ /* 0x000fe20000010005 */
[----:B------:R-:W-:Y:S01]  /*e500*/  F2FP.BF16.PACK_AB R14, R6, R14 ;  /* 0x0000000e060e723e */ /* 0x000fe200000010ff */
[----:B------:R-:W-:Y:S01]  /*e510*/  FFMA.FTZ R0, R30, R12, R0 ;  /* 0x0000000c1e007223 */ /* 0x000fe20000010000 */
[----:B------:R-:W-:Y:S02]  /*e520*/  F2FP.BF16.PACK_AB R12, R33, R37 ;  /* 0x00000025210c723e */ /* 0x000fe400000010ff */
[----:B------:R-:W-:Y:S02]  /*e530*/  F2FP.BF16.PACK_AB R15, R3, R16 ;  /* 0x00000010030f723e */ /* 0x000fe400000010ff */
[----:B------:R-:W-:-:S02]  /*e540*/  F2FP.BF16.PACK_AB R8, R32, R35 ;  /* 0x000000232008723e */ /* 0x000fc400000010ff */
[----:B------:R-:W-:Y:S01]  /*e550*/  F2FP.BF16.PACK_AB R10, R5, R10 ;  /* 0x0000000a050a723e */ /* 0x000fe200000010ff */
[----:B------:R1:W-:Y:S01]  /*e560*/  STS.128 [R36+0x7100], R12 ;  /* 0x0071000c24007388 */ /* 0x0003e20000000c00 */
[----:B------:R-:W-:-:S05]  /*e570*/  F2FP.BF16.PACK_AB R11, R0, R18 ;  /* 0x00000012000b723e */ /* 0x000fca00000010ff */
[----:B------:R1:W-:Y:S02]  /*e580*/  STS.128 [R34+0x7100], R8 ;  /* 0x0071000822007388 */ /* 0x0003e40000000c00 */
.L_x_711:
[----:B------:R-:W-:Y:S05]  /*e590*/  BSYNC B2 ;  /* 0x0000000000027941 */ /* 0x000fea0003800000 */
.L_x_689:
[----:B-1----:R-:W-:Y:S01]  /*e5a0*/  SHF.R.S32.HI R7, RZ, 0x4, R83 ;  /* 0x00000004ff077819 */ /* 0x002fe20000011453 */
[----:B------:R-:W-:Y:S01]  /*e5b0*/  IMAD.SHL.U32 R6, R117, 0x40, RZ ;  /* 0x0000004075067824 */ /* 0x000fe200078e00ff */
[----:B------:R-:W-:-:S04]  /*e5c0*/  DEPBAR.LE SB0, 0x0 ;  /* 0x000080000000791a */ /* 0x000fc80000000000 */
[----:B--2---:R-:W-:Y:S01]  /*e5d0*/  LEA.HI R0, R83, R7, RZ, 0x1 ;  /* 0x0000000753007211 */ /* 0x004fe200078f08ff */
[----:B------:R-:W-:Y:S01]  /*e5e0*/  IMAD.SHL.U32 R3, R81, 0x40, RZ ;  /* 0x0000004051037824 */ /* 0x000fe200078e00ff */
[----:B------:R-:W-:Y:S01]  /*e5f0*/  LOP3.LUT P0, RZ, R117, 0x2, RZ, 0xc0, !PT ;  /* 0x0000000275ff7812 */ /* 0x000fe2000780c0ff */
[----:B------:R-:W-:Y:S01]  /*e600*/  IMAD.SHL.U32 R5, R82, 0x40, RZ ;  /* 0x0000004052057824 */ /* 0x000fe200078e00ff */
[----:B------:R-:W-:Y:S01]  /*e610*/  LOP3.LUT R0, R0, 0xfffffffe, RZ, 0xc0, !PT ;  /* 0xfffffffe00007812 */ /* 0x000fe200078ec0ff */
[----:B------:R-:W-:Y:S01]  /*e620*/  IMAD.SHL.U32 R8, R68, 0x8, RZ ;  /* 0x0000000844087824 */ /* 0x000fe200078e00ff */
[----:B------:R-:W-:Y:S01]  /*e630*/  LOP3.LUT R3, R3, 0x1c0, RZ, 0xc0, !PT ;  /* 0x000001c003037812 */ /* 0x000fe200078ec0ff */
[----:B------:R-:W-:Y:S01]  /*e640*/  IMAD.MOV.U32 R98, RZ, RZ, R84 ;  /* 0x000000ffff627224 */ /* 0x000fe200078e0054 */
[----:B------:R-:W-:Y:S01]  /*e650*/  LOP3.LUT R116, R5, 0xfffffe00, RZ, 0xc0, !PT ;  /* 0xfffffe0005747812 */ /* 0x000fe200078ec0ff */
[----:B------:R-:W-:Y:S01]  /*e660*/  IMAD.IADD R7, R7, 0x1, -R0 ;  /* 0x0000000107077824 */ /* 0x000fe200078e0a00 */
[----:B------:R-:W-:Y:S01]  /*e670*/  LOP3.LUT R0, R6, 0x1c0, RZ, 0xc0, !PT ;  /* 0x000001c006007812 */ /* 0x000fe200078ec0ff */
[----:B------:R-:W-:-:S02]  /*e680*/  IMAD.MOV.U32 R99, RZ, RZ, R85 ;  /* 0x000000ffff637224 */ /* 0x000fc400078e0055 */
        /* <DEDUP_REMOVED lines=11> */
[----:B------:R-:W-:-:S03]  /*e740*/  LOP3.LUT R5, R8, R6, RZ, 0x3c, !PT ;  /* 0x0000000608057212 */ /* 0x000fc600078e3cff */
[----:B------:R-:W-:Y:S02]  /*e750*/  IMAD R0, R7, 0x200, R0 ;  /* 0x0000020007007824 */ /* 0x000fe400078e0200 */
[----:B------:R-:W-:Y:S02]  /*e760*/  IMAD.IADD R3, R5, 0x1, R3 ;  /* 0x0000000105037824 */ /* 0x000fe400078e0203 */
[----:B------:R-:W-:Y:S01]  /*e770*/  IMAD.SHL.U32 R119, R0, 0x2, RZ ;  /* 0x0000000200777824 */ /* 0x000fe200078e00ff */
[----:B------:R-:W-:Y:S01]  /*e780*/  BAR.SYNC.DEFER_BLOCKING 0x0 ;  /* 0x0000000000007b1d */ /* 0x000fe20000010000 */
[----:B------:R-:W-:Y:S02]  /*e790*/  IMAD.SHL.U32 R230, R3, 0x2, RZ ;  /* 0x0000000203e67824 */ /* 0x000fe400078e00ff */
[----:B------:R-:W-:Y:S01]  /*e7a0*/  IMAD.WIDE.U32 R6, R96, c[0x0][0x208], RZ ;  /* 0x0000820060067a25 */ /* 0x000fe200078e00ff */
[C---:B------:R-:W-:Y:S02]  /*e7b0*/  IADD3 R0, R119.reuse, 0x3900, RZ ;  /* 0x0000390077007810 */ /* 0x040fe40007ffe0ff */
[----:B------:R-:W-:Y:S01]  /*e7c0*/  IADD3 R234, R119, 0x3920, RZ ;  /* 0x0000392077ea7810 */ /* 0x000fe20007ffe0ff */
[----:B------:R-:W-:Y:S01]  /*e7d0*/  IMAD.MOV.U32 R3, RZ, RZ, c[0x0][0x208] ;  /* 0x00008200ff037624 */ /* 0x000fe200078e00ff */
[----:B------:R-:W-:Y:S01]  /*e7e0*/  @P0 IADD3 R234, R0, -0x20, RZ ;  /* 0xffffffe000ea0810 */ /* 0x000fe20007ffe0ff */
[----:B------:R-:W-:-:S02]  /*e7f0*/  IMAD R0, R97, c[0x0][0x208], RZ ;  /* 0x0000820061007a24 */ /* 0x000fc400078e02ff */
[----:B------:R-:W-:Y:S01]  /*e800*/  IMAD R233, R2, 0x2, R230 ;  /* 0x0000000202e97824 */ /* 0x000fe200078e02e6 */
[----:B------:R-:W-:Y:S01]  /*e810*/  IADD3 R240, R234, 0x800, RZ ;  /* 0x00000800eaf07810 */ /* 0x000fe20007ffe0ff */
[----:B------:R-:W-:Y:S02]  /*e820*/  IMAD R0, R96, c[0x0][0x20c], R0 ;  /* 0x0000830060007a24 */ /* 0x000fe400078e0200 */
[----:B------:R-:W-:Y:S02]  /*e830*/  IMAD R231, R4, 0x2, R230 ;  /* 0x0000000204e77824 */ /* 0x000fe400078e02e6 */
[----:B------:R-:W-:Y:S02]  /*e840*/  IMAD.IADD R0, R7, 0x1, R0 ;  /* 0x0000000107007824 */ /* 0x000fe400078e0200 */
[----:B------:R-:W-:-:S04]  /*e850*/  IMAD.WIDE.U32 R6, R6, 0x70, R98 ;  /* 0x0000007006067825 */ /* 0x000fc800078e0062 */
[----:B------:R-:W-:Y:S01]  /*e860*/  IMAD R0, R0, 0x70, RZ ;  /* 0x0000007000007824 */ /* 0x000fe200078e02ff */
[----:B------:R-:W-:Y:S01]  /*e870*/  LDSM.16.M88.4 R24, [R119+0x3900] ;  /* 0x003900007718783b */ /* 0x000fe20000000200 */
[----:B------:R-:W-:Y:S02]  /*e880*/  IMAD R232, R2, 0x2, R231 ;  /* 0x0000000202e87824 */ /* 0x000fe400078e02e7 */
[----:B------:R-:W-:Y:S01]  /*e890*/  IMAD.IADD R0, R7, 0x1, R0 ;  /* 0x0000000107007824 */ /* 0x000fe200078e0200 */
[----:B------:R-:W1:Y:S04]  /*e8a0*/  LDSM.16.M88.4 R8, [R230+0x9100] ;  /* 0x00910000e608783b */ /* 0x000e680000000200 */
[----:B------:R-:W2:Y:S04]  /*e8b0*/  LDSM.16.M88.4 R12, [R230+0x7100] ;  /* 0x00710000e60c783b */ /* 0x000ea80000000200 */
[----:B------:R-:W3:Y:S04]  /*e8c0*/  LDSM.16.M88.4 R20, [R119+0x4100] ;  /* 0x004100007714783b */ /* 0x000ee80000000200 */
[----:B------:R-:W4:Y:S04]  /*e8d0*/  LDSM.16.M88.4 R16, [R119+0x4900] ;  /* 0x004900007710783b */ /* 0x000f280000000200 */
[----:B------:R-:W2:Y:S04]  /*e8e0*/  LDSM.16.M88.4 R28, [R119+0x5100] ;  /* 0x00510000771c783b */ /* 0x000ea80000000200 */
[----:B------:R-:W3:Y:S04]  /*e8f0*/  LDSM.16.M88.4 R32, [R119+0x5900] ;  /* 0x005900007720783b */ /* 0x000ee80000000200 */
[----:B------:R-:W3:Y:S04]  /*e900*/  LDSM.16.M88.4 R40, [R119+0x6100] ;  /* 0x006100007728783b */ /* 0x000ee80000000200 */
[----:B------:R-:W3:Y:S04]  /*e910*/  LDSM.16.M88.4 R36, [R119+0x6900] ;  /* 0x006900007724783b */ /* 0x000ee80000000200 */
[----:B------:R-:W-:Y:S04]  /*e920*/  LDSM.16.M88.4 R56, [R234] ;  /* 0x00000000ea38783b */ /* 0x000fe80000000200 */
[----:B------:R-:W-:Y:S01]  /*e930*/  LDSM.16.M88.4 R48, [R234+0x1000] ;  /* 0x00100000ea30783b */ /* 0x000fe20000000200 */
[C---:B-1----:R-:W-:Y:S03]  /*e940*/  HMMA.16816.F32.BF16 R60, R8.reuse, R24, RZ ;  /* 0x00000018083c723c */ /* 0x042fe600000418ff */
[----:B------:R-:W-:Y:S04]  /*e950*/  LDSM.16.M88.4 R44, [R234+0x1800] ;  /* 0x00180000ea2c783b */ /* 0x000fe80000000200 */
[----:B------:R-:W-:Y:S01]  /*e960*/  LDSM.16.M88.4 R52, [R234+0x800] ;  /* 0x00080000ea34783b */ /* 0x000fe20000000200 */
[----:B------:R-:W-:Y:S08]  /*e970*/  HMMA.16816.F32.BF16 R108, R8, R26, RZ ;  /* 0x0000001a086c723c */ /* 0x000ff000000418ff */
[C---:B--2---:R-:W-:Y:S07]  /*e980*/  HMMA.16816.F32.BF16 R184, R12.reuse, R24, RZ ;  /* 0x000000180cb8723c */ /* 0x044fee00000418ff */
[C---:B------:R-:W-:Y:S01]  /*e990*/  LEA R24, P0, R6.reuse, c[0x0][0x1f8], 0x1 ;  /* 0x00007e0006187a11 */ /* 0x040fe200078008ff */
[----:B------:R-:W-:Y:S03]  /*e9a0*/  HMMA.16816.F32.BF16 R180, R12, R26, RZ ;  /* 0x0000001a0cb4723c */ /* 0x000fe600000418ff */
[----:B------:R-:W-:Y:S01]  /*e9b0*/  LEA.HI.X R25, R6, c[0x0][0x1fc], R0, 0x1, P0 ;  /* 0x00007f0006197a11 */ /* 0x000fe200000f0c00 */
[----:B------:R-:W-:-:S03]  /*e9c0*/  IMAD.MOV.U32 R0, RZ, RZ, 0x40 ;  /* 0x00000040ff007424 */ /* 0x000fc600078e00ff */
[C---:B------:R-:W-:Y:S01]  /*e9d0*/  IMAD.SHL.U32 R27, R3.reuse, 0x20, RZ ;  /* 0x00000020031b7824 */ /* 0x040fe200078e00ff */
[----:B---3--:R-:W-:Y:S01]  /*e9e0*/  HMMA.16816.F32.BF16 R64, R8, R20, RZ ;  /* 0x000000140840723c */ /* 0x008fe200000418ff */
[----:B------:R-:W-:-:S07]  /*e9f0*/  SHF.L.U64.HI R26, R3, R118, c[0x0][0x20c] ;  /* 0x00008300031a7619 */ /* 0x000fce0000010276 */
[C---:B------:R-:W-:Y:S07]  /*ea00*/  HMMA.16816.F32.BF16 R156, R12.reuse, R20, RZ ;  /* 0x000000140c9c723c */ /* 0x040fee00000418ff */
[----:B------:R-:W-:Y:S01]  /*ea10*/  IADD3 R20, P0, R27, R24, RZ ;  /* 0x000000181b147210 */ /* 0x000fe20007f1e0ff */
[----:B------:R-:W-:Y:S04]  /*ea20*/  HMMA.16816.F32.BF16 R176, R12, R22, RZ ;  /* 0x000000160cb0723c */ /* 0x000fe800000418ff */
[----:B------:R-:W-:Y:S01]  /*ea30*/  IMAD.X R21, R26, 0x1, R25, P0 ;  /* 0x000000011a157824 */ /* 0x000fe200000e0619 */
[----:B------:R-:W-:-:S03]  /*ea40*/  ISETP.GE.AND P0, PT, R72, c[0x0][0x1d4], PT ;  /* 0x0000750048007a0c */ /* 0x000fc60003f06270 */
[----:B----4-:R-:W-:Y:S01]  /*ea50*/  HMMA.16816.F32.BF16 R148, R12, R16, RZ ;  /* 0x000000100c94723c */ /* 0x010fe200000418ff */
[C---:B------:R-:W-:Y:S02]  /*ea60*/  ISETP.LT.OR P4, PT, R75.reuse, 0x1, P0 ;  /* 0x000000014b00780c */ /* 0x040fe40000781670 */
[C---:B------:R-:W-:Y:S02]  /*ea70*/  ISETP.LT.OR P3, PT, R75.reuse, 0x11, P0 ;  /* 0x000000114b00780c */ /* 0x040fe40000761670 */
[----:B------:R-:W-:-:S03]  /*ea80*/  ISETP.LT.OR P5, PT, R75, 0x31, P0 ;  /* 0x000000314b00780c */ /* 0x000fc600007a1670 */
[C---:B------:R-:W-:Y:S08]  /*ea90*/  HMMA.16816.F32.BF16 R172, R12.reuse, R18, RZ ;  /* 0x000000120cac723c */ /* 0x040ff000000418ff */
[C---:B------:R-:W-:Y:S08]  /*eaa0*/  HMMA.16816.F32.BF16 R144, R12.reuse, R28, RZ ;  /* 0x0000001c0c90723c */ /* 0x040ff000000418ff */
[C---:B------:R-:W-:Y:S08]  /*eab0*/  HMMA.16816.F32.BF16 R168, R12.reuse, R30, RZ ;  /* 0x0000001e0ca8723c */ /* 0x040ff000000418ff */
[C---:B------:R-:W-:Y:S08]  /*eac0*/  HMMA.16816.F32.BF16 R140, R12.reuse, R32, RZ ;  /* 0x000000200c8c723c */ /* 0x040ff000000418ff */
[C---:B-----5:R-:W-:Y:S08]  /*ead0*/  HMMA.16816.F32.BF16 R164, R12.reuse, R34, RZ ;  /* 0x000000220ca4723c */ /* 0x060ff000000418ff */
[C---:B------:R-:W-:Y:S08]  /*eae0*/  HMMA.16816.F32.BF16 R132, R12.reuse, R40, RZ ;  /* 0x000000280c84723c */ /* 0x040ff000000418ff */
[C---:B------:R-:W-:Y:S08]  /*eaf0*/  HMMA.16816.F32.BF16 R152, R12.reuse, R42, RZ ;  /* 0x0000002a0c98723c */ /* 0x040ff000000418ff */
[C---:B------:R-:W-:Y:S08]  /*eb00*/  HMMA.16816.F32.BF16 R128, R12.reuse, R36, RZ ;  /* 0x000000240c80723c */ /* 0x040ff000000418ff */
[----:B------:R-:W-:Y:S07]  /*eb10*/  HMMA.16816.F32.BF16 R136, R12, R38, RZ ;  /* 0x000000260c88723c */ /* 0x000fee00000418ff */
[-C--:B------:R-:W-:Y:S01]  /*eb20*/  IADD3 R14, P2, R20, R27.reuse, RZ ;  /* 0x0000001b140e7210 */ /* 0x080fe20007f5e0ff */
[----:B------:R-:W-:Y:S03]  /*eb30*/  HMMA.16816.F32.BF16 R68, R8, R16, RZ ;  /* 0x000000100844723c */ /* 0x000fe600000418ff */
[----:B------:R-:W-:Y:S01]  /*eb40*/  IADD3 R12, P1, R14, R27, RZ ;  /* 0x0000001b0e0c7210 */ /* 0x000fe20007f3e0ff */
[----:B------:R-:W-:-:S03]  /*eb50*/  IMAD.X R15, R21, 0x1, R26, P2 ;  /* 0x00000001150f7824 */ /* 0x000fc600010e061a */
[----:B------:R-:W-:Y:S01]  /*eb60*/  IADD3 R6, P2, R12, R27, RZ ;  /* 0x0000001b0c067210 */ /* 0x000fe20007f5e0ff */
[----:B------:R-:W-:Y:S01]  /*eb70*/  HMMA.16816.F32.BF16 R112, R8, R18, RZ ;  /* 0x000000120870723c */ /* 0x000fe200000418ff */
[----:B------:R-:W1:Y:S01]  /*eb80*/  LDSM.16.M88.4 R16, [R233+0x9100] ;  /* 0x00910000e910783b */ /* 0x000e620000000200 */
[----:B------:R-:W-:-:S04]  /*eb90*/  IMAD.X R13, R15, 0x1, R26, P1 ;  /* 0x000000010f0d7824 */ /* 0x000fc800008e061a */
[--C-:B------:R-:W-:Y:S01]  /*eba0*/  IMAD.X R7, R13, 0x1, R26.reuse, P2 ;  /* 0x000000010d077824 */ /* 0x100fe200010e061a */
[----:B------:R-:W-:Y:S01]  /*ebb0*/  ISETP.LT.OR P2, PT, R75, 0x21, P0 ;  /* 0x000000214b00780c */ /* 0x000fe20000741670 */
[C---:B------:R-:W-:Y:S08]  /*ebc0*/  HMMA.16816.F32.BF16 R80, R8.reuse, R32, RZ ;  /* 0x000000200850723c */ /* 0x040ff000000418ff */
[C---:B------:R-:W-:Y:S01]  /*ebd0*/  HMMA.16816.F32.BF16 R160, R8.reuse, R34, RZ ;  /* 0x0000002208a0723c */ /* 0x040fe200000418ff */
[----:B------:R-:W2:Y:S07]  /*ebe0*/  LDSM.16.M88.4 R32, [R234+0x2800] ;  /* 0x00280000ea20783b */ /* 0x000eae0000000200 */
[C---:B------:R-:W-:Y:S08]  /*ebf0*/  HMMA.16816.F32.BF16 R76, R8.reuse, R28, RZ ;  /* 0x0000001c084c723c */ /* 0x040ff000000418ff */
[C---:B------:R-:W-:Y:S08]  /*ec00*/  HMMA.16816.F32.BF16 R84, R8.reuse, R40, RZ ;  /* 0x000000280854723c */ /* 0x040ff000000418ff */
[C---:B------:R-:W-:Y:S01]  /*ec10*/  HMMA.16816.F32.BF16 R124, R8.reuse, R30, RZ ;  /* 0x0000001e087c723c */ /* 0x040fe200000418ff */
[----:B------:R-:W-:Y:S07]  /*ec20*/  LDSM.16.M88.4 R28, [R234+0x3000] ;  /* 0x00300000ea1c783b */ /* 0x000fee0000000200 */
[C---:B------:R-:W-:Y:S01]  /*ec30*/  HMMA.16816.F32.BF16 R192, R8.reuse, R42, RZ ;  /* 0x0000002a08c0723c */ /* 0x040fe200000418ff */
[----:B------:R-:W3:Y:S07]  /*ec40*/  LDSM.16.M88.4 R40, [R234+0x2000] ;  /* 0x00200000ea28783b */ /* 0x000eee0000000200 */
[C---:B------:R-:W-:Y:S07]  /*ec50*/  HMMA.16816.F32.BF16 R92, R8.reuse, R22, RZ ;  /* 0x00000016085c723c */ /* 0x040fee00000418ff */
[----:B------:R-:W-:Y:S01]  /*ec60*/  IADD3 R22, P1, R6, R27, RZ ;  /* 0x0000001b06167210 */ /* 0x000fe20007f3e0ff */
[----:B------:R-:W-:Y:S04]  /*ec70*/  HMMA.16816.F32.BF16 R88, R8, R36, RZ ;  /* 0x000000240858723c */ /* 0x000fe800000418ff */
[----:B------:R-:W-:Y:S01]  /*ec80*/  IMAD.X R23, R7, 0x1, R26, P1 ;  /* 0x0000000107177824 */ /* 0x000fe200008e061a */
[----:B------:R-:W-:-:S03]  /*ec90*/  ISETP.LT.OR P1, PT, R75, 0x61, P0 ;  /* 0x000000614b00780c */ /* 0x000fc60000721670 */
[----:B------:R-:W-:Y:S01]  /*eca0*/  HMMA.16816.F32.BF16 R188, R8, R38, RZ ;  /* 0x0000002608bc723c */ /* 0x000fe200000418ff */
[----:B------:R-:W4:Y:S04]  /*ecb0*/  LDSM.16.M88.4 R8, [R233+0x7100] ;  /* 0x00710000e908783b */ /* 0x000f280000000200 */
[----:B------:R-:W-:Y:S01]  /*ecc0*/  @!PT LDS RZ, [RZ] ;  /* 0x00000000fffff984 */ /* 0x000fe20000000800 */
[----:B------:R-:W-:Y:S01]  /*ecd0*/  @!PT LDS RZ, [RZ] ;  /* 0x00000000fffff984 */ /* 0x000fe20000000800 */
[----:B------:R-:W-:Y:S01]  /*ece0*/  @!PT LDS RZ, [RZ] ;  /* 0x00000000fffff984 */ /* 0x000fe20000000800 */
[----:B------:R2:W-:Y:S01]  /*ecf0*/  LDGSTS.E.BYPASS.LTC128B.128 [R241+0x100], [R24.64], !P4 ;  /* 0x0010000018f17fae */ /* 0x0005e2000e101d48 */
[----:B------:R-:W-:Y:S02]  /*ed00*/  ISETP.LT.OR P4, PT, R75, 0x41, P0 ;  /* 0x000000414b00780c */ /* 0x000fe40000781670 */
[----:B-1----:R-:W-:Y:S01]  /*ed10*/  HMMA.16816.F32.BF16 R120, R16, R56, R60 ;  /* 0x000000381078723c */ /* 0x002fe2000004183c */
[----:B------:R1:W-:Y:S01]  /*ed20*/  LDGSTS.E.BYPASS.LTC128B.128 [R241+0x900], [R20.64], !P3 ;  /* 0x0090000014f17fae */ /* 0x0003e2000d901d48 */
[----:B------:R-:W-:-:S03]  /*ed30*/  LOP3.LUT P3, RZ, R117, 0x4, RZ, 0xc0, !PT ;  /* 0x0000000475ff7812 */ /* 0x000fc6000786c0ff */
[----:B------:R1:W-:Y:S01]  /*ed40*/  LDGSTS.E.BYPASS.LTC128B.128 [R241+0x1100], [R14.64], !P2 ;  /* 0x011000000ef17fae */ /* 0x0003e2000d101d48 */
[----:B------:R-:W-:Y:S02]  /*ed50*/  ISETP.LT.OR P2, PT, R75, 0x51, P0 ;  /* 0x000000514b00780c */ /* 0x000fe40000741670 */
[----:B------:R-:W-:Y:S01]  /*ed60*/  SEL R0, R0, 0xffffffc0, !P3 ;  /* 0xffffffc000007807 */ /* 0x000fe20005800000 */
[----:B------:R1:W-:Y:S01]  /*ed70*/  LDGSTS.E.BYPASS.LTC128B.128 [R241+0x1900], [R12.64], !P5 ;  /* 0x019000000cf17fae */ /* 0x0003e2000e901d48 */
[----:B------:R-:W-:Y:S03]  /*ed80*/  HMMA.16816.F32.BF16 R100, R16, R48, R68 ;  /* 0x000000301064723c */ /* 0x000fe60000041844 */
[----:B------:R-:W-:Y:S01]  /*ed90*/  IMAD.IADD R229, R119, 0x1, R0 ;  /* 0x0000000177e57824 */ /* 0x000fe200078e0200 */
[----:B------:R3:W-:Y:S01]  /*eda0*/  LDGSTS.E.BYPASS.LTC128B.128 [R241+0x2100], [R6.64], !P4 ;  /* 0x0210000006f17fae */ /* 0x0007e2000e101d48 */
[----:B------:R-:W-:Y:S01]  /*edb0*/  IMAD.IADD R228, R0, 0x1, R234 ;  /* 0x0000000100e47824 */ /* 0x000fe200078e02ea */
[----:B------:R-:W-:-:S02]  /*edc0*/  LOP3.LUT R0, R5, R116, RZ, 0xfc, !PT ;  /* 0x0000007405007212 */ /* 0x000fc400078efcff */
[C---:B------:R-:W-:Y:S01]  /*edd0*/  HMMA.16816.F32.BF16 R208, R16.reuse, R46, R124 ;  /* 0x0000002e10d0723c */ /* 0x040fe2000004187c */
[----:B------:R3:W-:Y:S07]  /*ede0*/  LDGSTS.E.BYPASS.LTC128B.128 [R241+0x2900], [R22.64], !P2 ;  /* 0x0290000016f17fae */ /* 0x0007ee000d101d48 */
[C---:B--2---:R-:W-:Y:S08]  /*edf0*/  HMMA.16816.F32.BF16 R204, R16.reuse, R34, R192 ;  /* 0x0000002210cc723c */ /* 0x044ff000000418c0 */
[----:B------:R-:W-:Y:S01]  /*ee00*/  HMMA.16816.F32.BF16 R104, R16, R52, R64 ;  /* 0x000000341068723c */ /* 0x000fe20000041840 */
[----:B-1----:R-:W-:-:S05]  /*ee10*/  IADD3 R12, P0, R22, R27, RZ ;  /* 0x0000001b160c7210 */ /* 0x002fca0007f1e0ff */
[----:B------:R-:W-:Y:S02]  /*ee20*/  IMAD.X R13, R23, 0x1, R26, P0 ;  /* 0x00000001170d7824 */ /* 0x000fe400000e061a */
[C---:B------:R-:W-:Y:S03]  /*ee30*/  HMMA.16816.F32.BF16 R96, R16.reuse, R44, R76 ;  /* 0x0000002c1060723c */ /* 0x040fe6000004184c */
[----:B------:R1:W-:Y:S04]  /*ee40*/  LDGSTS.E.BYPASS.LTC128B.128 [R241+0x3100], [R12.64], !P1 ;  /* 0x031000000cf17fae */ /* 0x0003e8000c901d48 */
[----:B---3--:R-:W-:Y:S01]  /*ee50*/  LDSM.16.M88.4 R20, [R231+0x9100] ;  /* 0x00910000e714783b */ /* 0x008fe20000000200 */
[C---:B------:R-:W-:Y:S03]  /*ee60*/  HMMA.16816.F32.BF16 R36, R16.reuse, R40, R80 ;  /* 0x000000281024723c */ /* 0x040fe60000041850 */
[----:B------:R-:W2:Y:S04]  /*ee70*/  LDSM.16.M88.4 R60, [R229+0x5900] ;  /* 0x00590000e53c783b */ /* 0x000ea80000000200 */
[----:B------:R-:W3:Y:S01]  /*ee80*/  LDSM.16.M88.4 R72, [R229+0x4100] ;  /* 0x00410000e548783b */ /* 0x000ee20000000200 */
[C---:B------:R-:W-:Y:S03]  /*ee90*/  HMMA.16816.F32.BF16 R84, R16.reuse, R32, R84 ;  /* 0x000000201054723c */ /* 0x040fe60000041854 */
[----:B------:R-:W2:Y:S04]  /*eea0*/  LDSM.16.M88.4 R68, [R229+0x4900] ;  /* 0x00490000e544783b */ /* 0x000ea80000000200 */
[----:B------:R-:W2:Y:S01]  /*eeb0*/  LDSM.16.M88.4 R76, [R229+0x3900] ;  /* 0x00390000e54c783b */ /* 0x000ea20000000200 */
[C---:B------:R-:W-:Y:S03]  /*eec0*/  HMMA.16816.F32.BF16 R88, R16.reuse, R28, R88 ;  /* 0x0000001c1058723c */ /* 0x040fe60000041858 */
[----:B------:R-:W2:Y:S04]  /*eed0*/  LDSM.16.M88.4 R64, [R229+0x5100] ;  /* 0x00510000e540783b */ /* 0x000ea80000000200 */
[----:B------:R-:W2:Y:S01]  /*eee0*/  LDSM.16.M88.4 R80, [R229+0x6100] ;  /* 0x00610000e550783b */ /* 0x000ea20000000200 */
[C---:B------:R-:W-:Y:S03]  /*eef0*/  HMMA.16816.F32.BF16 R108, R16.reuse, R58, R108 ;  /* 0x0000003a106c723c */ /* 0x040fe6000004186c */
[----:B-1----:R-:W-:Y:S04]  /*ef00*/  LDSM.16.M88.4 R12, [R232+0x7100] ;  /* 0x00710000e80c783b */ /* 0x002fe80000000200 */
[----:B------:R-:W-:Y:S01]  /*ef10*/  LDSM.16.M88.4 R24, [R228+0x3000] ;  /* 0x00300000e418783b */ /* 0x000fe20000000200 */
[C---:B------:R-:W-:Y:S03]  /*ef20*/  HMMA.16816.F32.BF16 R236, R16.reuse, R54, R92 ;  /* 0x0000003610ec723c */ /* 0x040fe6000004185c */
[----:B------:R-:W1:Y:S04]  /*ef30*/  LDSM.16.M88.4 R92, [R229+0x6900] ;  /* 0x00690000e55c783b */ /* 0x000e680000000200 */
[----:B------:R-:W0:Y:S01]  /*ef40*/  LDGDEPBAR ;  /* 0x00000000000079af */ /* 0x000e220000000000 */
[C---:B------:R-:W-:Y:S08]  /*ef50*/  HMMA.16816.F32.BF16 R224, R16.reuse, R50, R112 ;  /* 0x0000003210e0723c */ /* 0x040ff00000041870 */
[C---:B------:R-:W-:Y:S08]  /*ef60*/  HMMA.16816.F32.BF16 R124, R16.reuse, R42, R160 ;  /* 0x0000002a107c723c */ /* 0x040ff000000418a0 */
[----:B------:R-:W-:Y:S01]  /*ef70*/  HMMA.16816.F32.BF16 R192, R16, R30, R188 ;  /* 0x0000001e10c0723c */ /* 0x000fe200000418bc */
[----:B------:R-:W1:Y:S07]  /*ef80*/  LDSM.16.M88.4 R16, [R231+0x7100] ;  /* 0x00710000e710783b */ /* 0x000e6e0000000200 */
[C---:B----4-:R-:W-:Y:S08]  /*ef90*/  HMMA.16816.F32.BF16 R188, R8.reuse, R56, R184 ;  /* 0x0000003808bc723c */ /* 0x050ff000000418b8 */
[C---:B------:R-:W-:Y:S08]  /*efa0*/  HMMA.16816.F32.BF16 R196, R8.reuse, R52, R156 ;  /* 0x0000003408c4723c */ /* 0x040ff0000004189c */
[C---:B------:R-:W-:Y:S08]  /*efb0*/  HMMA.16816.F32.BF16 R200, R8.reuse, R48, R148 ;  /* 0x0000003008c8723c */ /* 0x040ff00000041894 */
[C---:B------:R-:W-:Y:S08]  /*efc0*/  HMMA.16816.F32.BF16 R56, R8.reuse, R58, R180 ;  /* 0x0000003a0838723c */ /* 0x040ff000000418b4 */
[C---:B------:R-:W-:Y:S08]  /*efd0*/  HMMA.16816.F32.BF16 R52, R8.reuse, R54, R176 ;  /* 0x000000360834723c */ /* 0x040ff000000418b0 */
[C---:B------:R-:W-:Y:S01]  /*efe0*/  HMMA.16816.F32.BF16 R148, R8.reuse, R50, R172 ;  /* 0x000000320894723c */ /* 0x040fe200000418ac */
[----:B------:R-:W-:Y:S07]  /*eff0*/  LDSM.16.M88.4 R48, [R228] ;  /* 0x00000000e430783b */ /* 0x000fee0000000200 */
[C---:B------:R-:W-:Y:S08]  /*f000*/  HMMA.16816.F32.BF16 R212, R8.reuse, R44, R144 ;  /* 0x0000002c08d4723c */ /* 0x040ff00000041890 */
[C---:B------:R-:W-:Y:S01]  /*f010*/  HMMA.16816.F32.BF16 R160, R8.reuse, R46, R168 ;  /* 0x0000002e08a0723c */ /* 0x040fe200000418a8 */
[----:B------:R-:W-:Y:S07]  /*f020*/  LDSM.16.M88.4 R44, [R228+0x800] ;  /* 0x00080000e42c783b */ /* 0x000fee0000000200 */
[C---:B------:R-:W-:Y:S08]  /*f030*/  HMMA.16816.F32.BF16 R216, R8.reuse, R40, R140 ;  /* 0x0000002808d8723c */ /* 0x040ff0000004188c */
[C---:B------:R-:W-:Y:S08]  /*f040*/  HMMA.16816.F32.BF16 R220, R8.reuse, R32, R132 ;  /* 0x0000002008dc723c */ /* 0x040ff00000041884 */
[C---:B------:R-:W-:Y:S08]  /*f050*/  HMMA.16816.F32.BF16 R244, R8.reuse, R28, R128 ;  /* 0x0000001c08f4723c */ /* 0x040ff00000041880 */
[C---:B------:R-:W-:Y:S01]  /*f060*/  HMMA.16816.F32.BF16 R180, R8.reuse, R42, R164 ;  /* 0x0000002a08b4723c */ /* 0x040fe200000418a4 */
[----:B------:R-:W-:Y:S07]  /*f070*/  LDSM.16.M88.4 R40, [R228+0x1000] ;  /* 0x00100000e428783b */ /* 0x000fee0000000200 */
[C---:B------:R-:W-:Y:S01]  /*f080*/  HMMA.16816.F32.BF16 R184, R8.reuse, R34, R152 ;  /* 0x0000002208b8723c */ /* 0x040fe20000041898 */
[----:B------:R-:W-:Y:S07]  /*f090*/  LDSM.16.M88.4 R32, [R228+0x2000] ;  /* 0x00200000e420783b */ /* 0x000fee0000000200 */
[----:B------:R-:W-:Y:S01]  /*f0a0*/  HMMA.16816.F32.BF16 R176, R8, R30, R136 ;  /* 0x0000001e08b0723c */ /* 0x000fe20000041888 */
[----:B------:R-:W4:Y:S04]  /*f0b0*/  LDSM.16.M88.4 R8, [R232+0x9100] ;  /* 0x00910000e808783b */ /* 0x000f280000000200 */
[----:B------:R-:W-:Y:S03]  /*f0c0*/  LDSM.16.M88.4 R28, [R228+0x2800] ;  /* 0x00280000e41c783b */ /* 0x000fe60000000200 */
[----:B--2---:R-:W-:Y:S01]  /*f0d0*/  HMMA.16816.F32.BF16 R152, R20, R60, R36 ;  /* 0x0000003c1498723c */ /* 0x004fe20000041824 */
[----:B------:R-:W2:Y:S01]  /*f0e0*/  LDSM.16.M88.4 R36, [R228+0x1800] ;  /* 0x00180000e424783b */ /* 0x000ea20000000200 */
[----:B------:R-:W-:-:S06]  /*f0f0*/  DEPBAR.LE SB0, 0x0 ;  /* 0x000080000000791a */ /* 0x000fcc0000000000 */
[C---:B---3--:R-:W-:Y:S08]  /*f100*/  HMMA.16816.F32.BF16 R168, R20.reuse, R72, R104 ;  /* 0x0000004814a8723c */ /* 0x048ff00000041868 */
[C---:B------:R-:W-:Y:S08]  /*f110*/  HMMA.16816.F32.BF16 R164, R20.reuse, R68, R100 ;  /* 0x0000004414a4723c */ /* 0x040ff00000041864 */
[C---:B------:R-:W-:Y:S08]  /*f120*/  HMMA.16816.F32.BF16 R172, R20.reuse, R76, R120 ;  /* 0x0000004c14ac723c */ /* 0x040ff00000041878 */
[C---:B------:R-:W-:Y:S08]  /*f130*/  HMMA.16816.F32.BF16 R156, R20.reuse, R64, R96 ;  /* 0x00000040149c723c */ /* 0x040ff00000041860 */
[C---:B------:R-:W-:Y:S08]  /*f140*/  HMMA.16816.F32.BF16 R144, R20.reuse, R80, R84 ;  /* 0x000000501490723c */ /* 0x040ff00000041854 */
[C---:B-1----:R-:W-:Y:S08]  /*f150*/  HMMA.16816.F32.BF16 R112, R20.reuse, R92, R88 ;  /* 0x0000005c1470723c */ /* 0x042ff00000041858 */
[----:B------:R-:W-:Y:S08]  /*f160*/  HMMA.16816.F32.BF16 R140, R20, R78, R108 ;  /* 0x0000004e148c723c */ /* 0x000ff0000004186c */
[C---:B------:R-:W-:Y:S08]  /*f170*/  HMMA.16816.F32.BF16 R104, R16.reuse, R76, R188 ;  /* 0x0000004c1068723c */ /* 0x040ff000000418bc */
[----:B------:R-:W-:Y:S08]  /*f180*/  HMMA.16816.F32.BF16 R100, R16, R78, R56 ;  /* 0x0000004e1064723c */ /* 0x000ff00000041838 */
[C---:B------:R-:W-:Y:S07]  /*f190*/  HMMA.16816.F32.BF16 R136, R20.reuse, R74, R236 ;  /* 0x0000004a1488723c */ /* 0x040fee00000418ec */
[C---:B------:R-:W-:Y:S01]  /*f1a0*/  IADD3 R239, R234.reuse, 0x1000, RZ ;  /* 0x00001000eaef7810 */ /* 0x040fe20007ffe0ff */
[----:B------:R-:W-:Y:S01]  /*f1b0*/  HMMA.16816.F32.BF16 R132, R20, R70, R224 ;  /* 0x000000461484723c */ /* 0x000fe200000418e0 */
[----:B------:R-:W-:-:S02]  /*f1c0*/  IADD3 R238, R234, 0x1800, RZ ;  /* 0x00001800eaee7810 */ /* 0x000fc40007ffe0ff */
[C---:B------:R-:W-:Y:S02]  /*f1d0*/  IADD3 R237, R234.reuse, 0x2000, RZ ;  /* 0x00002000eaed7810 */ /* 0x040fe40007ffe0ff */
[----:B------:R-:W-:-:S03]  /*f1e0*/  IADD3 R236, R234, 0x2800, RZ ;  /* 0x00002800eaec7810 */ /* 0x000fc60007ffe0ff */
[C---:B------:R-:W-:Y:S08]  /*f1f0*/  HMMA.16816.F32.BF16 R96, R16.reuse, R72, R196 ;  /* 0x000000481060723c */ /* 0x040ff000000418c4 */
[C---:B------:R-:W-:Y:S08]  /*f200*/  HMMA.16816.F32.BF16 R88, R16.reuse, R74, R52 ;  /* 0x0000004a1058723c */ /* 0x040ff00000041834 */
[C---:B------:R-:W-:Y:S08]  /*f210*/  HMMA.16816.F32.BF16 R84, R16.reuse, R68, R200 ;  /* 0x000000441054723c */ /* 0x040ff000000418c8 */
[----:B------:R-:W-:Y:S08]  /*f220*/  HMMA.16816.F32.BF16 R76, R16, R70, R148 ;  /* 0x00000046104c723c */ /* 0x000ff00000041894 */
[----:B------:R-:W-:Y:S07]  /*f230*/  HMMA.16816.F32.BF16 R128, R20, R66, R208 ;  /* 0x000000421480723c */ /* 0x000fee00000418d0 */
[----:B------:R-:W-:Y:S01]  /*f240*/  IMAD.MOV.U32 R211, RZ, RZ, R235 ;  /* 0x000000ffffd37224 */ /* 0x000fe200078e00eb */
[----:B------:R-:W-:Y:S01]  /*f250*/  HMMA.16816.F32.BF16 R72, R16, R64, R212 ;  /* 0x000000401048723c */ /* 0x000fe200000418d4 */
[----:B------:R-:W-:-:S03]  /*f260*/  IADD3 R235, R234, 0x3000, RZ ;  /* 0x00003000eaeb7810 */ /* 0x000fc60007ffe0ff */
[----:B------:R-:W-:-:S04]  /*f270*/  ISETP.GE.AND P0, PT, R211, 0x2, PT ;  /* 0x00000002d300780c */ /* 0x000fc80003f06270 */
[----:B------:R-:W-:Y:S08]  /*f280*/  HMMA.16816.F32.BF16 R68, R16, R66, R160 ;  /* 0x000000421044723c */ /* 0x000ff000000418a0 */
        /* <DEDUP_REMOVED lines=9> */
[C---:B----4-:R-:W-:Y:S08]  /*f320*/  HMMA.16816.F32.BF16 R172, R8.reuse, R48, R172 ;  /* 0x0000003008ac723c */ /* 0x050ff000000418ac */
[C---:B------:R-:W-:Y:S08]  /*f330*/  HMMA.16816.F32.BF16 R140, R8.reuse, R50, R140 ;  /* 0x00000032088c723c */ /* 0x040ff0000004188c */
        /* <DEDUP_REMOVED lines=8> */
[C---:B--2---:R-:W-:Y:S08]  /*f3c0*/  HMMA.16816.F32.BF16 R156, R8.reuse, R36, R156 ;  /* 0x00000024089c723c */ /* 0x044ff0000004189c */
        /* <DEDUP_REMOVED lines=19> */
[----:B------:R-:W2:Y:S04]  /*f500*/  LDL.64 R226, [R1+0x68] ;  /* 0x0000680001e27983 */ /* 0x000ea80000100a00 */
[----:B------:R-:W3:Y:S01]  /*f510*/  LDL R3, [R1+0x60] ;  /* 0x0000600001037983 */ /* 0x000ee20000100800 */
[----:B------:R-:W-:Y:S01]  /*f520*/  SHF.L.U32 R16, R252, 0x5, RZ ;  /* 0x00000005fc107819 */ /* 0x000fe200000006ff */
[----:B--2---:R-:W-:-:S02]  /*f530*/  IMAD.MOV.U32 R224, RZ, RZ, R226 ;  /* 0x000000ffffe07224 */ /* 0x004fc400078e00e2 */
[----:B------:R-:W-:Y:S01]  /*f540*/  IMAD.MOV.U32 R226, RZ, RZ, 0x70 ;  /* 0x00000070ffe27424 */ /* 0x000fe200078e00ff */
[----:B---3--:R-:W-:Y:S01]  /*f550*/  LOP3.LUT P5, RZ, R3, 0x1, RZ, 0xc0, !PT ;  /* 0x0000000103ff7812 */ /* 0x008fe200078ac0ff */
[----:B------:R-:W-:Y:S01]  /*f560*/  IMAD.MOV.U32 R225, RZ, RZ, R227 ;  /* 0x000000ffffe17224 */ /* 0x000fe200078e00e3 */
[----:B------:R-:W-:Y:S01]  /*f570*/  IADD3 R3, R211, -0x2, RZ ;  /* 0xfffffffed3037810 */ /* 0x000fe20007ffe0ff */
[----:B------:R-:W-:-:S03]  /*f580*/  IMAD.WIDE.U32 R226, R226, c[0x0][0x1e0], RZ ;  /* 0x00007800e2e27a25 */ /* 0x000fc600078e00ff */
        /* <DEDUP_REMOVED lines=15> */
[----:B------:R1:W-:Y:S03]  /*f680*/  LDGSTS.E.BYPASS.LTC128B.128 [R241+0x3900], [R6.64], !P5 ;  /* 0x0390000006f17fae */ /* 0x0003e6000e901d48 */
[----:B------:R-:W-:Y:S01]  /*f690*/  IADD3.X R13, R5, R15, RZ, P0, !PT ;  /* 0x0000000f050d7210 */ /* 0x000fe200007fe4ff */
[----:B------:R2:W-:Y:S01]  /*f6a0*/  LDGSTS.E.BYPASS.LTC128B.128 [R241+0x4100], [R14.64], !P5 ;  /* 0x041000000ef17fae */ /* 0x0005e2000e901d48 */
[----:B------:R-:W-:-:S03]  /*f6b0*/  IADD3 R8, P0, R16, R10, RZ ;  /* 0x0000000a10087210 */ /* 0x000fc60007f1e0ff */
[C---:B------:R-:W-:Y:S01]  /*f6c0*/  IMAD.X R11, R5.reuse, 0x1, R13, P1 ;  /* 0x00000001050b7824 */ /* 0x040fe200008e060d */
        /* <DEDUP_REMOVED lines=10> */
.L_x_724:
[----:B------:R-:W-:Y:S01]  /*f770*/  FMUL.FTZ R3, R105, c[0x0][0x320] ;  /* 0x0000c80069037a20 */ /* 0x000fe20000410000 */
[----:B------:R-:W2:Y:S03]  /*f780*/  LDL R199, [R1+0x44] ;  /* 0x0000440001c77983 */ /* 0x000ea60000100800 */
[----:B------:R1:W4:Y:S01]  /*f790*/  MUFU.TANH R22, R3 ;  /* 0x0000000300167308 */ /* 0x0003220000002400 */
[----:B---3--:R-:W3:Y:S04]  /*f7a0*/  LDL.LU R204, [R1+0x18] ;  /* 0x0000180001cc7983 */ /* 0x008ee80000300800 */
[----:B------:R-:W-:Y:S04]  /*f7b0*/  STL [R1+0xac], R239 ;  /* 0x0000acef01007387 */ /* 0x000fe80000100800 */
[----:B------:R-:W-:Y:S04]  /*f7c0*/  STL [R1+0xa8], R238 ;  /* 0x0000a8ee01007387 */ /* 0x000fe80000100800 */
[----:B------:R-:W-:Y:S01]  /*f7d0*/  STL [R1+0xa4], R237 ;  /* 0x0000a4ed01007387 */ /* 0x000fe20000100800 */
[----:B-1----:R-:W-:-:S03]  /*f7e0*/  FMUL.FTZ R3, R100, c[0x0][0x320] ;  /* 0x0000c80064037a20 */ /* 0x002fc60000410000 */
[----:B------:R-:W-:Y:S01]  /*f7f0*/  STL [R1+0xa0], R236 ;  /* 0x0000a0ec01007387 */ /* 0x000fe20000100800 */
[----:B------:R1:W1:Y:S03]  /*f800*/  MUFU.TANH R92, R3 ;  /* 0x00000003005c7308 */ /* 0x0002660000002400 */
[----:B------:R-:W-:Y:S04]  /*f810*/  STL [R1+0x9c], R235 ;  /* 0x00009ceb01007387 */ /* 0x000fe80000100800 */
[----:B------:R-:W-:Y:S04]  /*f820*/  STL [R1+0x98], R234 ;  /* 0x000098ea01007387 */ /* 0x000fe80000100800 */
[----:B------:R4:W-:Y:S01]  /*f830*/  STL [R1+0x94], R233 ;  /* 0x000094e901007387 */ /* 0x0009e20000100800 */
[----:B------:R-:W-:Y:S01]  /*f840*/  FMUL.FTZ R5, R122, c[0x0][0x320] ;  /* 0x0000c8007a057a20 */ /* 0x000fe20000410000 */
[----:B------:R-:W-:-:S02]  /*f850*/  SHF.R.S32.HI R6, RZ, 0x1f, R248 ;  /* 0x0000001fff067819 */ /* 0x000fc400000114f8 */
[----:B------:R-:W-:Y:S01]  /*f860*/  LEA.HI R7, R249, R250, RZ, 0x2 ;  /* 0x000000faf9077211 */ /* 0x000fe200078f10ff */
[----:B------:R-:W-:Y:S01]  /*f870*/  FMUL.FTZ R9, R112, c[0x0][0x320] ;  /* 0x0000c80070097a20 */ /* 0x000fe20000410000 */
[----:B------:R-:W0:Y:S01]  /*f880*/  LDGDEPBAR ;  /* 0x00000000000079af */ /* 0x000e220000000000 */
[----:B-1----:R-:W-:-:S04]  /*f890*/  FMUL.FTZ R3, R101, c[0x0][0x320] ;  /* 0x0000c80065037a20 */ /* 0x002fc80000410000 */
[----:B------:R1:W-:Y:S01]  /*f8a0*/  MUFU.TANH R93, R3 ;  /* 0x00000003005d7308 */ /* 0x0003e20000002400 */
[----:B----4-:R-:W4:Y:S01]  /*f8b0*/  LDL R233, [R1+0x40] ;  /* 0x0000400001e97983 */ /* 0x010f220000100800 */
[----:B------:R-:W-:Y:S01]  /*f8c0*/  LEA.HI R6, R6, R248, RZ, 0x2 ;  /* 0x000000f806067211 */ /* 0x000fe200078f10ff */
[----:B-1----:R-:W-:-:S05]  /*f8d0*/  FMUL.FTZ R3, R96, c[0x0][0x320] ;  /* 0x0000c80060037a20 */ /* 0x002fca0000410000 */
[----:B------:R-:W-:Y:S01]  /*f8e0*/  MUFU.TANH R24, R9 ;  /* 0x0000000900187308 */ /* 0x000fe20000002400 */
[----:B------:R-:W-:Y:S01]  /*f8f0*/  STL [R1+0x90], R232 ;  /* 0x000090e801007387 */ /* 0x000fe20000100800 */
[----:B------:R-:W-:Y:S01]  /*f900*/  LOP3.LUT R8, R6, 0xffffffc, RZ, 0xc0, !PT ;  /* 0x0ffffffc06087812 */ /* 0x000fe200078ec0ff */
[----:B------:R-:W-:Y:S02]  /*f910*/  FMUL.FTZ R6, R123, c[0x0][0x320] ;  /* 0x0000c8007b067a20 */ /* 0x000fe40000410000 */
[----:B------:R-:W-:Y:S01]  /*f920*/  STL [R1+0x8c], R231 ;  /* 0x00008ce701007387 */ /* 0x000fe20000100800 */
[----:B------:R-:W-:Y:S02]  /*f930*/  FMUL.FTZ R19, R111, c[0x0][0x320] ;  /* 0x0000c8006f137a20 */ /* 0x000fe40000410000 */
[----:B------:R1:W-:Y:S01]  /*f940*/  MUFU.TANH R94, R3 ;  /* 0x00000003005e7308 */ /* 0x0003e20000002400 */
[----:B------:R-:W-:Y:S01]  /*f950*/  IMAD.IADD R11, R248, 0x1, -R8 ;  /* 0x00000001f80b7824 */ /* 0x000fe200078e0a08 */
[----:B------:R-:W-:Y:S01]  /*f960*/  STL [R1+0x88], R230 ;  /* 0x000088e601007387 */ /* 0x000fe20000100800 */
[----:B------:R-:W-:-:S02]  /*f970*/  IMAD.SHL.U32 R224, R0, 0x2, RZ ;  /* 0x0000000200e07824 */ /* 0x000fc400078e00ff */
[----:B------:R-:W-:Y:S01]  /*f980*/  FMUL.FTZ R27, R59, c[0x0][0x320] ;  /* 0x0000c8003b1b7a20 */ /* 0x000fe20000410000 */
[----:B------:R-:W-:Y:S01]  /*f990*/  STL [R1+0x84], R229 ;  /* 0x000084e501007387 */ /* 0x000fe20000100800 */
[----:B------:R-:W-:Y:S01]  /*f9a0*/  IMAD R227, R2, 0x2, R224 ;  /* 0x0000000202e37824 */ /* 0x000fe200078e02e0 */
[----:B------:R-:W-:Y:S02]  /*f9b0*/  LEA R225, R4, R224, 0x1 ;  /* 0x000000e004e17211 */ /* 0x000fe400078e08ff */
[----:B------:R-:W-:Y:S01]  /*f9c0*/  STL [R1+0x80], R228 ;  /* 0x000080e401007387 */ /* 0x000fe20000100800 */
[----:B------:R-:W-:Y:S02]  /*f9d0*/  MUFU.TANH R27, R27 ;  /* 0x0000001b001b7308 */ /* 0x000fe40000002400 */
[----:B------:R-:W-:Y:S01]  /*f9e0*/  IMAD R226, R2, 0x2, R225 ;  /* 0x0000000202e27824 */ /* 0x000fe200078e02e1 */
[----:B------:R-:W-:Y:S01]  /*f9f0*/  STL [R1+0x7c], R119 ;  /* 0x00007c7701007387 */ /* 0x000fe20000100800 */
[----:B-1----:R-:W-:-:S04]  /*fa00*/  FMUL.FTZ R3, R97, c[0x0][0x320] ;  /* 0x0000c80061037a20 */ /* 0x002fc80000410000 */
        /* <DEDUP_REMOVED lines=30> */
[----:B------:R-:W-:Y:S08]  /*fbf0*/  MUFU.TANH R56, R6 ;  /* 0x0000000600387308 */ /* 0x000ff00000002400 */
[----:B------:R1:W-:Y:S02]  /*fc00*/  MUFU.TANH R88, R3 ;  /* 0x0000000300587308 */ /* 0x0003e40000002400 */
[----:B-1----:R-:W-:-:S06]  /*fc10*/  FMUL.FTZ R3, R57, c[0x0][0x320] ;  /* 0x0000c80039037a20 */ /* 0x002fcc0000410000 */
[----:B------:R1:W-:Y:S02]  /*fc20*/  MUFU.TANH R85, R3 ;  /* 0x0000000300557308 */ /* 0x0003e40000002400 */
[----:B-1----:R-:W-:-:S06]  /*fc30*/  FMUL.FTZ R3, R52, c[0x0][0x320] ;  /* 0x0000c80034037a20 */ /* 0x002fcc0000410000 */
[----:B------:R1:W-:Y:S08]  /*fc40*/  MUFU.TANH R52, R5 ;  /* 0x0000000500347308 */ /* 0x0003f00000002400 */
[----:B------:R2:W-:Y:S01]  /*fc50*/  MUFU.TANH R82, R3 ;  /* 0x0000000300527308 */ /* 0x0005e20000002400 */
[----:B-1----:R-:W-:-:S05]  /*fc60*/  LOP3.LUT R5, R7, 0xfffffffc, RZ, 0xc0, !PT ;  /* 0xfffffffc07057812 */ /* 0x002fca00078ec0ff */
[----:B------:R-:W-:Y:S02]  /*fc70*/  IMAD.IADD R5, R250, 0x1, -R5 ;  /* 0x00000001fa057824 */ /* 0x000fe400078e0a05 */
[----:B--2---:R-:W-:-:S03]  /*fc80*/  FMUL.FTZ R3, R53, c[0x0][0x320] ;  /* 0x0000c80035037a20 */ /* 0x004fc60000410000 */
[----:B------:R-:W-:Y:S01]  /*fc90*/  LEA.HI R6, R5, R5, RZ, 0x1 ;  /* 0x0000000505067211 */ /* 0x000fe200078f08ff */
[----:B------:R1:W-:Y:S03]  /*fca0*/  MUFU.TANH R84, R3 ;  /* 0x0000000300547308 */ /* 0x0003e60000002400 */
[C---:B------:R-:W-:Y:S02]  /*fcb0*/  SHF.L.U32 R10, R6.reuse, 0x5, RZ ;  /* 0x00000005060a7819 */ /* 0x040fe400000006ff */
[----:B------:R-:W-:Y:S02]  /*fcc0*/  LOP3.LUT R6, R6, 0x1ffffffe, RZ, 0xc0, !PT ;  /* 0x1ffffffe06067812 */ /* 0x000fe400078ec0ff */
[----:B------:R-:W-:Y:S01]  /*fcd0*/  LOP3.LUT R9, R10, 0xffffffc0, RZ, 0xc0, !PT ;  /* 0xffffffc00a097812 */ /* 0x000fe200078ec0ff */
        /* <DEDUP_REMOVED lines=9> */
[----:B------:R1:W2:Y:S02]  /*fd70*/  MUFU.TANH R20, R3 ;  /* 0x0000000300147308 */ /* 0x0002a40000002400 */
        /* <DEDUP_REMOVED lines=123> */
[----:B------:R-:W-:-:S04]  /*10530*/  LEA.HI R7, R7, R3, RZ, 0x2 ;  /* 0x0000000307077211 */ /* 0x000fc800078f10ff */
[C---:B---3--:R-:W-:Y:S02]  /*10540*/  LEA.HI.SX32 R8, R7.reuse, R204, 0x1e ;  /* 0x000000cc07087211 */ /* 0x048fe400078ff2ff */
[----:B------:R-:W-:-:S03]  /*10550*/  LOP3.LUT R7, R7, 0x7ffffffc, RZ, 0xc0, !PT ;  /* 0x7ffffffc07077812 */ /* 0x000fc600078ec0ff */
[----:B------:R-:W-:Y:S02]  /*10560*/  IMAD R11, R11, 0x10, R8 ;  /* 0x000000100b0b7824 */ /* 0x000fe400078e0208 */
[----:B------:R-:W-:Y:S02]  /*10570*/  IMAD.IADD R8, R5, 0x1, -R6 ;  /* 0x0000000105087824 */ /* 0x000fe400078e0a06 */
[----:B------:R-:W-:Y:S02]  /*10580*/  IMAD.IADD R6, R9, 0x1, R11 ;  /* 0x0000000109067824 */ /* 0x000fe400078e020b */
[----:B------:R-:W-:Y:S02]  /*10590*/  IMAD.IADD R7, R3, 0x1, -R7 ;  /* 0x0000000103077824 */ /* 0x000fe400078e0a07 */
[----:B------:R-:W-:Y:S01]  /*105a0*/  IMAD.IADD R3, R199, 0x1, R242 ;  /* 0x00000001c7037824 */ /* 0x000fe200078e02f2 */
[----:B------:R-:W-:Y:S01]  /*105b0*/  LEA R12, R8, R6, 0x3 ;  /* 0x00000006080c7211 */ /* 0x000fe200078e18ff */
[----:B------:R-:W-:Y:S01]  /*105c0*/  FMUL.FTZ R5, R113, c[0x0][0x320] ;  /* 0x0000c80071057a20 */ /* 0x000fe20000410000 */
[----:B------:R-:W-:Y:S01]  /*105d0*/  SHF.L.U32 R13, R7, 0x1, RZ ;  /* 0x00000001070d7819 */ /* 0x000fe200000006ff */
[----:B------:R-:W-:-:S02]  /*105e0*/  FMUL.FTZ R7, R156, c[0x0][0x320] ;  /* 0x0000c8009c077a20 */ /* 0x000fc40000410000 */
[----:B------:R-:W-:Y:S01]  /*105f0*/  @P6 IMAD.HI.U32 R6, R12, c[0x0][0x2c8], RZ ;  /* 0x0000b2000c066a27 */ /* 0x000fe200078e00ff */
[----:B------:R4:W-:Y:S01]  /*10600*/  STL [R1+0x24], R12 ;  /* 0x0000240c01007387 */ /* 0x0009e20000100800 */
[----:B------:R1:W-:Y:S02]  /*10610*/  MUFU.TANH R18, R5 ;  /* 0x0000000500127308 */ /* 0x0003e40000002400 */
[----:B------:R-:W-:Y:S01]  /*10620*/  IMAD.MOV.U32 R11, RZ, RZ, R12 ;  /* 0x000000ffff0b7224 */ /* 0x000fe200078e000c */
[----:B------:R-:W-:Y:S01]  /*10630*/  @P6 SHF.R.U32.HI R11, RZ, c[0x0][0x2cc], R6 ;  /* 0x0000b300ff0b6a19 */ /* 0x000fe20000011606 */
[----:B------:R3:W-:Y:S01]  /*10640*/  STL [R1+0x28], R13 ;  /* 0x0000280d01007387 */ /* 0x0007e20000100800 */
[----:B------:R-:W-:-:S03]  /*10650*/  IADD3 R6, -R13, 0x1, R3 ;  /* 0x000000010d067810 */ /* 0x000fc60007ffe103 */
[----:B------:R-:W2:Y:S01]  /*10660*/  SHFL.IDX PT, R8, R11, RZ, 0x1c1f ;  /* 0x001c1fff0b087589 */ /* 0x000ea200000e0000 */
[----:B------:R-:W-:Y:S03]  /*10670*/  MUFU.TANH R7, R7 ;  /* 0x0000000700077308 */ /* 0x000fe60000002400 */
[----:B------:R-:W-:Y:S01]  /*10680*/  SHFL.IDX PT, R9, R11, 0x2, 0x1c1f ;  /* 0x005c1f000b097f89 */ /* 0x000fe200000e0000 */
[----:B-1----:R-:W-:-:S03]  /*10690*/  FMUL.FTZ R5, R114, c[0x0][0x320] ;  /* 0x0000c80072057a20 */ /* 0x002fc60000410000 */
[----:B------:R-:W1:Y:S01]  /*106a0*/  SHFL.IDX PT, R10, R11, 0x3, 0x1c1f ;  /* 0x007c1f000b0a7f89 */ /* 0x000e6200000e0000 */
[----:B------:R2:W-:Y:S01]  /*106b0*/  MUFU.TANH R48, R5 ;  /* 0x0000000500307308 */ /* 0x0005e20000002400 */
[----:B----4-:R-:W-:Y:S02]  /*106c0*/  IMAD.IADD R12, R6, 0x1, -R233 ;  /* 0x00000001060c7824 */ /* 0x010fe400078e0ae9 */
[----:B---3--:R-:W-:Y:S02]  /*106d0*/  IMAD.IADD R13, R3, 0x1, -R13 ;  /* 0x00000001030d7824 */ /* 0x008fe400078e0a0d */
[----:B--2---:R-:W-:Y:S02]  /*106e0*/  IMAD.IADD R3, R12, 0x1, R8 ;  /* 0x000000010c037824 */ /* 0x004fe400078e0208 */
[----:B------:R-:W-:Y:S02]  /*106f0*/  FMUL.FTZ R8, R110, c[0x0][0x320] ;  /* 0x0000c8006e087a20 */ /* 0x000fe40000410000 */
[----:B------:R-:W-:Y:S01]  /*10700*/  FMUL.FTZ R5, R115, c[0x0][0x320] ;  /* 0x0000c80073057a20 */ /* 0x000fe20000410000 */
[----:B------:R-:W-:-:S03]  /*10710*/  IMNMX R3, R13, R3, PT ;  /* 0x000000030d037217 */ /* 0x000fc60003800200 */
[----:B------:R2:W-:Y:S01]  /*10720*/  MUFU.TANH R49, R5 ;  /* 0x0000000500317308 */ /* 0x0005e20000002400 */
[C---:B------:R-:W-:Y:S01]  /*10730*/  ISETP.GT.AND P1, PT, R3.reuse, 0x1, PT ;  /* 0x000000010300780c */ /* 0x040fe20003f24270 */
[----:B-1----:R-:W-:Y:S01]  /*10740*/  IMAD.IADD R6, R12, 0x1, R10 ;  /* 0x000000010c067824 */ /* 0x002fe200078e020a */
[C---:B------:R-:W-:Y:S02]  /*10750*/  ISETP.GT.AND P2, PT, R3.reuse, 0x8, PT ;  /* 0x000000080300780c */ /* 0x040fe40003f44270 */
[C---:B------:R-:W-:Y:S02]  /*10760*/  ISETP.GT.AND P0, PT, R3.reuse, RZ, PT ;  /* 0x000000ff0300720c */ /* 0x040fe40003f04270 */
[----:B------:R-:W-:Y:S02]  /*10770*/  FSEL R22, R22, -INF , P1 ;  /* 0xff80000016167808 */ /* 0x000fe40000800000 */
[----:B------:R-:W-:Y:S02]  /*10780*/  FSEL R92, R92, -INF , P2 ;  /* 0xff8000005c5c7808 */ /* 0x000fe40001000000 */
[----:B------:R-:W-:-:S02]  /*10790*/  ISETP.GT.AND P1, PT, R3, 0x18, PT ;  /* 0x000000180300780c */ /* 0x000fc40003f24270 */
[C---:B------:R-:W-:Y:S02]  /*107a0*/  ISETP.GT.AND P2, PT, R3.reuse, 0x19, PT ;  /* 0x000000190300780c */ /* 0x040fe40003f44270 */
[----:B------:R-:W-:Y:S01]  /*107b0*/  FSEL R20, R20, -INF , P0 ;  /* 0xff80000014147808 */ /* 0x000fe20000000000 */
[----:B--2---:R-:W-:Y:S01]  /*107c0*/  FMUL.FTZ R5, R136, c[0x0][0x320] ;  /* 0x0000c80088057a20 */ /* 0x004fe20000410000 */
[C---:B------:R-:W-:Y:S02]  /*107d0*/  ISETP.GT.AND P3, PT, R3.reuse, 0x9, PT ;  /* 0x000000090300780c */ /* 0x040fe40003f64270 */
[C---:B------:R-:W-:Y:S01]  /*107e0*/  ISETP.GT.AND P4, PT, R3.reuse, 0x10, PT ;  /* 0x000000100300780c */ /* 0x040fe20003f84270 */
[----:B------:R1:W2:Y:S01]  /*107f0*/  MUFU.TANH R17, R5 ;  /* 0x0000000500117308 */ /* 0x0002a20000002400 */
[----:B------:R-:W-:Y:S02]  /*10800*/  ISETP.GT.AND P0, PT, R3, 0x11, PT ;  /* 0x000000110300780c */ /* 0x000fe40003f04270 */
[----:B------:R-:W-:-:S02]  /*10810*/  FSEL R100, R100, -INF , P1 ;  /* 0xff80000064647808 */ /* 0x000fc40000800000 */
[----:B------:R-:W-:Y:S02]  /*10820*/  FSEL R101, R101, -INF , P2 ;  /* 0xff80000065657808 */ /* 0x000fe40001000000 */
[C---:B------:R-:W-:Y:S02]  /*10830*/  ISETP.GT.AND P1, PT, R3.reuse, 0x29, PT ;  /* 0x000000290300780c */ /* 0x040fe40003f24270 */
[----:B------:R-:W-:Y:S02]  /*10840*/  ISETP.GT.AND P2, PT, R3, 0x30, PT ;  /* 0x000000300300780c */ /* 0x000fe40003f44270 */
[----:B------:R-:W-:Y:S02]  /*10850*/  FSEL R93, R93, -INF , P3 ;  /* 0xff8000005d5d7808 */ /* 0x000fe40001800000 */
[----:B------:R-:W-:Y:S02]  /*10860*/  FSEL R94, R94, -INF , P4 ;  /* 0xff8000005e5e7808 */ /* 0x000fe40002000000 */
[----:B------:R-:W-:Y:S01]  /*10870*/  FSEL R95, R95, -INF , P0 ;  /* 0xff8000005f5f7808 */ /* 0x000fe20000000000 */
[----:B-1----:R-:W-:Y:S01]  /*10880*/  FMUL.FTZ R5, R108, c[0x0][0x320] ;  /* 0x0000c8006c057a20 */ /* 0x002fe20000410000 */
[----:B------:R-:W-:-:S02]  /*10890*/  ISETP.GT.AND P3, PT, R3, 0x20, PT ;  /* 0x000000200300780c */ /* 0x000fc40003f64270 */
[C---:B------:R-:W-:Y:S01]  /*108a0*/  ISETP.GT.AND P4, PT, R3.reuse, 0x21, PT ;  /* 0x000000210300780c */ /* 0x040fe20003f84270 */
[----:B------:R1:W-:Y:S01]  /*108b0*/  MUFU.TANH R16, R5 ;  /* 0x0000000500107308 */ /* 0x0003e20000002400 */
[----:B------:R-:W-:Y:S02]  /*108c0*/  ISETP.GT.AND P0, PT, R3, 0x28, PT ;  /* 0x000000280300780c */ /* 0x000fe40003f04270 */
[----:B------:R-:W-:Y:S02]  /*108d0*/  FSEL R133, R117, -INF , P1 ;  /* 0xff80000075857808 */ /* 0x000fe40000800000 */
[----:B------:R-:W-:Y:S02]  /*108e0*/  FSEL R147, R116, -INF , P2 ;  /* 0xff80000074937808 */ /* 0x000fe40001000000 */
[C---:B------:R-:W-:Y:S02]  /*108f0*/  ISETP.GT.AND P1, PT, R3.reuse, 0x40, PT ;  /* 0x000000400300780c */ /* 0x040fe40003f24270 */
[----:B------:R-:W-:-:S02]  /*10900*/  ISETP.GT.AND P2, PT, R3, 0x41, PT ;  /* 0x000000410300780c */ /* 0x000fc40003f44270 */
[----:B------:R-:W-:Y:S02]  /*10910*/  FSEL R111, R160, -INF , P3 ;  /* 0xff800000a06f7808 */ /* 0x000fe40001800000 */
[----:B------:R-:W-:Y:S02]  /*10920*/  FSEL R130, R151, -INF , P4 ;  /* 0xff80000097827808 */ /* 0x000fe40002000000 */
[----:B------:R-:W-:Y:S01]  /*10930*/  FSEL R132, R118, -INF , P0 ;  /* 0xff80000076847808 */ /* 0x000fe20000000000 */
[----:B-1----:R-:W-:Y:S01]  /*10940*/  FMUL.FTZ R5, R109, c[0x0][0x320] ;  /* 0x0000c8006d057a20 */ /* 0x002fe20000410000 */
[C---:B------:R-:W-:Y:S02]  /*10950*/  ISETP.GT.AND P3, PT, R3.reuse, 0x31, PT ;  /* 0x000000310300780c */ /* 0x040fe40003f64270 */
[C---:B------:R-:W-:Y:S01]  /*10960*/  ISETP.GT.AND P4, PT, R3.reuse, 0x38, PT ;  /* 0x000000380300780c */ /* 0x040fe20003f84270 */
[----:B------:R1:W-:Y:S01]  /*10970*/  MUFU.TANH R15, R5 ;  /* 0x00000005000f7308 */ /* 0x0003e20000002400 */
[----:B------:R-:W-:-:S02]  /*10980*/  ISETP.GT.AND P0, PT, R3, 0x39, PT ;  /* 0x000000390300780c */ /* 0x000fc40003f04270 */
[----:B------:R-:W-:Y:S02]  /*10990*/  FSEL R172, R105, -INF , P1 ;  /* 0xff80000069ac7808 */ /* 0x000fe40000800000 */
[----:B------:R-:W-:Y:S02]  /*109a0*/  FSEL R173, R97, -INF , P2 ;  /* 0xff80000061ad7808 */ /* 0x000fe40001000000 */
[C---:B------:R-:W-:Y:S02]  /*109b0*/  ISETP.GT.AND P1, PT, R3.reuse, 0x51, PT ;  /* 0x000000510300780c */ /* 0x040fe40003f24270 */
[----:B------:R-:W-:Y:S02]  /*109c0*/  ISETP.GT.AND P2, PT, R3, 0x58, PT ;  /* 0x000000580300780c */ /* 0x000fe40003f44270 */
[----:B------:R-:W-:Y:S02]  /*109d0*/  FSEL R148, R148, -INF , P3 ;  /* 0xff80000094947808 */ /* 0x000fe40001800000 */
[----:B------:R-:W-:-:S02]  /*109e0*/  FSEL R149, R149, -INF , P4 ;  /* 0xff80000095957808 */ /* 0x000fc40002000000 */
[----:B------:R-:W-:Y:S01]  /*109f0*/  FSEL R150, R150, -INF , P0 ;  /* 0xff80000096967808 */ /* 0x000fe20000000000 */
[----:B-1----:R-:W-:Y:S01]  /*10a00*/  FMUL.FTZ R5, R137, c[0x0][0x320] ;  /* 0x0000c80089057a20 */ /* 0x002fe20000410000 */
[C---:B------:R-:W-:Y:S02]  /*10a10*/  ISETP.GT.AND P3, PT, R3.reuse, 0x48, PT ;  /* 0x000000480300780c */ /* 0x040fe40003f64270 */
[C---:B------:R-:W-:Y:S01]  /*10a20*/  ISETP.GT.AND P4, PT, R3.reuse, 0x49, PT ;  /* 0x000000490300780c */ /* 0x040fe20003f84270 */
[----:B------:R1:W3:Y:S01]  /*10a30*/  MUFU.TANH R14, R5 ;  /* 0x00000005000e7308 */ /* 0x0002e20000002400 */
[----:B------:R-:W-:Y:S02]  /*10a40*/  ISETP.GT.AND P0, PT, R3, 0x50, PT ;  /* 0x000000500300780c */ /* 0x000fe40003f04270 */
[----:B------:R-:W-:Y:S02]  /*10a50*/  FSEL R205, R85, -INF , P1 ;  /* 0xff80000055cd7808 */ /* 0x000fe40000800000 */
[----:B------:R-:W-:-:S02]  /*10a60*/  FSEL R206, R82, -INF , P2 ;  /* 0xff80000052ce7808 */ /* 0x000fc40001000000 */
[C---:B------:R-:W-:Y:S02]  /*10a70*/  ISETP.GT.AND P1, PT, R3.reuse, 0x68, PT ;  /* 0x000000680300780c */ /* 0x040fe40003f24270 */
[----:B------:R-:W-:Y:S02]  /*10a80*/  ISETP.GT.AND P2, PT, R3, 0x69, PT ;  /* 0x000000690300780c */ /* 0x000fe40003f44270 */
[----:B------:R-:W-:Y:S02]  /*10a90*/  FSEL R174, R96, -INF , P3 ;  /* 0xff80000060ae7808 */ /* 0x000fe40001800000 */
[----:B------:R-:W-:Y:S02]  /*10aa0*/  FSEL R175, R89, -INF , P4 ;  /* 0xff80000059af7808 */ /* 0x000fe40002000000 */
[----:B------:R-:W-:Y:S02]  /*10ab0*/  FSEL R160, R88, -INF , P0 ;  /* 0xff80000058a07808 */ /* 0x000fe40000000000 */
[----:B-1----:R-:W-:-:S02]  /*10ac0*/  IADD3 R5, R12, R9, RZ ;  /* 0x000000090c057210 */ /* 0x002fc40007ffe0ff */
[----:B------:R-:W-:Y:S01]  /*10ad0*/  ISETP.GT.AND P3, PT, R3, 0x59, PT ;  /* 0x000000590300780c */ /* 0x000fe20003f64270 */
[----:B------:R1:W4:Y:S01]  /*10ae0*/  MUFU.TANH R9, R8 ;  /* 0x0000000800097308 */ /* 0x0003220000002400 */
[----:B------:R-:W-:Y:S02]  /*10af0*/  IMNMX R5, R13, R5, PT ;  /* 0x000000050d057217 */ /* 0x000fe40003800200 */
[C---:B------:R-:W-:Y:S02]  /*10b00*/  ISETP.GT.AND P4, PT, R3.reuse, 0x60, PT ;  /* 0x000000600300780c */ /* 0x040fe40003f84270 */
        /* <DEDUP_REMOVED lines=8> */
[----:B------:R-:W-:-:S02]  /*10b90*/  ISETP.GT.AND P3, PT, R5, RZ, PT ;  /* 0x000000ff0500720c */ /* 0x000fc40003f64270 */
[C---:B------:R-:W-:Y:S02]  /*10ba0*/  ISETP.GT.AND P4, PT, R5.reuse, 0x1, PT ;  /* 0x000000010500780c */ /* 0x040fe40003f84270 */
[----:B------:R-:W-:Y:S02]  /*10bb0*/  ISETP.GT.AND P0, PT, R5, 0x8, PT ;  /* 0x000000080500780c */ /* 0x000fe40003f04270 */
[----:B------:R-:W-:Y:S02]  /*10bc0*/  FSEL R26, R26, -INF , P1 ;  /* 0xff8000001a1a7808 */ /* 0x000fe40000800000 */
[----:B------:R-:W-:Y:S02]  /*10bd0*/  FSEL R29, R29, -INF , P2 ;  /* 0xff8000001d1d7808 */ /* 0x000fe40001000000 */
[C---:B------:R-:W-:Y:S02]  /*10be0*/  ISETP.GT.AND P1, PT, R5.reuse, 0x20, PT ;  /* 0x000000200500780c */ /* 0x040fe40003f24270 */
[----:B------:R-:W-:-:S02]  /*10bf0*/  ISETP.GT.AND P2, PT, R5, 0x21, PT ;  /* 0x000000210500780c */ /* 0x000fc40003f44270 */
[----:B------:R-:W-:Y:S02]  /*10c00*/  FSEL R21, R21, -INF , P3 ;  /* 0xff80000015157808 */ /* 0x000fe40001800000 */
[----:B------:R-:W-:Y:S02]  /*10c10*/  FSEL R23, R23, -INF , P4 ;  /* 0xff80000017177808 */ /* 0x000fe40002000000 */
[----:B------:R-:W-:Y:S02]  /*10c20*/  FSEL R25, R25, -INF , P0 ;  /* 0xff80000019197808 */ /* 0x000fe40000000000 */
[C---:B------:R-:W-:Y:S02]  /*10c30*/  ISETP.GT.AND P3, PT, R5.reuse, 0x11, PT ;  /* 0x000000110500780c */ /* 0x040fe40003f64270 */
[C---:B------:R-:W-:Y:S02]  /*10c40*/  ISETP.GT.AND P4, PT, R5.reuse, 0x18, PT ;  /* 0x000000180500780c */ /* 0x040fe40003f84270 */
[----:B------:R-:W-:-:S02]  /*10c50*/  ISETP.GT.AND P0, PT, R5, 0x19, PT ;  /* 0x000000190500780c */ /* 0x000fc40003f04270 */
[----:B------:R-:W-:Y:S02]  /*10c60*/  FSEL R108, R76, -INF , P1 ;  /* 0xff8000004c6c7808 */ /* 0x000fe40000800000 */
[----:B------:R-:W-:Y:S02]  /*10c70*/  FSEL R109, R73, -INF , P2 ;  /* 0xff800000496d7808 */ /* 0x000fe40001000000 */
[C---:B------:R-:W-:Y:S02]  /*10c80*/  ISETP.GT.AND P1, PT, R5.reuse, 0x31, PT ;  /* 0x000000310500780c */ /* 0x040fe40003f24270 */
[----:B------:R-:W-:Y:S02]  /*10c90*/  ISETP.GT.AND P2, PT, R5, 0x38, PT ;  /* 0x000000380500780c */ /* 0x000fe40003f44270 */
[----:B------:R-:W-:Y:S02]  /*10ca0*/  FSEL R30, R30, -INF , P3 ;  /* 0xff8000001e1e7808 */ /* 0x000fe40001800000 */
[----:B--2---:R-:W-:-:S02]  /*10cb0*/  FSEL R32, R17, -INF , P4 ;  /* 0xff80000011207808 */ /* 0x004fc40002000000 */
[----:B---3--:R-:W-:Y:S02]  /*10cc0*/  FSEL R34, R14, -INF , P0 ;  /* 0xff8000000e227808 */ /* 0x008fe40000000000 */
[C---:B------:R-:W-:Y:S02]  /*10cd0*/  ISETP.GT.AND P3, PT, R5.reuse, 0x28, PT ;  /* 0x000000280500780c */ /* 0x040fe40003f64270 */
        /* <DEDUP_REMOVED lines=9> */
[----:B------:R-:W-:-:S02]  /*10d70*/  ISETP.GT.AND P3, PT, R5, 0x39, PT ;  /* 0x000000390500780c */ /* 0x000fc40003f64270 */
[C---:B------:R-:W-:Y:S02]  /*10d80*/  ISETP.GT.AND P4, PT, R5.reuse, 0x40, PT ;  /* 0x000000400500780c */ /* 0x040fe40003f84270 */
[----:B------:R-:W-:Y:S02]  /*10d90*/  ISETP.GT.AND P0, PT, R5, 0x41, PT ;  /* 0x000000410500780c */ /* 0x000fe40003f04270 */
[----:B------:R-:W-:Y:S02]  /*10da0*/  FSEL R168, R40, -INF , P1 ;  /* 0xff80000028a87808 */ /* 0x000fe40000800000 */
[----:B------:R-:W-:Y:S02]  /*10db0*/  FSEL R171, R39, -INF , P2 ;  /* 0xff80000027ab7808 */ /* 0x000fe40001000000 */
[C---:B------:R-:W-:Y:S02]  /*10dc0*/  ISETP.GT.AND P1, PT, R5.reuse, 0x59, PT ;  /* 0x000000590500780c */ /* 0x040fe40003f24270 */
[----:B------:R-:W-:-:S02]  /*10dd0*/  ISETP.GT.AND P2, PT, R5, 0x60, PT ;  /* 0x000000600500780c */ /* 0x000fc40003f44270 */
[----:B------:R-:W-:Y:S02]  /*10de0*/  IMNMX R3, R13, R6, PT ;  /* 0x000000060d037217 */ /* 0x000fe40003800200 */
[----:B------:R-:W-:Y:S02]  /*10df0*/  FSEL R146, R44, -INF , P3 ;  /* 0xff8000002c927808 */ /* 0x000fe40001800000 */
[----:B------:R-:W-:Y:S02]  /*10e00*/  FSEL R165, R42, -INF , P4 ;  /* 0xff8000002aa57808 */ /* 0x000fe40002000000 */
[----:B------:R-:W-:Y:S02]  /*10e10*/  FSEL R166, R41, -INF , P0 ;  /* 0xff80000029a67808 */ /* 0x000fe40000000000 */
[C---:B------:R-:W-:Y:S02]  /*10e20*/  ISETP.GT.AND P3, PT, R5.reuse, 0x50, PT ;  /* 0x000000500500780c */ /* 0x040fe40003f64270 */
[----:B------:R-:W-:-:S02]  /*10e30*/  ISETP.GT.AND P4, PT, R5, 0x51, PT ;  /* 0x000000510500780c */ /* 0x000fc40003f84270 */
[C---:B------:R-:W-:Y:S02]  /*10e40*/  ISETP.GT.AND P0, PT, R5.reuse, 0x58, PT ;  /* 0x000000580500780c */ /* 0x040fe40003f04270 */
[----:B------:R-:W-:Y:S02]  /*10e50*/  ISETP.GT.AND P5, PT, R5, 0x68, PT ;  /* 0x000000680500780c */ /* 0x000fe40003fa4270 */
[----:B------:R-:W-:Y:S02]  /*10e60*/  FSEL R189, R28, -INF , P1 ;  /* 0xff8000001cbd7808 */ /* 0x000fe40000800000 */
[----:B------:R-:W-:Y:S02]  /*10e70*/  FSEL R234, R24, -INF , P2 ;  /* 0xff80000018ea7808 */ /* 0x000fe40001000000 */
[C---:B------:R-:W-:Y:S02]  /*10e80*/  ISETP.GT.AND P1, PT, R3.reuse, RZ, PT ;  /* 0x000000ff0300720c */ /* 0x040fe40003f24270 */
[----:B------:R-:W-:-:S02]  /*10e90*/  ISETP.GT.AND P2, PT, R3, 0x1, PT ;  /* 0x000000010300780c */ /* 0x000fc40003f44270 */
[----:B------:R-:W-:Y:S02]  /*10ea0*/  FSEL R184, R36, -INF , P3 ;  /* 0xff80000024b87808 */ /* 0x000fe40001800000 */
[----:B------:R-:W-:Y:S02]  /*10eb0*/  FSEL R185, R35, -INF , P4 ;  /* 0xff80000023b97808 */ /* 0x000fe40002000000 */
[----:B------:R-:W-:Y:S02]  /*10ec0*/  FSEL R187, R31, -INF , P0 ;  /* 0xff8000001fbb7808 */ /* 0x000fe40000000000 */
[----:B------:R-:W-:Y:S02]  /*10ed0*/  FSEL R228, R16, -INF , P5 ;  /* 0xff80000010e47808 */ /* 0x000fe40002800000 */
[C---:B------:R-:W-:Y:S02]  /*10ee0*/  ISETP.GT.AND P3, PT, R5.reuse, 0x61, PT ;  /* 0x000000610500780c */ /* 0x040fe40003f64270 */
[----:B------:R-:W-:-:S02]  /*10ef0*/  ISETP.GT.AND P0, PT, R5, 0x69, PT ;  /* 0x000000690500780c */ /* 0x000fc40003f04270 */
[----:B------:R-:W-:Y:S02]  /*10f00*/  ISETP.GT.AND P4, PT, R3, 0x8, PT ;  /* 0x000000080300780c */ /* 0x000fe40003f84270 */
[----:B------:R-:W-:Y:S02]  /*10f10*/  FSEL R16, R43, -INF , P1 ;  /* 0xff8000002b107808 */ /* 0x000fe40000800000 */
[----:B------:R-:W-:Y:S02]  /*10f20*/  FSEL R17, R33, -INF , P2 ;  /* 0xff80000021117808 */ /* 0x000fe40001000000 */
[----:B------:R-:W-:Y:S02]  /*10f30*/  FMNMX.FTZ R5, R20, R22, !PT ;  /* 0x0000001614057209 */ /* 0x000fe40007810000 */
[----:B------:R-:W-:Y:S02]  /*10f40*/  FMNMX.FTZ R7, R21, R23, !PT ;  /* 0x0000001715077209 */ /* 0x000fe40007810000 */
[----:B------:R-:W-:-:S02]  /*10f50*/  ISETP.GT.AND P5, PT, R3, 0x9, PT ;  /* 0x000000090300780c */ /* 0x000fc40003fa4270 */
[----:B------:R-:W-:Y:S02]  /*10f60*/  FSEL R24, R68, -INF , P4 ;  /* 0xff80000044187808 */ /* 0x000fe40002000000 */
[----:B-1----:R-:W-:Y:S02]  /*10f70*/  FMNMX.FTZ R8, R16, R17, !PT ;  /* 0x0000001110087209 */ /* 0x002fe40007810000 */
[----:B------:R-:W-:Y:S02]  /*10f80*/  FMNMX.FTZ R5, R92, R5, !PT ;  /* 0x000000055c057209 */ /* 0x000fe40007810000 */
[----:B------:R-:W-:Y:S02]  /*10f90*/  FSEL R119, R15, -INF , P0 ;  /* 0xff8000000f777808 */ /* 0x000fe40000000000 */
        /* <DEDUP_REMOVED lines=10> */
[----:B------:R-:W-:Y:S02]  /*11040*/  FSEL R229, R18, -INF , P3 ;  /* 0xff80000012e57808 */ /* 0x000fe40001800000 */
        /* <DEDUP_REMOVED lines=23> */
[----:B------:R-:W-:Y:S01]  /*111c0*/  FMNMX.FTZ R8, R102, R8, !PT ;  /* 0x0000000866087209 */ /* 0x000fe20007810000 */
[----:B------:R-:W-:Y:S01]  /*111d0*/  LDSM.16.MT88.4 R80, [R225+0x900] ;  /* 0x00090000e150783b */ /* 0x000fe20000004200 */
        /* <DEDUP_REMOVED lines=27> */
[C---:B------:R-:W-:Y:S02]  /*11390*/  ISETP.GT.AND P3, PT, R3.reuse, 0x40, PT ;  /* 0x000000400300780c */ /* 0x040fe40003f64270 */
        /* <DEDUP_REMOVED lines=19> */
[C---:B------:R-:W-:Y:S02]  /*114d0*/  ISETP.GT.AND P1, PT, R3.reuse, 0x50, PT ;  /* 0x000000500300780c */ /* 0x040fe40003f24270 */
[----:B------:R-:W-:Y:S02]  /*114e0*/  FSEL R152, R62, -INF , P2 ;  /* 0xff8000003e987808 */ /* 0x000fe40001000000 */
[----:B------:R-:W-:Y:S02]  /*114f0*/  FMNMX.FTZ R8, R154, R8, !PT ;  /* 0x000000089a087209 */ /* 0x000fe40007810000 */
[----:B------:R-:W-:-:S02]  /*11500*/  ISETP.GT.AND P0, PT, R3, 0x51, PT ;  /* 0x000000510300780c */ /* 0x000fc40003f04270 */
[----:B------:R-:W-:Y:S02]  /*11510*/  FMNMX.FTZ R6, R175, R5, !PT ;  /* 0x00000005af067209 */ /* 0x000fe40007810000 */
[----:B------:R-:W-:Y:S02]  /*11520*/  FMNMX.FTZ R5, R171, R7, !PT ;  /* 0x00000007ab057209 */ /* 0x000fe40007810000 */
[----:B------:R-:W-:Y:S02]  /*11530*/  FSEL R246, R53, -INF , P1 ;  /* 0xff80000035f67808 */ /* 0x000fe40000800000 */
[----:B------:R-:W-:Y:S02]  /*11540*/  FMNMX.FTZ R8, R152, R8, !PT ;  /* 0x0000000898087209 */ /* 0x000fe40007810000 */
[----:B------:R-:W-:Y:S02]  /*11550*/  FSEL R249, R58, -INF , P0 ;  /* 0xff8000003af97808 */ /* 0x000fe40000000000 */
[----:B------:R-:W-:-:S02]  /*11560*/  FMNMX.FTZ R7, R160, R6, !PT ;  /* 0x00000006a0077209 */ /* 0x000fc40007810000 */
[C---:B------:R-:W-:Y:S02]  /*11570*/  ISETP.GT.AND P4, PT, R3.reuse, 0x58, PT ;  /* 0x000000580300780c */ /* 0x040fe40003f84270 */
[C---:B------:R-:W-:Y:S02]  /*11580*/  ISETP.GT.AND P5, PT, R3.reuse, 0x59, PT ;  /* 0x000000590300780c */ /* 0x040fe40003fa4270 */
[C---:B------:R-:W-:Y:S02]  /*11590*/  ISETP.GT.AND P3, PT, R3.reuse, 0x60, PT ;  /* 0x000000600300780c */ /* 0x040fe40003f64270 */
[C---:B------:R-:W-:Y:S02]  /*115a0*/  ISETP.GT.AND P2, PT, R3.reuse, 0x61, PT ;  /* 0x000000610300780c */ /* 0x040fe40003f44270 */
[C---:B------:R-:W-:Y:S02]  /*115b0*/  ISETP.GT.AND P1, PT, R3.reuse, 0x68, PT ;  /* 0x000000680300780c */ /* 0x040fe40003f24270 */
[----:B------:R-:W-:-:S02]  /*115c0*/  ISETP.GT.AND P0, PT, R3, 0x69, PT ;  /* 0x000000690300780c */ /* 0x000fc40003f04270 */
[----:B------:R-:W-:Y:S02]  /*115d0*/  FMNMX.FTZ R3, R184, R5, !PT ;  /* 0x00000005b8037209 */ /* 0x000fe40007810000 */
[----:B------:R-:W-:Y:S02]  /*115e0*/  FMNMX.FTZ R6, R246, R8, !PT ;  /* 0x00000008f6067209 */ /* 0x000fe40007810000 */
[----:B------:R-:W-:Y:S01]  /*115f0*/  FMNMX.FTZ R7, R205, R7, !PT ;  /* 0x00000007cd077209 */ /* 0x000fe20007810000 */
[----:B------:R-:W1:Y:S01]  /*11600*/  MUFU.TANH R8, R19 ;  /* 0x0000001300087308 */ /* 0x000e620000002400 */
[----:B------:R-:W-:Y:S02]  /*11610*/  FMNMX.FTZ R3, R185, R3, !PT ;  /* 0x00000003b9037209 */ /* 0x000fe40007810000 */
        /* <DEDUP_REMOVED lines=17> */
[----:B------:R-:W-:Y:S01]  /*11730*/  FMNMX.FTZ R6, R231, R7, !PT ;  /* 0x00000007e7067209 */ /* 0x000fe20007810000 */
[----:B------:R-:W-:Y:S01]  /*11740*/  FMUL.FTZ R7, R54, c[0x0][0x320] ;  /* 0x0000c80036077a20 */ /* 0x000fe20000410000 */
[----:B----4-:R-:W-:Y:S02]  /*11750*/  FSEL R210, R9, -INF , P1 ;  /* 0xff80000009d27808 */ /* 0x010fe40000800000 */
[----:B------:R-:W-:Y:S01]  /*11760*/  FMNMX.FTZ R6, R230, R6, !PT ;  /* 0x00000006e6067209 */ /* 0x000fe20007810000 */
[----:B------:R2:W-:Y:S01]  /*11770*/  MUFU.TANH R18, R7 ;  /* 0x0000000700127308 */ /* 0x0005e20000002400 */
[----:B-1----:R-:W-:-:S02]  /*11780*/  FSEL R209, R8, -INF , P0 ;  /* 0xff80000008d17808 */ /* 0x002fc40000000000 */
[----:B------:R-:W-:Y:S01]  /*11790*/  FMNMX.FTZ R3, R210, R3, !PT ;  /* 0x00000003d2037209 */ /* 0x000fe20007810000 */
[----:B------:R-:W1:Y:S01]  /*117a0*/  SHFL.BFLY PT, R8, R6, 0x2, 0x1f ;  /* 0x0c401f0006087f89 */ /* 0x000e6200000e0000 */
[----:B------:R-:W-:Y:S02]  /*117b0*/  FMNMX.FTZ R5, R228, R5, !PT ;  /* 0x00000005e4057209 */ /* 0x000fe40007810000 */
[----:B------:R-:W-:Y:S02]  /*117c0*/  FMNMX.FTZ R3, R209, R3, !PT ;  /* 0x00000003d1037209 */ /* 0x000fe40007810000 */
[----:B------:R-:W-:-:S03]  /*117d0*/  FMNMX.FTZ R5, R119, R5, !PT ;  /* 0x0000000577057209 */ /* 0x000fc60007810000 */
[----:B------:R-:W3:Y:S01]  /*117e0*/  SHFL.BFLY PT, R71, R3, 0x2, 0x1f ;  /* 0x0c401f0003477f89 */ /* 0x000ee200000e0000 */
[----:B--2---:R-:W-:-:S03]  /*117f0*/  FMUL.FTZ R7, R55, c[0x0][0x320] ;  /* 0x0000c80037077a20 */ /* 0x004fc60000410000 */
[----:B------:R-:W2:Y:S01]  /*11800*/  SHFL.BFLY PT, R9, R5, 0x2, 0x1f ;  /* 0x0c401f0005097f89 */ /* 0x000ea200000e0000 */
[----:B------:R4:W-:Y:S03]  /*11810*/  MUFU.TANH R36, R7 ;  /* 0x0000000700247308 */ /* 0x0009e60000002400 */
[----:B------:R-:W-:Y:S01]  /*11820*/  LDSM.16.MT88.4 R52, [R226+0x100] ;  /* 0x00010000e234783b */ /* 0x000fe20000004200 */
[----:B-1----:R-:W-:-:S03]  /*11830*/  FMNMX.FTZ R6, R6, R8, !PT ;  /* 0x0000000806067209 */ /* 0x002fc60007810000 */
[----:B------:R-:W-:Y:S04]  /*11840*/  SHFL.IDX PT, R8, R11, 0x1, 0x1c1f ;  /* 0x003c1f000b087f89 */ /* 0x000fe800000e0000 */
[----:B------:R-:W1:Y:S01]  /*11850*/  SHFL.BFLY PT, R74, R6, 0x1, 0x1f ;  /* 0x0c201f00064a7f89 */ /* 0x000e6200000e0000 */
[----:B---3--:R-:W-:Y:S01]  /*11860*/  FMNMX.FTZ R71, R3, R71, !PT ;  /* 0x0000004703477209 */ /* 0x008fe20007810000 */
[----:B------:R-:W-:Y:S02]  /*11870*/  FMUL.FTZ R3, R51, c[0x0][0x320] ;  /* 0x0000c80033037a20 */ /* 0x000fe40000410000 */
[----:B----4-:R-:W-:Y:S02]  /*11880*/  FMUL.FTZ R7, R107, c[0x0][0x320] ;  /* 0x0000c8006b077a20 */ /* 0x010fe40000410000 */
[----:B------:R3:W-:Y:S01]  /*11890*/  MUFU.TANH R41, R3 ;  /* 0x0000000300297308 */ /* 0x0007e20000002400 */
[----:B--2---:R-:W-:-:S02]  /*118a0*/  FMNMX.FTZ R5, R5, R9, !PT ;  /* 0x0000000905057209 */ /* 0x004fc40007810000 */
[----:B------:R-:W2:Y:S04]  /*118b0*/  SHFL.BFLY PT, R9, R71, 0x1, 0x1f ;  /* 0x0c201f0047097f89 */ /* 0x000ea800000e0000 */
[----:B------:R-:W4:Y:S01]  /*118c0*/  SHFL.BFLY PT, R72, R5, 0x1, 0x1f ;  /* 0x0c201f0005487f89 */ /* 0x000f2200000e0000 */
[----:B------:R2:W-:Y:S01]  /*118d0*/  MUFU.TANH R15, R7 ;  /* 0x00000007000f7308 */ /* 0x0005e20000002400 */
[----:B---3--:R-:W-:Y:S01]  /*118e0*/  FMUL.FTZ R3, R91, c[0x0][0x320] ;  /* 0x0000c8005b037a20 */ /* 0x008fe20000410000 */
[----:B-1----:R-:W-:-:S06]  /*118f0*/  FMNMX.FTZ R74, R6, R74, !PT ;  /* 0x0000004a064a7209 */ /* 0x002fcc0007810000 */
[----:B------:R1:W-:Y:S01]  /*11900*/  MUFU.TANH R11, R3 ;  /* 0x00000003000b7308 */ /* 0x0003e20000002400 */
[----:B--2---:R-:W-:Y:S01]  /*11910*/  FMUL.FTZ R7, R90, c[0x0][0x320] ;  /* 0x0000c8005a077a20 */ /* 0x004fe20000410000 */
[----:B------:R-:W-:-:S06]  /*11920*/  FMNMX.FTZ R71, R71, R9, !PT ;  /* 0x0000000947477209 */ /* 0x000fcc0007810000 */
[----:B------:R2:W-:Y:S01]  /*11930*/  MUFU.TANH R14, R7 ;  /* 0x00000007000e7308 */ /* 0x0005e20000002400 */
[----:B----4-:R-:W-:Y:S01]  /*11940*/  FMNMX.FTZ R72, R5, R72, !PT ;  /* 0x0000004805487209 */ /* 0x010fe20007810000 */
[----:B-1----:R-:W-:-:S04]  /*11950*/  FMUL.FTZ R3, R106, c[0x0][0x320] ;  /* 0x0000c8006a037a20 */ /* 0x002fc80000410000 */
[----:B------:R-:W-:Y:S02]  /*11960*/  FMUL.FTZ R6, R72, c[0x0][0x2d0] ;  /* 0x0000b40048067a20 */ /* 0x000fe40000410000 */
[----:B------:R1:W3:Y:S01]  /*11970*/  MUFU.TANH R10, R3 ;  /* 0x00000003000a7308 */ /* 0x0002e20000002400 */
[----:B--2---:R-:W-:-:S07]  /*11980*/  FMUL.FTZ R7, R50, c[0x0][0x320] ;  /* 0x0000c80032077a20 */ /* 0x004fce0000410000 */
[----:B------:R2:W4:Y:S01]  /*11990*/  MUFU.TANH R40, R7 ;  /* 0x0000000700287308 */ /* 0x0005220000002400 */
[----:B-1----:R-:W-:Y:S02]  /*119a0*/  FMUL.FTZ R3, R46, c[0x0][0x320] ;  /* 0x0000c8002e037a20 */ /* 0x002fe40000410000 */
[----:B--2---:R-:W-:-:S05]  /*119b0*/  IMAD.IADD R7, R12, 0x1, R8 ;  /* 0x000000010c077824 */ /* 0x004fca00078e0208 */
[----:B------:R1:W2:Y:S01]  /*119c0*/  MUFU.TANH R12, R3 ;  /* 0x00000003000c7308 */ /* 0x0002a20000002400 */
[----:B------:R-:W-:-:S07]  /*119d0*/  FMUL.FTZ R8, R47, c[0x0][0x320] ;  /* 0x0000c8002f087a20 */ /* 0x000fce0000410000 */
[----:B------:R2:W-:Y:S01]  /*119e0*/  MUFU.TANH R9, R8 ;  /* 0x0000000800097308 */ /* 0x0005e20000002400 */
[----:B-1----:R-:W-:Y:S01]  /*119f0*/  IMNMX R3, R13, R7, PT ;  /* 0x000000070d037217 */ /* 0x002fe20003800200 */
[----:B------:R-:W-:-:S03]  /*11a00*/  FMUL.FTZ R7, R74, c[0x0][0x2d0] ;  /* 0x0000b4004a077a20 */ /* 0x000fc60000410000 */
[C---:B------:R-:W-:Y:S02]  /*11a10*/  ISETP.GT.AND P2, PT, R3.reuse, RZ, PT ;  /* 0x000000ff0300720c */ /* 0x040fe40003f44270 */
[C---:B------:R-:W-:Y:S02]  /*11a20*/  ISETP.GT.AND P1, PT, R3.reuse, 0x1, PT ;  /* 0x000000010300780c */ /* 0x040fe40003f24270 */
[----:B------:R-:W-:Y:S02]  /*11a30*/  ISETP.GT.AND P0, PT, R3, 0x8, PT ;  /* 0x000000080300780c */ /* 0x000fe40003f04270 */
[----:B---3--:R-:W-:Y:S02]  /*11a40*/  FSEL R57, R10, -INF , P2 ;  /* 0xff8000000a397808 */ /* 0x008fe40001000000 */
[----:B------:R-:W-:Y:S02]  /*11a50*/  FSEL R56, R15, -INF , P1 ;  /* 0xff8000000f387808 */ /* 0x000fe40000800000 */
[----:B------:R-:W-:-:S02]  /*11a60*/  ISETP.GT.AND P4, PT, R3, 0x9, PT ;  /* 0x000000090300780c */ /* 0x000fc40003f84270 */
[----:B------:R-:W-:Y:S02]  /*11a70*/  FSEL R58, R177, -INF , P0 ;  /* 0xff800000b13a7808 */ /* 0x000fe40000000000 */
[----:B------:R-:W-:Y:S02]  /*11a80*/  FMNMX.FTZ R0, R57, R56, !PT ;  /* 0x0000003839007209 */ /* 0x000fe40007810000 */
[C---:B------:R-:W-:Y:S02]  /*11a90*/  ISETP.GT.AND P6, PT, R3.reuse, 0x10, PT ;  /* 0x000000100300780c */ /* 0x040fe40003fc4270 */
[----:B------:R-:W-:Y:S02]  /*11aa0*/  FSEL R59, R164, -INF , P4 ;  /* 0xff800000a43b7808 */ /* 0x000fe40002000000 */
[----:B------:R-:W-:Y:S02]  /*11ab0*/  FMNMX.FTZ R0, R58, R0, !PT ;  /* 0x000000003a007209 */ /* 0x000fe40007810000 */
[----:B------:R-:W-:-:S02]  /*11ac0*/  ISETP.GT.AND P5, PT, R3, 0x11, PT ;  /* 0x000000110300780c */ /* 0x000fc40003fa4270 */
[----:B------:R-:W-:Y:S02]  /*11ad0*/  FSEL R68, R70, -INF , P6 ;  /* 0xff80000046447808 */ /* 0x000fe40003000000 */
[----:B------:R-:W-:Y:S02]  /*11ae0*/  FMNMX.FTZ R0, R59, R0, !PT ;  /* 0x000000003b007209 */ /* 0x000fe40007810000 */
[----:B------:R-:W-:Y:S02]  /*11af0*/  ISETP.GT.AND P3, PT, R3, 0x18, PT ;  /* 0x000000180300780c */ /* 0x000fe40003f64270 */
[----:B------:R-:W-:Y:S02]  /*11b00*/  FSEL R69, R67, -INF , P5 ;  /* 0xff80000043457808 */ /* 0x000fe40002800000 */
[----:B------:R-:W-:Y:S01]  /*11b10*/  FMNMX.FTZ R0, R68, R0, !PT ;  /* 0x0000000044007209 */ /* 0x000fe20007810000 */
[----:B------:R-:W-:Y:S01]  /*11b20*/  LDSM.16.MT88.4 R64, [R227+0x900] ;  /* 0x00090000e340783b */ /* 0x000fe20000004200 */
        /* <DEDUP_REMOVED lines=15> */
[----:B------:R-:W-:Y:S02]  /*11c20*/  FSETP.NEU.FTZ.AND P0, PT, R74, -INF , PT ;  /* 0xff8000004a00780b */ /* 0x000fe40003f1d000 */
[----:B------:R-:W-:Y:S02]  /*11c30*/  ISETP.GT.AND P6, PT, R3, 0x30, PT ;  /* 0x000000300300780c */ /* 0x000fe40003fc4270 */
[----:B------:R-:W-:Y:S02]  /*11c40*/  FSEL R91, R176, -INF , P3 ;  /* 0xff800000b05b7808 */ /* 0x000fe40001800000 */
[----:B------:R-:W-:-:S02]  /*11c50*/  FMNMX.FTZ R0, R90, R0, !PT ;  /* 0x000000005a007209 */ /* 0x000fc40007810000 */
[----:B------:R-:W-:Y:S02]  /*11c60*/  FSEL R7, R7, RZ, P0 ;  /* 0x000000ff07077208 */ /* 0x000fe40000000000 */
[----:B------:R-:W-:Y:S02]  /*11c70*/  ISETP.GT.AND P1, PT, R3, 0x31, PT ;  /* 0x000000310300780c */ /* 0x000fe40003f24270 */
[----:B------:R-:W-:Y:S01]  /*11c80*/  FSEL R117, R163, -INF , P6 ;  /* 0xff800000a3757808 */ /* 0x000fe20003000000 */
[----:B------:R-:W-:Y:S01]  /*11c90*/  FFMA.FTZ R5, R20, c[0x0][0x2d0], -R7 ;  /* 0x0000b40014057a23 */ /* 0x000fe20000010807 */
[----:B------:R-:W-:Y:S01]  /*11ca0*/  FMNMX.FTZ R0, R91, R0, !PT ;  /* 0x000000005b007209 */ /* 0x000fe20007810000 */
[----:B------:R-:W-:Y:S01]  /*11cb0*/  IMAD.MOV.U32 R163, RZ, RZ, R205 ;  /* 0x000000ffffa37224 */ /* 0x000fe200078e00cd */
[----:B------:R-:W-:Y:S01]  /*11cc0*/  ISETP.GT.AND P2, PT, R3, 0x38, PT ;  /* 0x000000380300780c */ /* 0x000fe20003f44270 */
[----:B------:R1:W-:Y:S01]  /*11cd0*/  MUFU.EX2 R252, R5 ;  /* 0x0000000500fc7308 */ /* 0x0003e20000000800 */
[----:B------:R-:W-:-:S02]  /*11ce0*/  FSEL R118, R162, -INF , P1 ;  /* 0xff800000a2767808 */ /* 0x000fc40000800000 */
[----:B------:R-:W-:Y:S02]  /*11cf0*/  FSETP.NEU.FTZ.AND P0, PT, R72, -INF , PT ;  /* 0xff8000004800780b */ /* 0x000fe40003f1d000 */
[----:B------:R-:W-:Y:S02]  /*11d00*/  FMNMX.FTZ R0, R117, R0, !PT ;  /* 0x0000000075007209 */ /* 0x000fe40007810000 */
[C---:B------:R-:W-:Y:S02]  /*11d10*/  ISETP.GT.AND P4, PT, R3.reuse, 0x39, PT ;  /* 0x000000390300780c */ /* 0x040fe40003f84270 */
[----:B------:R-:W-:Y:S02]  /*11d20*/  FSEL R6, R6, RZ, P0 ;  /* 0x000000ff06067208 */ /* 0x000fe40000000000 */
[----:B------:R-:W-:Y:S02]  /*11d30*/  FSEL R116, R86, -INF , P2 ;  /* 0xff80000056747808 */ /* 0x000fe40001000000 */
[----:B------:R-:W-:Y:S01]  /*11d40*/  FMNMX.FTZ R0, R118, R0, !PT ;  /* 0x0000000076007209 */ /* 0x000fe20007810000 */
[----:B--2---:R-:W-:Y:S01]  /*11d50*/  FFMA.FTZ R8, R26, c[0x0][0x2d0], -R6 ;  /* 0x0000b4001a087a23 */ /* 0x004fe20000010806 */
[----:B------:R-:W-:Y:S01]  /*11d60*/  ISETP.GT.AND P5, PT, R3, 0x40, PT ;  /* 0x000000400300780c */ /* 0x000fe20003fa4270 */
[----:B-1----:R-:W-:Y:S01]  /*11d70*/  FFMA.FTZ R5, R22, c[0x0][0x2d0], -R7 ;  /* 0x0000b40016057a23 */ /* 0x002fe20000010807 */
[----:B------:R-:W-:Y:S01]  /*11d80*/  FSEL R128, R87, -INF , P4 ;  /* 0xff80000057807808 */ /* 0x000fe20002000000 */
[----:B------:R-:W-:Y:S01]  /*11d90*/  MUFU.EX2 R237, R8 ;  /* 0x0000000800ed7308 */ /* 0x000fe20000000800 */
[----:B------:R-:W-:Y:S01]  /*11da0*/  FMNMX.FTZ R0, R116, R0, !PT ;  /* 0x0000000074007209 */ /* 0x000fe20007810000 */
[----:B------:R-:W-:Y:S01]  /*11db0*/  LDSM.16.MT88.4 R84, [R226+0x900] ;  /* 0x00090000e254783b */ /* 0x000fe20000004200 */
        /* <DEDUP_REMOVED lines=13> */
[----:B------:R-:W-:Y:S01]  /*11e90*/  FMNMX.FTZ R0, R140, R0, !PT ;  /* 0x000000008c007209 */ /* 0x000fe20007810000 */
[----:B------:R-:W-:Y:S01]  /*11ea0*/  LDSM.16.MT88.4 R60, [R224+0x900] ;  /* 0x00090000e03c783b */ /* 0x000fe20000004200 */
[----:B------:R-:W-:Y:S01]  /*11eb0*/  FSETP.NEU.FTZ.AND P0, PT, R71, -INF , PT ;  /* 0xff8000004700780b */ /* 0x000fe20003f1d000 */
[----:B------:R1:W-:Y:S01]  /*11ec0*/  MUFU.EX2 R190, R5 ;  /* 0x0000000500be7308 */ /* 0x0003e20000000800 */
[----:B------:R-:W-:-:S02]  /*11ed0*/  ISETP.GT.AND P6, PT, R3, 0x51, PT ;  /* 0x000000510300780c */ /* 0x000fc40003fc4270 */
[----:B------:R-:W-:Y:S02]  /*11ee0*/  FSEL R159, R159, -INF , P2 ;  /* 0xff8000009f9f7808 */ /* 0x000fe40001000000 */
[----:B------:R-:W-:Y:S02]  /*11ef0*/  FMNMX.FTZ R0, R145, R0, !PT ;  /* 0x0000000091007209 */ /* 0x000fe40007810000 */
[----:B------:R-:W-:Y:S02]  /*11f00*/  ISETP.GT.AND P5, PT, R3, 0x58, PT ;  /* 0x000000580300780c */ /* 0x000fe40003fa4270 */
[----:B------:R-:W-:Y:S02]  /*11f10*/  FSEL R158, R27, -INF , P6 ;  /* 0xff8000001b9e7808 */ /* 0x000fe40003000000 */
[----:B------:R-:W-:Y:S02]  /*11f20*/  FMNMX.FTZ R0, R159, R0, !PT ;  /* 0x000000009f007209 */ /* 0x000fe40007810000 */
[----:B------:R-:W-:-:S02]  /*11f30*/  ISETP.GT.AND P4, PT, R3, 0x59, PT ;  /* 0x000000590300780c */ /* 0x000fc40003f84270 */
[----:B------:R-:W-:Y:S01]  /*11f40*/  ISETP.GT.AND P3, PT, R3, 0x60, PT ;  /* 0x000000600300780c */ /* 0x000fe20003f64270 */
[----:B-1----:R-:W-:Y:S01]  /*11f50*/  FFMA.FTZ R5, R23, c[0x0][0x2d0], -R6 ;  /* 0x0000b40017057a23 */ /* 0x002fe20000010806 */
[C---:B------:R-:W-:Y:S02]  /*11f60*/  ISETP.GT.AND P2, PT, R3.reuse, 0x61, PT ;  /* 0x000000610300780c */ /* 0x040fe40003f44270 */
[----:B------:R-:W-:Y:S01]  /*11f70*/  ISETP.GT.AND P1, PT, R3, 0x68, PT ;  /* 0x000000680300780c */ /* 0x000fe20003f24270 */
[----:B------:R1:W-:Y:S01]  /*11f80*/  MUFU.EX2 R191, R5 ;  /* 0x0000000500bf7308 */ /* 0x0003e20000000800 */
[----:B------:R-:W-:Y:S02]  /*11f90*/  FSEL R170, R18, -INF , P5 ;  /* 0xff80000012aa7808 */ /* 0x000fe40002800000 */
[----:B------:R-:W-:Y:S02]  /*11fa0*/  FMNMX.FTZ R0, R158, R0, !PT ;  /* 0x000000009e007209 */ /* 0x000fe40007810000 */
[----:B------:R-:W-:-:S02]  /*11fb0*/  FSEL R169, R36, -INF , P4 ;  /* 0xff80000024a97808 */ /* 0x000fc40002000000 */
[----:B------:R-:W-:Y:S01]  /*11fc0*/  FMNMX.FTZ R0, R170, R0, !PT ;  /* 0x00000000aa007209 */ /* 0x000fe20007810000 */
[----:B------:R-:W-:Y:S01]  /*11fd0*/  LDSM.16.MT88.4 R36, [R227+0x100] ;  /* 0x00010000e324783b */ /* 0x000fe20000004200 */
[----:B----4-:R-:W-:Y:S02]  /*11fe0*/  FSEL R167, R40, -INF , P3 ;  /* 0xff80000028a77808 */ /* 0x010fe40001800000 */
[----:B------:R-:W-:Y:S02]  /*11ff0*/  FSEL R164, R41, -INF , P2 ;  /* 0xff80000029a47808 */ /* 0x000fe40001000000 */
[----:B------:R-:W-:Y:S01]  /*12000*/  FSEL R157, R12, -INF , P1 ;  /* 0xff8000000c9d7808 */ /* 0x000fe20000800000 */
[----:B------:R-:W-:Y:S01]  /*12010*/  LDSM.16.MT88.4 R40, [R225+0x100] ;  /* 0x00010000e128783b */ /* 0x000fe20000004200 */
[----:B-1----:R-:W-:-:S04]  /*12020*/  FFMA.FTZ R5, R25, c[0x0][0x2d0], -R6 ;  /* 0x0000b40019057a23 */ /* 0x002fc80000010806 */
        /* <DEDUP_REMOVED lines=29> */
[----:B------:R1:W3:Y:S03]  /*12200*/  MUFU.EX2 R196, R2 ;  /* 0x0000000200c47308 */ /* 0x0002e60000000800 */
[C---:B------:R-:W-:Y:S08]  /*12210*/  HMMA.16816.F32.BF16 R48, R8.reuse, R40, RZ ;  /* 0x000000280830723c */ /* 0x040ff000000418ff */
[----:B------:R-:W-:Y:S01]  /*12220*/  HMMA.16816.F32.BF16 R20, R8, R52, RZ ;  /* 0x000000340814723c */ /* 0x000fe200000418ff */
[----:B--2---:R-:W-:Y:S01]  /*12230*/  FMNMX.FTZ R0, R0, R3, !PT ;  /* 0x0000000300007209 */ /* 0x004fe20007810000 */
[----:B-1----:R-:W-:-:S04]  /*12240*/  FFMA.FTZ R2, R32, c[0x0][0x2d0], -R6 ;  /* 0x0000b40020027a23 */ /* 0x002fc80000010806 */
[----:B------:R-:W1:Y:S02]  /*12250*/  SHFL.BFLY PT, R3, R0, 0x1, 0x1f ;  /* 0x0c201f0000037f89 */ /* 0x000e6400000e0000 */
[----:B------:R-:W-:Y:S01]  /*12260*/  HMMA.16816.F32.BF16 R24, R8, R42, RZ ;  /* 0x0000002a0818723c */ /* 0x000fe200000418ff */
[----:B---3--:R-:W-:Y:S01]  /*12270*/  F2FP.BF16.PACK_AB R12, R196, R208 ;  /* 0x000000d0c40c723e */ /* 0x008fe200000010ff */
[----:B------:R2:W-:Y:S02]  /*12280*/  MUFU.EX2 R203, R2 ;  /* 0x0000000200cb7308 */ /* 0x0005e40000000800 */
[----:B--2---:R-:W-:-:S06]  /*12290*/  FFMA.FTZ R2, R34, c[0x0][0x2d0], -R6 ;  /* 0x0000b40022027a23 */ /* 0x004fcc0000010806 */
[----:B------:R2:W3:Y:S02]  /*122a0*/  MUFU.EX2 R232, R2 ;  /* 0x0000000200e87308 */ /* 0x0004e40000000800 */
[--C-:B--2---:R-:W-:Y:S01]  /*122b0*/  FFMA.FTZ R2, R31, c[0x0][0x2d0], -R5.reuse ;  /* 0x0000b4001f027a23 */ /* 0x104fe20000010805 */
[----:B---3--:R-:W-:Y:S01]  /*122c0*/  F2FP.BF16.PACK_AB R14, R232, R203 ;  /* 0x000000cbe80e723e */ /* 0x008fe200000010ff */
[----:B------:R-:W-:Y:S04]  /*122d0*/  HMMA.16816.F32.BF16 R28, R8, R38, RZ ;  /* 0x00000026081c723c */ /* 0x000fe800000418ff */
[----:B------:R2:W-:Y:S02]  /*122e0*/  MUFU.EX2 R207, R2 ;  /* 0x0000000200cf7308 */ /* 0x0005e40000000800 */
[----:B--2---:R-:W-:-:S06]  /*122f0*/  FFMA.FTZ R2, R33, c[0x0][0x2d0], -R5 ;  /* 0x0000b40021027a23 */ /* 0x004fcc0000010805 */
[----:B------:R2:W3:Y:S02]  /*12300*/  MUFU.EX2 R197, R2 ;  /* 0x0000000200c57308 */ /* 0x0004e40000000800 */
[--C-:B--2---:R-:W-:Y:S01]  /*12310*/  FFMA.FTZ R2, R35, c[0x0][0x2d0], -R5.reuse ;  /* 0x0000b40023027a23 */ /* 0x104fe20000010805 */
[----:B---3--:R-:W-:Y:S01]  /*12320*/  F2FP.BF16.PACK_AB R13, R197, R207 ;  /* 0x000000cfc50d723e */ /* 0x008fe200000010ff */
[C---:B------:R-:W-:Y:S04]  /*12330*/  HMMA.16816.F32.BF16 R32, R8.reuse, R18, RZ ;  /* 0x000000120820723c */ /* 0x040fe800000418ff */
[----:B------:R2:W-:Y:S04]  /*12340*/  MUFU.EX2 R161, R2 ;  /* 0x0000000200a17308 */ /* 0x0005e80000000800 */
[----:B------:R-:W-:Y:S01]  /*12350*/  HMMA.16816.F32.BF16 R8, R8, R54, RZ ;  /* 0x000000360808723c */ /* 0x000fe200000418ff */
[----:B--2---:R-:W-:Y:S01]  /*12360*/  FFMA.FTZ R2, R73, c[0x0][0x2d0], -R5 ;  /* 0x0000b40049027a23 */ /* 0x004fe20000010805 */
[----:B-1----:R-:W-:-:S03]  /*12370*/  FMNMX.FTZ R73, R0, R3, !PT ;  /* 0x0000000300497209 */ /* 0x002fc60007810000 */
[----:B------:R1:W2:Y:S01]  /*12380*/  MUFU.EX2 R188, R2 ;  /* 0x0000000200bc7308 */ /* 0x0002a20000000800 */
[C---:B------:R-:W-:Y:S01]  /*12390*/  FSETP.NEU.FTZ.AND P0, PT, R73.reuse, -INF , PT ;  /* 0xff8000004900780b */ /* 0x040fe20003f1d000 */
[----:B------:R-:W-:-:S05]  /*123a0*/  FMUL.FTZ R0, R73, c[0x0][0x2d0] ;  /* 0x0000b40049007a20 */ /* 0x000fca0000410000 */
[----:B------:R-:W-:Y:S01]  /*123b0*/  FSEL R0, R0, RZ, P0 ;  /* 0x000000ff00007208 */ /* 0x000fe20000000000 */
[----:B-1----:R-:W-:Y:S01]  /*123c0*/  FFMA.FTZ R2, R92, c[0x0][0x2d0], -R7 ;  /* 0x0000b4005c027a23 */ /* 0x002fe20000010807 */
[----:B--2---:R-:W-:-:S03]  /*123d0*/  F2FP.BF16.PACK_AB R15, R188, R161 ;  /* 0x000000a1bc0f723e */ /* 0x004fc600000010ff */
[----:B------:R1:W-:Y:S04]  /*123e0*/  MUFU.EX2 R183, R2 ;  /* 0x0000000200b77308 */ /* 0x0003e80000000800 */
[C---:B------:R-:W-:Y:S08]  /*123f0*/  HMMA.16816.F32.BF16 R124, R12.reuse, R64, R76 ;  /* 0x000000400c7c723c */ /* 0x040ff0000004184c */
[----:B------:R-:W-:Y:S01]  /*12400*/  HMMA.16816.F32.BF16 R76, R12, R86, R8 ;  /* 0x000000560c4c723c */ /* 0x000fe20000041808 */
[----:B-1----:R-:W-:-:S06]  /*12410*/  FFMA.FTZ R2, R93, c[0x0][0x2d0], -R7 ;  /* 0x0000b4005d027a23 */ /* 0x002fcc0000010807 */
[----:B------:R-:W-:Y:S01]  /*12420*/  F2FP.BF16.PACK_AB R8, R248, R252 ;  /* 0x000000fcf808723e */ /* 0x000fe200000010ff */
[----:B------:R1:W2:Y:S01]  /*12430*/  MUFU.EX2 R182, R2 ;  /* 0x0000000200b67308 */ /* 0x0002a20000000800 */
[C---:B------:R-:W-:Y:S08]  /*12440*/  HMMA.16816.F32.BF16 R112, R12.reuse, R84, R20 ;  /* 0x000000540c70723c */ /* 0x040ff00000041814 */
[----:B------:R-:W-:Y:S01]  /*12450*/  HMMA.16816.F32.BF16 R104, R12, R60, R44 ;  /* 0x0000003c0c68723c */ /* 0x000fe2000004182c */
[----:B-1----:R-:W-:Y:S01]  /*12460*/  FFMA.FTZ R2, R94, c[0x0][0x2d0], -R7 ;  /* 0x0000b4005e027a23 */ /* 0x002fe20000010807 */
[----:B--2---:R-:W-:-:S06]  /*12470*/  F2FP.BF16.PACK_AB R10, R182, R183 ;  /* 0x000000b7b60a723e */ /* 0x004fcc00000010ff */
        /* <DEDUP_REMOVED lines=18> */
[----:B------:R1:W2:Y:S02]  /*125a0*/  MUFU.EX2 R213, R2 ;  /* 0x0000000200d57308 */ /* 0x0002a40000000800 */
[C---:B------:R-:W-:Y:S08]  /*125b0*/  HMMA.16816.F32.BF16 R20, R8.reuse, R16, RZ ;  /* 0x000000100814723c */ /* 0x040ff000000418ff */
[----:B------:R-:W-:Y:S01]  /*125c0*/  HMMA.16816.F32.BF16 R28, R8, R18, RZ ;  /* 0x00000012081c723c */ /* 0x000fe200000418ff */
[----:B-1----:R-:W-:-:S04]  /*125d0*/  FFMA.FTZ R2, R101, c[0x0][0x2d0], -R7 ;  /* 0x0000b40065027a23 */ /* 0x002fc80000010807 */
[----:B------:R1:W3:Y:S03]  /*125e0*/  MUFU.EX2 R193, R2 ;  /* 0x0000000200c17308 */ /* 0x0002e60000000800 */
[C---:B------:R-:W-:Y:S08]  /*125f0*/  HMMA.16816.F32.BF16 R16, R8.reuse, R36, RZ ;  /* 0x000000240810723c */ /* 0x040ff000000418ff */
[----:B------:R-:W-:Y:S01]  /*12600*/  HMMA.16816.F32.BF16 R32, R8, R38, RZ ;  /* 0x000000260820723c */ /* 0x000fe200000418ff */
[----:B-1----:R-:W-:-:S07]  /*12610*/  FFMA.FTZ R2, R68, c[0x0][0x2d0], -R0 ;  /* 0x0000b40044027a23 */ /* 0x002fce0000010800 */
[C---:B------:R-:W-:Y:S01]  /*12620*/  HMMA.16816.F32.BF16 R24, R8.reuse, R52, RZ ;  /* 0x000000340818723c */ /* 0x040fe200000418ff */
[----:B--2---:R-:W-:Y:S01]  /*12630*/  IMAD.MOV.U32 R68, RZ, RZ, R213 ;  /* 0x000000ffff447224 */ /* 0x004fe200078e00d5 */
[----:B------:R1:W-:Y:S06]  /*12640*/  MUFU.EX2 R181, R2 ;  /* 0x0000000200b57308 */ /* 0x0003ec0000000800 */
[C---:B------:R-:W-:Y:S08]  /*12650*/  HMMA.16816.F32.BF16 R12, R8.reuse, R40, RZ ;  /* 0x00000028080c723c */ /* 0x040ff000000418ff */
[----:B------:R-:W-:Y:S01]  /*12660*/  HMMA.16816.F32.BF16 R36, R8, R42, RZ ;  /* 0x0000002a0824723c */ /* 0x000fe200000418ff */
[----:B-1----:R-:W-:Y:S01]  /*12670*/  FFMA.FTZ R2, R69, c[0x0][0x2d0], -R0 ;  /* 0x0000b40045027a23 */ /* 0x002fe20000010800 */
[----:B------:R-:W-:-:S03]  /*12680*/  MOV R69, R186 ;  /* 0x000000ba00457202 */ /* 0x000fc60000000f00 */
[----:B------:R1:W2:Y:S03]  /*12690*/  MUFU.EX2 R180, R2 ;  /* 0x0000000200b47308 */ /* 0x0002a60000000800 */
[----:B------:R-:W-:Y:S07]  /*126a0*/  HMMA.16816.F32.BF16 R52, R8, R54, RZ ;  /* 0x000000360834723c */ /* 0x000fee00000418ff */
[----:B------:R-:W-:-:S02]  /*126b0*/  F2FP.BF16.PACK_AB R8, R202, R200 ;  /* 0x000000c8ca08723e */ /* 0x000fc400000010ff */
[----:B---3--:R-:W-:Y:S01]  /*126c0*/  F2FP.BF16.PACK_AB R10, R193, R68 ;  /* 0x00000044c10a723e */ /* 0x008fe200000010ff */
[--C-:B-1----:R-:W-:Y:S01]  /*126d0*/  FFMA.FTZ R2, R70, c[0x0][0x2d0], -R0.reuse ;  /* 0x0000b40046027a23 */ /* 0x102fe20000010800 */
[----:B--2---:R-:W-:Y:S01]  /*126e0*/  F2FP.BF16.PACK_AB R9, R180, R181 ;  /* 0x000000b5b409723e */ /* 0x004fe200000010ff */
[----:B------:R-:W-:Y:S02]  /*126f0*/  IMAD.MOV.U32 R70, RZ, RZ, R197 ;  /* 0x000000ffff467224 */ /* 0x000fe400078e00c5 */
[----:B------:R1:W-:Y:S02]  /*12700*/  MUFU.EX2 R235, R2 ;  /* 0x0000000200eb7308 */ /* 0x0003e40000000800 */
[----:B-1----:R-:W-:Y:S01]  /*12710*/  FFMA.FTZ R2, R75, c[0x0][0x2d0], -R0 ;  /* 0x0000b4004b027a23 */ /* 0x002fe20000010800 */
[----:B------:R-:W-:-:S05]  /*12720*/  MOV R75, R194 ;  /* 0x000000c2004b7202 */ /* 0x000fca0000000f00 */
[----:B------:R1:W2:Y:S02]  /*12730*/  MUFU.EX2 R162, R2 ;  /* 0x0000000200a27308 */ /* 0x0002a40000000800 */
[----:B-1----:R-:W-:Y:S01]  /*12740*/  FFMA.FTZ R2, R111, c[0x0][0x2d0], -R7 ;  /* 0x0000b4006f027a23 */ /* 0x002fe20000010807 */
[----:B--2---:R-:W-:-:S05]  /*12750*/  F2FP.BF16.PACK_AB R11, R162, R235 ;  /* 0x000000eba20b723e */ /* 0x004fca00000010ff */
[----:B------:R1:W-:Y:S02]  /*12760*/  MUFU.EX2 R250, R2 ;  /* 0x0000000200fa7308 */ /* 0x0003e40000000800 */
[C---:B------:R-:W-:Y:S01]  /*12770*/  HMMA.16816.F32.BF16 R56, R8.reuse, R64, R16 ;  /* 0x000000400838723c */ /* 0x040fe20000041810 */
[----:B------:R-:W2:Y:S07]  /*12780*/  LDSM.16.MT88.4 R16, [R227+0x1100] ;  /* 0x00110000e310783b */ /* 0x000eae0000004200 */
[----:B------:R-:W-:Y:S01]  /*12790*/  HMMA.16816.F32.BF16 R40, R8, R60, R20 ;  /* 0x0000003c0828723c */ /* 0x000fe20000041814 */
[----:B------:R-:W3:Y:S01]  /*127a0*/  LDSM.16.MT88.4 R20, [R224+0x1100] ;  /* 0x00110000e014783b */ /* 0x000ee20000004200 */
[----:B-1----:R-:W-:-:S02]  /*127b0*/  FFMA.FTZ R2, R130, c[0x0][0x2d0], -R7 ;  /* 0x0000b40082027a23 */ /* 0x002fc40000010807 */
[----:B------:R-:W-:Y:S02]  /*127c0*/  IMAD.MOV.U32 R130, RZ, RZ, R211 ;  /* 0x000000ffff827224 */ /* 0x000fe400078e00d3 */
[----:B------:R1:W-:Y:S02]  /*127d0*/  MUFU.EX2 R251, R2 ;  /* 0x0000000200fb7308 */ /* 0x0003e40000000800 */
[C---:B------:R-:W-:Y:S01]  /*127e0*/  HMMA.16816.F32.BF16 R48, R8.reuse, R80, R12 ;  /* 0x000000500830723c */ /* 0x040fe2000004180c */
[----:B------:R-:W-:Y:S07]  /*127f0*/  LDSM.16.MT88.4 R12, [R225+0x1100] ;  /* 0x00110000e10c783b */ /* 0x000fee0000004200 */
[----:B------:R-:W-:Y:S01]  /*12800*/  HMMA.16816.F32.BF16 R28, R8, R62, R28 ;  /* 0x0000003e081c723c */ /* 0x000fe2000004181c */
[----:B-1----:R-:W-:-:S07]  /*12810*/  FFMA.FTZ R2, R132, c[0x0][0x2d0], -R7 ;  /* 0x0000b40084027a23 */ /* 0x002fce0000010807 */
[C---:B------:R-:W-:Y:S01]  /*12820*/  HMMA.16816.F32.BF16 R32, R8.reuse, R66, R32 ;  /* 0x000000420820723c */ /* 0x040fe20000041820 */
[----:B------:R-:W-:Y:S01]  /*12830*/  IMAD.MOV.U32 R132, RZ, RZ, R193 ;  /* 0x000000ffff847224 */ /* 0x000fe200078e00c1 */
[----:B------:R1:W4:Y:S06]  /*12840*/  MUFU.EX2 R3, R2 ;  /* 0x0000000200037308 */ /* 0x00032c0000000800 */
[C---:B------:R-:W-:Y:S08]  /*12850*/  HMMA.16816.F32.BF16 R36, R8.reuse, R82, R36 ;  /* 0x000000520824723c */ /* 0x040ff00000041824 */
[----:B------:R-:W-:Y:S01]  /*12860*/  HMMA.16816.F32.BF16 R52, R8, R86, R52 ;  /* 0x000000560834723c */ /* 0x000fe20000041834 */
[----:B-1----:R-:W-:Y:S01]  /*12870*/  FFMA.FTZ R2, R133, c[0x0][0x2d0], -R7 ;  /* 0x0000b40085027a23 */ /* 0x002fe20000010807 */
[----:B----4-:R-:W-:-:S03]  /*12880*/  MOV R133, R3 ;  /* 0x0000000300857202 */ /* 0x010fc60000000f00 */
[----:B------:R1:W-:Y:S02]  /*12890*/  MUFU.EX2 R3, R2 ;  /* 0x0000000200037308 */ /* 0x0003e40000000800 */
[----:B-1----:R-:W-:-:S06]  /*128a0*/  FFMA.FTZ R2, R108, c[0x0][0x2d0], -R6 ;  /* 0x0000b4006c027a23 */ /* 0x002fcc0000010806 */
[----:B------:R1:W-:Y:S02]  /*128b0*/  MUFU.EX2 R244, R2 ;  /* 0x0000000200f47308 */ /* 0x0003e40000000800 */
[----:B-1----:R-:W-:-:S06]  /*128c0*/  FFMA.FTZ R2, R109, c[0x0][0x2d0], -R6 ;  /* 0x0000b4006d027a23 */ /* 0x002fcc0000010806 */
[----:B------:R1:W4:Y:S02]  /*128d0*/  MUFU.EX2 R245, R2 ;  /* 0x0000000200f57308 */ /* 0x0003240000000800 */
[--C-:B-1----:R-:W-:Y:S02]  /*128e0*/  FFMA.FTZ R2, R110, c[0x0][0x2d0], -R6.reuse ;  /* 0x0000b4006e027a23 */ /* 0x102fe40000010806 */
[----:B------:R-:W-:Y:S01]  /*128f0*/  HMMA.16816.F32.BF16 R108, R8, R84, R24 ;  /* 0x00000054086c723c */ /* 0x000fe20000041818 */
[----:B------:R-:W1:Y:S03]  /*12900*/  LDSM.16.MT88.4 R24, [R226+0x1100] ;  /* 0x00110000e218783b */ /* 0x000e660000004200 */
[----:B------:R2:W-:Y:S03]  /*12910*/  MUFU.EX2 R247, R2 ;  /* 0x0000000200f77308 */ /* 0x0005e60000000800 */
[----:B----4-:R-:W-:Y:S01]  /*12920*/  F2FP.BF16.PACK_AB R8, R245, R244 ;  /* 0x000000f4f508723e */ /* 0x010fe200000010ff */
[----:B--2---:R-:W-:-:S02]  /*12930*/  FFMA.FTZ R2, R131, c[0x0][0x2d0], -R6 ;  /* 0x0000b40083027a23 */ /* 0x004fc40000010806 */
        /* <DEDUP_REMOVED lines=22> */
[----:B------:R-:W-:Y:S01]  /*12aa0*/  IMAD.MOV.U32 R125, RZ, RZ, R3 ;  /* 0x000000ffff7d7224 */ /* 0x000fe200078e0003 */
[----:B------:R-:W-:Y:S01]  /*12ab0*/  MOV R3, R206 ;  /* 0x000000ce00037202 */ /* 0x000fe20000000f00 */
[----:B--2---:R-:W-:-:S04]  /*12ac0*/  FFMA.FTZ R2, R89, c[0x0][0x2d0], -R0 ;  /* 0x0000b40059027a23 */ /* 0x004fc80000010800 */
[----:B------:R2:W3:Y:S01]  /*12ad0*/  MUFU.EX2 R220, R2 ;  /* 0x0000000200dc7308 */ /* 0x0004e20000000800 */
[C---:B-1----:R-:W-:Y:S08]  /*12ae0*/  HMMA.16816.F32.BF16 R80, R8.reuse, R24, R112 ;  /* 0x000000180850723c */ /* 0x042ff00000041870 */
[----:B------:R-:W-:Y:S01]  /*12af0*/  HMMA.16816.F32.BF16 R96, R8, R22, R96 ;  /* 0x000000160860723c */ /* 0x000fe20000041860 */
        /* <DEDUP_REMOVED lines=18> */
[----:B-1----:R-:W-:-:S03]  /*12c20*/  FFMA.FTZ R2, R148, c[0x0][0x2d0], -R7 ;  /* 0x0000b40094027a23 */ /* 0x002fc60000010807 */
[----:B------:R-:W-:Y:S01]  /*12c30*/  LDSM.16.MT88.4 R28, [R226+0x1900] ;  /* 0x00190000e21c783b */ /* 0x000fe20000004200 */
[----:B------:R-:W-:Y:S01]  /*12c40*/  IMAD.MOV.U32 R148, RZ, RZ, R191 ;  /* 0x000000ffff947224 */ /* 0x000fe200078e00bf */
[----:B------:R1:W-:Y:S01]  /*12c50*/  MUFU.EX2 R214, R2 ;  /* 0x0000000200d67308 */ /* 0x0003e20000000800 */
[C---:B------:R-:W-:Y:S08]  /*12c60*/  HMMA.16816.F32.BF16 R56, R8.reuse, R16, R56 ;  /* 0x000000100838723c */ /* 0x040ff00000041838 */
[----:B------:R-:W-:Y:S01]  /*12c70*/  HMMA.16816.F32.BF16 R44, R8, R18, R32 ;  /* 0x00000012082c723c */ /* 0x000fe20000041820 */
[----:B------:R-:W3:Y:S01]  /*12c80*/  LDSM.16.MT88.4 R16, [R227+0x1900] ;  /* 0x00190000e310783b */ /* 0x000ee20000004200 */
[----:B-1----:R-:W-:-:S06]  /*12c90*/  FFMA.FTZ R2, R149, c[0x0][0x2d0], -R7 ;  /* 0x0000b40095027a23 */ /* 0x002fcc0000010807 */
[C---:B------:R-:W-:Y:S01]  /*12ca0*/  HMMA.16816.F32.BF16 R40, R8.reuse, R12, R48 ;  /* 0x0000000c0828723c */ /* 0x040fe20000041830 */
[----:B------:R-:W-:Y:S01]  /*12cb0*/  MOV R149, R190 ;  /* 0x000000be00957202 */ /* 0x000fe20000000f00 */
[----:B------:R1:W-:Y:S06]  /*12cc0*/  MUFU.EX2 R215, R2 ;  /* 0x0000000200d77308 */ /* 0x0003ec0000000800 */
[C---:B------:R-:W-:Y:S01]  /*12cd0*/  HMMA.16816.F32.BF16 R32, R8.reuse, R14, R36 ;  /* 0x0000000e0820723c */ /* 0x040fe20000041824 */
[----:B------:R-:W4:Y:S07]  /*12ce0*/  LDSM.16.MT88.4 R12, [R225+0x1900] ;  /* 0x00190000e10c783b */ /* 0x000f2e0000004200 */
[----:B------:R-:W-:Y:S01]  /*12cf0*/  HMMA.16816.F32.BF16 R48, R8, R24, R108 ;  /* 0x000000180830723c */ /* 0x000fe2000004186c */
[----:B-1----:R-:W-:-:S02]  /*12d00*/  FFMA.FTZ R2, R150, c[0x0][0x2d0], -R7 ;  /* 0x0000b40096027a23 */ /* 0x002fc40000010807 */
[----:B------:R-:W-:Y:S02]  /*12d10*/  IMAD.MOV.U32 R150, RZ, RZ, R195 ;  /* 0x000000ffff967224 */ /* 0x000fe400078e00c3 */
        /* <DEDUP_REMOVED lines=36> */
[----:B-1----:R-:W-:-:S02]  /*12f60*/  FFMA.FTZ R2, R118, c[0x0][0x2d0], -R0 ;  /* 0x0000b40076027a23 */ /* 0x002fc40000010800 */
[----:B------:R-:W-:Y:S02]  /*12f70*/  IMAD.MOV.U32 R118, RZ, RZ, R160 ;  /* 0x000000ffff767224 */ /* 0x000fe400078e00a0 */
        /* <DEDUP_REMOVED lines=23> */
[----:B------:R1:W-:Y:S03]  /*130f0*/  MUFU.EX2 R197, R2 ;  /* 0x0000000200c57308 */ /* 0x0003e60000000800 */
[C---:B------:R-:W-:Y:S01]  /*13100*/  HMMA.16816.F32.BF16 R44, R8.reuse, R18, R44 ;  /* 0x00000012082c723c */ /* 0x040fe2000004182c */
[----:B------:R-:W2:Y:S07]  /*13110*/  LDSM.16.MT88.4 R16, [R225+0x2100] ;  /* 0x00210000e110783b */ /* 0x000eae0000004200 */
        /* <DEDUP_REMOVED lines=13> */
[----:B-1----:R-:W-:Y:S02]  /*131f0*/  FFMA.FTZ R2, R165, c[0x0][0x2d0], -R6 ;  /* 0x0000b400a5027a23 */ /* 0x002fe40000010806 */
[----:B------:R-:W-:Y:S02]  /*13200*/  IMAD.MOV.U32 R165, RZ, RZ, R174 ;  /* 0x000000ffffa57224 */ /* 0x000fe400078e00ae */
[----:B------:R1:W-:Y:S01]  /*13210*/  MUFU.EX2 R193, R2 ;  /* 0x0000000200c17308 */ /* 0x0003e20000000800 */
[----:B------:R-:W-:-:S02]  /*13220*/  IMAD.MOV.U32 R174, RZ, RZ, R118 ;  /* 0x000000ffffae7224 */ /* 0x000fc400078e0076 */
[----:B------:R-:W-:Y:S01]  /*13230*/  IMAD.MOV.U32 R118, RZ, RZ, R147 ;  /* 0x000000ffff767224 */ /* 0x000fe200078e0093 */
[----:B------:R-:W-:Y:S01]  /*13240*/  MOV R147, R239 ;  /* 0x000000ef00937202 */ /* 0x000fe20000000f00 */
[----:B------:R-:W-:Y:S01]  /*13250*/  FFMA.FTZ R3, R3, c[0x0][0x2d0], -R7 ;  /* 0x0000b40003037a23 */ /* 0x000fe20000010807 */
[----:B------:R2:W5:Y:S01]  /*13260*/  LDL.LU R239, [R1+0xac] ;  /* 0x0000ac0001ef7983 */ /* 0x0005620000300800 */
[----:B-1----:R-:W-:-:S04]  /*13270*/  FFMA.FTZ R2, R166, c[0x0][0x2d0], -R6 ;  /* 0x0000b400a6027a23 */ /* 0x002fc80000010806 */
        /* <DEDUP_REMOVED lines=19> */
[C---:B------:R-:W-:Y:S08]  /*133b0*/  HMMA.16816.F32.BF16 R52, R8.reuse, R26, R112 ;  /* 0x0000001a0834723c */ /* 0x040ff00000041870 */
[----:B--2---:R-:W-:Y:S01]  /*133c0*/  HMMA.16816.F32.BF16 R84, R8, R16, R100 ;  /* 0x000000100854723c */ /* 0x004fe20000041864 */
[----:B-1----:R-:W-:-:S04]  /*133d0*/  FFMA.FTZ R2, R136, c[0x0][0x2d0], -R0 ;  /* 0x0000b40088027a23 */ /* 0x002fc80000010800 */
[----:B------:R1:W2:Y:S03]  /*133e0*/  MUFU.EX2 R188, R2 ;  /* 0x0000000200bc7308 */ /* 0x0002a60000000800 */
[C---:B------:R-:W-:Y:S08]  /*133f0*/  HMMA.16816.F32.BF16 R56, R8.reuse, R24, R120 ;  /* 0x000000180838723c */ /* 0x040ff00000041878 */
[----:B---3--:R-:W-:Y:S01]  /*13400*/  HMMA.16816.F32.BF16 R60, R8, R20, R108 ;  /* 0x00000014083c723c */ /* 0x008fe2000004186c */
[----:B-1----:R-:W-:-:S07]  /*13410*/  FFMA.FTZ R2, R140, c[0x0][0x2d0], -R0 ;  /* 0x0000b4008c027a23 */ /* 0x002fce0000010800 */
[C---:B------:R-:W-:Y:S01]  /*13420*/  HMMA.16816.F32.BF16 R76, R8.reuse, R22, R104 ;  /* 0x00000016084c723c */ /* 0x040fe20000041868 */
[----:B------:R1:W-:Y:S07]  /*13430*/  MUFU.EX2 R187, R2 ;  /* 0x0000000200bb7308 */ /* 0x0003ee0000000800 */
[C---:B------:R-:W-:Y:S08]  /*13440*/  HMMA.16816.F32.BF16 R160, R8.reuse, R18, R160 ;  /* 0x0000001208a0723c */ /* 0x040ff000000418a0 */
[----:B----4-:R-:W-:Y:S01]  /*13450*/  HMMA.16816.F32.BF16 R96, R8, R12, R96 ;  /* 0x0000000c0860723c */ /* 0x010fe20000041860 */
[----:B-1----:R-:W-:-:S04]  /*13460*/  FFMA.FTZ R2, R145, c[0x0][0x2d0], -R0 ;  /* 0x0000b40091027a23 */ /* 0x002fc80000010800 */
[----:B------:R1:W3:Y:S03]  /*13470*/  MUFU.EX2 R186, R2 ;  /* 0x0000000200ba7308 */ /* 0x0002e60000000800 */
[----:B------:R-:W-:Y:S07]  /*13480*/  HMMA.16816.F32.BF16 R100, R8, R14, R92 ;  /* 0x0000000e0864723c */ /* 0x000fee000004185c */
[----:B------:R-:W-:-:S02]  /*13490*/  F2FP.BF16.PACK_AB R8, R197, R194 ;  /* 0x000000c2c508723e */ /* 0x000fc400000010ff */
[----:B--2---:R-:W-:Y:S02]  /*134a0*/  F2FP.BF16.PACK_AB R9, R188, R185 ;  /* 0x000000b9bc09723e */ /* 0x004fe400000010ff */
[----:B------:R-:W-:Y:S01]  /*134b0*/  F2FP.BF16.PACK_AB R10, R200, R199 ;  /* 0x000000c7c80a723e */ /* 0x000fe200000010ff */
[----:B-1----:R-:W-:Y:S01]  /*134c0*/  FFMA.FTZ R2, R184, c[0x0][0x2d0], -R6 ;  /* 0x0000b400b8027a23 */ /* 0x002fe20000010806 */
[----:B---3--:R-:W-:-:S03]  /*134d0*/  F2FP.BF16.PACK_AB R11, R186, R187 ;  /* 0x000000bbba0b723e */ /* 0x008fc600000010ff */
[----:B------:R1:W-:Y:S04]  /*134e0*/  MUFU.EX2 R116, R2 ;  /* 0x0000000200747308 */ /* 0x0003e80000000800 */
[C---:B------:R-:W-:Y:S08]  /*134f0*/  HMMA.16816.F32.BF16 R92, R8.reuse, R24, R88 ;  /* 0x00000018085c723c */ /* 0x040ff00000041858 */
[----:B------:R-:W-:Y:S01]  /*13500*/  HMMA.16816.F32.BF16 R88, R8, R26, R80 ;  /* 0x0000001a0858723c */ /* 0x000fe20000041850 */
[----:B------:R-:W2:Y:S01]  /*13510*/  LDSM.16.MT88.4 R24, [R224+0x2900] ;  /* 0x00290000e018783b */ /* 0x000ea20000004200 */
[----:B-1----:R-:W-:-:S02]  /*13520*/  FFMA.FTZ R2, R175, c[0x0][0x2d0], -R6 ;  /* 0x0000b400af027a23 */ /* 0x002fc40000010806 */
[----:B------:R-:W-:Y:S01]  /*13530*/  IMAD.MOV.U32 R175, RZ, RZ, R172 ;  /* 0x000000ffffaf7224 */ /* 0x000fe200078e00ac */
[----:B------:R-:W-:Y:S01]  /*13540*/  MOV R172, R128 ;  /* 0x0000008000ac7202 */ /* 0x000fe20000000f00 */
[----:B------:R-:W-:Y:S02]  /*13550*/  IMAD.MOV.U32 R128, RZ, RZ, R117 ;  /* 0x000000ffff807224 */ /* 0x000fe400078e0075 */
[----:B------:R-:W-:Y:S01]  /*13560*/  HMMA.16816.F32.BF16 R80, R8, R20, R64 ;  /* 0x000000140850723c */ /* 0x000fe20000041840 */
[----:B------:R1:W3:Y:S01]  /*13570*/  MUFU.EX2 R117, R2 ;  /* 0x0000000200757308 */ /* 0x0002e20000000800 */
[----:B------:R-:W-:Y:S02]  /*13580*/  IMAD.MOV.U32 R166, RZ, RZ, R175 ;  /* 0x000000ffffa67224 */ /* 0x000fe400078e00af */
[----:B------:R-:W-:Y:S01]  /*13590*/  IMAD.MOV.U32 R175, RZ, RZ, R128 ;  /* 0x000000ffffaf7224 */ /* 0x000fe200078e0080 */
[----:B------:R-:W-:Y:S01]  /*135a0*/  MOV R128, R118 ;  /* 0x0000007600807202 */ /* 0x000fe20000000f00 */
[----:B-1----:R-:W-:-:S04]  /*135b0*/  FFMA.FTZ R2, R165, c[0x0][0x2d0], -R6 ;  /* 0x0000b400a5027a23 */ /* 0x002fc80000010806 */
[----:B------:R1:W-:Y:S02]  /*135c0*/  MUFU.EX2 R118, R2 ;  /* 0x0000000200767308 */ /* 0x0003e40000000800 */
[----:B-1----:R-:W-:-:S06]  /*135d0*/  FFMA.FTZ R2, R166, c[0x0][0x2d0], -R6 ;  /* 0x0000b400a6027a23 */ /* 0x002fcc0000010806 */
[----:B------:R1:W-:Y:S01]  /*135e0*/  MUFU.EX2 R184, R2 ;  /* 0x0000000200b87308 */ /* 0x0003e20000000800 */
[----:B------:R-:W-:Y:S02]  /*135f0*/  IMAD.MOV.U32 R165, RZ, RZ, R174 ;  /* 0x000000ffffa57224 */ /* 0x000fe400078e00ae */
[----:B------:R-:W-:Y:S02]  /*13600*/  IMAD.MOV.U32 R174, RZ, RZ, R238 ;  /* 0x000000ffffae7224 */ /* 0x000fe400078e00ee */
[----:B-1----:R-:W-:Y:S01]  /*13610*/  FFMA.FTZ R2, R246, c[0x0][0x2d0], -R5 ;  /* 0x0000b400f6027a23 */ /* 0x002fe20000010805 */
[----:B------:R-:W-:Y:S01]  /*13620*/  HMMA.16816.F32.BF16 R64, R8, R22, R44 ;  /* 0x000000160840723c */ /* 0x000fe2000004182c */
[----:B------:R-:W-:Y:S01]  /*13630*/  IMAD.MOV.U32 R166, RZ, RZ, R165 ;  /* 0x000000ffffa67224 */ /* 0x000fe200078e00a5 */
[----:B------:R-:W1:Y:S01]  /*13640*/  LDSM.16.MT88.4 R20, [R227+0x2900] ;  /* 0x00290000e314783b */ /* 0x000e620000004200 */
[----:B------:R4:W-:Y:S01]  /*13650*/  MUFU.EX2 R115, R2 ;  /* 0x0000000200737308 */ /* 0x0009e20000000800 */
[----:B------:R-:W-:Y:S01]  /*13660*/  IMAD.MOV.U32 R165, RZ, RZ, R175 ;  /* 0x000000ffffa57224 */ /* 0x000fe200078e00af */
[----:B------:R-:W-:Y:S01]  /*13670*/  MOV R175, R174 ;  /* 0x000000ae00af7202 */ /* 0x000fe20000000f00 */
[----:B------:R-:W-:Y:S01]  /*13680*/  IMAD.MOV.U32 R174, RZ, RZ, R173 ;  /* 0x000000ffffae7224 */ /* 0x000fe200078e00ad */
[----:B------:R1:W5:Y:S01]  /*13690*/  LDL.LU R238, [R1+0xa8] ;  /* 0x0000a80001ee7983 */ /* 0x0003620000300800 */
[----:B----4-:R-:W-:-:S04]  /*136a0*/  FFMA.FTZ R2, R249, c[0x0][0x2d0], -R5 ;  /* 0x0000b400f9027a23 */ /* 0x010fc80000010805 */
[----:B------:R4:W1:Y:S01]  /*136b0*/  MUFU.EX2 R113, R2 ;  /* 0x0000000200717308 */ /* 0x0008620000000800 */
[----:B------:R-:W-:Y:S01]  /*136c0*/  IMAD.MOV.U32 R173, RZ, RZ, R237 ;  /* 0x000000ffffad7224 */ /* 0x000fe200078e00ed */
[----:B------:R-:W-:Y:S01]  /*136d0*/  HMMA.16816.F32.BF16 R44, R8, R18, R36 ;  /* 0x00000012082c723c */ /* 0x000fe20000041824 */
[----:B------:R-:W-:Y:S01]  /*136e0*/  IMAD.MOV.U32 R171, RZ, RZ, R147 ;  /* 0x000000ffffab7224 */ /* 0x000fe200078e0093 */
[----:B------:R1:W5:Y:S01]  /*136f0*/  LDL.LU R237, [R1+0xa4] ;  /* 0x0000a40001ed7983 */ /* 0x0003620000300800 */
[----:B----4-:R-:W-:-:S04]  /*13700*/  FFMA.FTZ R2, R179, c[0x0][0x2d0], -R5 ;  /* 0x0000b400b3027a23 */ /* 0x010fc80000010805 */
[----:B------:R4:W-:Y:S02]  /*13710*/  MUFU.EX2 R114, R2 ;  /* 0x0000000200727308 */ /* 0x0009e40000000800 */
[----:B----4-:R-:W-:-:S06]  /*13720*/  FFMA.FTZ R2, R178, c[0x0][0x2d0], -R5 ;  /* 0x0000b400b2027a23 */ /* 0x010fcc0000010805 */
[----:B------:R4:W1:Y:S02]  /*13730*/  MUFU.EX2 R112, R2 ;  /* 0x0000000200707308 */ /* 0x0008640000000800 */
[----:B----4-:R-:W-:Y:S02]  /*13740*/  FFMA.FTZ R2, R166, c[0x0][0x2d0], -R7 ;  /* 0x0000b400a6027a23 */ /* 0x010fe40000010807 */
[----:B------:R-:W-:Y:S01]  /*13750*/  IMAD.MOV.U32 R166, RZ, RZ, R165 ;  /* 0x000000ffffa67224 */ /* 0x000fe200078e00a5 */
[----:B------:R-:W-:Y:S01]  /*13760*/  MOV R165, R175 ;  /* 0x000000af00a57202 */ /* 0x000fe20000000f00 */
[----:B------:R-:W-:Y:S02]  /*13770*/  IMAD.MOV.U32 R175, RZ, RZ, R173 ;  /* 0x000000ffffaf7224 */ /* 0x000fe400078e00ad */
[----:B------:R-:W-:Y:S01]  /*13780*/  IMAD.MOV.U32 R173, RZ, RZ, R172 ;  /* 0x000000ffffad7224 */ /* 0x000fe200078e00ac */
[----:B------:R4:W-:Y:S01]  /*13790*/  MUFU.EX2 R111, R2 ;  /* 0x00000002006f7308 */ /* 0x0009e20000000800 */
[----:B------:R-:W-:Y:S01]  /*137a0*/  IMAD.MOV.U32 R172, RZ, RZ, R138 ;  /* 0x000000ffffac7224 */ /* 0x000fe200078e008a */
[----:B------:R-:W-:Y:S01]  /*137b0*/  MOV R138, R150 ;  /* 0x00000096008a7202 */ /* 0x000fe20000000f00 */
[----:B----4-:R-:W-:-:S02]  /*137c0*/  FFMA.FTZ R2, R166, c[0x0][0x2d0], -R7 ;  /* 0x0000b400a6027a23 */ /* 0x010fc40000010807 */
[----:B------:R-:W-:Y:S02]  /*137d0*/  IMAD.MOV.U32 R166, RZ, RZ, R165 ;  /* 0x000000ffffa67224 */ /* 0x000fe400078e00a5 */
[----:B------:R-:W-:Y:S01]  /*137e0*/  IMAD.MOV.U32 R165, RZ, RZ, R173 ;  /* 0x000000ffffa57224 */ /* 0x000fe200078e00ad */
[----:B------:R-:W-:Y:S01]  /*137f0*/  MOV R173, R172 ;  /* 0x000000ac00ad7202 */ /* 0x000fe20000000f00 */
[----:B------:R-:W-:Y:S02]  /*13800*/  IMAD.MOV.U32 R172, RZ, RZ, R138 ;  /* 0x000000ffffac7224 */ /* 0x000fe400078e008a */
[----:B------:R-:W-:Y:S01]  /*13810*/  IMAD.MOV.U32 R168, RZ, RZ, R166 ;  /* 0x000000ffffa87224 */ /* 0x000fe200078e00a6 */
[----:B------:R-:W-:Y:S01]  /*13820*/  MOV R166, R165 ;  /* 0x000000a500a67202 */ /* 0x000fe20000000f00 */
[----:B------:R-:W-:Y:S02]  /*13830*/  IMAD.MOV.U32 R165, RZ, RZ, R172 ;  /* 0x000000ffffa57224 */ /* 0x000fe400078e00ac */
[----:B------:R-:W-:Y:S01]  /*13840*/  IMAD.MOV.U32 R172, RZ, RZ, R128 ;  /* 0x000000ffffac7224 */ /* 0x000fe200078e0080 */
[----:B------:R4:W1:Y:S01]  /*13850*/  MUFU.EX2 R108, R2 ;  /* 0x00000002006c7308 */ /* 0x0008620000000800 */
[----:B------:R-:W-:Y:S01]  /*13860*/  IMAD.MOV.U32 R128, RZ, RZ, R234 ;  /* 0x000000ffff807224 */ /* 0x000fe200078e00ea */
[----:B------:R-:W-:Y:S01]  /*13870*/  MOV R154, R166 ;  /* 0x000000a6009a7202 */ /* 0x000fe20000000f00 */
[----:B------:R-:W-:-:S02]  /*13880*/  IMAD.MOV.U32 R155, RZ, RZ, R165 ;  /* 0x000000ffff9b7224 */ /* 0x000fc400078e00a5 */
[----:B------:R-:W-:Y:S01]  /*13890*/  IMAD.MOV.U32 R153, RZ, RZ, R128 ;  /* 0x000000ffff997224 */ /* 0x000fe200078e0080 */
[C---:B------:R-:W-:Y:S01]  /*138a0*/  HMMA.16816.F32.BF16 R36, R8.reuse, R12, R32 ;  /* 0x0000000c0824723c */ /* 0x040fe20000041820 */
[----:B------:R-:W-:Y:S02]  /*138b0*/  IMAD.MOV.U32 R166, RZ, RZ, R126 ;  /* 0x000000ffffa67224 */ /* 0x000fe400078e007e */
[----:B------:R-:W-:Y:S02]  /*138c0*/  IMAD.MOV.U32 R165, RZ, RZ, R127 ;  /* 0x000000ffffa57224 */ /* 0x000fe400078e007f */
[--C-:B----4-:R-:W-:Y:S01]  /*138d0*/  FFMA.FTZ R2, R168, c[0x0][0x2d0], -R7.reuse ;  /* 0x0000b400a8027a23 */ /* 0x110fe20000010807 */
[----:B------:R-:W-:Y:S01]  /*138e0*/  MOV R168, R124 ;  /* 0x0000007c00a87202 */ /* 0x000fe20000000f00 */
[----:B------:R-:W-:Y:S02]  /*138f0*/  FFMA.FTZ R34, R154, c[0x0][0x2d0], -R7 ;  /* 0x0000b4009a227a23 */ /* 0x000fe40000010807 */
[----:B------:R4:W-:Y:S01]  /*13900*/  MUFU.EX2 R109, R2 ;  /* 0x00000002006d7308 */ /* 0x0009e20000000800 */
[----:B------:R-:W-:Y:S01]  /*13910*/  IMAD.MOV.U32 R154, RZ, RZ, R155 ;  /* 0x000000ffff9a7224 */ /* 0x000fe200078e009b */
[----:B------:R-:W-:Y:S01]  /*13920*/  MOV R155, R153 ;  /* 0x00000099009b7202 */ /* 0x000fe20000000f00 */
[----:B------:R-:W-:Y:S01]  /*13930*/  IMAD.MOV.U32 R153, RZ, RZ, R171 ;  /* 0x000000ffff997224 */ /* 0x000fe200078e00ab */
[----:B------:R-:W-:Y:S01]  /*13940*/  HMMA.16816.F32.BF16 R48, R8, R16, R40 ;  /* 0x000000100830723c */ /* 0x000fe20000041828 */
[----:B------:R-:W-:Y:S01]  /*13950*/  IMAD.MOV.U32 R171, RZ, RZ, R168 ;  /* 0x000000ffffab7224 */ /* 0x000fe200078e00a8 */
[----:B------:R-:W1:Y:S01]  /*13960*/  LDSM.16.MT88.4 R16, [R225+0x2900] ;  /* 0x00290000e110783b */ /* 0x000e620000004200 */
[----:B------:R-:W-:Y:S01]  /*13970*/  IMAD.MOV.U32 R168, RZ, RZ, R166 ;  /* 0x000000ffffa87224 */ /* 0x000fe200078e00a6 */
[----:B------:R-:W-:Y:S01]  /*13980*/  MOV R166, R165 ;  /* 0x000000a500a67202 */ /* 0x000fe20000000f00 */
[----:B------:R-:W-:-:S02]  /*13990*/  IMAD.MOV.U32 R165, RZ, RZ, R175 ;  /* 0x000000ffffa57224 */ /* 0x000fc400078e00af */
[----:B----4-:R-:W-:Y:S01]  /*139a0*/  FFMA.FTZ R2, R159, c[0x0][0x2d0], -R0 ;  /* 0x0000b4009f027a23 */ /* 0x010fe20000010800 */
[----:B------:R-:W-:Y:S01]  /*139b0*/  HMMA.16816.F32.BF16 R40, R8, R14, R28 ;  /* 0x0000000e0828723c */ /* 0x000fe2000004181c */
[----:B------:R-:W4:Y:S02]  /*139c0*/  LDSM.16.MT88.4 R12, [R226+0x2900] ;  /* 0x00290000e20c783b */ /* 0x000f240000004200 */
[----:B------:R2:W-:Y:S01]  /*139d0*/  MUFU.EX2 R107, R2 ;  /* 0x00000002006b7308 */ /* 0x0005e20000000800 */
[----:B------:R-:W-:Y:S02]  /*139e0*/  IMAD.MOV.U32 R175, RZ, RZ, R174 ;  /* 0x000000ffffaf7224 */ /* 0x000fe400078e00ae */
[----:B------:R-:W-:Y:S02]  /*139f0*/  IMAD.MOV.U32 R174, RZ, RZ, R232 ;  /* 0x000000ffffae7224 */ /* 0x000fe400078e00e8 */
[----:B------:R-:W-:Y:S02]  /*13a00*/  FFMA.FTZ R35, R154, c[0x0][0x2d0], -R7 ;  /* 0x0000b4009a237a23 */ /* 0x000fe40000010807 */
[----:B------:R-:W-:-:S02]  /*13a10*/  IMAD.MOV.U32 R154, RZ, RZ, R153 ;  /* 0x000000ffff9a7224 */ /* 0x000fc400078e0099 */
[----:B------:R-:W-:Y:S02]  /*13a20*/  IMAD.MOV.U32 R153, RZ, RZ, R168 ;  /* 0x000000ffff997224 */ /* 0x000fe400078e00a8 */
[----:B--2---:R-:W-:-:S04]  /*13a30*/  FFMA.FTZ R2, R158, c[0x0][0x2d0], -R0 ;  /* 0x0000b4009e027a23 */ /* 0x004fc80000010800 */
[----:B------:R2:W-:Y:S01]  /*13a40*/  MUFU.EX2 R106, R2 ;  /* 0x00000002006a7308 */ /* 0x0005e20000000800 */
[----:B------:R-:W-:Y:S02]  /*13a50*/  IMAD.MOV.U32 R168, RZ, RZ, R165 ;  /* 0x000000ffffa87224 */ /* 0x000fe400078e00a5 */
[----:B------:R-:W-:Y:S02]  /*13a60*/  IMAD.MOV.U32 R165, RZ, RZ, R174 ;  /* 0x000000ffffa57224 */ /* 0x000fe400078e00ae */
[----:B------:R-:W-:Y:S02]  /*13a70*/  IMAD.MOV.U32 R138, RZ, RZ, R235 ;  /* 0x000000ffff8a7224 */ /* 0x000fe400078e00eb */
[----:B------:R-:W-:Y:S02]  /*13a80*/  IMAD.MOV.U32 R123, RZ, RZ, R154 ;  /* 0x000000ffff7b7224 */ /* 0x000fe400078e009a */
[----:B------:R-:W-:Y:S02]  /*13a90*/  IMAD.MOV.U32 R150, RZ, RZ, R236 ;  /* 0x000000ffff967224 */ /* 0x000fe400078e00ec */
[----:B--2---:R-:W-:Y:S01]  /*13aa0*/  FFMA.FTZ R2, R170, c[0x0][0x2d0], -R0 ;  /* 0x0000b400aa027a23 */ /* 0x004fe20000010800 */
[----:B------:R-:W2:Y:S01]  /*13ab0*/  MUFU.EX2 R110, R3 ;  /* 0x00000003006e7308 */ /* 0x000ea20000000800 */
[----:B------:R-:W-:Y:S01]  /*13ac0*/  IMAD.MOV.U32 R154, RZ, RZ, R165 ;  /* 0x000000ffff9a7224 */ /* 0x000fe200078e00a5 */
[----:B------:R-:W-:Y:S01]  /*13ad0*/  MOV R152, R155 ;  /* 0x0000009b00987202 */ /* 0x000fe20000000f00 */
[----:B------:R-:W-:Y:S01]  /*13ae0*/  IMAD.MOV.U32 R165, RZ, RZ, R138 ;  /* 0x000000ffffa57224 */ /* 0x000fe200078e008a */
[----:B---3--:R-:W-:Y:S01]  /*13af0*/  F2FP.BF16.PACK_AB R8, R117, R116 ;  /* 0x000000747508723e */ /* 0x008fe200000010ff */
[----:B------:R-:W-:Y:S01]  /*13b00*/  IMAD.MOV.U32 R136, RZ, RZ, R153 ;  /* 0x000000ffff887224 */ /* 0x000fe200078e0099 */
[----:B-1----:R-:W-:-:S02]  /*13b10*/  F2FP.BF16.PACK_AB R9, R113, R115 ;  /* 0x000000737109723e */ /* 0x002fc400000010ff */
[----:B------:R-:W-:Y:S01]  /*13b20*/  F2FP.BF16.PACK_AB R10, R184, R118 ;  /* 0x00000076b80a723e */ /* 0x000fe200000010ff */
[----:B------:R1:W-:Y:S01]  /*13b30*/  MUFU.EX2 R105, R2 ;  /* 0x0000000200697308 */ /* 0x0003e20000000800 */
[----:B------:R-:W-:Y:S01]  /*13b40*/  IMAD.MOV.U32 R138, RZ, RZ, R135 ;  /* 0x000000ffff8a7224 */ /* 0x000fe200078e0087 */
[----:B------:R-:W-:Y:S01]  /*13b50*/  MOV R135, R139 ;  /* 0x0000008b00877202 */ /* 0x000fe20000000f00 */
[----:B------:R-:W-:Y:S01]  /*13b60*/  IMAD.MOV.U32 R139, RZ, RZ, R150 ;  /* 0x000000ffff8b7224 */ /* 0x000fe200078e0096 */
[----:B------:R-:W-:Y:S01]  /*13b70*/  F2FP.BF16.PACK_AB R11, R112, R114 ;  /* 0x00000072700b723e */ /* 0x000fe200000010ff */
[----:B------:R-:W-:Y:S01]  /*13b80*/  IMAD.MOV.U32 R150, RZ, RZ, R149 ;  /* 0x000000ffff967224 */ /* 0x000fe200078e0095 */
[----:B------:R-:W-:Y:S01]  /*13b90*/  MOV R126, R131 ;  /* 0x00000083007e7202 */ /* 0x000fe20000000f00 */
[----:B------:R-:W-:Y:S01]  /*13ba0*/  IMAD.MOV.U32 R149, RZ, RZ, R148 ;  /* 0x000000ffff957224 */ /* 0x000fe200078e0094 */
[----:B------:R3:W5:Y:S01]  /*13bb0*/  LDL.LU R236, [R1+0xa0] ;  /* 0x0000a00001ec7983 */ /* 0x0007620000300800 */
[----:B-1----:R-:W-:Y:S01]  /*13bc0*/  FFMA.FTZ R2, R169, c[0x0][0x2d0], -R0 ;  /* 0x0000b400a9027a23 */ /* 0x002fe20000010800 */
[----:B------:R-:W-:Y:S01]  /*13bd0*/  MOV R148, R134 ;  /* 0x0000008600947202 */ /* 0x000fe20000000f00 */
[----:B------:R-:W-:-:S02]  /*13be0*/  IMAD.MOV.U32 R155, RZ, RZ, R171 ;  /* 0x000000ffff9b7224 */ /* 0x000fc400078e00ab */
[----:B------:R-:W-:Y:S01]  /*13bf0*/  FFMA.FTZ R31, R136, c[0x0][0x2d0], -R5 ;  /* 0x0000b400881f7a23 */ /* 0x000fe20000010805 */
[----:B------:R1:W1:Y:S01]  /*13c00*/  MUFU.EX2 R104, R2 ;  /* 0x0000000200687308 */ /* 0x0002620000000800 */
[----:B------:R-:W-:Y:S01]  /*13c10*/  MOV R171, R166 ;  /* 0x000000a600ab7202 */ /* 0x000fe20000000f00 */
[----:B------:R-:W-:Y:S01]  /*13c20*/  IMAD.MOV.U32 R134, RZ, RZ, R132 ;  /* 0x000000ffff867224 */ /* 0x000fe200078e0084 */
[----:B------:R-:W-:Y:S01]  /*13c30*/  MOV R140, R155 ;  /* 0x0000009b008c7202 */ /* 0x000fe20000000f00 */
[----:B------:R-:W-:Y:S02]  /*13c40*/  IMAD.MOV.U32 R136, RZ, RZ, R138 ;  /* 0x000000ffff887224 */ /* 0x000fe400078e008a */
[----:B------:R-:W-:Y:S02]  /*13c50*/  IMAD.MOV.U32 R127, RZ, RZ, R129 ;  /* 0x000000ffff7f7224 */ /* 0x000fe400078e0081 */
[----:B------:R-:W-:Y:S02]  /*13c60*/  IMAD.MOV.U32 R124, RZ, RZ, R130 ;  /* 0x000000ffff7c7224 */ /* 0x000fe400078e0082 */
[----:B------:R-:W-:-:S02]  /*13c70*/  IMAD.MOV.U32 R174, RZ, RZ, R70 ;  /* 0x000000ffffae7224 */ /* 0x000fc400078e0046 */
[----:B------:R-:W-:Y:S02]  /*13c80*/  FADD.FTZ R32, R252, R248 ;  /* 0x000000f8fc207221 */ /* 0x000fe40000010000 */
[--C-:B------:R-:W-:Y:S02]  /*13c90*/  FFMA.FTZ R29, R228, c[0x0][0x2d0], -R6.reuse ;  /* 0x0000b400e41d7a23 */ /* 0x100fe40000010806 */
[----:B------:R-:W-:Y:S02]  /*13ca0*/  FFMA.FTZ R28, R119, c[0x0][0x2d0], -R6 ;  /* 0x0000b400771c7a23 */ /* 0x000fe40000010806 */
[----:B------:R-:W-:Y:S02]  /*13cb0*/  FFMA.FTZ R3, R123, c[0x0][0x2d0], -R5 ;  /* 0x0000b4007b037a23 */ /* 0x000fe40000010805 */
[----:B------:R-:W-:Y:S02]  /*13cc0*/  FADD.FTZ R33, R151, R4 ;  /* 0x0000000497217221 */ /* 0x000fe40000010000 */
[----:B------:R-:W-:-:S02]  /*13cd0*/  IMAD.MOV.U32 R121, RZ, RZ, R69 ;  /* 0x000000ffff797224 */ /* 0x000fc400078e0045 */
[----:B------:R-:W-:Y:S01]  /*13ce0*/  IMAD.MOV.U32 R120, RZ, RZ, R139 ;  /* 0x000000ffff787224 */ /* 0x000fe200078e008b */
[C---:B------:R-:W-:Y:S01]  /*13cf0*/  HMMA.16816.F32.BF16 R56, R8.reuse, R24, R56 ;  /* 0x000000180838723c */ /* 0x040fe20000041838 */
[----:B------:R-:W-:Y:S01]  /*13d00*/  IMAD.MOV.U32 R166, RZ, RZ, R175 ;  /* 0x000000ffffa67224 */ /* 0x000fe200078e00af */
[----:B------:R-:W-:Y:S01]  /*13d10*/  MOV R175, R173 ;  /* 0x000000ad00af7202 */ /* 0x000fe20000000f00 */
[----:B-1----:R-:W-:Y:S01]  /*13d20*/  FFMA.FTZ R2, R152, c[0x0][0x2d0], -R6 ;  /* 0x0000b40098027a23 */ /* 0x002fe20000010806 */
[----:B------:R-:W-:Y:S01]  /*13d30*/  MOV R246, R150 ;  /* 0x0000009600f67202 */ /* 0x000fe20000000f00 */
[----:B------:R-:W-:Y:S01]  /*13d40*/  IMAD.MOV.U32 R138, RZ, RZ, R134 ;  /* 0x000000ffff8a7224 */ /* 0x000fe200078e0086 */
[----:B------:R3:W5:Y:S01]  /*13d50*/  LDL.LU R235, [R1+0x9c] ;  /* 0x00009c0001eb7983 */ /* 0x0007620000300800 */
[----:B------:R-:W-:Y:S01]  /*13d60*/  IMAD.MOV.U32 R137, RZ, RZ, R171 ;  /* 0x000000ffff897224 */ /* 0x000fe200078e00ab */
[----:B------:R-:W-:Y:S01]  /*13d70*/  HMMA.16816.F32.BF16 R128, R8, R26, R52 ;  /* 0x0000001a0880723c */ /* 0x000fe20000041834 */
[----:B------:R-:W-:-:S02]  /*13d80*/  IMAD.MOV.U32 R173, RZ, RZ, R68 ;  /* 0x000000ffffad7224 */ /* 0x000fc400078e0044 */
[--C-:B------:R-:W-:Y:S02]  /*13d90*/  FFMA.FTZ R70, R156, c[0x0][0x2d0], -R0.reuse ;  /* 0x0000b4009c467a23 */ /* 0x100fe40000010800 */
[----:B------:R-:W-:Y:S01]  /*13da0*/  IMAD.MOV.U32 R132, RZ, RZ, R75 ;  /* 0x000000ffff847224 */ /* 0x000fe200078e004b */
[----:B------:R-:W-:Y:S01]  /*13db0*/  F2FP.BF16.PACK_AB R4, R108, R111 ;  /* 0x0000006f6c04723e */ /* 0x000fe200000010ff */
[--C-:B------:R-:W-:Y:S01]  /*13dc0*/  FFMA.FTZ R54, R167, c[0x0][0x2d0], -R0.reuse ;  /* 0x0000b400a7367a23 */ /* 0x100fe20000010800 */
[----:B------:R1:W-:Y:S01]  /*13dd0*/  MUFU.EX2 R75, R2 ;  /* 0x00000002004b7308 */ /* 0x0003e20000000800 */
[----:B------:R-:W-:Y:S02]  /*13de0*/  FFMA.FTZ R55, R164, c[0x0][0x2d0], -R0 ;  /* 0x0000b400a4377a23 */ /* 0x000fe40000010800 */
[----:B------:R-:W-:Y:S01]  /*13df0*/  IMAD.MOV.U32 R145, RZ, RZ, R148 ;  /* 0x000000ffff917224 */ /* 0x000fe200078e0094 */
[----:B------:R-:W-:Y:S01]  /*13e00*/  MOV R155, R166 ;  /* 0x000000a6009b7202 */ /* 0x000fe20000000f00 */
[----:B------:R-:W-:-:S02]  /*13e10*/  FFMA.FTZ R68, R157, c[0x0][0x2d0], -R0 ;  /* 0x0000b4009d447a23 */ /* 0x000fc40000010800 */
[----:B------:R-:W-:Y:S02]  /*13e20*/  IMAD.MOV.U32 R249, RZ, RZ, R149 ;  /* 0x000000fffff97224 */ /* 0x000fe400078e0095 */
[----:B------:R-:W-:Y:S01]  /*13e30*/  IMAD.MOV.U32 R153, RZ, RZ, R168 ;  /* 0x000000ffff997224 */ /* 0x000fe200078e00a8 */
[C---:B------:R-:W-:Y:S01]  /*13e40*/  HMMA.16816.F32.BF16 R60, R8.reuse, R20, R60 ;  /* 0x00000014083c723c */ /* 0x040fe2000004183c */
[----:B------:R-:W-:Y:S02]  /*13e50*/  FFMA.FTZ R0, R229, c[0x0][0x2d0], -R6 ;  /* 0x0000b400e5007a23 */ /* 0x000fe40000010806 */
[----:B------:R-:W-:Y:S01]  /*13e60*/  IMAD.MOV.U32 R248, RZ, RZ, R138 ;  /* 0x000000fffff87224 */ /* 0x000fe200078e008a */
[----:B------:R-:W-:Y:S01]  /*13e70*/  MOV R138, c[0x0][0x2c4] ;  /* 0x0000b100008a7a02 */ /* 0x000fe20000000f00 */
[--C-:B------:R-:W-:Y:S01]  /*13e80*/  FFMA.FTZ R52, R231, c[0x0][0x2d0], -R7.reuse ;  /* 0x0000b400e7347a23 */ /* 0x100fe20000010807 */
[----:B--2---:R-:W-:Y:S01]  /*13e90*/  F2FP.BF16.PACK_AB R6, R109, R110 ;  /* 0x0000006e6d06723e */ /* 0x004fe200000010ff */
[----:B------:R-:W-:Y:S01]  /*13ea0*/  FFMA.FTZ R53, R230, c[0x0][0x2d0], -R7 ;  /* 0x0000b400e6357a23 */ /* 0x000fe20000010807 */
[----:B------:R-:W-:Y:S01]  /*13eb0*/  F2FP.BF16.PACK_AB R7, R104, R105 ;  /* 0x000000696807723e */ /* 0x000fe200000010ff */
[--C-:B-1----:R-:W-:Y:S01]  /*13ec0*/  FFMA.FTZ R2, R140, c[0x0][0x2d0], -R5.reuse ;  /* 0x0000b4008c027a23 */ /* 0x102fe20000010805 */
[C---:B------:R-:W-:Y:S01]  /*13ed0*/  HMMA.16816.F32.BF16 R76, R8.reuse, R22, R76 ;  /* 0x00000016084c723c */ /* 0x040fe2000004184c */
[----:B------:R-:W-:Y:S01]  /*13ee0*/  FFMA.FTZ R30, R137, c[0x0][0x2d0], -R5 ;  /* 0x0000b400891e7a23 */ /* 0x000fe20000010805 */
[----:B------:R-:W-:Y:S01]  /*13ef0*/  F2FP.BF16.PACK_AB R5, R106, R107 ;  /* 0x0000006b6a05723e */ /* 0x000fe200000010ff */
[----:B------:R1:W-:Y:S01]  /*13f00*/  MUFU.EX2 R69, R0 ;  /* 0x0000000000457308 */ /* 0x0003e20000000800 */
[----:B------:R-:W-:Y:S01]  /*13f10*/  ISETP.NE.AND P6, PT, R138, 0x1, PT ;  /* 0x000000018a00780c */ /* 0x000fe20003fc5270 */
[----:B------:R-:W-:Y:S01]  /*13f20*/  IMAD.MOV.U32 R152, RZ, RZ, R175 ;  /* 0x000000ffff987224 */ /* 0x000fe200078e00af */
[----:B------:R-:W-:Y:S01]  /*13f30*/  MOV R168, R173 ;  /* 0x000000ad00a87202 */ /* 0x000fe20000000f00 */
[----:B------:R-:W-:Y:S01]  /*13f40*/  IMAD.MOV.U32 R171, RZ, RZ, R174 ;  /* 0x000000ffffab7224 */ /* 0x000fe200078e00ae */
[----:B------:R-:W-:Y:S01]  /*13f50*/  HMMA.16816.F32.BF16 R84, R8, R16, R84 ;  /* 0x000000100854723c */ /* 0x000fe20000041854 */
[----:B------:R-:W-:-:S02]  /*13f60*/  IMAD.MOV.U32 R166, RZ, RZ, R172 ;  /* 0x000000ffffa67224 */ /* 0x000fc400078e00ac */
[----:B------:R-:W-:-:S05]  /*13f70*/  IMAD.MOV.U32 R147, RZ, RZ, R233 ;  /* 0x000000ffff937224 */ /* 0x000fca00078e00e9 */
[----:B------:R-:W-:Y:S01]  /*13f80*/  HMMA.16816.F32.BF16 R160, R8, R18, R160 ;  /* 0x0000001208a0723c */ /* 0x000fe200000418a0 */
[----:B------:R-:W-:-:S07]  /*13f90*/  IMAD.MOV.U32 R122, RZ, RZ, R132 ;  /* 0x000000ffff7a7224 */ /* 0x000fce00078e0084 */
[----:B----4-:R-:W-:Y:S01]  /*13fa0*/  HMMA.16816.F32.BF16 R100, R8, R14, R100 ;  /* 0x0000000e0864723c */ /* 0x010fe20000041864 */
[----:B-1----:R-:W-:Y:S01]  /*13fb0*/  FADD.FTZ R0, R177, R33 ;  /* 0x00000021b1007221 */ /* 0x002fe20000010000 */
[----:B------:R-:W-:Y:S01]  /*13fc0*/  MOV R169, R126 ;  /* 0x0000007e00a97202 */ /* 0x000fe20000000f00 */
[----:B------:R-:W-:Y:S01]  /*13fd0*/  IMAD.MOV.U32 R170, RZ, RZ, R141 ;  /* 0x000000ffffaa7224 */ /* 0x000fe200078e008d */
[----:B------:R-:W-:Y:S01]  /*13fe0*/  MOV R123, R165 ;  /* 0x000000a5007b7202 */ /* 0x000fe20000000f00 */
[----:B------:R-:W-:Y:S01]  /*13ff0*/  FADD.FTZ R0, R176, R0 ;  /* 0x00000000b0007221 */ /* 0x000fe20000010000 */
[----:B------:R-:W-:Y:S01]  /*14000*/  MOV R139, R133 ;  /* 0x00000085008b7202 */ /* 0x000fe20000000f00 */
[----:B------:R-:W-:Y:S01]  /*14010*/  MUFU.EX2 R29, R29 ;  /* 0x0000001d001d7308 */ /* 0x000fe20000000800 */
[----:B------:R-:W-:Y:S01]  /*14020*/  HMMA.16816.F32.BF16 R92, R4, R24, R92 ;  /* 0x00000018045c723c */ /* 0x000fe2000004185c */
[----:B------:R-:W-:Y:S01]  /*14030*/  FADD.FTZ R0, R181, R0 ;  /* 0x00000000b5007221 */ /* 0x000fe20000010000 */
[----:B------:R-:W-:Y:S04]  /*14040*/  LDSM.16.MT88.4 R148, [R227+0x3100] ;  /* 0x00310000e394783b */ /* 0x000fe80000004200 */
[----:B------:R3:W5:Y:S01]  /*14050*/  LDL.LU R234, [R1+0x98] ;  /* 0x0000980001ea7983 */ /* 0x0007620000300800 */
[----:B------:R1:W-:Y:S01]  /*14060*/  MUFU.EX2 R24, R3 ;  /* 0x0000000300187308 */ /* 0x0003e20000000800 */
[----:B------:R-:W-:Y:S08]  /*14070*/  HMMA.16816.F32.BF16 R172, R8, R12, R96 ;  /* 0x0000000c08ac723c */ /* 0x000ff00000041860 */
[----:B------:R-:W-:Y:S01]  /*14080*/  HMMA.16816.F32.BF16 R64, R4, R22, R64 ;  /* 0x000000160440723c */ /* 0x000fe20000041840 */
[----:B------:R2:W-:Y:S01]  /*14090*/  MUFU.EX2 R23, R2 ;  /* 0x0000000200177308 */ /* 0x0005e20000000800 */
[----:B------:R-:W-:-:S06]  /*140a0*/  FADD.FTZ R8, R246, R249 ;  /* 0x000000f9f6087221 */ /* 0x000fcc0000010000 */
[----:B------:R-:W-:Y:S01]  /*140b0*/  HMMA.16816.F32.BF16 R88, R4, R26, R88 ;  /* 0x0000001a0458723c */ /* 0x000fe20000041858 */
[----:B-1----:R-:W-:-:S07]  /*140c0*/  FADD.FTZ R3, R120, R145 ;  /* 0x0000009178037221 */ /* 0x002fce0000010000 */
[----:B------:R-:W-:Y:S01]  /*140d0*/  HMMA.16816.F32.BF16 R80, R4, R20, R80 ;  /* 0x000000140450723c */ /* 0x000fe20000041850 */
[----:B------:R-:W-:Y:S01]  /*140e0*/  IMAD.MOV.U32 R120, RZ, RZ, R154 ;  /* 0x000000ffff787224 */ /* 0x000fe200078e009a */
[----:B------:R-:W-:Y:S01]  /*140f0*/  MOV R154, R144 ;  /* 0x00000090009a7202 */ /* 0x000fe20000000f00 */
[----:B--2---:R-:W-:-:S05]  /*14100*/  FADD.FTZ R2, R183, R32 ;  /* 0x00000020b7027221 */ /* 0x004fca0000010000 */
[----:B------:R-:W-:Y:S01]  /*14110*/  HMMA.16816.F32.BF16 R48, R4, R16, R48 ;  /* 0x000000100430723c */ /* 0x000fe20000041830 */
[----:B------:R-:W-:-:S07]  /*14120*/  FADD.FTZ R8, R121, R8 ;  /* 0x0000000879087221 */ /* 0x000fce0000010000 */
[----:B------:R-:W-:Y:S01]  /*14130*/  HMMA.16816.F32.BF16 R44, R4, R18, R44 ;  /* 0x00000012042c723c */ /* 0x000fe2000004182c */
[----:B------:R-:W-:-:S07]  /*14140*/  FADD.FTZ R3, R122, R3 ;  /* 0x000000037a037221 */ /* 0x000fce0000010000 */
[----:B------:R-:W-:Y:S01]  /*14150*/  HMMA.16816.F32.BF16 R36, R4, R12, R36 ;  /* 0x0000000c0424723c */ /* 0x000fe20000041824 */
[----:B------:R-:W-:-:S07]  /*14160*/  IMAD.MOV.U32 R96, RZ, RZ, R153 ;  /* 0x000000ffff607224 */ /* 0x000fce00078e0099 */
[----:B------:R-:W-:Y:S01]  /*14170*/  HMMA.16816.F32.BF16 R40, R4, R14, R40 ;  /* 0x0000000e0428723c */ /* 0x000fe20000041828 */
[----:B------:R-:W-:Y:S02]  /*14180*/  IMAD.MOV.U32 R97, RZ, RZ, R146 ;  /* 0x000000ffff617224 */ /* 0x000fe400078e0092 */
[----:B------:R-:W-:Y:S02]  /*14190*/  IMAD.MOV.U32 R140, RZ, RZ, R166 ;  /* 0x000000ffff8c7224 */ /* 0x000fe400078e00a6 */
[----:B------:R-:W-:Y:S01]  /*141a0*/  IMAD.MOV.U32 R137, RZ, RZ, R135 ;  /* 0x000000ffff897224 */ /* 0x000fe200078e0087 */
[----:B------:R-:W-:Y:S01]  /*141b0*/  MOV R25, R136 ;  /* 0x0000008800197202 */ /* 0x000fe20000000f00 */
[----:B------:R-:W-:Y:S01]  /*141c0*/  FADD.FTZ R7, R180, R0 ;  /* 0x00000000b4077221 */ /* 0x000fe20000010000 */
[----:B------:R-:W-:Y:S01]  /*141d0*/  MUFU.EX2 R28, R28 ;  /* 0x0000001c001c7308 */ /* 0x000fe20000000800 */
[----:B------:R-:W-:Y:S01]  /*141e0*/  @P6 IMAD.HI.U32 R0, R154, c[0x0][0x2c8], RZ ;  /* 0x0000b2009a006a27 */ /* 0x000fe200078e00ff */
[----:B------:R-:W-:Y:S01]  /*141f0*/  MOV R121, R152 ;  /* 0x0000009800797202 */ /* 0x000fe20000000f00 */
[----:B------:R-:W1:Y:S02]  /*14200*/  LDSM.16.MT88.4 R132, [R224+0x3100] ;  /* 0x00310000e084783b */ /* 0x000e640000004200 */
[----:B------:R-:W-:-:S02]  /*14210*/  IMAD.MOV.U32 R98, RZ, RZ, R142 ;  /* 0x000000ffff627224 */ /* 0x000fc400078e008e */
[----:B------:R-:W-:Y:S01]  /*14220*/  FADD.FTZ R2, R182, R2 ;  /* 0x00000002b6027221 */ /* 0x000fe20000010000 */
[----:B------:R-:W-:Y:S01]  /*14230*/  MOV R152, R143 ;  /* 0x0000008f00987202 */ /* 0x000fe20000000f00 */
[----:B------:R-:W-:Y:S01]  /*14240*/  IMAD.MOV.U32 R246, RZ, RZ, R147 ;  /* 0x000000fffff67224 */ /* 0x000fe200078e0093 */
[----:B------:R-:W-:Y:S01]  /*14250*/  @P6 SHF.R.U32.HI R154, RZ, c[0x0][0x2cc], R0 ;  /* 0x0000b300ff9a6a19 */ /* 0x000fe20000011600 */
[----:B------:R-:W-:Y:S01]  /*14260*/  IMAD.MOV.U32 R99, RZ, RZ, R127 ;  /* 0x000000ffff637224 */ /* 0x000fe200078e007f */
[----:B------:R3:W5:Y:S01]  /*14270*/  LDL.LU R233, [R1+0x94] ;  /* 0x0000940001e97983 */ /* 0x0007620000300800 */
[----:B------:R-:W-:Y:S02]  /*14280*/  FADD.FTZ R4, R96, R8 ;  /* 0x0000000860047221 */ /* 0x000fe40000010000 */
[----:B------:R-:W-:Y:S02]  /*14290*/  FADD.FTZ R3, R97, R3 ;  /* 0x0000000361037221 */ /* 0x000fe40000010000 */
[----:B------:R-:W-:-:S02]  /*142a0*/  IMAD.MOV.U32 R27, RZ, RZ, R123 ;  /* 0x000000ffff1b7224 */ /* 0x000fc400078e007b */
[----:B------:R-:W-:Y:S01]  /*142b0*/  IMAD.MOV.U32 R249, RZ, RZ, R155 ;  /* 0x000000fffff97224 */ /* 0x000fe200078e009b */
[----:B------:R-:W2:Y:S01]  /*142c0*/  MUFU.EX2 R20, R34 ;  /* 0x0000002200147308 */ /* 0x000ea20000000800 */
[----:B------:R-:W-:Y:S01]  /*142d0*/  FADD.FTZ R2, R98, R2 ;  /* 0x0000000262027221 */ /* 0x000fe20000010000 */
[----:B------:R-:W4:Y:S01]  /*142e0*/  LDSM.16.MT88.4 R164, [R225+0x3100] ;  /* 0x00310000e1a4783b */ /* 0x000f220000004200 */
[----:B------:R-:W-:Y:S02]  /*142f0*/  FADD.FTZ R6, R99, R4 ;  /* 0x0000000463067221 */ /* 0x000fe40000010000 */
[----:B------:R-:W-:Y:S01]  /*14300*/  FADD.FTZ R5, R169, R3 ;  /* 0x00000003a9057221 */ /* 0x000fe20000010000 */
[----:B------:R-:W-:Y:S01]  /*14310*/  IADD3 R3, R154, R152, -R246 ;  /* 0x000000989a037210 */ /* 0x000fe20007ffe8f6 */
[----:B------:R-:W-:Y:S01]  /*14320*/  FADD.FTZ R4, R170, R2 ;  /* 0x00000002aa047221 */ /* 0x000fe20000010000 */
[----:B------:R-:W1:Y:S01]  /*14330*/  MUFU.EX2 R9, R54 ;  /* 0x0000003600097308 */ /* 0x000e620000000800 */
[----:B------:R-:W-:Y:S01]  /*14340*/  IMAD.MOV.U32 R2, RZ, RZ, RZ ;  /* 0x000000ffff027224 */ /* 0x000fe200078e00ff */
[----:B------:R-:W1:Y:S03]  /*14350*/  LDSM.16.MT88.4 R16, [R226+0x3100] ;  /* 0x00310000e210783b */ /* 0x000e660000004200 */
[----:B------:R-:W-:Y:S01]  /*14360*/  IMAD.HI R2, R3, -0x6db6db6d, R2 ;  /* 0x9249249303027827 */ /* 0x000fe200078e0202 */
[----:B------:R-:W-:Y:S01]  /*14370*/  MOV R170, R121 ;  /* 0x0000007900aa7202 */ /* 0x000fe20000000f00 */
[----:B------:R3:W5:Y:S03]  /*14380*/  LDL.LU R232, [R1+0x90] ;  /* 0x0000900001e87983 */ /* 0x0007660000300800 */
[----:B------:R-:W-:Y:S01]  /*14390*/  SHF.R.U32.HI R0, RZ, 0x1f, R2 ;  /* 0x0000001fff007819 */ /* 0x000fe20000011602 */
[----:B------:R-:W-:-:S02]  /*143a0*/  IMAD.MOV.U32 R122, RZ, RZ, R140 ;  /* 0x000000ffff7a7224 */ /* 0x000fc400078e008c */
[----:B------:R-:W-:Y:S01]  /*143b0*/  IMAD.MOV.U32 R153, RZ, RZ, R125 ;  /* 0x000000ffff997224 */ /* 0x000fe200078e007d */
[----:B------:R-:W-:Y:S01]  /*143c0*/  LEA.HI.SX32 R8, R2, R0, 0x1a ;  /* 0x0000000002087211 */ /* 0x000fe200078fd2ff */
[----:B------:R-:W-:Y:S01]  /*143d0*/  FADD.FTZ R2, R170, R6 ;  /* 0x00000006aa027221 */ /* 0x000fe20000010000 */
[----:B------:R-:W1:Y:S01]  /*143e0*/  MUFU.EX2 R11, R35 ;  /* 0x00000023000b7308 */ /* 0x000e620000000800 */
[----:B------:R-:W-:Y:S01]  /*143f0*/  IMAD.MOV.U32 R252, RZ, RZ, R137 ;  /* 0x000000fffffc7224 */ /* 0x000fe200078e0089 */
[----:B------:R3:W5:Y:S01]  /*14400*/  LDL.LU R231, [R1+0x8c] ;  /* 0x00008c0001e77983 */ /* 0x0007620000300800 */
[----:B------:R-:W-:Y:S02]  /*14410*/  FADD.FTZ R0, R171, R5 ;  /* 0x00000005ab007221 */ /* 0x000fe40000010000 */
[----:B------:R-:W-:Y:S02]  /*14420*/  FADD.FTZ R4, R168, R4 ;  /* 0x00000004a8047221 */ /* 0x000fe40000010000 */
[----:B------:R-:W-:-:S02]  /*14430*/  IMAD.MOV.U32 R96, RZ, RZ, R122 ;  /* 0x000000ffff607224 */ /* 0x000fc400078e007a */
[----:B------:R-:W-:Y:S02]  /*14440*/  FADD.FTZ R3, R27, R7 ;  /* 0x000000071b037221 */ /* 0x000fe40000010000 */
[----:B------:R-:W-:Y:S02]  /*14450*/  IMAD.MOV.U32 R97, RZ, RZ, R120 ;  /* 0x000000ffff617224 */ /* 0x000fe400078e0078 */
[----:B------:R-:W-:Y:S02]  /*14460*/  IMAD.MOV.U32 R98, RZ, RZ, R249 ;  /* 0x000000ffff627224 */ /* 0x000fe400078e00f9 */
        /* <DEDUP_REMOVED lines=15> */
[----:B------:R-:W-:Y:S01]  /*14560*/  IMNMX R6, RZ, R8, !PT ;  /* 0x00000008ff067217 */ /* 0x000fe20007800200 */
[----:B------:R-:W-:Y:S01]  /*14570*/  FADD.FTZ R3, R219, R3 ;  /* 0x00000003db037221 */ /* 0x000fe20000010000 */
[----:B------:R3:W5:Y:S01]  /*14580*/  LDL.LU R230, [R1+0x88] ;  /* 0x0000880001e67983 */ /* 0x0007620000300800 */
[----:B------:R-:W-:Y:S02]  /*14590*/  FADD.FTZ R4, R244, R4 ;  /* 0x00000004f4047221 */ /* 0x000fe40000010000 */
[----:B------:R-:W-:Y:S01]  /*145a0*/  FADD.FTZ R5, R242, R2 ;  /* 0x00000002f2057221 */ /* 0x000fe20000010000 */
[----:B------:R-:W-:Y:S01]  /*145b0*/  MOV R249, R153 ;  /* 0x0000009900f97202 */ /* 0x000fe20000000f00 */
        /* <DEDUP_REMOVED lines=63> */
[----:B--2---:R-:W-:Y:S02]  /*149b0*/  FADD.FTZ R3, R20, R2 ;  /* 0x0000000214037221 */ /* 0x004fe40000010000 */
        /* <DEDUP_REMOVED lines=32> */
[C---:B------:R-:W-:Y:S08]  /*14bc0*/  HMMA.16816.F32.BF16 R124, R176.reuse, R132, R56 ;  /* 0x00000084b07c723c */ /* 0x040ff00000041838 */
[C---:B------:R-:W-:Y:S08]  /*14bd0*/  HMMA.16816.F32.BF16 R128, R176.reuse, R134, R128 ;  /* 0x00000086b080723c */ /* 0x040ff00000041880 */
[C---:B------:R-:W-:Y:S08]  /*14be0*/  HMMA.16816.F32.BF16 R140, R176.reuse, R148, R60 ;  /* 0x00000094b08c723c */ /* 0x040ff0000004183c */
[C---:B------:R-:W-:Y:S08]  /*14bf0*/  HMMA.16816.F32.BF16 R144, R176.reuse, R150, R76 ;  /* 0x00000096b090723c */ /* 0x040ff0000004184c */
[C---:B----4-:R-:W-:Y:S08]  /*14c00*/  HMMA.16816.F32.BF16 R156, R176.reuse, R164, R84 ;  /* 0x000000a4b09c723c */ /* 0x050ff00000041854 */
        /* <DEDUP_REMOVED lines=21> */
.L_x_726:
[----:B------:R-:W-:Y:S04]  /*14d60*/  DEPBAR.LE SB0, 0x0 ;  /* 0x000080000000791a */ /* 0x000fe80000000000 */
[----:B------:R-:W-:Y:S01]  /*14d70*/  BAR.SYNC.DEFER_BLOCKING 0x0 ;  /* 0x0000000000007b1d */ /* 0x000fe20000010000 */
[----:B------:R-:W-:Y:S01]  /*14d80*/  ISETP.GE.AND P0, PT, R214, RZ, PT ;  /* 0x000000ffd600720c */ /* 0x000fe20003f06270 */
[----:B------:R-:W-:Y:S11]  /*14d90*/  IMAD.MOV.U32 R215, RZ, RZ, c[0x0][0x208] ;  /* 0x00008200ffd77624 */ /* 0x000ff600078e00ff */
[----:B------:R-:W-:Y:S01]  /*14da0*/  @!UPT UIADD3 URZ, URZ, URZ, URZ ;  /* 0x0000003f3f3ff290 */ /* 0x000fe2000fffe03f */
[----:B-12---:R-:W-:Y:S05]  /*14db0*/  @P0 SHF.R.S32.HI R0, RZ, 0x1f, R214 ;  /* 0x0000001fff000819 */ /* 0x006fea00000114d6 */
[----:B------:R-:W-:Y:S04]  /*14dc0*/  @P0 IMAD R0, R0, c[0x0][0x208], RZ ;  /* 0x0000820000000a24 */ /* 0x000fe800078e02ff */
[----:B------:R-:W-:Y:S01]  /*14dd0*/  @P0 IMAD R0, R214, c[0x0][0x20c], R0 ;  /* 0x00008300d6000a24 */ /* 0x000fe200078e0200 */
[----:B-----5:R-:W-:Y:S08]  /*14de0*/  LDSM.16.M88.4 R112, [R230+0x7100] ;  /* 0x00710000e670783b */ /* 0x020ff00000000200 */
[----:B------:R-:W1:Y:S08]  /*14df0*/  LDSM.16.M88.4 R16, [R119+0x3900] ;  /* 0x003900007710783b */ /* 0x000e700000000200 */
[----:B------:R-:W2:Y:S08]  /*14e00*/  LDSM.16.M88.4 R108, [R230+0x9100] ;  /* 0x00910000e66c783b */ /* 0x000eb00000000200 */
[----:B------:R-:W3:Y:S08]  /*14e10*/  LDSM.16.M88.4 R32, [R119+0x4100] ;  /* 0x004100007720783b */ /* 0x000ef00000000200 */
[----:B------:R-:W4:Y:S06]  /*14e20*/  LDL.64 R218, [R1+0x30] ;  /* 0x0000300001da7983 */ /* 0x000f2c0000100a00 */
[----:B------:R-:W2:Y:S06]  /*14e30*/  LDL.64 R216, [R1+0x38] ;  /* 0x0000380001d87983 */ /* 0x000eac0000100a00 */
[----:B------:R-:W1:Y:S08]  /*14e40*/  LDSM.16.M88.4 R48, [R119+0x4900] ;  /* 0x004900007730783b */ /* 0x000e700000000200 */
[----:B------:R-:W2:Y:S04]  /*14e50*/  LDL R2, [R1+0x60] ;  /* 0x0000600001027983 */ /* 0x000ea80000100800 */
        /* <DEDUP_REMOVED lines=10> */
[----:B------:R1:W-:Y:S04]  /*14f00*/  STL [R1+0x7c], R230 ;  /* 0x00007ce601007387 */ /* 0x0003e80000100800 */
        /* <DEDUP_REMOVED lines=9> */
[----:B--2---:R-:W-:Y:S01]  /*14fa0*/  LOP3.LUT P3, RZ, R2, 0x1, RZ, 0xc0, !PT ;  /* 0x0000000102ff7812 */ /* 0x004fe2000786c0ff */
[-C--:B-1----:R-:W-:Y:S01]  /*14fb0*/  HMMA.16816.F32.BF16 R4, R112, R16.reuse, RZ ;  /* 0x000000107004723c */ /* 0x082fe200000418ff */
[----:B------:R-:W-:Y:S02]  /*14fc0*/  IMAD.MOV.U32 R217, RZ, RZ, c[0x0][0x208] ;  /* 0x00008200ffd97624 */ /* 0x000fe400078e00ff */
[----:B------:R-:W-:Y:S02]  /*14fd0*/  MOV R230, R2 ;  /* 0x0000000200e67202 */ /* 0x000fe40000000f00 */
[----:B------:R-:W-:Y:S01]  /*14fe0*/  IMAD.SHL.U32 R217, R217, 0x20, RZ ;  /* 0x00000020d9d97824 */ /* 0x000fe200078e00ff */
[----:B------:R-:W2:Y:S02]  /*14ff0*/  LDL R2, [R1+0x20] ;  /* 0x0000200001027983 */ /* 0x000ea40000100800 */
[C---:B------:R-:W-:Y:S02]  /*15000*/  HMMA.16816.F32.BF16 R8, R108.reuse, R16, RZ ;  /* 0x000000106c08723c */ /* 0x040fe400000418ff */
[----:B------:R-:W-:Y:S06]  /*15010*/  STL [R1+0xa4], R231 ;  /* 0x0000a4e701007387 */ /* 0x000fec0000100800 */
        /* <DEDUP_REMOVED lines=29> */
[----:B------:R-:W-:Y:S01]  /*151f0*/  @P0 IMAD.WIDE.U32 R192, R214, c[0x0][0x208], RZ ;  /* 0x00008200d6c00a25 */ /* 0x000fe200078e00ff */
[-C--:B------:R-:W-:Y:S04]  /*15200*/  HMMA.16816.F32.BF16 R12, R196, R194.reuse, R12 ;  /* 0x000000c2c40c723c */ /* 0x080fe8000004180c */
[----:B------:R-:W-:Y:S04]  /*15210*/  @P0 IMAD.IADD R0, R193, 0x1, R0 ;  /* 0x00000001c1000824 */ /* 0x000fe800078e0200 */
[C---:B------:R-:W-:Y:S04]  /*15220*/  HMMA.16816.F32.BF16 R16, R188.reuse, R194, R16 ;  /* 0x000000c2bc10723c */ /* 0x040fe80000041810 */
[----:B------:R-:W-:Y:S04]  /*15230*/  @P0 IMAD R0, R0, 0x70, RZ ;  /* 0x0000007000000824 */ /* 0x000fe800078e02ff */
[-C--:B------:R-:W-:Y:S08]  /*15240*/  HMMA.16816.F32.BF16 R20, R188, R200.reuse, R20 ;  /* 0x000000c8bc14723c */ /* 0x080ff00000041814 */
[C---:B------:R-:W-:Y:S07]  /*15250*/  HMMA.16816.F32.BF16 R24, R196.reuse, R200, R24 ;  /* 0x000000c8c418723c */ /* 0x040fee0000041818 */
[----:B----4-:R-:W-:Y:S01]  /*15260*/  @P0 MOV R201, R219 ;  /* 0x000000db00c90202 */ /* 0x010fe20000000f00 */
[-C--:B------:R-:W-:Y:S04]  /*15270*/  HMMA.16816.F32.BF16 R28, R196, R202.reuse, R28 ;  /* 0x000000cac41c723c */ /* 0x080fe8000004181c */
[----:B------:R-:W-:Y:S02]  /*15280*/  @P0 IMAD.MOV.U32 R200, RZ, RZ, R216 ;  /* 0x000000ffffc80224 */ /* 0x000fe400078e00d8 */
[----:B------:R-:W-:Y:S02]  /*15290*/  IMAD.MOV.U32 R216, RZ, RZ, 0x5 ;  /* 0x00000005ffd87424 */ /* 0x000fe400078e00ff */
[C---:B------:R-:W-:Y:S04]  /*152a0*/  HMMA.16816.F32.BF16 R32, R188.reuse, R202, R32 ;  /* 0x000000cabc20723c */ /* 0x040fe80000041820 */
[----:B------:R-:W-:Y:S01]  /*152b0*/  @P0 IMAD.WIDE.U32 R200, R192, 0x70, R200 ;  /* 0x00000070c0c80825 */ /* 0x000fe200078e00c8 */
[----:B------:R-:W-:Y:S01]  /*152c0*/  SHF.L.U64.HI R215, R215, R216, c[0x0][0x20c] ;  /* 0x00008300d7d77619 */ /* 0x000fe200000102d8 */
[----:B------:R-:W3:Y:S02]  /*152d0*/  LDSM.16.M88.4 R192, [R236] ;  /* 0x00000000ecc0783b */ /* 0x000ee40000000200 */
[-C--:B------:R-:W-:Y:S04]  /*152e0*/  HMMA.16816.F32.BF16 R36, R188, R204.reuse, R36 ;  /* 0x000000ccbc24723c */ /* 0x080fe80000041824 */
[----:B------:R-:W-:Y:S04]  /*152f0*/  @P0 IADD3 R0, R201, R0, RZ ;  /* 0x00000000c9000210 */ /* 0x000fe80007ffe0ff */
[C---:B------:R-:W-:Y:S08]  /*15300*/  HMMA.16816.F32.BF16 R40, R196.reuse, R204, R40 ;  /* 0x000000ccc428723c */ /* 0x040ff00000041828 */
[-C--:B------:R-:W-:Y:S08]  /*15310*/  HMMA.16816.F32.BF16 R44, R196, R206.reuse, R44 ;  /* 0x000000cec42c723c */ /* 0x080ff0000004182c */
[C---:B------:R-:W-:Y:S07]  /*15320*/  HMMA.16816.F32.BF16 R48, R188.reuse, R206, R48 ;  /* 0x000000cebc30723c */ /* 0x040fee0000041830 */
[C---:B------:R-:W-:Y:S01]  /*15330*/  @P0 LEA R206, P1, R200.reuse, c[0x0][0x1f8], 0x1 ;  /* 0x00007e00c8ce0a11 */ /* 0x040fe200078208ff */
[-C--:B------:R-:W-:Y:S04]  /*15340*/  HMMA.16816.F32.BF16 R52, R188, R208.reuse, R52 ;  /* 0x000000d0bc34723c */ /* 0x080fe80000041834 */
[----:B------:R-:W-:Y:S01]  /*15350*/  @P0 LEA.HI.X R207, R200, c[0x0][0x1fc], R0, 0x1, P1 ;  /* 0x00007f00c8cf0a11 */ /* 0x000fe200008f0c00 */
[----:B------:R-:W-:Y:S01]  /*15360*/  IMAD.MOV.U32 R0, RZ, RZ, c[0x0][0x2c4] ;  /* 0x0000b100ff007624 */ /* 0x000fe200078e00ff */
[----:B------:R-:W4:Y:S01]  /*15370*/  LDSM.16.M88.4 R200, [R235] ;  /* 0x00000000ebc8783b */ /* 0x000f220000000200 */
[----:B------:R-:W-:Y:S01]  /*15380*/  @P0 IADD3 R212, P2, R206, R217, RZ ;  /* 0x000000d9ced40210 */ /* 0x000fe20007f5e0ff */
[C---:B------:R-:W-:Y:S04]  /*15390*/  HMMA.16816.F32.BF16 R56, R196.reuse, R208, R56 ;  /* 0x000000d0c438723c */ /* 0x040fe80000041838 */
[----:B------:R-:W-:Y:S02]  /*153a0*/  @P0 IADD3.X R213, R207, R215, RZ, P2, !PT ;  /* 0x000000d7cfd50210 */ /* 0x000fe400017fe4ff */
[----:B------:R-:W-:Y:S01]  /*153b0*/  @!PT LDS RZ, [RZ] ;  /* 0x00000000fffff984 */ /* 0x000fe20000000800 */
[----:B------:R-:W-:Y:S01]  /*153c0*/  @!PT LDS RZ, [RZ] ;  /* 0x00000000fffff984 */ /* 0x000fe20000000800 */
[----:B------:R-:W-:Y:S01]  /*153d0*/  @!PT LDS RZ, [RZ] ;  /* 0x00000000fffff984 */ /* 0x000fe20000000800 */
[----:B------:R2:W-:Y:S02]  /*153e0*/  @P0 LDGSTS.E.BYPASS.LTC128B.128 [R241+0x100], [R206.64], !P3 ;  /* 0x00100000cef10fae */ /* 0x0005e4000d901d48 */
[-C--:B------:R-:W-:Y:S06]  /*153f0*/  HMMA.16816.F32.BF16 R60, R196, R210.reuse, R60 ;  /* 0x000000d2c43c723c */ /* 0x080fec000004183c */
[----:B------:R2:W-:Y:S02]  /*15400*/  @P0 LDGSTS.E.BYPASS.LTC128B.128 [R241+0x900], [R212.64], !P3 ;  /* 0x00900000d4f10fae */ /* 0x0005e4000d901d48 */
[C---:B------:R-:W-:Y:S07]  /*15410*/  HMMA.16816.F32.BF16 R64, R188.reuse, R210, R64 ;  /* 0x000000d2bc40723c */ /* 0x040fee0000041840 */
[-C--:B------:R-:W-:Y:S01]  /*15420*/  @P0 IADD3 R210, P1, R212, R217.reuse, RZ ;  /* 0x000000d9d4d20210 */ /* 0x080fe20007f3e0ff */
[-C--:B-1----:R-:W-:Y:S04]  /*15430*/  HMMA.16816.F32.BF16 R68, R188, R184.reuse, R68 ;  /* 0x000000b8bc44723c */ /* 0x082fe80000041844 */
[--C-:B------:R-:W-:Y:S01]  /*15440*/  @P0 IMAD.X R211, R213, 0x1, R215.reuse, P1 ;  /* 0x00000001d5d30824 */ /* 0x100fe200008e06d7 */
[-C--:B------:R-:W-:Y:S03]  /*15450*/  @P0 IADD3 R208, P2, R210, R217.reuse, RZ ;  /* 0x000000d9d2d00210 */ /* 0x080fe60007f5e0ff */
[C---:B------:R-:W-:Y:S01]  /*15460*/  HMMA.16816.F32.BF16 R72, R196.reuse, R184, R72 ;  /* 0x000000b8c448723c */ /* 0x040fe20000041848 */
[----:B------:R1:W-:Y:S03]  /*15470*/  @P0 LDGSTS.E.BYPASS.LTC128B.128 [R241+0x1100], [R210.64], !P3 ;  /* 0x01100000d2f10fae */ /* 0x0003e6000d901d48 */
[--C-:B------:R-:W-:Y:S01]  /*15480*/  @P0 IMAD.X R209, R211, 0x1, R215.reuse, P2 ;  /* 0x00000001d3d10824 */ /* 0x100fe200010e06d7 */
[----:B------:R-:W-:Y:S03]  /*15490*/  @P0 IADD3 R204, P1, R208, R217, RZ ;  /* 0x000000d9d0cc0210 */ /* 0x000fe60007f3e0ff */
[-C--:B------:R-:W-:Y:S01]  /*154a0*/  HMMA.16816.F32.BF16 R76, R196, R186.reuse, R76 ;  /* 0x000000bac44c723c */ /* 0x080fe2000004184c */
[----:B------:R1:W-:Y:S03]  /*154b0*/  @P0 LDGSTS.E.BYPASS.LTC128B.128 [R241+0x1900], [R208.64], !P3 ;  /* 0x01900000d0f10fae */ /* 0x0003e6000d901d48 */
[----:B------:R-:W-:Y:S02]  /*154c0*/  @P0 IADD3.X R205, R209, R215, RZ, P1, !PT ;  /* 0x000000d7d1cd0210 */ /* 0x000fe40000ffe4ff */
[-C--:B------:R-:W-:Y:S02]  /*154d0*/  @P0 IADD3 R184, P2, R204, R217.reuse, RZ ;  /* 0x000000d9ccb80210 */ /* 0x080fe40007f5e0ff */
[C---:B------:R-:W-:Y:S01]  /*154e0*/  HMMA.16816.F32.BF16 R80, R188.reuse, R186, R80 ;  /* 0x000000babc50723c */ /* 0x040fe20000041850 */
[----:B------:R4:W-:Y:S03]  /*154f0*/  @P0 LDGSTS.E.BYPASS.LTC128B.128 [R241+0x2100], [R204.64], !P3 ;  /* 0x02100000ccf10fae */ /* 0x0009e6000d901d48 */
[--C-:B------:R-:W-:Y:S01]  /*15500*/  @P0 IMAD.X R185, R205, 0x1, R215.reuse, P2 ;  /* 0x00000001cdb90824 */ /* 0x100fe200010e06d7 */
[----:B--2---:R-:W-:Y:S03]  /*15510*/  @P0 IADD3 R206, P1, R184, R217, RZ ;  /* 0x000000d9b8ce0210 */ /* 0x004fe60007f3e0ff */
[-C--:B---3--:R-:W-:Y:S01]  /*15520*/  HMMA.16816.F32.BF16 R84, R188, R192.reuse, R84 ;  /* 0x000000c0bc54723c */ /* 0x088fe20000041854 */
[----:B------:R2:W-:Y:S03]  /*15530*/  @P0 LDGSTS.E.BYPASS.LTC128B.128 [R241+0x2900], [R184.64], !P3 ;  /* 0x02900000b8f10fae */ /* 0x0005e6000d901d48 */
[----:B------:R-:W-:Y:S01]  /*15540*/  @P0 IMAD.X R207, R185, 0x1, R215, P1 ;  /* 0x00000001b9cf0824 */ /* 0x000fe200008e06d7 */
[----:B------:R-:W-:Y:S03]  /*15550*/  ISETP.NE.AND P1, PT, R0, 0x1, PT ;  /* 0x000000010000780c */ /* 0x000fe60003f25270 */
[C---:B------:R-:W-:Y:S01]  /*15560*/  HMMA.16816.F32.BF16 R88, R196.reuse, R192, R88 ;  /* 0x000000c0c458723c */ /* 0x040fe20000041858 */
[----:B------:R3:W-:Y:S07]  /*15570*/  @P0 LDGSTS.E.BYPASS.LTC128B.128 [R241+0x3100], [R206.64], !P3 ;  /* 0x03100000cef10fae */ /* 0x0007ee000d901d48 */
[-C--:B------:R-:W-:Y:S01]  /*15580*/  HMMA.16816.F32.BF16 R92, R196, R194.reuse, R92 ;  /* 0x000000c2c45c723c */ /* 0x080fe2000004185c */
[----:B-1----:R-:W-:Y:S07]  /*15590*/  LDSM.16.M88.4 R208, [R231+0x9100] ;  /* 0x00910000e7d0783b */ /* 0x002fee0000000200 */
[C---:B------:R-:W-:Y:S01]  /*155a0*/  HMMA.16816.F32.BF16 R96, R188.reuse, R194, R96 ;  /* 0x000000c2bc60723c */ /* 0x040fe20000041860 */
[----:B------:R-:W-:Y:S07]  /*155b0*/  LDSM.16.M88.4 R192, [R229+0x4100] ;  /* 0x00410000e5c0783b */ /* 0x000fee0000000200 */
[-C--:B----4-:R-:W-:Y:S01]  /*155c0*/  HMMA.16816.F32.BF16 R100, R188, R200.reuse, R100 ;  /* 0x000000c8bc64723c */ /* 0x090fe20000041864 */
[----:B--2---:R1:W-:Y:S07]  /*155d0*/  LDSM.16.M88.4 R184, [R231+0x7100] ;  /* 0x00710000e7b8783b */ /* 0x0043ee0000000200 */
[C---:B------:R-:W-:Y:S01]  /*155e0*/  HMMA.16816.F32.BF16 R104, R196.reuse, R200, R104 ;  /* 0x000000c8c468723c */ /* 0x040fe20000041868 */
[----:B---3--:R-:W2:Y:S07]  /*155f0*/  LDSM.16.M88.4 R204, [R229+0x3900] ;  /* 0x00390000e5cc783b */ /* 0x008eae0000000200 */
[-C--:B------:R-:W-:Y:S01]  /*15600*/  HMMA.16816.F32.BF16 R108, R196, R202.reuse, R108 ;  /* 0x000000cac46c723c */ /* 0x080fe2000004186c */
[----:B------:R-:W-:Y:S07]  /*15610*/  LDSM.16.M88.4 R196, [R229+0x5100] ;  /* 0x00510000e5c4783b */ /* 0x000fee0000000200 */
[----:B------:R-:W-:Y:S01]  /*15620*/  HMMA.16816.F32.BF16 R112, R188, R202, R112 ;  /* 0x000000cabc70723c */ /* 0x000fe20000041870 */
[----:B------:R-:W3:Y:S08]  /*15630*/  LDSM.16.M88.4 R188, [R229+0x4900] ;  /* 0x00490000e5bc783b */ /* 0x000ef00000000200 */
[----:B------:R-:W3:Y:S08]  /*15640*/  LDSM.16.M88.4 R200, [R229+0x5900] ;  /* 0x00590000e5c8783b */ /* 0x000ef00000000200 */
[----:B-1----:R-:W4:Y:S04]  /*15650*/  LDL R231, [R1+0x40] ;  /* 0x0000400001e77983 */ /* 0x002f280000100800 */
[----:B------:R-:W-:Y:S01]  /*15660*/  STL [R1+0xa8], R229 ;  /* 0x0000a8e501007387 */ /* 0x000fe20000100800 */
[-C--:B--2---:R-:W-:Y:S03]  /*15670*/  HMMA.16816.F32.BF16 R4, R184, R204.reuse, R4 ;  /* 0x000000ccb804723c */ /* 0x084fe60000041804 */
[----:B------:R-:W0:Y:S05]  /*15680*/  LDGDEPBAR ;  /* 0x00000000000079af */ /* 0x000e2a0000000000 */
        /* <DEDUP_REMOVED lines=8> */
[----:B------:R-:W-:Y:S07]  /*15710*/  LDSM.16.M88.4 R192, [R232+0x7100] ;  /* 0x00710000e8c0783b */ /* 0x000fee0000000200 */
[-C--:B---3--:R-:W-:Y:S08]  /*15720*/  HMMA.16816.F32.BF16 R36, R184, R188.reuse, R36 ;  /* 0x000000bcb824723c */ /* 0x088ff00000041824 */
[C---:B------:R-:W-:Y:S08]  /*15730*/  HMMA.16816.F32.BF16 R40, R208.reuse, R188, R40 ;  /* 0x000000bcd028723c */ /* 0x040ff00000041828 */
[-C--:B------:R-:W-:Y:S08]  /*15740*/  HMMA.16816.F32.BF16 R44, R208, R190.reuse, R44 ;  /* 0x000000bed02c723c */ /* 0x080ff0000004182c */
[C---:B------:R-:W-:Y:S01]  /*15750*/  HMMA.16816.F32.BF16 R48, R184.reuse, R190, R48 ;  /* 0x000000beb830723c */ /* 0x040fe20000041830 */
[----:B------:R2:W3:Y:S07]  /*15760*/  LDSM.16.M88.4 R188, [R229+0x6900] ;  /* 0x00690000e5bc783b */ /* 0x0004ee0000000200 */
[-C--:B------:R-:W-:Y:S08]  /*15770*/  HMMA.16816.F32.BF16 R52, R184, R196.reuse, R52 ;  /* 0x000000c4b834723c */ /* 0x080ff00000041834 */
[C---:B------:R-:W-:Y:S08]  /*15780*/  HMMA.16816.F32.BF16 R56, R208.reuse, R196, R56 ;  /* 0x000000c4d038723c */ /* 0x040ff00000041838 */
[-C--:B------:R-:W-:Y:S01]  /*15790*/  HMMA.16816.F32.BF16 R60, R208, R198.reuse, R60 ;  /* 0x000000c6d03c723c */ /* 0x080fe2000004183c */
[----:B--2---:R-:W4:Y:S04]  /*157a0*/  LDL R229, [R1+0x44] ;  /* 0x0000440001e57983 */ /* 0x004f280000100800 */
[----:B------:R-:W-:Y:S03]  /*157b0*/  STL [R1+0xac], R232 ;  /* 0x0000ace801007387 */ /* 0x000fe60000100800 */
[C---:B------:R-:W-:Y:S01]  /*157c0*/  HMMA.16816.F32.BF16 R64, R184.reuse, R198, R64 ;  /* 0x000000c6b840723c */ /* 0x040fe20000041840 */
[----:B------:R-:W2:Y:S07]  /*157d0*/  LDSM.16.M88.4 R196, [R228] ;  /* 0x00000000e4c4783b */ /* 0x000eae0000000200 */
[-C--:B------:R-:W-:Y:S08]  /*157e0*/  HMMA.16816.F32.BF16 R68, R184, R200.reuse, R68 ;  /* 0x000000c8b844723c */ /* 0x080ff00000041844 */
[C---:B------:R-:W-:Y:S08]  /*157f0*/  HMMA.16816.F32.BF16 R72, R208.reuse, R200, R72 ;  /* 0x000000c8d048723c */ /* 0x040ff00000041848 */
[-C--:B------:R-:W-:Y:S08]  /*15800*/  HMMA.16816.F32.BF16 R76, R208, R202.reuse, R76 ;  /* 0x000000cad04c723c */ /* 0x080ff0000004184c */
[C---:B------:R-:W-:Y:S01]  /*15810*/  HMMA.16816.F32.BF16 R80, R184.reuse, R202, R80 ;  /* 0x000000cab850723c */ /* 0x040fe20000041850 */
[----:B------:R2:W3:Y:S07]  /*15820*/  LDSM.16.M88.4 R200, [R232+0x9100] ;  /* 0x00910000e8c8783b */ /* 0x0004ee0000000200 */
[-C--:B-1----:R-:W-:Y:S08]  /*15830*/  HMMA.16816.F32.BF16 R84, R184, R204.reuse, R84 ;  /* 0x000000ccb854723c */ /* 0x082ff00000041854 */
[C---:B------:R-:W-:Y:S01]  /*15840*/  HMMA.16816.F32.BF16 R88, R208.reuse, R204, R88 ;  /* 0x000000ccd058723c */ /* 0x040fe20000041858 */
[----:B--2---:R-:W2:Y:S07]  /*15850*/  LDL R232, [R1+0x28] ;  /* 0x0000280001e87983 */ /* 0x004eae0000100800 */
[-C--:B------:R-:W-:Y:S01]  /*15860*/  HMMA.16816.F32.BF16 R92, R208, R206.reuse, R92 ;  /* 0x000000ced05c723c */ /* 0x080fe2000004185c */
[----:B------:R-:W-:Y:S04]  /*15870*/  STL [R1+0xb0], R228 ;  /* 0x0000b0e401007387 */ /* 0x000fe80000100800 */
[----:B------:R1:W2:Y:S03]  /*15880*/  LDL R0, [R1+0x24] ;  /* 0x0000240001007983 */ /* 0x0002a60000100800 */
[C---:B------:R-:W-:Y:S08]  /*15890*/  HMMA.16816.F32.BF16 R96, R184.reuse, R206, R96 ;  /* 0x000000ceb860723c */ /* 0x040ff00000041860 */
[-C--:B---3--:R-:W-:Y:S08]  /*158a0*/  HMMA.16816.F32.BF16 R100, R184, R188.reuse, R100 ;  /* 0x000000bcb864723c */ /* 0x088ff00000041864 */
[C---:B------:R-:W-:Y:S08]  /*158b0*/  HMMA.16816.F32.BF16 R104, R208.reuse, R188, R104 ;  /* 0x000000bcd068723c */ /* 0x040ff00000041868 */
[-C--:B------:R-:W-:Y:S08]  /*158c0*/  HMMA.16816.F32.BF16 R108, R208, R190.reuse, R108 ;  /* 0x000000bed06c723c */ /* 0x080ff0000004186c */
[----:B------:R-:W-:Y:S08]  /*158d0*/  HMMA.16816.F32.BF16 R112, R184, R190, R112 ;  /* 0x000000beb870723c */ /* 0x000ff00000041870 */
[-C--:B------:R-:W-:Y:S08]  /*158e0*/  HMMA.16816.F32.BF16 R4, R192, R196.reuse, R4 ;  /* 0x000000c4c004723c */ /* 0x080ff00000041804 */
        /* <DEDUP_REMOVED lines=21> */
[----:B------:R-:W3:Y:S01]  /*15a40*/  MUFU.TANH R249, R16 ;  /* 0x0000001000f97308 */ /* 0x000ee20000002400 */
[----:B------:R-:W-:Y:S09]  /*15a50*/  FMUL.FTZ R17, R17, c[0x0][0x320] ;  /* 0x0000c80011117a20 */ /* 0x000ff20000410000 */
[----:B------:R1:W-:Y:S10]  /*15a60*/  MUFU.TANH R237, R7 ;  /* 0x0000000700ed7308 */ /* 0x0003f40000002400 */
[----:B------:R-:W-:Y:S10]  /*15a70*/  MUFU.TANH R248, R17 ;  /* 0x0000001100f87308 */ /* 0x000ff40000002400 */
[----:B------:R-:W-:Y:S01]  /*15a80*/  MUFU.TANH R236, R8 ;  /* 0x0000000800ec7308 */ /* 0x000fe20000002400 */
[----:B-1----:R-:W1:Y:S09]  /*15a90*/  LDSM.16.M88.4 R4, [R228+0x800] ;  /* 0x00080000e404783b */ /* 0x002e720000000200 */
[----:B------:R-:W-:Y:S10]  /*15aa0*/  MUFU.TANH R235, R9 ;  /* 0x0000000900eb7308 */ /* 0x000ff40000002400 */
[----:B------:R-:W1:Y:S10]  /*15ab0*/  MUFU.TANH R234, R10 ;  /* 0x0000000a00ea7308 */ /* 0x000e740000002400 */
[----:B------:R3:W-:Y:S10]  /*15ac0*/  MUFU.TANH R233, R11 ;  /* 0x0000000b00e97308 */ /* 0x0007f40000002400 */
[----:B------:R-:W-:Y:S01]  /*15ad0*/  MUFU.TANH R119, R12 ;  /* 0x0000000c00777308 */ /* 0x000fe20000002400 */
[-C--:B-1----:R-:W-:Y:S09]  /*15ae0*/  HMMA.16816.F32.BF16 R20, R192, R4.reuse, R20 ;  /* 0x00000004c014723c */ /* 0x082ff20000041814 */
[----:B------:R-:W1:Y:S01]  /*15af0*/  MUFU.TANH R252, R13 ;  /* 0x0000000d00fc7308 */ /* 0x000e620000002400 */
[C---:B------:R-:W-:Y:S01]  /*15b00*/  HMMA.16816.F32.BF16 R24, R200.reuse, R4, R24 ;  /* 0x00000004c818723c */ /* 0x040fe20000041818 */
[----:B---3--:R-:W3:Y:S08]  /*15b10*/  LDSM.16.M88.4 R8, [R228+0x1000] ;  /* 0x00100000e408783b */ /* 0x008ef00000000200 */
[----:B------:R-:W-:Y:S01]  /*15b20*/  MUFU.TANH R251, R14 ;  /* 0x0000000e00fb7308 */ /* 0x000fe20000002400 */
[-C--:B------:R-:W-:Y:S04]  /*15b30*/  HMMA.16816.F32.BF16 R28, R200, R6.reuse, R28 ;  /* 0x00000006c81c723c */ /* 0x080fe8000004181c */
[----:B------:R-:W-:Y:S04]  /*15b40*/  FMUL.FTZ R21, R21, c[0x0][0x320] ;  /* 0x0000c80015157a20 */ /* 0x000fe80000410000 */
[C---:B------:R-:W-:Y:S01]  /*15b50*/  HMMA.16816.F32.BF16 R32, R192.reuse, R6, R32 ;  /* 0x00000006c020723c */ /* 0x040fe20000041820 */
[----:B------:R1:W-:Y:S01]  /*15b60*/  MUFU.TANH R250, R15 ;  /* 0x0000000f00fa7308 */ /* 0x0003e20000002400 */
[----:B------:R-:W4:Y:S02]  /*15b70*/  LDSM.16.M88.4 R4, [R228+0x1800] ;  /* 0x00180000e404783b */ /* 0x000f240000000200 */
        /* <DEDUP_REMOVED lines=9> */
[----:B------:R2:W-:Y:S01]  /*15c10*/  MUFU.TANH R244, R21 ;  /* 0x0000001500f47308 */ /* 0x0005e20000002400 */
[----:B------:R-:W-:Y:S02]  /*15c20*/  FMUL.FTZ R24, R24, c[0x0][0x320] ;  /* 0x0000c80018187a20 */ /* 0x000fe40000410000 */
[----:B------:R-:W-:Y:S01]  /*15c30*/  FMUL.FTZ R34, R34, c[0x0][0x320] ;  /* 0x0000c80022227a20 */ /* 0x000fe20000410000 */
[-C--:B---3--:R-:W-:Y:S01]  /*15c40*/  HMMA.16816.F32.BF16 R36, R192, R8.reuse, R36 ;  /* 0x00000008c024723c */ /* 0x088fe20000041824 */
[----:B-1----:R-:W-:Y:S02]  /*15c50*/  LDSM.16.M88.4 R12, [R228+0x3000] ;  /* 0x00300000e40c783b */ /* 0x002fe40000000200 */
        /* <DEDUP_REMOVED lines=15> */
[-C--:B----4-:R-:W-:Y:S03]  /*15d50*/  HMMA.16816.F32.BF16 R52, R192, R4.reuse, R52 ;  /* 0x00000004c034723c */ /* 0x090fe60000041834 */
        /* <DEDUP_REMOVED lines=16> */
[----:B------:R-:W4:Y:S01]  /*15e60*/  MUFU.TANH R243, R22 ;  /* 0x0000001600f37308 */ /* 0x000f220000002400 */
[-C--:B-1----:R-:W-:Y:S01]  /*15e70*/  HMMA.16816.F32.BF16 R68, R192, R8.reuse, R68 ;  /* 0x00000008c044723c */ /* 0x082fe20000041844 */
[----:B------:R-:W-:Y:S04]  /*15e80*/  BAR.SYNC.DEFER_BLOCKING 0x0 ;  /* 0x0000000000007b1d */ /* 0x000fe80000010000 */
[----:B------:R-:W-:Y:S02]  /*15e90*/  FMUL.FTZ R54, R54, c[0x0][0x320] ;  /* 0x0000c80036367a20 */ /* 0x000fe40000410000 */
[----:B------:R-:W-:Y:S01]  /*15ea0*/  FMUL.FTZ R55, R55, c[0x0][0x320] ;  /* 0x0000c80037377a20 */ /* 0x000fe20000410000 */
[C---:B------:R-:W-:Y:S01]  /*15eb0*/  HMMA.16816.F32.BF16 R72, R200.reuse, R8, R72 ;  /* 0x00000008c848723c */ /* 0x040fe20000041848 */
[----:B------:R-:W-:Y:S03]  /*15ec0*/  MUFU.TANH R221, R26 ;  /* 0x0000001a00dd7308 */ /* 0x000fe60000002400 */
[----:B--2---:R-:W-:Y:S02]  /*15ed0*/  @P1 IMAD.MOV.U32 R0, RZ, RZ, R2 ;  /* 0x000000ffff001224 */ /* 0x004fe400078e0002 */
[----:B------:R-:W-:Y:S02]  /*15ee0*/  FMUL.FTZ R65, R65, c[0x0][0x320] ;  /* 0x0000c80041417a20 */ /* 0x000fe40000410000 */
[-C--:B------:R-:W-:Y:S01]  /*15ef0*/  HMMA.16816.F32.BF16 R76, R200, R10.reuse, R76 ;  /* 0x0000000ac84c723c */ /* 0x080fe2000004184c */
[----:B------:R-:W-:Y:S02]  /*15f00*/  SHFL.IDX PT, R9, R0, 0x2, 0x1c1f ;  /* 0x005c1f0000097f89 */ /* 0x000fe400000e0000 */
[----:B------:R-:W-:Y:S01]  /*15f10*/  MUFU.TANH R220, R27 ;  /* 0x0000001b00dc7308 */ /* 0x000fe20000002400 */
[----:B------:R-:W-:Y:S02]  /*15f20*/  FMUL.FTZ R66, R66, c[0x0][0x320] ;  /* 0x0000c80042427a20 */ /* 0x000fe40000410000 */
[----:B------:R-:W-:Y:S02]  /*15f30*/  FMUL.FTZ R49, R49, c[0x0][0x320] ;  /* 0x0000c80031317a20 */ /* 0x000fe40000410000 */
[C---:B------:R-:W-:Y:S01]  /*15f40*/  HMMA.16816.F32.BF16 R80, R192.reuse, R10, R80 ;  /* 0x0000000ac050723c */ /* 0x040fe20000041850 */
[----:B------:R-:W-:Y:S03]  /*15f50*/  SHFL.IDX PT, R2, R0, 0x1, 0x1c1f ;  /* 0x003c1f0000027f89 */ /* 0x000fe600000e0000 */
[----:B------:R-:W-:Y:S01]  /*15f60*/  FMUL.FTZ R68, R68, c[0x0][0x320] ;  /* 0x0000c80044447a20 */ /* 0x000fe20000410000 */
[----:B------:R-:W-:Y:S01]  /*15f70*/  MUFU.TANH R212, R36 ;  /* 0x0000002400d47308 */ /* 0x000fe20000002400 */
[----:B------:R-:W-:Y:S02]  /*15f80*/  FMUL.FTZ R69, R69, c[0x0][0x320] ;  /* 0x0000c80045457a20 */ /* 0x000fe40000410000 */
[-C--:B---3--:R-:W-:Y:S01]  /*15f90*/  HMMA.16816.F32.BF16 R84, R192, R4.reuse, R84 ;  /* 0x00000004c054723c */ /* 0x088fe20000041854 */
[----:B------:R-:W-:Y:S03]  /*15fa0*/  SHFL.IDX PT, R8, R0, 0x3, 0x1c1f ;  /* 0x007c1f0000087f89 */ /* 0x000fe600000e0000 */
[----:B------:R-:W-:Y:S02]  /*15fb0*/  FMUL.FTZ R74, R74, c[0x0][0x320] ;  /* 0x0000c8004a4a7a20 */ /* 0x000fe40000410000 */
[----:B------:R-:W-:Y:S01]  /*15fc0*/  FMUL.FTZ R56, R56, c[0x0][0x320] ;  /* 0x0000c80038387a20 */ /* 0x000fe20000410000 */
[----:B------:R-:W1:Y:S01]  /*15fd0*/  MUFU.TANH R218, R28 ;  /* 0x0000001c00da7308 */ /* 0x000e620000002400 */
[C---:B------:R-:W-:Y:S01]  /*15fe0*/  HMMA.16816.F32.BF16 R88, R200.reuse, R4, R88 ;  /* 0x00000004c858723c */ /* 0x040fe20000041858 */
[----:B------:R-:W2:Y:S03]  /*15ff0*/  SHFL.IDX PT, R4, R0, RZ, 0x1c1f ;  /* 0x001c1fff00047589 */ /* 0x000ea600000e0000 */
[----:B------:R-:W-:Y:S02]  /*16000*/  FMUL.FTZ R77, R77, c[0x0][0x320] ;  /* 0x0000c8004d4d7a20 */ /* 0x000fe40000410000 */
[----:B------:R-:W-:Y:S02]  /*16010*/  FMUL.FTZ R76, R76, c[0x0][0x320] ;  /* 0x0000c8004c4c7a20 */ /* 0x000fe40000410000 */
[-C--:B------:R-:W-:Y:S01]  /*16020*/  HMMA.16816.F32.BF16 R92, R200, R6.reuse, R92 ;  /* 0x00000006c85c723c */ /* 0x080fe2000004185c */
[----:B------:R-:W3:Y:S03]  /*16030*/  MUFU.TANH R216, R29 ;  /* 0x0000001d00d87308 */ /* 0x000ee60000002400 */
[----:B------:R-:W-:Y:S02]  /*16040*/  IMAD R5, R214, -0x70, RZ ;  /* 0xffffff90d6057824 */ /* 0x000fe400078e02ff */
[----:B------:R-:W-:Y:S02]  /*16050*/  FMUL.FTZ R57, R57, c[0x0][0x320] ;  /* 0x0000c80039397a20 */ /* 0x000fe40000410000 */
[C---:B------:R-:W-:Y:S03]  /*16060*/  HMMA.16816.F32.BF16 R96, R192.reuse, R6, R96 ;  /* 0x00000006c060723c */ /* 0x040fe60000041860 */
[----:B------:R1:W-:Y:S01]  /*16070*/  MUFU.TANH R6, R74 ;  /* 0x0000004a00067308 */ /* 0x0003e20000002400 */
[----:B------:R-:W-:Y:S01]  /*16080*/  IADD3 R5, -R232, 0x1, R5 ;  /* 0x00000001e8057810 */ /* 0x000fe20007ffe105 */
[----:B------:R-:W-:Y:S02]  /*16090*/  FMUL.FTZ R86, R86, c[0x0][0x320] ;  /* 0x0000c80056567a20 */ /* 0x000fe40000410000 */
[----:B------:R-:W-:Y:S01]  /*160a0*/  FMUL.FTZ R59, R59, c[0x0][0x320] ;  /* 0x0000c8003b3b7a20 */ /* 0x000fe20000410000 */
[----:B------:R-:W-:Y:S01]  /*160b0*/  IADD3 R5, -R231, R5, R229 ;  /* 0x00000005e7057210 */ /* 0x000fe20007ffe1e5 */
[-C--:B------:R-:W-:Y:S03]  /*160c0*/  HMMA.16816.F32.BF16 R100, R192, R12.reuse, R100 ;  /* 0x0000000cc064723c */ /* 0x080fe60000041864 */
[C---:B--2---:R-:W-:Y:S01]  /*160d0*/  IADD3 R4, R5.reuse, R4, RZ ;  /* 0x0000000405047210 */ /* 0x044fe20007ffe0ff */
[----:B------:R-:W-:Y:S01]  /*160e0*/  MUFU.TANH R29, R32 ;  /* 0x00000020001d7308 */ /* 0x000fe20000002400 */
[C---:B------:R-:W-:Y:S02]  /*160f0*/  IMAD.IADD R0, R5.reuse, 0x1, R9 ;  /* 0x0000000105007824 */ /* 0x040fe400078e0209 */
[C---:B------:R-:W-:Y:S01]  /*16100*/  ISETP.GT.AND P1, PT, R4.reuse, RZ, PT ;  /* 0x000000ff0400720c */ /* 0x040fe20003f24270 */
[C---:B------:R-:W-:Y:S04]  /*16110*/  HMMA.16816.F32.BF16 R104, R200.reuse, R12, R104 ;  /* 0x0000000cc868723c */ /* 0x040fe80000041868 */
[----:B------:R-:W-:Y:S01]  /*16120*/  IMAD.IADD R2, R5, 0x1, R2 ;  /* 0x0000000105027824 */ /* 0x000fe200078e0202 */
[----:B------:R-:W-:Y:S01]  /*16130*/  ISETP.GT.AND P6, PT, R4, 0x8, PT ;  /* 0x000000080400780c */ /* 0x000fe20003fc4270 */
[----:B------:R-:W2:Y:S01]  /*16140*/  MUFU.TANH R31, R34 ;  /* 0x00000022001f7308 */ /* 0x000ea20000002400 */
[----:B------:R-:W-:Y:S01]  /*16150*/  FMUL.FTZ R89, R89, c[0x0][0x320] ;  /* 0x0000c80059597a20 */ /* 0x000fe20000410000 */
[----:B------:R-:W-:Y:S01]  /*16160*/  ISETP.GT.AND P4, PT, R0, 0x1, PT ;  /* 0x000000010000780c */ /* 0x000fe20003f84270 */
[----:B------:R-:W-:Y:S01]  /*16170*/  FMUL.FTZ R88, R88, c[0x0][0x320] ;  /* 0x0000c80058587a20 */ /* 0x000fe20000410000 */
[----:B------:R-:W-:Y:S01]  /*16180*/  ISETP.GT.AND P2, PT, R2, RZ, PT ;  /* 0x000000ff0200720c */ /* 0x000fe20003f44270 */
[-C--:B------:R-:W-:Y:S03]  /*16190*/  HMMA.16816.F32.BF16 R108, R200, R14.reuse, R108 ;  /* 0x0000000ec86c723c */ /* 0x080fe6000004186c */
[----:B------:R-:W-:Y:S01]  /*161a0*/  FSEL R10, R249, -INF , P6 ;  /* 0xff800000f90a7808 */ /* 0x000fe20003000000 */
[----:B------:R-:W-:Y:S01]  /*161b0*/  FMUL.FTZ R92, R92, c[0x0][0x320] ;  /* 0x0000c8005c5c7a20 */ /* 0x000fe20000410000 */
[----:B------:R2:W-:Y:S01]  /*161c0*/  MUFU.TANH R210, R37 ;  /* 0x0000002500d27308 */ /* 0x0005e20000002400 */
[----:B------:R-:W-:Y:S01]  /*161d0*/  IADD3 R5, R5, R8, RZ ;  /* 0x0000000805057210 */ /* 0x000fe20007ffe0ff */
[----:B------:R-:W-:Y:S01]  /*161e0*/  FMUL.FTZ R40, R40, c[0x0][0x320] ;  /* 0x0000c80028287a20 */ /* 0x000fe20000410000 */
[----:B------:R-:W-:Y:S01]  /*161f0*/  FSEL R8, R240, -INF , P1 ;  /* 0xff800000f0087808 */ /* 0x000fe20000800000 */
[----:B------:R-:W-:Y:S01]  /*16200*/  FMUL.FTZ R93, R93, c[0x0][0x320] ;  /* 0x0000c8005d5d7a20 */ /* 0x000fe20000410000 */
[----:B------:R-:W-:Y:S01]  /*16210*/  ISETP.GT.AND P0, PT, R4, 0x1, PT ;  /* 0x000000010400780c */ /* 0x000fe20003f04270 */
[----:B------:R-:W-:Y:S04]  /*16220*/  HMMA.16816.F32.BF16 R112, R192, R14, R112 ;  /* 0x0000000ec070723c */ /* 0x000fe80000041870 */
[----:B------:R-:W-:Y:S01]  /*16230*/  MUFU.TANH R215, R30 ;  /* 0x0000001e00d77308 */ /* 0x000fe20000002400 */
[----:B------:R-:W-:Y:S01]  /*16240*/  LOP3.LUT P6, RZ, R230, 0x1, RZ, 0xc0, !PT ;  /* 0x00000001e6ff7812 */ /* 0x000fe200078cc0ff */
[----:B------:R-:W-:Y:S01]  /*16250*/  FMUL.FTZ R91, R91, c[0x0][0x320] ;  /* 0x0000c8005b5b7a20 */ /* 0x000fe20000410000 */
[----:B------:R-:W-:Y:S01]  /*16260*/  ISETP.GT.AND P1, PT, R5, RZ, PT ;  /* 0x000000ff0500720c */ /* 0x000fe20003f24270 */
[----:B------:R-:W-:Y:S01]  /*16270*/  FMUL.FTZ R94, R94, c[0x0][0x320] ;  /* 0x0000c8005e5e7a20 */ /* 0x000fe20000410000 */
[----:B------:R-:W-:Y:S02]  /*16280*/  FSEL R9, R239, -INF , P0 ;  /* 0xff800000ef097808 */ /* 0x000fe40000000000 */
[----:B------:R-:W-:Y:S01]  /*16290*/  ISETP.GT.AND P3, PT, R2, 0x1, PT ;  /* 0x000000010200780c */ /* 0x000fe20003f64270 */
[----:B------:R-:W-:Y:S01]  /*162a0*/  FMUL.FTZ R95, R95, c[0x0][0x320] ;  /* 0x0000c8005f5f7a20 */ /* 0x000fe20000410000 */
[----:B------:R-:W-:Y:S01]  /*162b0*/  FSEL R21, R234, -INF , P1 ;  /* 0xff800000ea157808 */ /* 0x000fe20000800000 */
[----:B------:R-:W2:Y:S01]  /*162c0*/  MUFU.TANH R30, R33 ;  /* 0x00000021001e7308 */ /* 0x000ea20000002400 */
[----:B-1----:R-:W-:Y:S01]  /*162d0*/  FMNMX.FTZ R74, R8, R3, !PT ;  /* 0x00000003084a7209 */ /* 0x002fe20007810000 */
[----:B------:R-:W-:Y:S01]  /*162e0*/  FMUL.FTZ R110, R110, c[0x0][0x320] ;  /* 0x0000c8006e6e7a20 */ /* 0x000fe20000410000 */
[----:B------:R-:W-:Y:S01]  /*162f0*/  FSEL R18, R235, -INF , P4 ;  /* 0xff800000eb127808 */ /* 0x000fe20002000000 */
[----:B------:R-:W-:Y:S01]  /*16300*/  FMUL.FTZ R64, R64, c[0x0][0x320] ;  /* 0x0000c80040407a20 */ /* 0x000fe20000410000 */
[----:B------:R-:W-:Y:S01]  /*16310*/  FMNMX.FTZ R74, R9, R74, !PT ;  /* 0x0000004a094a7209 */ /* 0x000fe20007810000 */
[----:B------:R-:W-:Y:S01]  /*16320*/  FMUL.FTZ R51, R51, c[0x0][0x320] ;  /* 0x0000c80033337a20 */ /* 0x000fe20000410000 */
[----:B------:R-:W-:Y:S01]  /*16330*/  FSEL R12, R238, -INF , P2 ;  /* 0xff800000ee0c7808 */ /* 0x000fe20001000000 */
[----:B------:R-:W-:Y:S01]  /*16340*/  FMUL.FTZ R60, R60, c[0x0][0x320] ;  /* 0x0000c8003c3c7a20 */ /* 0x000fe20000410000 */
[----:B------:R-:W-:Y:S01]  /*16350*/  FMNMX.FTZ R74, R10, R74, !PT ;  /* 0x0000004a0a4a7209 */ /* 0x000fe20007810000 */
[----:B------:R-:W-:Y:S01]  /*16360*/  MUFU.TANH R206, R40 ;  /* 0x0000002800ce7308 */ /* 0x000fe20000002400 */
        /* <DEDUP_REMOVED lines=8> */
[----:B------:R-:W-:Y:S01]  /*163f0*/  FMUL.FTZ R80, R80, c[0x0][0x320] ;  /* 0x0000c80050507a20 */ /* 0x000fe20000410000 */
[----:B------:R-:W-:Y:S01]  /*16400*/  MUFU.TANH R205, R41 ;  /* 0x0000002900cd7308 */ /* 0x000fe20000002400 */
[----:B------:R-:W-:Y:S01]  /*16410*/  FSEL R22, R233, -INF , P0 ;  /* 0xff800000e9167808 */ /* 0x000fe20000000000 */
[----:B------:R-:W-:Y:S01]  /*16420*/  FMUL.FTZ R81, R81, c[0x0][0x320] ;  /* 0x0000c80051517a20 */ /* 0x000fe20000410000 */
[----:B------:R-:W-:Y:S01]  /*16430*/  ISETP.GT.AND P3, PT, R2, 0x10, PT ;  /* 0x000000100200780c */ /* 0x000fe20003f64270 */
[----:B------:R-:W-:Y:S01]  /*16440*/  FMUL.FTZ R84, R84, c[0x0][0x320] ;  /* 0x0000c80054547a20 */ /* 0x000fe20000410000 */
[----:B------:R-:W-:Y:S01]  /*16450*/  ISETP.GT.AND P0, PT, R2, 0x8, PT ;  /* 0x000000080200780c */ /* 0x000fe20003f04270 */
[----:B------:R-:W-:Y:S01]  /*16460*/  FMUL.FTZ R67, R67, c[0x0][0x320] ;  /* 0x0000c80043437a20 */ /* 0x000fe20000410000 */
[----:B----4-:R-:W-:Y:S01]  /*16470*/  FSEL R27, R243, -INF , P3 ;  /* 0xff800000f31b7808 */ /* 0x010fe20001800000 */
[----:B------:R-:W-:Y:S01]  /*16480*/  FMUL.FTZ R85, R85, c[0x0][0x320] ;  /* 0x0000c80055557a20 */ /* 0x000fe20000410000 */
[----:B------:R-:W-:Y:S01]  /*16490*/  ISETP.GT.AND P3, PT, R0, 0x18, PT ;  /* 0x000000180000780c */ /* 0x000fe20003f64270 */
[----:B------:R-:W-:Y:S01]  /*164a0*/  MUFU.TANH R204, R42 ;  /* 0x0000002a00cc7308 */ /* 0x000fe20000002400 */
[----:B------:R-:W-:Y:S01]  /*164b0*/  ISETP.GT.AND P1, PT, R4, 0x9, PT ;  /* 0x000000090400780c */ /* 0x000fe20003f24270 */
[----:B------:R-:W-:Y:S01]  /*164c0*/  FMUL.FTZ R47, R47, c[0x0][0x320] ;  /* 0x0000c8002f2f7a20 */ /* 0x000fe20000410000 */
[----:B------:R-:W-:Y:S01]  /*164d0*/  ISETP.GT.AND P5, PT, R0, RZ, PT ;  /* 0x000000ff0000720c */ /* 0x000fe20003fa4270 */
[----:B------:R-:W-:Y:S01]  /*164e0*/  FMUL.FTZ R96, R96, c[0x0][0x320] ;  /* 0x0000c80060607a20 */ /* 0x000fe20000410000 */
[----:B------:R-:W-:Y:S01]  /*164f0*/  ISETP.GT.AND P4, PT, R5, 0x9, PT ;  /* 0x000000090500780c */ /* 0x000fe20003f84270 */
[----:B------:R-:W-:Y:S01]  /*16500*/  FMUL.FTZ R82, R82, c[0x0][0x320] ;  /* 0x0000c80052527a20 */ /* 0x000fe20000410000 */
[----:B--2---:R-:W-:Y:S01]  /*16510*/  FSEL R37, R218, -INF , P3 ;  /* 0xff800000da257808 */ /* 0x004fe20001800000 */
[----:B------:R-:W-:Y:S01]  /*16520*/  FMUL.FTZ R97, R97, c[0x0][0x320] ;  /* 0x0000c80061617a20 */ /* 0x000fe20000410000 */
[----:B------:R-:W-:Y:S01]  /*16530*/  FSEL R11, R248, -INF , P1 ;  /* 0xff800000f80b7808 */ /* 0x000fe20000800000 */
[----:B------:R3:W1:Y:S01]  /*16540*/  MUFU.TANH R209, R38 ;  /* 0x0000002600d17308 */ /* 0x0006620000002400 */
[----:B------:R-:W-:Y:S01]  /*16550*/  FSEL R16, R236, -INF , P5 ;  /* 0xff800000ec107808 */ /* 0x000fe20002800000 */
[----:B------:R-:W-:Y:S01]  /*16560*/  FMUL.FTZ R113, R113, c[0x0][0x320] ;  /* 0x0000c80071717a20 */ /* 0x000fe20000410000 */
[----:B------:R-:W-:Y:S01]  /*16570*/  FMNMX.FTZ R74, R11, R74, !PT ;  /* 0x0000004a0b4a7209 */ /* 0x000fe20007810000 */
[----:B------:R-:W-:Y:S01]  /*16580*/  FMUL.FTZ R83, R83, c[0x0][0x320] ;  /* 0x0000c80053537a20 */ /* 0x000fe20000410000 */
[----:B------:R-:W-:Y:S01]  /*16590*/  ISETP.GT.AND P5, PT, R5, 0x8, PT ;  /* 0x000000080500780c */ /* 0x000fe20003fa4270 */
[----:B------:R-:W-:Y:S01]  /*165a0*/  FMUL.FTZ R87, R87, c[0x0][0x320] ;  /* 0x0000c80057577a20 */ /* 0x000fe20000410000 */
[----:B------:R-:W-:Y:S01]  /*165b0*/  ISETP.GT.AND P1, PT, R2, 0x11, PT ;  /* 0x000000110200780c */ /* 0x000fe20003f24270 */
[----:B------:R-:W-:Y:S01]  /*165c0*/  FMUL.FTZ R98, R98, c[0x0][0x320] ;  /* 0x0000c80062627a20 */ /* 0x000fe20000410000 */
[----:B------:R-:W-:Y:S01]  /*165d0*/  FSEL R23, R251, -INF , P5 ;  /* 0xff800000fb177808 */ /* 0x000fe20002800000 */
[----:B------:R1:W2:Y:S01]  /*165e0*/  MUFU.TANH R199, R43 ;  /* 0x0000002b00c77308 */ /* 0x0002a20000002400 */
[----:B------:R-:W-:Y:S01]  /*165f0*/  FSEL R28, R242, -INF , P1 ;  /* 0xff800000f21c7808 */ /* 0x000fe20000800000 */
[----:B------:R-:W-:Y:S01]  /*16600*/  FMUL.FTZ R114, R114, c[0x0][0x320] ;  /* 0x0000c80072727a20 */ /* 0x000fe20000410000 */
[----:B------:R-:W-:Y:S01]  /*16610*/  IADD3 R242, R214, -0x1, RZ ;  /* 0xffffffffd6f27810 */ /* 0x000fe20007ffe0ff */
[----:B------:R-:W-:Y:S01]  /*16620*/  FMUL.FTZ R99, R99, c[0x0][0x320] ;  /* 0x0000c80063637a20 */ /* 0x000fe20000410000 */
[C---:B------:R-:W-:Y:S01]  /*16630*/  ISETP.GT.AND P1, PT, R0.reuse, 0x19, PT ;  /* 0x000000190000780c */ /* 0x040fe20003f24270 */
[----:B------:R-:W-:Y:S01]  /*16640*/  FMUL.FTZ R109, R109, c[0x0][0x320] ;  /* 0x0000c8006d6d7a20 */ /* 0x000fe20000410000 */
[----:B------:R-:W-:Y:S01]  /*16650*/  FSEL R14, R247, -INF , P0 ;  /* 0xff800000f70e7808 */ /* 0x000fe20000000000 */
[----:B------:R-:W-:Y:S01]  /*16660*/  FMUL.FTZ R115, R115, c[0x0][0x320] ;  /* 0x0000c80073737a20 */ /* 0x000fe20000410000 */
[----:B------:R-:W-:Y:S01]  /*16670*/  ISETP.GT.AND P2, PT, R0, 0x8, PT ;  /* 0x000000080000780c */ /* 0x000fe20003f44270 */
[----:B------:R2:W-:Y:S01]  /*16680*/  MUFU.TANH R190, R52 ;  /* 0x0000003400be7308 */ /* 0x0005e20000002400 */
[----:B------:R-:W-:Y:S01]  /*16690*/  FSEL R24, R250, -INF , P4 ;  /* 0xff800000fa187808 */ /* 0x000fe20002000000 */
[----:B------:R-:W-:Y:S01]  /*166a0*/  FMUL.FTZ R48, R48, c[0x0][0x320] ;  /* 0x0000c80030307a20 */ /* 0x000fe20000410000 */
[----:B------:R-:W-:Y:S01]  /*166b0*/  ISETP.GT.AND P4, PT, R4, 0x10, PT ;  /* 0x000000100400780c */ /* 0x000fe20003f84270 */
[----:B------:R-:W-:Y:S01]  /*166c0*/  FMUL.FTZ R79, R79, c[0x0][0x320] ;  /* 0x0000c8004f4f7a20 */ /* 0x000fe20000410000 */
[----:B---3--:R-:W-:Y:S01]  /*166d0*/  FSEL R38, R216, -INF , P1 ;  /* 0xff800000d8267808 */ /* 0x008fe20000800000 */
[----:B------:R-:W-:Y:S01]  /*166e0*/  FMUL.FTZ R90, R90, c[0x0][0x320] ;  /* 0x0000c8005a5a7a20 */ /* 0x000fe20000410000 */
[----:B------:R-:W-:Y:S01]  /*166f0*/  FSEL R19, R119, -INF , P2 ;  /* 0xff80000077137808 */ /* 0x000fe20001000000 */
[----:B------:R-:W-:Y:S01]  /*16700*/  FMUL.FTZ R105, R105, c[0x0][0x320] ;  /* 0x0000c80069697a20 */ /* 0x000fe20000410000 */
[C---:B------:R-:W-:Y:S01]  /*16710*/  ISETP.GT.AND P2, PT, R2.reuse, 0x9, PT ;  /* 0x000000090200780c */ /* 0x040fe20003f44270 */
[----:B------:R-:W-:Y:S01]  /*16720*/  MUFU.TANH R198, R44 ;  /* 0x0000002c00c67308 */ /* 0x000fe20000002400 */
[----:B------:R-:W-:Y:S01]  /*16730*/  ISETP.GT.AND P1, PT, R2, 0x18, PT ;  /* 0x000000180200780c */ /* 0x000fe20003f24270 */
[----:B------:R-:W-:Y:S01]  /*16740*/  FMUL.FTZ R108, R108, c[0x0][0x320] ;  /* 0x0000c8006c6c7a20 */ /* 0x000fe20000410000 */
[----:B------:R-:W-:Y:S01]  /*16750*/  FSEL R15, R246, -INF , P2 ;  /* 0xff800000f60f7808 */ /* 0x000fe20001000000 */
[----:B------:R-:W-:Y:S01]  /*16760*/  FMUL.FTZ R101, R101, c[0x0][0x320] ;  /* 0x0000c80065657a20 */ /* 0x000fe20000410000 */
[----:B------:R-:W-:Y:S01]  /*16770*/  FSEL R31, R31, -INF , P1 ;  /* 0xff8000001f1f7808 */ /* 0x000fe20000800000 */
[----:B------:R-:W-:Y:S01]  /*16780*/  FMUL.FTZ R58, R58, c[0x0][0x320] ;  /* 0x0000c8003a3a7a20 */ /* 0x000fe20000410000 */
[----:B------:R-:W-:Y:S01]  /*16790*/  ISETP.GT.AND P1, PT, R2, 0x21, PT ;  /* 0x000000210200780c */ /* 0x000fe20003f24270 */
[----:B------:R-:W-:Y:S01]  /*167a0*/  FMUL.FTZ R61, R61, c[0x0][0x320] ;  /* 0x0000c8003d3d7a20 */ /* 0x000fe20000410000 */
[----:B------:R-:W-:Y:S01]  /*167b0*/  FSEL R25, R245, -INF , P4 ;  /* 0xff800000f5197808 */ /* 0x000fe20002000000 */
[----:B------:R-:W-:Y:S01]  /*167c0*/  MUFU.TANH R184, R58 ;  /* 0x0000003a00b87308 */ /* 0x000fe20000002400 */
[----:B------:R-:W-:Y:S01]  /*167d0*/  ISETP.GT.AND P4, PT, R5, 0x11, PT ;  /* 0x000000110500780c */ /* 0x000fe20003f84270 */
[----:B------:R-:W-:Y:S01]  /*167e0*/  FMUL.FTZ R70, R70, c[0x0][0x320] ;  /* 0x0000c80046467a20 */ /* 0x000fe20000410000 */
[----:B------:R-:W-:Y:S01]  /*167f0*/  ISETP.GT.AND P2, PT, R0, 0x11, PT ;  /* 0x000000110000780c */ /* 0x000fe20003f44270 */
[----:B------:R-:W-:Y:S01]  /*16800*/  FMUL.FTZ R75, R75, c[0x0][0x320] ;  /* 0x0000c8004b4b7a20 */ /* 0x000fe20000410000 */
[----:B------:R-:W-:Y:S01]  /*16810*/  FSEL R36, R220, -INF , P4 ;  /* 0xff800000dc247808 */ /* 0x000fe20002000000 */
[----:B------:R-:W-:Y:S01]  /*16820*/  FMUL.FTZ R71, R71, c[0x0][0x320] ;  /* 0x0000c80047477a20 */ /* 0x000fe20000410000 */
[----:B------:R-:W-:Y:S01]  /*16830*/  FSEL R34, R222, -INF , P2 ;  /* 0xff800000de227808 */ /* 0x000fe20001000000 */
[----:B------:R-:W-:Y:S01]  /*16840*/  FMUL.FTZ R73, R73, c[0x0][0x320] ;  /* 0x0000c80049497a20 */ /* 0x000fe20000410000 */
[----:B------:R-:W-:Y:S01]  /*16850*/  ISETP.GT.AND P2, PT, R5, 0x19, PT ;  /* 0x000000190500780c */ /* 0x000fe20003f44270 */
        /* <DEDUP_REMOVED lines=9> */
[----:B------:R-:W-:Y:S01]  /*168f0*/  ISETP.GT.AND P0, PT, R0, 0x10, PT ;  /* 0x000000100000780c */ /* 0x000fe20003f04270 */
[----:B------:R-:W-:Y:S01]  /*16900*/  MUFU.TANH R101, R101 ;  /* 0x0000006500657308 */ /* 0x000fe20000002400 */
[----:B-1----:R-:W-:Y:S01]  /*16910*/  FSEL R43, R209, -INF , P3 ;  /* 0xff800000d12b7808 */ /* 0x002fe20001800000 */
[----:B------:R-:W-:Y:S01]  /*16920*/  FMUL.FTZ R104, R104, c[0x0][0x320] ;  /* 0x0000c80068687a20 */ /* 0x000fe20000410000 */
[----:B------:R-:W-:Y:S01]  /*16930*/  ISETP.GT.AND P3, PT, R0, 0x28, PT ;  /* 0x000000280000780c */ /* 0x000fe20003f64270 */
[----:B------:R-:W-:Y:S01]  /*16940*/  FMUL.FTZ R106, R106, c[0x0][0x320] ;  /* 0x0000c8006a6a7a20 */ /* 0x000fe20000410000 */
[----:B------:R-:W-:Y:S01]  /*16950*/  FSEL R33, R223, -INF , P0 ;  /* 0xff800000df217808 */ /* 0x000fe20000000000 */
[----:B------:R-:W-:Y:S01]  /*16960*/  FMUL.FTZ R100, R100, c[0x0][0x320] ;  /* 0x0000c80064647a20 */ /* 0x000fe20000410000 */
[----:B------:R-:W-:Y:S02]  /*16970*/  ISETP.GT.AND P0, PT, R5, 0x18, PT ;  /* 0x000000180500780c */ /* 0x000fe40003f04270 */
[C---:B------:R-:W-:Y:S01]  /*16980*/  ISETP.GT.AND P5, PT, R4.reuse, 0x11, PT ;  /* 0x000000110400780c */ /* 0x040fe20003fa4270 */
[----:B------:R-:W-:Y:S01]  /*16990*/  MUFU.TANH R191, R47 ;  /* 0x0000002f00bf7308 */ /* 0x000fe20000002400 */
[----:B------:R-:W-:Y:S02]  /*169a0*/  ISETP.GT.AND P4, PT, R4, 0x18, PT ;  /* 0x000000180400780c */ /* 0x000fe40003f84270 */
[----:B------:R-:W-:Y:S02]  /*169b0*/  FSEL R26, R244, -INF , P5 ;  /* 0xff800000f41a7808 */ /* 0x000fe40002800000 */
[----:B------:R-:W-:Y:S02]  /*169c0*/  FSEL R29, R29, -INF , P4 ;  /* 0xff8000001d1d7808 */ /* 0x000fe40002000000 */
[----:B------:R-:W-:Y:S02]  /*169d0*/  ISETP.GT.AND P4, PT, R4, 0x21, PT ;  /* 0x000000210400780c */ /* 0x000fe40003f84270 */
[C---:B------:R-:W-:Y:S01]  /*169e0*/  ISETP.GT.AND P5, PT, R5.reuse, 0x10, PT ;  /* 0x000000100500780c */ /* 0x040fe20003fa4270 */
[----:B------:R-:W1:Y:S01]  /*169f0*/  MUFU.TANH R45, R48 ;  /* 0x00000030002d7308 */ /* 0x000e620000002400 */
[----:B------:R-:W-:Y:S02]  /*16a00*/  FSEL R42, R210, -INF , P4 ;  /* 0xff800000d22a7808 */ /* 0x000fe40002000000 */
[----:B------:R-:W-:Y:S02]  /*16a10*/  ISETP.GT.AND P4, PT, R5, 0x21, PT ;  /* 0x000000210500780c */ /* 0x000fe40003f84270 */
[----:B------:R-:W-:Y:S02]  /*16a20*/  FMNMX.FTZ R74, R25, R74, !PT ;  /* 0x0000004a194a7209 */ /* 0x000fe40007810000 */
[----:B--2---:R-:W-:Y:S02]  /*16a30*/  FSEL R52, R199, -INF , P4 ;  /* 0xff800000c7347808 */ /* 0x004fe40002000000 */
[----:B------:R-:W-:Y:S01]  /*16a40*/  FMNMX.FTZ R74, R26, R74, !PT ;  /* 0x0000004a1a4a7209 */ /* 0x000fe20007810000 */
[----:B------:R2:W-:Y:S01]  /*16a50*/  MUFU.TANH R47, R50 ;  /* 0x00000032002f7308 */ /* 0x0005e20000002400 */
[----:B------:R-:W-:Y:S02]  /*16a60*/  ISETP.GT.AND P2, PT, R4, 0x20, PT ;  /* 0x000000200400780c */ /* 0x000fe40003f44270 */
[----:B------:R-:W-:Y:S02]  /*16a70*/  FMNMX.FTZ R74, R29, R74, !PT ;  /* 0x0000004a1d4a7209 */ /* 0x000fe40007810000 */
[----:B------:R-:W-:Y:S02]  /*16a80*/  FSEL R41, R212, -INF , P2 ;  /* 0xff800000d4297808 */ /* 0x000fe40001000000 */
[----:B------:R-:W-:Y:S02]  /*16a90*/  ISETP.GT.AND P2, PT, R0, 0x21, PT ;  /* 0x000000210000780c */ /* 0x000fe40003f44270 */
[----:B------:R-:W-:Y:S01]  /*16aa0*/  FMNMX.FTZ R74, R30, R74, !PT ;  /* 0x0000004a1e4a7209 */ /* 0x000fe20007810000 */
[----:B------:R3:W4:Y:S01]  /*16ab0*/  MUFU.TANH R189, R53 ;  /* 0x0000003500bd7308 */ /* 0x0007220000002400 */
[----:B------:R-:W-:Y:S02]  /*16ac0*/  ISETP.GT.AND P4, PT, R4, 0x28, PT ;  /* 0x000000280400780c */ /* 0x000fe40003f84270 */
[----:B------:R-:W-:Y:S02]  /*16ad0*/  FMNMX.FTZ R74, R41, R74, !PT ;  /* 0x0000004a294a7209 */ /* 0x000fe40007810000 */
[----:B-1----:R-:W-:Y:S02]  /*16ae0*/  FSEL R45, R45, -INF , P4 ;  /* 0xff8000002d2d7808 */ /* 0x002fe40002000000 */
[----:B------:R-:W-:Y:S02]  /*16af0*/  FMNMX.FTZ R74, R42, R74, !PT ;  /* 0x0000004a2a4a7209 */ /* 0x000fe40007810000 */
[----:B------:R-:W-:Y:S01]  /*16b00*/  ISETP.GT.AND P4, PT, R4, 0x31, PT ;  /* 0x000000310400780c */ /* 0x000fe20003f84270 */
[----:B------:R-:W-:Y:S01]  /*16b10*/  MUFU.TANH R196, R46 ;  /* 0x0000002e00c47308 */ /* 0x000fe20000002400 */
[----:B------:R-:W-:Y:S02]  /*16b20*/  FMNMX.FTZ R74, R45, R74, !PT ;  /* 0x0000004a2d4a7209 */ /* 0x000fe40007810000 */
[----:B--2---:R-:W-:Y:S02]  /*16b30*/  FSEL R50, R205, -INF , P2 ;  /* 0xff800000cd327808 */ /* 0x004fe40001000000 */
[----:B------:R-:W-:Y:S05]  /*16b40*/  ISETP.GT.AND P2, PT, R5, 0x29, PT ;  /* 0x000000290500780c */ /* 0x000fea0003f44270 */
[----:B------:R-:W1:Y:S01]  /*16b50*/  MUFU.TANH R46, R49 ;  /* 0x00000031002e7308 */ /* 0x000e620000002400 */
[----:B---3--:R-:W-:Y:S02]  /*16b60*/  FSEL R53, R198, -INF , P3 ;  /* 0xff800000c6357808 */ /* 0x008fe40001800000 */
[----:B------:R-:W-:Y:S02]  /*16b70*/  ISETP.GT.AND P3, PT, R4, 0x29, PT ;  /* 0x000000290400780c */ /* 0x000fe40003f64270 */
[----:B----4-:R-:W-:Y:S05]  /*16b80*/  FSEL R58, R189, -INF , P4 ;  /* 0xff800000bd3a7808 */ /* 0x010fea0002000000 */
[----:B------:R2:W-:Y:S01]  /*16b90*/  MUFU.TANH R186, R56 ;  /* 0x0000003800ba7308 */ /* 0x0005e20000002400 */
[----:B------:R-:W-:Y:S09]  /*16ba0*/  ISETP.GT.AND P4, PT, R5, 0x31, PT ;  /* 0x000000310500780c */ /* 0x000ff20003f84270 */
[----:B------:R3:W-:Y:S01]  /*16bb0*/  MUFU.TANH R185, R57 ;  /* 0x0000003900b97308 */ /* 0x0007e20000002400 */
[----:B-1----:R-:W-:Y:S02]  /*16bc0*/  FSEL R46, R46, -INF , P3 ;  /* 0xff8000002e2e7808 */ /* 0x002fe40001800000 */
[----:B------:R-:W-:Y:S02]  /*16bd0*/  ISETP.GT.AND P3, PT, R2, 0x30, PT ;  /* 0x000000300200780c */ /* 0x000fe40003f64270 */
[----:B------:R-:W-:Y:S05]  /*16be0*/  FMNMX.FTZ R74, R46, R74, !PT ;  /* 0x0000004a2e4a7209 */ /* 0x000fea0007810000 */
[----:B------:R1:W-:Y:S01]  /*16bf0*/  MUFU.TANH R32, R35 ;  /* 0x0000002300207308 */ /* 0x0003e20000002400 */
[----:B--2---:R-:W-:Y:S02]  /*16c00*/  FSEL R56, R191, -INF , P2 ;  /* 0xff800000bf387808 */ /* 0x004fe40001000000 */
[----:B------:R-:W-:Y:S07]  /*16c10*/  ISETP.GT.AND P2, PT, R4, 0x30, PT ;  /* 0x000000300400780c */ /* 0x000fee0003f44270 */
[----:B------:R2:W4:Y:S01]  /*16c20*/  MUFU.TANH R208, R39 ;  /* 0x0000002700d07308 */ /* 0x0005220000002400 */
[----:B---3--:R-:W-:Y:S02]  /*16c30*/  FSEL R57, R190, -INF , P2 ;  /* 0xff800000be397808 */ /* 0x008fe40001000000 */
[----:B------:R-:W-:Y:S02]  /*16c40*/  ISETP.GT.AND P2, PT, R0, 0x31, PT ;  /* 0x000000310000780c */ /* 0x000fe40003f44270 */
[----:B------:R-:W-:Y:S05]  /*16c50*/  FMNMX.FTZ R74, R57, R74, !PT ;  /* 0x0000004a394a7209 */ /* 0x000fea0007810000 */
[----:B------:R3:W3:Y:S01]  /*16c60*/  MUFU.TANH R188, R54 ;  /* 0x0000003600bc7308 */ /* 0x0006e20000002400 */
[----:B------:R-:W-:Y:S02]  /*16c70*/  FMNMX.FTZ R74, R58, R74, !PT ;  /* 0x0000004a3a4a7209 */ /* 0x000fe40007810000 */
[----:B-1----:R-:W-:Y:S02]  /*16c80*/  FSEL R35, R221, -INF , P5 ;  /* 0xff800000dd237808 */ /* 0x002fe40002800000 */
[----:B------:R-:W-:Y:S05]  /*16c90*/  ISETP.GT.AND P5, PT, R5, 0x20, PT ;  /* 0x000000200500780c */ /* 0x000fea0003fa4270 */
[----:B------:R1:W1:Y:S01]  /*16ca0*/  MUFU.TANH R17, R59 ;  /* 0x0000003b00117308 */ /* 0x0002620000002400 */
[----:B--2---:R-:W-:Y:S02]  /*16cb0*/  FSEL R39, R215, -INF , P0 ;  /* 0xff800000d7277808 */ /* 0x004fe40000000000 */
[----:B----4-:R-:W-:Y:S02]  /*16cc0*/  FSEL R44, R208, -INF , P1 ;  /* 0xff800000d02c7808 */ /* 0x010fe40000800000 */
[----:B------:R-:W-:Y:S05]  /*16cd0*/  ISETP.GT.AND P1, PT, R0, 0x29, PT ;  /* 0x000000290000780c */ /* 0x000fea0003f24270 */
[----:B------:R2:W-:Y:S01]  /*16ce0*/  MUFU.TANH R48, R51 ;  /* 0x0000003300307308 */ /* 0x0005e20000002400 */
[C---:B------:R-:W-:Y:S02]  /*16cf0*/  ISETP.GT.AND P0, PT, R2.reuse, 0x19, PT ;  /* 0x000000190200780c */ /* 0x040fe40003f04270 */
[----:B---3--:R-:W-:Y:S02]  /*16d00*/  FSEL R54, R197, -INF , P1 ;  /* 0xff800000c5367808 */ /* 0x008fe40000800000 */
[----:B------:R-:W-:Y:S02]  /*16d10*/  ISETP.GT.AND P1, PT, R2, 0x28, PT ;  /* 0x000000280200780c */ /* 0x000fe40003f24270 */
[----:B------:R-:W-:Y:S03]  /*16d20*/  FSEL R32, R32, -INF , P0 ;  /* 0xff80000020207808 */ /* 0x000fe60000000000 */
[----:B------:R-:W3:Y:S01]  /*16d30*/  MUFU.TANH R207, R60 ;  /* 0x0000003c00cf7308 */ /* 0x000ee20000002400 */
[----:B------:R-:W-:Y:S02]  /*16d40*/  FSEL R47, R47, -INF , P1 ;  /* 0xff8000002f2f7808 */ /* 0x000fe40000800000 */
[----:B------:R-:W-:Y:S02]  /*16d50*/  ISETP.GT.AND P1, PT, R2, 0x31, PT ;  /* 0x000000310200780c */ /* 0x000fe40003f24270 */
[----:B-1----:R-:W-:Y:S02]  /*16d60*/  FSEL R59, R188, -INF , P3 ;  /* 0xff800000bc3b7808 */ /* 0x002fe40001800000 */
[----:B------:R-:W-:Y:S02]  /*16d70*/  ISETP.GT.AND P3, PT, R0, 0x38, PT ;  /* 0x000000380000780c */ /* 0x000fe40003f64270 */
[----:B------:R-:W-:Y:S01]  /*16d80*/  FSEL R203, R17, -INF , P4 ;  /* 0xff80000011cb7808 */ /* 0x000fe20002000000 */
[----:B------:R-:W-:Y:S01]  /*16d90*/  MUFU.TANH R211, R61 ;  /* 0x0000003d00d37308 */ /* 0x000fe20000002400 */
[----:B------:R-:W-:Y:S01]  /*16da0*/  ISETP.GT.AND P4, PT, R4, 0x38, PT ;  /* 0x000000380400780c */ /* 0x000fe20003f84270 */
[----:B------:R-:W-:Y:S01]  /*16db0*/  FMUL.FTZ R17, R103, c[0x0][0x320] ;  /* 0x0000c80067117a20 */ /* 0x000fe20000410000 */
[----:B------:R-:W-:Y:S02]  /*16dc0*/  ISETP.GT.AND P0, PT, R0, 0x20, PT ;  /* 0x000000200000780c */ /* 0x000fe40003f04270 */
[----:B--2---:R-:W-:Y:S02]  /*16dd0*/  FSEL R51, R204, -INF , P5 ;  /* 0xff800000cc337808 */ /* 0x004fe40002800000 */
[----:B------:R-:W-:Y:S02]  /*16de0*/  FSEL R49, R206, -INF , P0 ;  /* 0xff800000ce317808 */ /* 0x000fe40000000000 */
[C---:B------:R-:W-:Y:S01]  /*16df0*/  ISETP.GT.AND P0, PT, R5.reuse, 0x28, PT ;  /* 0x000000280500780c */ /* 0x040fe20003f04270 */
[----:B------:R-:W1:Y:S01]  /*16e00*/  MUFU.TANH R61, R64 ;  /* 0x00000040003d7308 */ /* 0x000e620000002400 */
[----:B------:R-:W-:Y:S02]  /*16e10*/  ISETP.GT.AND P5, PT, R5, 0x30, PT ;  /* 0x000000300500780c */ /* 0x000fe40003fa4270 */
[----:B---3--:R-:W-:Y:S02]  /*16e20*/  FSEL R207, R207, -INF , P3 ;  /* 0xff800000cfcf7808 */ /* 0x008fe40001800000 */
[----:B------:R-:W-:Y:S02]  /*16e30*/  FSEL R202, R184, -INF , P5 ;  /* 0xff800000b8ca7808 */ /* 0x000fe40002800000 */
[C---:B------:R-:W-:Y:S03]  /*16e40*/  ISETP.GT.AND P5, PT, R4.reuse, 0x41, PT ;  /* 0x000000410400780c */ /* 0x040fe60003fa4270 */
[----:B------:R2:W-:Y:S01]  /*16e50*/  MUFU.TANH R64, R89 ;  /* 0x0000005900407308 */ /* 0x0005e20000002400 */
[----:B------:R-:W-:Y:S09]  /*16e60*/  ISETP.GT.AND P3, PT, R4, 0x39, PT ;  /* 0x000000390400780c */ /* 0x000ff20003f64270 */
[----:B------:R-:W-:Y:S01]  /*16e70*/  MUFU.TANH R217, R62 ;  /* 0x0000003e00d97308 */ /* 0x000fe20000002400 */
[----:B-1----:R-:W-:Y:S02]  /*16e80*/  FSEL R61, R61, -INF , P4 ;  /* 0xff8000003d3d7808 */ /* 0x002fe40002000000 */
[----:B------:R-:W-:Y:S02]  /*16e90*/  ISETP.GT.AND P4, PT, R2, 0x40, PT ;  /* 0x000000400200780c */ /* 0x000fe40003f84270 */
[----:B------:R-:W-:Y:S05]  /*16ea0*/  FMNMX.FTZ R74, R61, R74, !PT ;  /* 0x0000004a3d4a7209 */ /* 0x000fea0007810000 */
[----:B------:R-:W1:Y:S01]  /*16eb0*/  MUFU.TANH R219, R63 ;  /* 0x0000003f00db7308 */ /* 0x000e620000002400 */
[----:B--2---:R-:W-:Y:S02]  /*16ec0*/  FSEL R89, R185, -INF , P2 ;  /* 0xff800000b9597808 */ /* 0x004fe40001000000 */
[----:B------:R-:W-:Y:S07]  /*16ed0*/  ISETP.GT.AND P2, PT, R5, 0x39, PT ;  /* 0x000000390500780c */ /* 0x000fee0003f44270 */
[----:B------:R-:W2:Y:S10]  /*16ee0*/  MUFU.TANH R62, R65 ;  /* 0x00000041003e7308 */ /* 0x000eb40000002400 */
[----:B------:R3:W4:Y:S01]  /*16ef0*/  MUFU.TANH R187, R55 ;  /* 0x0000003700bb7308 */ /* 0x0007220000002400 */
[----:B-1----:R-:W-:Y:S02]  /*16f00*/  FSEL R219, R219, -INF , P2 ;  /* 0xff800000dbdb7808 */ /* 0x002fe40001000000 */
[----:B------:R-:W-:Y:S07]  /*16f10*/  ISETP.GT.AND P2, PT, R4, 0x40, PT ;  /* 0x000000400400780c */ /* 0x000fee0003f44270 */
[----:B------:R-:W1:Y:S01]  /*16f20*/  MUFU.TANH R68, R68 ;  /* 0x0000004400447308 */ /* 0x000e620000002400 */
[----:B--2---:R-:W-:Y:S02]  /*16f30*/  FSEL R62, R62, -INF , P3 ;  /* 0xff8000003e3e7808 */ /* 0x004fe40001800000 */
[----:B------:R-:W-:Y:S02]  /*16f40*/  ISETP.GT.AND P3, PT, R0, 0x41, PT ;  /* 0x000000410000780c */ /* 0x000fe40003f64270 */
[----:B------:R-:W-:Y:S05]  /*16f50*/  FMNMX.FTZ R74, R62, R74, !PT ;  /* 0x0000004a3e4a7209 */ /* 0x000fea0007810000 */
[----:B------:R-:W2:Y:S01]  /*16f60*/  MUFU.TANH R69, R69 ;  /* 0x0000004500457308 */ /* 0x000ea20000002400 */
[----:B---3--:R-:W-:Y:S02]  /*16f70*/  FSEL R55, R196, -INF , P0 ;  /* 0xff800000c4377808 */ /* 0x008fe40000000000 */
[----:B----4-:R-:W-:Y:S02]  /*16f80*/  FSEL R60, R187, -INF , P1 ;  /* 0xff800000bb3c7808 */ /* 0x010fe40000800000 */
[----:B------:R-:W-:Y:S05]  /*16f90*/  ISETP.GT.AND P0, PT, R2, 0x29, PT ;  /* 0x000000290200780c */ /* 0x000fea0003f04270 */
[----:B------:R-:W3:Y:S01]  /*16fa0*/  MUFU.TANH R70, R70 ;  /* 0x0000004600467308 */ /* 0x000ee20000002400 */
[----:B------:R-:W-:Y:S02]  /*16fb0*/  ISETP.GT.AND P1, PT, R0, 0x39, PT ;  /* 0x000000390000780c */ /* 0x000fe40003f24270 */
[----:B------:R-:W-:Y:S02]  /*16fc0*/  FSEL R48, R48, -INF , P0 ;  /* 0xff80000030307808 */ /* 0x000fe40000000000 */
[----:B-1----:R-:W-:Y:S02]  /*16fd0*/  FSEL R218, R68, -INF , P2 ;  /* 0xff80000044da7808 */ /* 0x002fe40001000000 */
[----:B------:R-:W-:Y:S02]  /*16fe0*/  FSEL R211, R211, -INF , P1 ;  /* 0xff800000d3d37808 */ /* 0x000fe40000800000 */
[----:B------:R-:W-:Y:S01]  /*16ff0*/  ISETP.GT.AND P1, PT, R2, 0x38, PT ;  /* 0x000000380200780c */ /* 0x000fe20003f24270 */
[----:B------:R-:W1:Y:S01]  /*17000*/  MUFU.TANH R63, R66 ;  /* 0x00000042003f7308 */ /* 0x000e620000002400 */
[C---:B------:R-:W-:Y:S02]  /*17010*/  ISETP.GT.AND P0, PT, R0.reuse, 0x30, PT ;  /* 0x000000300000780c */ /* 0x040fe40003f04270 */
[----:B------:R-:W-:Y:S02]  /*17020*/  ISETP.GT.AND P2, PT, R0, 0x48, PT ;  /* 0x000000480000780c */ /* 0x000fe40003f44270 */
[----:B--2---:R-:W-:Y:S02]  /*17030*/  FSEL R221, R69, -INF , P5 ;  /* 0xff80000045dd7808 */ /* 0x004fe40002800000 */
[----:B------:R-:W2:Y:S01]  /*17040*/  LDL.64 R68, [R1+0x70] ;  /* 0x0000700001447983 */ /* 0x000ea20000100a00 */
[----:B------:R-:W-:Y:S02]  /*17050*/  ISETP.GT.AND P5, PT, R5, 0x40, PT ;  /* 0x000000400500780c */ /* 0x000fe40003fa4270 */
[----:B------:R-:W4:Y:S01]  /*17060*/  MUFU.TANH R75, R75 ;  /* 0x0000004b004b7308 */ /* 0x000f220000002400 */
[----:B------:R-:W-:Y:S02]  /*17070*/  FMNMX.FTZ R74, R218, R74, !PT ;  /* 0x0000004ada4a7209 */ /* 0x000fe40007810000 */
[----:B------:R-:W-:Y:S02]  /*17080*/  FSEL R6, R6, -INF , P5 ;  /* 0xff80000006067808 */ /* 0x000fe40002800000 */
[----:B---3--:R-:W-:Y:S01]  /*17090*/  FSEL R247, R70, -INF , P4 ;  /* 0xff80000046f77808 */ /* 0x008fe20002000000 */
[----:B------:R-:W-:Y:S01]  /*170a0*/  FMUL.FTZ R70, R111, c[0x0][0x320] ;  /* 0x0000c8006f467a20 */ /* 0x000fe20000410000 */
[----:B------:R-:W-:Y:S02]  /*170b0*/  ISETP.GT.AND P4, PT, R5, 0x41, PT ;  /* 0x000000410500780c */ /* 0x000fe40003f84270 */
[----:B------:R-:W-:Y:S01]  /*170c0*/  ISETP.GT.AND P5, PT, R4, 0x48, PT ;  /* 0x000000480400780c */ /* 0x000fe20003fa4270 */
[----:B------:R-:W3:Y:S01]  /*170d0*/  MUFU.TANH R80, R80 ;  /* 0x0000005000507308 */ /* 0x000ee20000002400 */
[----:B------:R-:W-:Y:S02]  /*170e0*/  FMNMX.FTZ R74, R221, R74, !PT ;  /* 0x0000004add4a7209 */ /* 0x000fe40007810000 */
[----:B-1----:R-:W-:Y:S02]  /*170f0*/  FSEL R63, R63, -INF , P1 ;  /* 0xff8000003f3f7808 */ /* 0x002fe40000800000 */
[----:B------:R-:W-:Y:S05]  /*17100*/  ISETP.GT.AND P1, PT, R2, 0x41, PT ;  /* 0x000000410200780c */ /* 0x000fea0003f24270 */
[----:B------:R-:W-:Y:S01]  /*17110*/  MUFU.TANH R70, R70 ;  /* 0x0000004600467308 */ /* 0x000fe20000002400 */
[----:B----4-:R-:W-:Y:S02]  /*17120*/  FSEL R75, R75, -INF , P4 ;  /* 0xff8000004b4b7808 */ /* 0x010fe40002000000 */
[----:B------:R-:W-:Y:S07]  /*17130*/  ISETP.GT.AND P4, PT, R4, 0x49, PT ;  /* 0x000000490400780c */ /* 0x000fee0003f84270 */
[----:B------:R1:W-:Y:S01]  /*17140*/  MUFU.TANH R191, R88 ;  /* 0x0000005800bf7308 */ /* 0x0003e20000002400 */
[----:B---3--:R-:W-:Y:S01]  /*17150*/  FSEL R220, R80, -INF , P5 ;  /* 0xff80000050dc7808 */ /* 0x008fe20002800000 */
[----:B------:R-:W-:Y:S01]  /*17160*/  IMAD.MOV.U32 R80, RZ, RZ, R6 ;  /* 0x000000ffff507224 */ /* 0x000fe200078e0006 */
[----:B------:R-:W-:Y:S02]  /*17170*/  FMNMX.FTZ R6, R12, R116, !PT ;  /* 0x000000740c067209 */ /* 0x000fe40007810000 */
[----:B------:R-:W-:Y:S05]  /*17180*/  ISETP.GT.AND P5, PT, R4, 0x58, PT ;  /* 0x000000580400780c */ /* 0x000fea0003fa4270 */
[----:B------:R-:W3:Y:S01]  /*17190*/  MUFU.TANH R71, R71 ;  /* 0x0000004700477308 */ /* 0x000ee20000002400 */
[----:B------:R-:W-:Y:S02]  /*171a0*/  FMNMX.FTZ R6, R13, R6, !PT ;  /* 0x000000060d067209 */ /* 0x000fe40007810000 */
[----:B------:R-:W-:Y:S02]  /*171b0*/  FMNMX.FTZ R74, R220, R74, !PT ;  /* 0x0000004adc4a7209 */ /* 0x000fe40007810000 */
[----:B------:R-:W-:Y:S05]  /*171c0*/  FMNMX.FTZ R6, R14, R6, !PT ;  /* 0x000000060e067209 */ /* 0x000fea0007810000 */
[----:B------:R-:W4:Y:S01]  /*171d0*/  MUFU.TANH R73, R73 ;  /* 0x0000004900497308 */ /* 0x000f220000002400 */
[----:B-1----:R-:W-:Y:S02]  /*171e0*/  FSEL R88, R186, -INF , P0 ;  /* 0xff800000ba587808 */ /* 0x002fe40000000000 */
[----:B------:R-:W-:Y:S07]  /*171f0*/  ISETP.GT.AND P0, PT, R5, 0x38, PT ;  /* 0x000000380500780c */ /* 0x000fee0003f04270 */
[----:B------:R-:W1:Y:S01]  /*17200*/  MUFU.TANH R81, R81 ;  /* 0x0000005100517308 */ /* 0x000e620000002400 */
[----:B------:R-:W-:Y:S02]  /*17210*/  FSEL R217, R217, -INF , P0 ;  /* 0xff800000d9d97808 */ /* 0x000fe40000000000 */
[----:B------:R-:W-:Y:S02]  /*17220*/  ISETP.GT.AND P0, PT, R2, 0x39, PT ;  /* 0x000000390200780c */ /* 0x000fe40003f04270 */
[----:B---3--:R-:W-:Y:S02]  /*17230*/  FSEL R248, R71, -INF , P1 ;  /* 0xff80000047f87808 */ /* 0x008fe40000800000 */
[----:B------:R-:W-:Y:S03]  /*17240*/  ISETP.GT.AND P1, PT, R0, 0x49, PT ;  /* 0x000000490000780c */ /* 0x000fe60003f24270 */
[----:B------:R-:W3:Y:S01]  /*17250*/  MUFU.TANH R77, R77 ;  /* 0x0000004d004d7308 */ /* 0x000ee20000002400 */
[----:B----4-:R-:W-:Y:S02]  /*17260*/  FSEL R251, R73, -INF , P3 ;  /* 0xff80000049fb7808 */ /* 0x010fe40001800000 */
[C---:B------:R-:W-:Y:S07]  /*17270*/  ISETP.GT.AND P3, PT, R4.reuse, 0x50, PT ;  /* 0x000000500400780c */ /* 0x040fee0003f64270 */
[----:B------:R-:W4:Y:S01]  /*17280*/  MUFU.TANH R84, R84 ;  /* 0x0000005400547308 */ /* 0x000f220000002400 */
[----:B-1----:R-:W-:Y:S02]  /*17290*/  FSEL R222, R81, -INF , P4 ;  /* 0xff80000051de7808 */ /* 0x002fe40002000000 */
[----:B------:R-:W-:Y:S02]  /*172a0*/  ISETP.GT.AND P4, PT, R4, 0x59, PT ;  /* 0x000000590400780c */ /* 0x000fe40003f84270 */
[----:B------:R-:W-:Y:S05]  /*172b0*/  FMNMX.FTZ R74, R222, R74, !PT ;  /* 0x0000004ade4a7209 */ /* 0x000fea0007810000 */
[----:B------:R-:W1:Y:S01]  /*172c0*/  MUFU.TANH R67, R67 ;  /* 0x0000004300437308 */ /* 0x000e620000002400 */
[----:B---3--:R-:W-:Y:S02]  /*172d0*/  FSEL R65, R77, -INF , P1 ;  /* 0xff8000004d417808 */ /* 0x008fe40000800000 */
[----:B------:R-:W-:Y:S07]  /*172e0*/  ISETP.GT.AND P1, PT, R4, 0x51, PT ;  /* 0x000000510400780c */ /* 0x000fee0003f24270 */
[----:B------:R1:W-:Y:S01]  /*172f0*/  MUFU.TANH R7, R86 ;  /* 0x0000005600077308 */ /* 0x0003e20000002400 */
[----:B----4-:R-:W-:Y:S02]  /*17300*/  FSEL R246, R84, -INF , P3 ;  /* 0xff80000054f67808 */ /* 0x010fe40001800000 */
[----:B------:R-:W-:Y:S02]  /*17310*/  ISETP.GT.AND P3, PT, R4, 0x61, PT ;  /* 0x000000610400780c */ /* 0x000fe40003f64270 */
[----:B------:R-:W-:Y:S05]  /*17320*/  FMNMX.FTZ R74, R246, R74, !PT ;  /* 0x0000004af64a7209 */ /* 0x000fea0007810000 */
[----:B------:R-:W3:Y:S01]  /*17330*/  MUFU.TANH R85, R85 ;  /* 0x0000005500557308 */ /* 0x000ee20000002400 */
[----:B------:R-:W-:Y:S02]  /*17340*/  FSEL R213, R101, -INF , P3 ;  /* 0xff80000065d57808 */ /* 0x000fe40001800000 */
[----:B------:R-:W-:Y:S07]  /*17350*/  ISETP.GT.AND P3, PT, R2, 0x61, PT ;  /* 0x000000610200780c */ /* 0x000fee0003f64270 */
[----:B------:R-:W4:Y:S01]  /*17360*/  MUFU.TANH R72, R72 ;  /* 0x0000004800487308 */ /* 0x000f220000002400 */
[----:B-1----:R-:W-:Y:S02]  /*17370*/  FSEL R86, R67, -INF , P0 ;  /* 0xff80000043567808 */ /* 0x002fe40000000000 */
[----:B------:R-:W-:Y:S02]  /*17380*/  MOV R67, c[0x0][0x1e0] ;  /* 0x0000780000437a02 */ /* 0x000fe40000000f00 */
[----:B------:R-:W-:Y:S05]  /*17390*/  ISETP.GT.AND P0, PT, R0, 0x40, PT ;  /* 0x000000400000780c */ /* 0x000fea0003f04270 */
[----:B------:R-:W1:Y:S01]  /*173a0*/  MUFU.TANH R76, R76 ;  /* 0x0000004c004c7308 */ /* 0x000e620000002400 */
[----:B---3--:R-:W-:Y:S02]  /*173b0*/  FSEL R244, R85, -INF , P1 ;  /* 0xff80000055f47808 */ /* 0x008fe40000800000 */
[----:B------:R-:W-:Y:S02]  /*173c0*/  ISETP.GT.AND P1, PT, R2, 0x50, PT ;  /* 0x000000500200780c */ /* 0x000fe40003f24270 */
[----:B------:R-:W-:Y:S05]  /*173d0*/  FMNMX.FTZ R74, R244, R74, !PT ;  /* 0x0000004af44a7209 */ /* 0x000fea0007810000 */
[----:B------:R-:W3:Y:S01]  /*173e0*/  MUFU.TANH R96, R96 ;  /* 0x0000006000607308 */ /* 0x000ee20000002400 */
[----:B------:R-:W-:Y:S02]  /*173f0*/  FSEL R208, R7, -INF , P1 ;  /* 0xff80000007d07808 */ /* 0x000fe40000800000 */
[----:B------:R-:W-:Y:S02]  /*17400*/  ISETP.GT.AND P1, PT, R2, 0x68, PT ;  /* 0x000000680200780c */ /* 0x000fe40003f24270 */
[----:B----4-:R-:W-:Y:S02]  /*17410*/  FSEL R250, R72, -INF , P0 ;  /* 0xff80000048fa7808 */ /* 0x010fe40000000000 */
[----:B------:R-:W-:Y:S03]  /*17420*/  ISETP.GT.AND P0, PT, R5, 0x48, PT ;  /* 0x000000480500780c */ /* 0x000fe60003f04270 */
[----:B------:R-:W4:Y:S01]  /*17430*/  MUFU.TANH R78, R78 ;  /* 0x0000004e004e7308 */ /* 0x000f220000002400 */
[----:B-1----:R-:W-:Y:S02]  /*17440*/  FSEL R66, R76, -INF , P2 ;  /* 0xff8000004c427808 */ /* 0x002fe40001000000 */
[----:B------:R-:W2:Y:S01]  /*17450*/  LDL.64 R76, [R1+0x68] ;  /* 0x00006800014c7983 */ /* 0x000ea20000100a00 */
[----:B------:R-:W-:Y:S02]  /*17460*/  ISETP.GT.AND P2, PT, R2, 0x48, PT ;  /* 0x000000480200780c */ /* 0x000fe40003f44270 */
[----:B------:R-:W-:Y:S04]  /*17470*/  IMAD.MOV.U32 R85, RZ, RZ, R66 ;  /* 0x000000ffff557224 */ /* 0x000fe800078e0042 */
[----:B------:R-:W1:Y:S01]  /*17480*/  MUFU.TANH R82, R82 ;  /* 0x0000005200527308 */ /* 0x000e620000002400 */
[----:B------:R-:W-:Y:S01]  /*17490*/  STL [R1+0xb4], R214 ;  /* 0x0000b4d601007387 */ /* 0x000fe20000100800 */
[----:B---3--:R-:W-:Y:S03]  /*174a0*/  FSEL R245, R96, -INF , P5 ;  /* 0xff80000060f57808 */ /* 0x008fe60002800000 */
[----:B------:R-:W-:Y:S01]  /*174b0*/  STL [R1+0xb8], R242 ;  /* 0x0000b8f201007387 */ /* 0x000fe20000100800 */
[----:B------:R-:W-:Y:S02]  /*174c0*/  ISETP.GT.AND P5, PT, R4, 0x69, PT ;  /* 0x000000690400780c */ /* 0x000fe40003fa4270 */
[----:B------:R-:W-:Y:S02]  /*174d0*/  FMNMX.FTZ R74, R245, R74, !PT ;  /* 0x0000004af54a7209 */ /* 0x000fe40007810000 */
[----:B------:R-:W3:Y:S01]  /*174e0*/  MUFU.TANH R97, R97 ;  /* 0x0000006100617308 */ /* 0x000ee20000002400 */
[----:B----4-:R-:W-:Y:S02]  /*174f0*/  FSEL R78, R78, -INF , P0 ;  /* 0xff8000004e4e7808 */ /* 0x010fe40000000000 */
[----:B------:R-:W-:Y:S03]  /*17500*/  ISETP.GT.AND P0, PT, R4, 0x60, PT ;  /* 0x000000600400780c */ /* 0x000fe60003f04270 */
[----:B------:R-:W-:Y:S04]  /*17510*/  IMAD.MOV.U32 R81, RZ, RZ, R78 ;  /* 0x000000ffff517224 */ /* 0x000fe800078e004e */
[----:B------:R-:W4:Y:S01]  /*17520*/  MUFU.TANH R100, R100 ;  /* 0x0000006400647308 */ /* 0x000f220000002400 */
[----:B-1----:R-:W-:Y:S02]  /*17530*/  FSEL R243, R82, -INF , P2 ;  /* 0xff80000052f37808 */ /* 0x002fe40001000000 */
[----:B------:R-:W-:Y:S02]  /*17540*/  MOV R82, R75 ;  /* 0x0000004b00527202 */ /* 0x000fe40000000f00 */
[----:B------:R-:W-:Y:S05]  /*17550*/  ISETP.GT.AND P2, PT, R4, 0x68, PT ;  /* 0x000000680400780c */ /* 0x000fea0003f44270 */
        /* <DEDUP_REMOVED lines=9> */
[----:B----4-:R-:W-:Y:S02]  /*175f0*/  FSEL R215, R100, -INF , P0 ;  /* 0xff80000064d77808 */ /* 0x010fe40000000000 */
[----:B------:R-:W-:Y:S02]  /*17600*/  FMNMX.FTZ R4, R28, R4, !PT ;  /* 0x000000041c047209 */ /* 0x000fe40007810000 */
[----:B------:R-:W-:Y:S01]  /*17610*/  FMNMX.FTZ R74, R215, R74, !PT ;  /* 0x0000004ad74a7209 */ /* 0x000fe20007810000 */
[----:B------:R-:W4:Y:S01]  /*17620*/  MUFU.TANH R83, R83 ;  /* 0x0000005300537308 */ /* 0x000f220000002400 */
[----:B------:R-:W-:Y:S02]  /*17630*/  FMNMX.FTZ R4, R31, R4, !PT ;  /* 0x000000041f047209 */ /* 0x000fe40007810000 */
[----:B------:R-:W-:Y:S02]  /*17640*/  FMNMX.FTZ R74, R213, R74, !PT ;  /* 0x0000004ad54a7209 */ /* 0x000fe40007810000 */
[----:B-1----:R-:W-:Y:S02]  /*17650*/  FSEL R212, R112, -INF , P2 ;  /* 0xff80000070d47808 */ /* 0x002fe40001000000 */
[----:B------:R-:W-:Y:S02]  /*17660*/  FMNMX.FTZ R4, R32, R4, !PT ;  /* 0x0000000420047209 */ /* 0x000fe40007810000 */
[----:B------:R-:W-:Y:S01]  /*17670*/  FMNMX.FTZ R74, R212, R74, !PT ;  /* 0x0000004ad44a7209 */ /* 0x000fe20007810000 */
[----:B------:R-:W1:Y:S01]  /*17680*/  MUFU.TANH R87, R87 ;  /* 0x0000005700577308 */ /* 0x000e620000002400 */
[----:B------:R-:W-:Y:S02]  /*17690*/  FMNMX.FTZ R4, R43, R4, !PT ;  /* 0x000000042b047209 */ /* 0x000fe40007810000 */
[----:B------:R-:W-:Y:S02]  /*176a0*/  ISETP.GT.AND P0, PT, R2, 0x51, PT ;  /* 0x000000510200780c */ /* 0x000fe40003f04270 */
[----:B---3--:R-:W-:Y:S02]  /*176b0*/  FSEL R210, R113, -INF , P5 ;  /* 0xff80000071d27808 */ /* 0x008fe40002800000 */
[----:B------:R-:W-:Y:S02]  /*176c0*/  FMNMX.FTZ R4, R44, R4, !PT ;  /* 0x000000042c047209 */ /* 0x000fe40007810000 */
[----:B------:R-:W-:Y:S01]  /*176d0*/  FMNMX.FTZ R74, R210, R74, !PT ;  /* 0x0000004ad24a7209 */ /* 0x000fe20007810000 */
[----:B------:R-:W3:Y:S01]  /*176e0*/  MUFU.TANH R17, R17 ;  /* 0x0000001100117308 */ /* 0x000ee20000002400 */
[----:B------:R-:W-:Y:S02]  /*176f0*/  FMNMX.FTZ R4, R47, R4, !PT ;  /* 0x000000042f047209 */ /* 0x000fe40007810000 */
[----:B------:R-:W-:Y:S01]  /*17700*/  ISETP.GT.AND P2, PT, R2, 0x58, PT ;  /* 0x000000580200780c */ /* 0x000fe20003f44270 */
[----:B------:R-:W3:Y:S01]  /*17710*/  SHFL.BFLY PT, R7, R74, 0x2, 0x1f ;  /* 0x0c401f004a077f89 */ /* 0x000ee200000e0000 */
[----:B------:R-:W-:Y:S02]  /*17720*/  FMNMX.FTZ R4, R48, R4, !PT ;  /* 0x0000000430047209 */ /* 0x000fe40007810000 */
[----:B----4-:R-:W-:Y:S02]  /*17730*/  FSEL R103, R83, -INF , P4 ;  /* 0xff80000053677808 */ /* 0x010fe40002000000 */
[----:B------:R-:W-:Y:S01]  /*17740*/  FMNMX.FTZ R4, R59, R4, !PT ;  /* 0x000000043b047209 */ /* 0x000fe20007810000 */
[----:B------:R-:W-:Y:S01]  /*17750*/  MUFU.TANH R92, R92 ;  /* 0x0000005c005c7308 */ /* 0x000fe20000002400 */
[----:B------:R-:W-:Y:S02]  /*17760*/  ISETP.GT.AND P5, PT, R2, 0x59, PT ;  /* 0x000000590200780c */ /* 0x000fe40003fa4270 */
[----:B------:R-:W-:Y:S02]  /*17770*/  FMNMX.FTZ R4, R60, R4, !PT ;  /* 0x000000043c047209 */ /* 0x000fe40007810000 */
[----:B-1----:R-:W-:Y:S01]  /*17780*/  FSEL R205, R87, -INF , P0 ;  /* 0xff80000057cd7808 */ /* 0x002fe20000000000 */
[----:B------:R-:W-:Y:S01]  /*17790*/  IMAD.MOV.U32 R87, RZ, RZ, R65 ;  /* 0x000000ffff577224 */ /* 0x000fe200078e0041 */
[----:B------:R-:W-:Y:S02]  /*177a0*/  FMNMX.FTZ R73, R63, R4, !PT ;  /* 0x000000043f497209 */ /* 0x000fe40007810000 */
[----:B------:R-:W-:Y:S01]  /*177b0*/  FMNMX.FTZ R4, R21, R118, !PT ;  /* 0x0000007615047209 */ /* 0x000fe20007810000 */
[----:B------:R-:W1:Y:S01]  /*177c0*/  MUFU.TANH R98, R98 ;  /* 0x0000006200627308 */ /* 0x000e620000002400 */
[----:B------:R-:W-:Y:S02]  /*177d0*/  FMNMX.FTZ R73, R86, R73, !PT ;  /* 0x0000004956497209 */ /* 0x000fe40007810000 */
[----:B------:R-:W-:Y:S02]  /*177e0*/  FMNMX.FTZ R4, R22, R4, !PT ;  /* 0x0000000416047209 */ /* 0x000fe40007810000 */
[----:B---3--:R-:W-:Y:S01]  /*177f0*/  FSEL R195, R17, -INF , P3 ;  /* 0xff80000011c37808 */ /* 0x008fe20001800000 */
[----:B------:R-:W-:Y:S01]  /*17800*/  FMUL.FTZ R17, R107, c[0x0][0x320] ;  /* 0x0000c8006b117a20 */ /* 0x000fe20000410000 */
[----:B------:R-:W-:Y:S02]  /*17810*/  FMNMX.FTZ R4, R23, R4, !PT ;  /* 0x0000000417047209 */ /* 0x000fe40007810000 */
[----:B------:R-:W-:Y:S01]  /*17820*/  FMNMX.FTZ R74, R74, R7, !PT ;  /* 0x000000074a4a7209 */ /* 0x000fe20007810000 */
[----:B------:R-:W3:Y:S01]  /*17830*/  MUFU.TANH R114, R114 ;  /* 0x0000007200727308 */ /* 0x000ee20000002400 */
[----:B------:R-:W-:Y:S02]  /*17840*/  FMNMX.FTZ R4, R24, R4, !PT ;  /* 0x0000000418047209 */ /* 0x000fe40007810000 */
[----:B------:R-:W-:Y:S01]  /*17850*/  ISETP.GT.AND P3, PT, R0, 0x58, PT ;  /* 0x000000580000780c */ /* 0x000fe20003f64270 */
[----:B------:R-:W4:Y:S01]  /*17860*/  SHFL.BFLY PT, R7, R74, 0x1, 0x1f ;  /* 0x0c201f004a077f89 */ /* 0x000f2200000e0000 */
[----:B------:R-:W-:Y:S02]  /*17870*/  FMNMX.FTZ R4, R35, R4, !PT ;  /* 0x0000000423047209 */ /* 0x000fe40007810000 */
[----:B------:R-:W-:Y:S02]  /*17880*/  ISETP.GT.AND P4, PT, R2, 0x60, PT ;  /* 0x000000600200780c */ /* 0x000fe40003f84270 */
[----:B------:R-:W-:Y:S01]  /*17890*/  FMNMX.FTZ R4, R36, R4, !PT ;  /* 0x0000000424047209 */ /* 0x000fe20007810000 */
[----:B------:R-:W-:Y:S01]  /*178a0*/  MUFU.TANH R17, R17 ;  /* 0x0000001100117308 */ /* 0x000fe20000002400 */
[----:B------:R-:W-:Y:S02]  /*178b0*/  ISETP.GT.AND P0, PT, R2, 0x69, PT ;  /* 0x000000690200780c */ /* 0x000fe40003f04270 */
[----:B------:R-:W-:Y:S02]  /*178c0*/  FMNMX.FTZ R4, R39, R4, !PT ;  /* 0x0000000427047209 */ /* 0x000fe40007810000 */
[----:B-1----:R-:W-:Y:S02]  /*178d0*/  FSEL R204, R98, -INF , P2 ;  /* 0xff80000062cc7808 */ /* 0x002fe40001000000 */
[----:B------:R-:W-:Y:S02]  /*178e0*/  FMNMX.FTZ R6, R19, R6, !PT ;  /* 0x0000000613067209 */ /* 0x000fe40007810000 */
[----:B------:R-:W-:Y:S01]  /*178f0*/  FMNMX.FTZ R4, R40, R4, !PT ;  /* 0x0000000428047209 */ /* 0x000fe20007810000 */
[----:B------:R-:W1:Y:S01]  /*17900*/  MUFU.TANH R99, R99 ;  /* 0x0000006300637308 */ /* 0x000e620000002400 */
[----:B------:R-:W-:Y:S02]  /*17910*/  FMNMX.FTZ R2, R20, R6, !PT ;  /* 0x0000000614027209 */ /* 0x000fe40007810000 */
[----:B------:R-:W-:Y:S02]  /*17920*/  FMNMX.FTZ R4, R51, R4, !PT ;  /* 0x0000000433047209 */ /* 0x000fe40007810000 */
[----:B---3--:R-:W-:Y:S02]  /*17930*/  FSEL R194, R114, -INF , P1 ;  /* 0xff80000072c27808 */ /* 0x008fe40000800000 */
[----:B------:R-:W-:Y:S02]  /*17940*/  FMNMX.FTZ R4, R52, R4, !PT ;  /* 0x0000000434047209 */ /* 0x000fe40007810000 */
[----:B----4-:R-:W-:Y:S01]  /*17950*/  FMNMX.FTZ R74, R74, R7, !PT ;  /* 0x000000074a4a7209 */ /* 0x010fe20007810000 */
[----:B------:R-:W3:Y:S01]  /*17960*/  MUFU.TANH R109, R109 ;  /* 0x0000006d006d7308 */ /* 0x000ee20000002400 */
[----:B------:R-:W-:Y:S02]  /*17970*/  FMNMX.FTZ R73, R247, R73, !PT ;  /* 0x00000049f7497209 */ /* 0x000fe40007810000 */
[----:B------:R-:W-:Y:S01]  /*17980*/  FSEL R114, R92, -INF , P3 ;  /* 0xff8000005c727808 */ /* 0x000fe20001800000 */
[----:B------:R-:W-:Y:S01]  /*17990*/  FMUL.FTZ R75, R74, c[0x0][0x2d0] ;  /* 0x0000b4004a4b7a20 */ /* 0x000fe20000410000 */
[----:B------:R-:W-:Y:S02]  /*179a0*/  FMNMX.FTZ R4, R55, R4, !PT ;  /* 0x0000000437047209 */ /* 0x000fe40007810000 */
[C---:B------:R-:W-:Y:S02]  /*179b0*/  ISETP.GT.AND P3, PT, R0.reuse, 0x69, PT ;  /* 0x000000690000780c */ /* 0x040fe40003f64270 */
[----:B------:R-:W-:Y:S01]  /*179c0*/  ISETP.GT.AND P1, PT, R0, 0x59, PT ;  /* 0x000000590000780c */ /* 0x000fe20003f24270 */
[----:B------:R-:W4:Y:S01]  /*179d0*/  MUFU.TANH R102, R102 ;  /* 0x0000006600667308 */ /* 0x000f220000002400 */
[----:B------:R-:W-:Y:S02]  /*179e0*/  FMNMX.FTZ R73, R248, R73, !PT ;  /* 0x00000049f8497209 */ /* 0x000fe40007810000 */
[----:B------:R-:W-:Y:S02]  /*179f0*/  FMNMX.FTZ R2, R33, R2, !PT ;  /* 0x0000000221027209 */ /* 0x000fe40007810000 */
[----:B------:R-:W-:Y:S02]  /*17a00*/  FMNMX.FTZ R73, R243, R73, !PT ;  /* 0x00000049f3497209 */ /* 0x000fe40007810000 */
[----:B-1----:R-:W-:Y:S02]  /*17a10*/  FSEL R201, R99, -INF , P5 ;  /* 0xff80000063c97808 */ /* 0x002fe40002800000 */
[----:B------:R-:W-:Y:S01]  /*17a20*/  FMNMX.FTZ R73, R103, R73, !PT ;  /* 0x0000004967497209 */ /* 0x000fe20007810000 */
[----:B------:R-:W1:Y:S01]  /*17a30*/  MUFU.TANH R115, R115 ;  /* 0x0000007300737308 */ /* 0x000e620000002400 */
[----:B------:R-:W-:Y:S02]  /*17a40*/  FMNMX.FTZ R4, R56, R4, !PT ;  /* 0x0000000438047209 */ /* 0x000fe40007810000 */
[----:B------:R-:W-:Y:S02]  /*17a50*/  FMNMX.FTZ R73, R208, R73, !PT ;  /* 0x00000049d0497209 */ /* 0x000fe40007810000 */
[----:B---3--:R-:W-:Y:S02]  /*17a60*/  FSEL R98, R109, -INF , P3 ;  /* 0xff8000006d627808 */ /* 0x008fe40001800000 */
[----:B------:R-:W-:Y:S02]  /*17a70*/  FMNMX.FTZ R73, R205, R73, !PT ;  /* 0x00000049cd497209 */ /* 0x000fe40007810000 */
[----:B------:R-:W-:Y:S01]  /*17a80*/  FSETP.NEU.FTZ.AND P3, PT, R74, -INF , PT ;  /* 0xff8000004a00780b */ /* 0x000fe20003f7d000 */
[----:B------:R-:W3:Y:S01]  /*17a90*/  MUFU.TANH R79, R79 ;  /* 0x0000004f004f7308 */ /* 0x000ee20000002400 */
[----:B------:R-:W-:Y:S02]  /*17aa0*/  FMNMX.FTZ R73, R204, R73, !PT ;  /* 0x00000049cc497209 */ /* 0x000fe40007810000 */
[----:B------:R-:W-:Y:S02]  /*17ab0*/  FSEL R75, R75, RZ, P3 ;  /* 0x000000ff4b4b7208 */ /* 0x000fe40001800000 */
[----:B----4-:R-:W-:Y:S02]  /*17ac0*/  FSEL R198, R102, -INF , P4 ;  /* 0xff80000066c67808 */ /* 0x010fe40002000000 */
[----:B------:R-:W-:Y:S01]  /*17ad0*/  FMNMX.FTZ R73, R201, R73, !PT ;  /* 0x00000049c9497209 */ /* 0x000fe20007810000 */
[--C-:B------:R-:W-:Y:S01]  /*17ae0*/  FFMA.FTZ R102, R246, c[0x0][0x2d0], -R75.reuse ;  /* 0x0000b400f6667a23 */ /* 0x100fe2000001084b */
[C---:B------:R-:W-:Y:S01]  /*17af0*/  ISETP.GT.AND P5, PT, R0.reuse, 0x50, PT ;  /* 0x000000500000780c */ /* 0x040fe20003fa4270 */
[----:B------:R-:W4:Y:S01]  /*17b00*/  MUFU.TANH R90, R90 ;  /* 0x0000005a005a7308 */ /* 0x000f220000002400 */
[----:B------:R-:W-:Y:S01]  /*17b10*/  ISETP.GT.AND P4, PT, R0, 0x51, PT ;  /* 0x000000510000780c */ /* 0x000fe20003f84270 */
[--C-:B------:R-:W-:Y:S01]  /*17b20*/  FFMA.FTZ R107, R216, c[0x0][0x2d0], -R75.reuse ;  /* 0x0000b400d86b7a23 */ /* 0x100fe2000001084b */
[----:B------:R-:W-:Y:S01]  /*17b30*/  FMNMX.FTZ R4, R202, R4, !PT ;  /* 0x00000004ca047209 */ /* 0x000fe20007810000 */
[--C-:B------:R-:W-:Y:S01]  /*17b40*/  FFMA.FTZ R212, R212, c[0x0][0x2d0], -R75.reuse ;  /* 0x0000b400d4d47a23 */ /* 0x100fe2000001084b */
[----:B------:R-:W-:Y:S02]  /*17b50*/  FMNMX.FTZ R73, R198, R73, !PT ;  /* 0x00000049c6497209 */ /* 0x000fe40007810000 */
[----:B-1----:R-:W-:Y:S02]  /*17b60*/  FSEL R192, R115, -INF , P0 ;  /* 0xff80000073c07808 */ /* 0x002fe40000000000 */
[----:B------:R-:W-:Y:S01]  /*17b70*/  FSEL R191, R191, -INF , P5 ;  /* 0xff800000bfbf7808 */ /* 0x000fe20002800000 */
[----:B------:R-:W1:Y:S01]  /*17b80*/  MUFU.TANH R93, R93 ;  /* 0x0000005d005d7308 */ /* 0x000e620000002400 */
[----:B------:R-:W-:Y:S02]  /*17b90*/  ISETP.GT.AND P5, PT, R0, 0x61, PT ;  /* 0x000000610000780c */ /* 0x000fe40003fa4270 */
[----:B------:R-:W-:Y:S02]  /*17ba0*/  FSEL R112, R64, -INF , P4 ;  /* 0xff80000040707808 */ /* 0x000fe40002000000 */
[C---:B------:R-:W-:Y:S02]  /*17bb0*/  ISETP.GT.AND P4, PT, R0.reuse, 0x68, PT ;  /* 0x000000680000780c */ /* 0x040fe40003f84270 */
[----:B------:R-:W-:Y:S02]  /*17bc0*/  ISETP.GT.AND P0, PT, R0, 0x60, PT ;  /* 0x000000600000780c */ /* 0x000fe40003f04270 */
[----:B------:R-:W-:Y:S01]  /*17bd0*/  FMNMX.FTZ R0, R203, R4, !PT ;  /* 0x00000004cb007209 */ /* 0x000fe20007810000 */
[----:B------:R-:W1:Y:S01]  /*17be0*/  MUFU.TANH R104, R104 ;  /* 0x0000006800687308 */ /* 0x000e620000002400 */
[--C-:B------:R-:W-:Y:S01]  /*17bf0*/  FFMA.FTZ R4, R8, c[0x0][0x2d0], -R75.reuse ;  /* 0x0000b40008047a23 */ /* 0x100fe2000001084b */
[----:B------:R-:W-:Y:S02]  /*17c00*/  FMNMX.FTZ R73, R195, R73, !PT ;  /* 0x00000049c3497209 */ /* 0x000fe40007810000 */
[----:B------:R-:W-:Y:S02]  /*17c10*/  FMNMX.FTZ R2, R34, R2, !PT ;  /* 0x0000000222027209 */ /* 0x000fe40007810000 */
[----:B------:R-:W-:Y:S02]  /*17c20*/  FMNMX.FTZ R73, R194, R73, !PT ;  /* 0x00000049c2497209 */ /* 0x000fe40007810000 */
[----:B------:R-:W-:Y:S02]  /*17c30*/  FMNMX.FTZ R2, R37, R2, !PT ;  /* 0x0000000225027209 */ /* 0x000fe40007810000 */
[----:B------:R1:W-:Y:S01]  /*17c40*/  MUFU.EX2 R189, R4 ;  /* 0x0000000400bd7308 */ /* 0x0003e20000000800 */
[----:B------:R-:W-:Y:S02]  /*17c50*/  FMNMX.FTZ R73, R192, R73, !PT ;  /* 0x00000049c0497209 */ /* 0x000fe40007810000 */
[----:B------:R-:W-:Y:S02]  /*17c60*/  FMNMX.FTZ R2, R38, R2, !PT ;  /* 0x0000000226027209 */ /* 0x000fe40007810000 */
[----:B------:R-:W-:Y:S01]  /*17c70*/  ISETP.GT.AND P2, PT, R5, 0x49, PT ;  /* 0x000000490500780c */ /* 0x000fe20003f44270 */
[----:B------:R-:W1:Y:S01]  /*17c80*/  SHFL.BFLY PT, R6, R73, 0x2, 0x1f ;  /* 0x0c401f0049067f89 */ /* 0x000e6200000e0000 */
[----:B------:R-:W-:Y:S02]  /*17c90*/  FMNMX.FTZ R2, R49, R2, !PT ;  /* 0x0000000231027209 */ /* 0x000fe40007810000 */
[----:B---3--:R-:W-:Y:S01]  /*17ca0*/  FSEL R200, R79, -INF , P2 ;  /* 0xff8000004fc87808 */ /* 0x008fe20001000000 */
[----:B------:R-:W3:Y:S01]  /*17cb0*/  MUFU.TANH R105, R105 ;  /* 0x0000006900697308 */ /* 0x000ee20000002400 */
[----:B------:R-:W-:Y:S02]  /*17cc0*/  FMNMX.FTZ R2, R50, R2, !PT ;  /* 0x0000000232027209 */ /* 0x000fe40007810000 */
[----:B------:R-:W-:Y:S02]  /*17cd0*/  ISETP.GT.AND P2, PT, R5, 0x50, PT ;  /* 0x000000500500780c */ /* 0x000fe40003f44270 */
[----:B------:R-:W-:Y:S02]  /*17ce0*/  FMNMX.FTZ R2, R53, R2, !PT ;  /* 0x0000000235027209 */ /* 0x000fe40007810000 */
[----:B----4-:R-:W-:Y:S02]  /*17cf0*/  FSEL R190, R90, -INF , P2 ;  /* 0xff8000005abe7808 */ /* 0x010fe40001000000 */
[----:B------:R-:W-:Y:S01]  /*17d00*/  FMNMX.FTZ R2, R54, R2, !PT ;  /* 0x0000000236027209 */ /* 0x000fe20007810000 */
[----:B------:R-:W4:Y:S01]  /*17d10*/  MUFU.TANH R108, R108 ;  /* 0x0000006c006c7308 */ /* 0x000f220000002400 */
[----:B------:R-:W-:Y:S02]  /*17d20*/  ISETP.GT.AND P2, PT, R5, 0x61, PT ;  /* 0x000000610500780c */ /* 0x000fe40003f44270 */
[----:B------:R-:W-:Y:S01]  /*17d30*/  FMNMX.FTZ R2, R88, R2, !PT ;  /* 0x0000000258027209 */ /* 0x000fe20007810000 */
[--C-:B-1----:R-:W-:Y:S01]  /*17d40*/  FFMA.FTZ R4, R9, c[0x0][0x2d0], -R75.reuse ;  /* 0x0000b40009047a23 */ /* 0x102fe2000001084b */
[----:B------:R-:W-:Y:S02]  /*17d50*/  FSEL R115, R93, -INF , P1 ;  /* 0xff8000005d737808 */ /* 0x000fe40000800000 */
[----:B------:R-:W-:Y:S02]  /*17d60*/  FMNMX.FTZ R2, R89, R2, !PT ;  /* 0x0000000259027209 */ /* 0x000fe40007810000 */
[----:B------:R-:W-:Y:S01]  /*17d70*/  FSEL R185, R17, -INF , P2 ;  /* 0xff80000011b97808 */ /* 0x000fe20001000000 */
[----:B------:R1:W-:Y:S01]  /*17d80*/  MUFU.EX2 R223, R4 ;  /* 0x0000000400df7308 */ /* 0x0003e20000000800 */
[----:B------:R-:W-:Y:S02]  /*17d90*/  FMNMX.FTZ R73, R73, R6, !PT ;  /* 0x0000000649497209 */ /* 0x000fe40007810000 */
[----:B------:R-:W-:Y:S02]  /*17da0*/  FMNMX.FTZ R2, R207, R2, !PT ;  /* 0x00000002cf027209 */ /* 0x000fe40007810000 */
[----:B------:R-:W-:Y:S01]  /*17db0*/  FSEL R111, R104, -INF , P0 ;  /* 0xff800000686f7808 */ /* 0x000fe20000000000 */
[----:B------:R-:W1:Y:S01]  /*17dc0*/  SHFL.BFLY PT, R6, R73, 0x1, 0x1f ;  /* 0x0c201f0049067f89 */ /* 0x000e6200000e0000 */
[----:B------:R-:W-:Y:S01]  /*17dd0*/  FMNMX.FTZ R2, R211, R2, !PT ;  /* 0x00000002d3027209 */ /* 0x000fe20007810000 */
[--C-:B------:R-:W-:Y:S01]  /*17de0*/  FFMA.FTZ R104, R244, c[0x0][0x2d0], -R75.reuse ;  /* 0x0000b400f4687a23 */ /* 0x100fe2000001084b */
[----:B---3--:R-:W-:Y:S01]  /*17df0*/  FSEL R101, R105, -INF , P5 ;  /* 0xff80000069657808 */ /* 0x008fe20002800000 */
[----:B------:R-:W3:Y:S01]  /*17e00*/  MUFU.TANH R91, R91 ;  /* 0x0000005b005b7308 */ /* 0x000ee20000002400 */
[----:B------:R-:W-:Y:S02]  /*17e10*/  FMNMX.FTZ R2, R250, R2, !PT ;  /* 0x00000002fa027209 */ /* 0x000fe40007810000 */
[----:B------:R-:W-:Y:S02]  /*17e20*/  FMNMX.FTZ R0, R217, R0, !PT ;  /* 0x00000000d9007209 */ /* 0x000fe40007810000 */
[----:B------:R-:W-:Y:S02]  /*17e30*/  FMNMX.FTZ R2, R251, R2, !PT ;  /* 0x00000002fb027209 */ /* 0x000fe40007810000 */
[----:B----4-:R-:W-:Y:S02]  /*17e40*/  FSEL R99, R108, -INF , P4 ;  /* 0xff8000006c637808 */ /* 0x010fe40002000000 */
[----:B------:R-:W-:Y:S01]  /*17e50*/  FMNMX.FTZ R2, R85, R2, !PT ;  /* 0x0000000255027209 */ /* 0x000fe20007810000 */
[----:B------:R-:W4:Y:S01]  /*17e60*/  MUFU.TANH R94, R94 ;  /* 0x0000005e005e7308 */ /* 0x000f220000002400 */
[----:B------:R-:W-:Y:S02]  /*17e70*/  FMNMX.FTZ R0, R219, R0, !PT ;  /* 0x00000000db007209 */ /* 0x000fe40007810000 */
[----:B------:R-:W-:Y:S01]  /*17e80*/  FMNMX.FTZ R2, R87, R2, !PT ;  /* 0x0000000257027209 */ /* 0x000fe20007810000 */
[--C-:B-1----:R-:W-:Y:S01]  /*17e90*/  FFMA.FTZ R4, R10, c[0x0][0x2d0], -R75.reuse ;  /* 0x0000b4000a047a23 */ /* 0x102fe2000001084b */
[----:B------:R-:W-:Y:S02]  /*17ea0*/  FMNMX.FTZ R0, R80, R0, !PT ;  /* 0x0000000050007209 */ /* 0x000fe40007810000 */
[----:B------:R-:W-:Y:S02]  /*17eb0*/  ISETP.GT.AND P4, PT, R5, 0x59, PT ;  /* 0x000000590500780c */ /* 0x000fe40003f84270 */
[----:B------:R-:W-:Y:S01]  /*17ec0*/  FMNMX.FTZ R0, R82, R0, !PT ;  /* 0x0000000052007209 */ /* 0x000fe20007810000 */
[----:B------:R1:W-:Y:S01]  /*17ed0*/  MUFU.EX2 R249, R4 ;  /* 0x0000000400f97308 */ /* 0x0003e20000000800 */
[----:B------:R-:W-:Y:S02]  /*17ee0*/  FMNMX.FTZ R73, R73, R6, !PT ;  /* 0x0000000649497209 */ /* 0x000fe40007810000 */
[----:B------:R-:W-:Y:S02]  /*17ef0*/  FMNMX.FTZ R2, R191, R2, !PT ;  /* 0x00000002bf027209 */ /* 0x000fe40007810000 */
[C---:B------:R-:W-:Y:S01]  /*17f00*/  FSETP.NEU.FTZ.AND P2, PT, R73.reuse, -INF , PT ;  /* 0xff8000004900780b */ /* 0x040fe20003f5d000 */
[----:B------:R-:W-:Y:S01]  /*17f10*/  FMUL.FTZ R96, R73, c[0x0][0x2d0] ;  /* 0x0000b40049607a20 */ /* 0x000fe20000410000 */
[----:B------:R-:W-:Y:S02]  /*17f20*/  FMNMX.FTZ R2, R112, R2, !PT ;  /* 0x0000000270027209 */ /* 0x000fe40007810000 */
[----:B------:R-:W-:Y:S01]  /*17f30*/  FMNMX.FTZ R0, R81, R0, !PT ;  /* 0x0000000051007209 */ /* 0x000fe20007810000 */
[----:B------:R-:W2:Y:S01]  /*17f40*/  MUFU.TANH R95, R95 ;  /* 0x0000005f005f7308 */ /* 0x000ea20000002400 */
[----:B------:R-:W-:Y:S02]  /*17f50*/  FSEL R96, R96, RZ, P2 ;  /* 0x000000ff60607208 */ /* 0x000fe40001000000 */
[----:B------:R-:W-:Y:S02]  /*17f60*/  FMNMX.FTZ R2, R114, R2, !PT ;  /* 0x0000000272027209 */ /* 0x000fe40007810000 */
[----:B------:R-:W-:Y:S01]  /*17f70*/  ISETP.GT.AND P1, PT, R5, 0x51, PT ;  /* 0x000000510500780c */ /* 0x000fe20003f24270 */
[--C-:B------:R-:W-:Y:S01]  /*17f80*/  FFMA.FTZ R105, R205, c[0x0][0x2d0], -R96.reuse ;  /* 0x0000b400cd697a23 */ /* 0x100fe20000010860 */
[----:B------:R-:W-:Y:S01]  /*17f90*/  FMNMX.FTZ R2, R115, R2, !PT ;  /* 0x0000000273027209 */ /* 0x000fe20007810000 */
[--C-:B------:R-:W-:Y:S01]  /*17fa0*/  FFMA.FTZ R108, R204, c[0x0][0x2d0], -R96.reuse ;  /* 0x0000b400cc6c7a23 */ /* 0x100fe20000010860 */
[----:B---3--:R-:W-:Y:S01]  /*17fb0*/  FSEL R113, R91, -INF , P1 ;  /* 0xff8000005b717808 */ /* 0x008fe20000800000 */
[----:B------:R-:W3:Y:S01]  /*17fc0*/  MUFU.TANH R106, R106 ;  /* 0x0000006a006a7308 */ /* 0x000ee20000002400 */
[----:B------:R-:W-:Y:S01]  /*17fd0*/  FMNMX.FTZ R2, R111, R2, !PT ;  /* 0x000000026f027209 */ /* 0x000fe20007810000 */
[--C-:B------:R-:W-:Y:S01]  /*17fe0*/  FFMA.FTZ R195, R195, c[0x0][0x2d0], -R96.reuse ;  /* 0x0000b400c3c37a23 */ /* 0x100fe20000010860 */
[----:B------:R-:W-:Y:S01]  /*17ff0*/  ISETP.GT.AND P0, PT, R5, 0x58, PT ;  /* 0x000000580500780c */ /* 0x000fe20003f04270 */
[--C-:B-1----:R-:W-:Y:S01]  /*18000*/  FFMA.FTZ R4, R12, c[0x0][0x2d0], -R96.reuse ;  /* 0x0000b4000c047a23 */ /* 0x102fe20000010860 */
[----:B------:R-:W-:Y:S01]  /*18010*/  FMNMX.FTZ R2, R101, R2, !PT ;  /* 0x0000000265027209 */ /* 0x000fe20007810000 */
[--C-:B------:R-:W-:Y:S01]  /*18020*/  FFMA.FTZ R194, R194, c[0x0][0x2d0], -R96.reuse ;  /* 0x0000b400c2c27a23 */ /* 0x100fe20000010860 */
[----:B----4-:R-:W-:Y:S02]  /*18030*/  FSEL R188, R94, -INF , P0 ;  /* 0xff8000005ebc7808 */ /* 0x010fe40000000000 */
[----:B------:R-:W-:Y:S01]  /*18040*/  FMNMX.FTZ R2, R99, R2, !PT ;  /* 0x0000000263027209 */ /* 0x000fe20007810000 */
[----:B------:R1:W-:Y:S01]  /*18050*/  MUFU.EX2 R206, R4 ;  /* 0x0000000400ce7308 */ /* 0x0003e20000000800 */
[----:B------:R-:W-:Y:S02]  /*18060*/  ISETP.GT.AND P1, PT, R5, 0x68, PT ;  /* 0x000000680500780c */ /* 0x000fe40003f24270 */
[----:B------:R-:W-:Y:S02]  /*18070*/  FMNMX.FTZ R2, R98, R2, !PT ;  /* 0x0000000262027209 */ /* 0x000fe40007810000 */
[----:B--2---:R-:W-:Y:S02]  /*18080*/  FSEL R187, R95, -INF , P4 ;  /* 0xff8000005fbb7808 */ /* 0x004fe40002000000 */
[----:B------:R-:W-:Y:S01]  /*18090*/  ISETP.GE.AND P4, PT, R214, 0x1, PT ;  /* 0x00000001d600780c */ /* 0x000fe20003f86270 */
[----:B------:R-:W2:Y:S01]  /*180a0*/  SHFL.BFLY PT, R72, R2, 0x2, 0x1f ;  /* 0x0c401f0002487f89 */ /* 0x000ea200000e0000 */
[----:B------:R-:W-:Y:S01]  /*180b0*/  F2FP.BF16.PACK_AB R76, R223, R189 ;  /* 0x000000bddf4c723e */ /* 0x000fe200000010ff */
[----:B------:R-:W4:Y:S01]  /*180c0*/  MUFU.TANH R7, R110 ;  /* 0x0000006e00077308 */ /* 0x000f220000002400 */
[----:B------:R-:W-:Y:S02]  /*180d0*/  FMNMX.FTZ R0, R200, R0, !PT ;  /* 0x00000000c8007209 */ /* 0x000fe40007810000 */
[----:B------:R-:W-:Y:S02]  /*180e0*/  ISETP.GT.AND P0, PT, R5, 0x60, PT ;  /* 0x000000600500780c */ /* 0x000fe40003f04270 */
[----:B------:R-:W-:Y:S02]  /*180f0*/  FMNMX.FTZ R0, R190, R0, !PT ;  /* 0x00000000be007209 */ /* 0x000fe40007810000 */
[----:B---3--:R-:W-:Y:S01]  /*18100*/  FSEL R186, R106, -INF , P0 ;  /* 0xff8000006aba7808 */ /* 0x008fe20000000000 */
[--C-:B------:R-:W-:Y:S01]  /*18110*/  FFMA.FTZ R106, R245, c[0x0][0x2d0], -R75.reuse ;  /* 0x0000b400f56a7a23 */ /* 0x100fe2000001084b */
[----:B------:R-:W-:Y:S02]  /*18120*/  FMNMX.FTZ R0, R113, R0, !PT ;  /* 0x0000000071007209 */ /* 0x000fe40007810000 */
[----:B------:R-:W-:Y:S02]  /*18130*/  ISETP.GT.AND P0, PT, R5, 0x69, PT ;  /* 0x000000690500780c */ /* 0x000fe40003f04270 */
[----:B------:R-:W-:Y:S01]  /*18140*/  FMNMX.FTZ R0, R188, R0, !PT ;  /* 0x00000000bc007209 */ /* 0x000fe20007810000 */
[----:B-1----:R-:W-:Y:S01]  /*18150*/  FFMA.FTZ R4, R13, c[0x0][0x2d0], -R96 ;  /* 0x0000b4000d047a23 */ /* 0x002fe20000010860 */
[----:B------:R-:W-:Y:S01]  /*18160*/  FSEL R70, R70, -INF , P0 ;  /* 0xff80000046467808 */ /* 0x000fe20000000000 */
[--C-:B------:R-:W-:Y:S01]  /*18170*/  FFMA.FTZ R13, R30, c[0x0][0x2d0], -R75.reuse ;  /* 0x0000b4001e0d7a23 */ /* 0x100fe2000001084b */
[----:B------:R-:W-:Y:S01]  /*18180*/  @P4 SHF.R.S32.HI R5, RZ, 0x1f, R242 ;  /* 0x0000001fff054819 */ /* 0x000fe200000114f2 */
[----:B------:R1:W3:Y:S01]  /*18190*/  MUFU.EX2 R209, R4 ;  /* 0x0000000400d17308 */ /* 0x0002e20000000800 */
[----:B------:R-:W-:Y:S02]  /*181a0*/  FMNMX.FTZ R0, R187, R0, !PT ;  /* 0x00000000bb007209 */ /* 0x000fe40007810000 */
[----:B------:R-:W-:Y:S01]  /*181b0*/  @P4 SHF.L.U32 R17, R67, 0x5, RZ ;  /* 0x0000000543114819 */ /* 0x000fe200000006ff */
[----:B------:R-:W-:Y:S01]  /*181c0*/  @P4 IMAD R5, R5, c[0x0][0x1e0], RZ ;  /* 0x0000780005054a24 */ /* 0x000fe200078e02ff */
[----:B--2---:R-:W-:Y:S01]  /*181d0*/  FMNMX.FTZ R72, R2, R72, !PT ;  /* 0x0000004802487209 */ /* 0x004fe20007810000 */
[----:B------:R-:W-:Y:S01]  /*181e0*/  FFMA.FTZ R2, R11, c[0x0][0x2d0], -R75 ;  /* 0x0000b4000b027a23 */ /* 0x000fe2000001084b */
[----:B----4-:R-:W-:Y:S01]  /*181f0*/  FSEL R184, R7, -INF , P1 ;  /* 0xff80000007b87808 */ /* 0x010fe20000800000 */
[--C-:B------:R-:W-:Y:S01]  /*18200*/  FFMA.FTZ R110, R201, c[0x0][0x2d0], -R96.reuse ;  /* 0x0000b400c96e7a23 */ /* 0x100fe20000010860 */
[----:B------:R-:W-:Y:S01]  /*18210*/  FMNMX.FTZ R0, R186, R0, !PT ;  /* 0x00000000ba007209 */ /* 0x000fe20007810000 */
[----:B------:R2:W-:Y:S01]  /*18220*/  MUFU.EX2 R65, R2 ;  /* 0x0000000200417308 */ /* 0x0005e20000000800 */
[----:B------:R-:W4:Y:S01]  /*18230*/  SHFL.BFLY PT, R6, R72, 0x1, 0x1f ;  /* 0x0c201f0048067f89 */ /* 0x000f2200000e0000 */
[----:B------:R-:W-:Y:S01]  /*18240*/  @P4 IMAD R5, R242, c[0x0][0x1e4], R5 ;  /* 0x00007900f2054a24 */ /* 0x000fe200078e0205 */
[----:B------:R-:W-:Y:S04]  /*18250*/  FMNMX.FTZ R0, R185, R0, !PT ;  /* 0x00000000b9007209 */ /* 0x000fe80007810000 */
[----:B------:R-:W-:Y:S03]  /*18260*/  FMNMX.FTZ R0, R184, R0, !PT ;  /* 0x00000000b8007209 */ /* 0x000fe60007810000 */
[----:B------:R3:W-:Y:S01]  /*18270*/  MUFU.EX2 R237, R13 ;  /* 0x0000000d00ed7308 */ /* 0x0007e20000000800 */
[----:B------:R-:W-:Y:S01]  /*18280*/  FMNMX.FTZ R0, R70, R0, !PT ;  /* 0x0000000046007209 */ /* 0x000fe20007810000 */
[--C-:B-1----:R-:W-:Y:S02]  /*18290*/  FFMA.FTZ R4, R14, c[0x0][0x2d0], -R96.reuse ;  /* 0x0000b4000e047a23 */ /* 0x102fe40000010860 */
[----:B------:R-:W-:Y:S06]  /*182a0*/  FFMA.FTZ R14, R29, c[0x0][0x2d0], -R75 ;  /* 0x0000b4001d0e7a23 */ /* 0x000fec000001084b */
[----:B------:R1:W-:Y:S01]  /*182b0*/  MUFU.EX2 R66, R4 ;  /* 0x0000000400427308 */ /* 0x0003e20000000800 */
[----:B--2---:R-:W2:Y:S01]  /*182c0*/  SHFL.BFLY PT, R2, R0, 0x2, 0x1f ;  /* 0x0c401f0000027f89 */ /* 0x004ea200000e0000 */
[----:B----4-:R-:W-:Y:S01]  /*182d0*/  FMNMX.FTZ R72, R72, R6, !PT ;  /* 0x0000000648487209 */ /* 0x010fe20007810000 */
[----:B------:R-:W-:Y:S03]  /*182e0*/  @P4 IMAD.WIDE.U32 R6, R242, c[0x0][0x1e0], RZ ;  /* 0x00007800f2064a25 */ /* 0x000fe600078e00ff */
[C---:B------:R-:W-:Y:S04]  /*182f0*/  FSETP.NEU.FTZ.AND P1, PT, R72.reuse, -INF , PT ;  /* 0xff8000004800780b */ /* 0x040fe80003f3d000 */
[----:B------:R4:W-:Y:S01]  /*18300*/  MUFU.EX2 R90, R14 ;  /* 0x0000000e005a7308 */ /* 0x0009e20000000800 */
[----:B------:R-:W-:Y:S01]  /*18310*/  FMUL.FTZ R97, R72, c[0x0][0x2d0] ;  /* 0x0000b40048617a20 */ /* 0x000fe20000410000 */
[----:B------:R-:W-:Y:S01]  /*18320*/  @P4 IADD3 R7, R7, R5, RZ ;  /* 0x0000000507074210 */ /* 0x000fe20007ffe0ff */
[----:B------:R-:W-:Y:S01]  /*18330*/  @P4 IMAD.MOV.U32 R5, RZ, RZ, R77 ;  /* 0x000000ffff054224 */ /* 0x000fe200078e004d */
[----:B---3--:R-:W-:Y:S01]  /*18340*/  F2FP.BF16.PACK_AB R77, R209, R206 ;  /* 0x000000ced14d723e */ /* 0x008fe200000010ff */
[----:B------:R-:W-:Y:S01]  /*18350*/  FFMA.FTZ R13, R46, c[0x0][0x2d0], -R75 ;  /* 0x0000b4002e0d7a23 */ /* 0x000fe2000001084b */
[----:B------:R-:W-:Y:S01]  /*18360*/  FSEL R97, R97, RZ, P1 ;  /* 0x000000ff61617208 */ /* 0x000fe20000800000 */
[----:B------:R-:W-:Y:S03]  /*18370*/  @P4 IMAD R7, R7, 0x70, RZ ;  /* 0x0000007007074824 */ /* 0x000fe600078e02ff */
[----:B------:R-:W-:Y:S01]  /*18380*/  MUFU.EX2 R83, R13 ;  /* 0x0000000d00537308 */ /* 0x000fe20000000800 */
[--C-:B------:R-:W-:Y:S02]  /*18390*/  FFMA.FTZ R112, R112, c[0x0][0x2d0], -R97.reuse ;  /* 0x0000b40070707a23 */ /* 0x100fe40000010861 */
[--C-:B------:R-:W-:Y:S02]  /*183a0*/  FFMA.FTZ R114, R114, c[0x0][0x2d0], -R97.reuse ;  /* 0x0000b40072727a23 */ /* 0x100fe40000010861 */
[----:B-1----:R-:W-:Y:S02]  /*183b0*/  FFMA.FTZ R4, R15, c[0x0][0x2d0], -R96 ;  /* 0x0000b4000f047a23 */ /* 0x002fe40000010860 */
[----:B------:R-:W-:Y:S01]  /*183c0*/  FFMA.FTZ R115, R115, c[0x0][0x2d0], -R97 ;  /* 0x0000b40073737a23 */ /* 0x000fe20000010861 */
[----:B--2---:R-:W-:Y:S01]  /*183d0*/  FMNMX.FTZ R0, R0, R2, !PT ;  /* 0x0000000200007209 */ /* 0x004fe20007810000 */
[--C-:B------:R-:W-:Y:S01]  /*183e0*/  FFMA.FTZ R15, R26, c[0x0][0x2d0], -R75.reuse ;  /* 0x0000b4001a0f7a23 */ /* 0x100fe2000001084b */
[----:B------:R-:W1:Y:S03]  /*183f0*/  MUFU.EX2 R8, R4 ;  /* 0x0000000400087308 */ /* 0x000e660000000800 */
[----:B------:R-:W2:Y:S01]  /*18400*/  SHFL.BFLY PT, R2, R0, 0x1, 0x1f ;  /* 0x0c201f0000027f89 */ /* 0x000ea200000e0000 */
[----:B----4-:R-:W-:Y:S06]  /*18410*/  FFMA.FTZ R14, R45, c[0x0][0x2d0], -R75 ;  /* 0x0000b4002d0e7a23 */ /* 0x010fec000001084b */
[----:B------:R3:W-:Y:S10]  /*18420*/  MUFU.EX2 R214, R15 ;  /* 0x0000000f00d67308 */ /* 0x0007f40000000800 */
[----:B------:R-:W-:Y:S01]  /*18430*/  MUFU.EX2 R114, R114 ;  /* 0x0000007200727308 */ /* 0x000fe20000000800 */
[----:B-1----:R1:W-:Y:S01]  /*18440*/  STL [R1+0xc], R8 ;  /* 0x00000c0801007387 */ /* 0x0023e20000100800 */
[----:B------:R-:W-:Y:S01]  /*18450*/  @P4 IMAD.MOV.U32 R4, RZ, RZ, R68 ;  /* 0x000000ffff044224 */ /* 0x000fe200078e0044 */
[----:B--2---:R-:W-:Y:S01]  /*18460*/  FMNMX.FTZ R71, R0, R2, !PT ;  /* 0x0000000200477209 */ /* 0x004fe20007810000 */
[----:B------:R-:W-:Y:S06]  /*18470*/  FFMA.FTZ R0, R19, c[0x0][0x2d0], -R97 ;  /* 0x0000b40013007a23 */ /* 0x000fec0000010861 */
[----:B------:R-:W-:Y:S01]  /*18480*/  MUFU.EX2 R115, R115 ;  /* 0x0000007300737308 */ /* 0x000fe20000000800 */
[----:B------:R-:W-:Y:S04]  /*18490*/  @P4 IMAD.WIDE.U32 R4, R6, 0x70, R4 ;  /* 0x0000007006044825 */ /* 0x000fe800078e0004 */
[----:B---3--:R-:W-:Y:S01]  /*184a0*/  FFMA.FTZ R15, R41, c[0x0][0x2d0], -R75 ;  /* 0x0000b400290f7a23 */ /* 0x008fe2000001084b */
[C---:B------:R-:W-:Y:S01]  /*184b0*/  @P4 LEA R6, P0, R4.reuse, c[0x0][0x1c8], 0x1 ;  /* 0x0000720004064a11 */ /* 0x040fe200078008ff */
[----:B------:R-:W-:Y:S02]  /*184c0*/  @P4 IMAD.IADD R7, R5, 0x1, R7 ;  /* 0x0000000105074824 */ /* 0x000fe400078e0207 */
[----:B------:R-:W-:Y:S01]  /*184d0*/  FMUL.FTZ R100, R71, c[0x0][0x2d0] ;  /* 0x0000b40047647a20 */ /* 0x000fe20000410000 */
[----:B------:R2:W-:Y:S01]  /*184e0*/  MUFU.EX2 R109, R0 ;  /* 0x00000000006d7308 */ /* 0x0005e20000000800 */
[----:B------:R-:W-:Y:S01]  /*184f0*/  IMAD.MOV.U32 R68, RZ, RZ, 0x5 ;  /* 0x00000005ff447424 */ /* 0x000fe200078e00ff */
[----:B------:R-:W-:Y:S02]  /*18500*/  @P4 LEA.HI.X R7, R4, c[0x0][0x1cc], R7, 0x1, P0 ;  /* 0x0000730004074a11 */ /* 0x000fe400000f0c07 */
[----:B------:R-:W-:Y:S02]  /*18510*/  @P4 IADD3 R4, P0, R17, R6, RZ ;  /* 0x0000000611044210 */ /* 0x000fe40007f1e0ff */
[----:B------:R-:W-:Y:S01]  /*18520*/  @P4 SHF.L.U64.HI R12, R67, R68, c[0x0][0x1e4] ;  /* 0x00007900430c4619 */ /* 0x000fe20000010244 */
[----:B------:R3:W-:Y:S01]  /*18530*/  @P4 LDGSTS.E.BYPASS.LTC128B.128 [R241+0x3900], [R6.64], !P6 ;  /* 0x0390000006f14fae */ /* 0x0007e2000f101d48 */
[----:B-1----:R-:W-:Y:S02]  /*18540*/  FFMA.FTZ R8, R16, c[0x0][0x2d0], -R97 ;  /* 0x0000b40010087a23 */ /* 0x002fe40000010861 */
[----:B------:R-:W-:Y:S01]  /*18550*/  MUFU.EX2 R239, R15 ;  /* 0x0000000f00ef7308 */ /* 0x000fe20000000800 */
[----:B------:R-:W-:Y:S02]  /*18560*/  @P4 IMAD.X R5, R12, 0x1, R7, P0 ;  /* 0x000000010c054824 */ /* 0x000fe400000e0607 */
[----:B------:R-:W-:Y:S03]  /*18570*/  FFMA.FTZ R16, R25, c[0x0][0x2d0], -R75 ;  /* 0x0000b40019107a23 */ /* 0x000fe6000001084b */
[----:B------:R1:W-:Y:S04]  /*18580*/  @P4 LDGSTS.E.BYPASS.LTC128B.128 [R241+0x4100], [R4.64], !P6 ;  /* 0x0410000004f14fae */ /* 0x0003e8000f101d48 */
[----:B------:R4:W-:Y:S01]  /*18590*/  MUFU.EX2 R197, R8 ;  /* 0x0000000800c57308 */ /* 0x0009e20000000800 */
[--C-:B--2---:R-:W-:Y:S09]  /*185a0*/  FFMA.FTZ R0, R20, c[0x0][0x2d0], -R97.reuse ;  /* 0x0000b40014007a23 */ /* 0x104ff20000010861 */
[----:B------:R-:W2:Y:S10]  /*185b0*/  MUFU.EX2 R2, R0 ;  /* 0x0000000000027308 */ /* 0x000eb40000000800 */
[----:B------:R-:W-:Y:S01]  /*185c0*/  MUFU.EX2 R25, R14 ;  /* 0x0000000e00197308 */ /* 0x000fe20000000800 */
[----:B----4-:R-:W-:Y:S09]  /*185d0*/  FFMA.FTZ R8, R18, c[0x0][0x2d0], -R97 ;  /* 0x0000b40012087a23 */ /* 0x010ff20000010861 */
[----:B------:R4:W1:Y:S01]  /*185e0*/  MUFU.EX2 R196, R8 ;  /* 0x0000000800c47308 */ /* 0x0008620000000800 */
[----:B--2---:R2:W-:Y:S01]  /*185f0*/  STL [R1], R2 ;  /* 0x0000000201007387 */ /* 0x0045e20000100800 */
[C---:B----4-:R-:W-:Y:S02]  /*18600*/  @P4 IADD3 R8, P0, R17.reuse, R4, RZ ;  /* 0x0000000411084210 */ /* 0x050fe40007f1e0ff */
[----:B-1----:R-:W-:Y:S03]  /*18610*/  F2FP.BF16.PACK_AB R64, R196, R197 ;  /* 0x000000c5c440723e */ /* 0x002fe600000010ff */
[C---:B------:R-:W-:Y:S01]  /*18620*/  @P4 IMAD.X R9, R12.reuse, 0x1, R5, P0 ;  /* 0x000000010c094824 */ /* 0x040fe200000e0605 */
[----:B------:R-:W-:Y:S04]  /*18630*/  @P4 IADD3 R10, P0, R17, R8, RZ ;  /* 0x00000008110a4210 */ /* 0x000fe80007f1e0ff */
[----:B------:R-:W-:Y:S01]  /*18640*/  @P4 IADD3.X R11, R12, R9, RZ, P0, !PT ;  /* 0x000000090c0b4210 */ /* 0x000fe200007fe4ff */
[----:B------:R1:W-:Y:S01]  /*18650*/  @P4 LDGSTS.E.BYPASS.LTC128B.128 [R241+0x4900], [R8.64], !P6 ;  /* 0x0490000008f14fae */ /* 0x0003e2000f101d48 */
[----:B------:R-:W-:Y:S02]  /*18660*/  FSETP.NEU.FTZ.AND P0, PT, R71, -INF , PT ;  /* 0xff8000004700780b */ /* 0x000fe40003f1d000 */
[----:B---3--:R-:W-:Y:S02]  /*18670*/  @P4 IADD3 R6, P5, R17, R10, RZ ;  /* 0x0000000a11064210 */ /* 0x008fe40007fbe0ff */
[----:B------:R-:W-:Y:S03]  /*18680*/  FSEL R100, R100, RZ, P0 ;  /* 0x000000ff64647208 */ /* 0x000fe60000000000 */
[----:B------:R3:W-:Y:S01]  /*18690*/  @P4 LDGSTS.E.BYPASS.LTC128B.128 [R241+0x5100], [R10.64], !P6 ;  /* 0x051000000af14fae */ /* 0x0007e2000f101d48 */
[----:B------:R-:W-:Y:S02]  /*186a0*/  @P4 IMAD.X R7, R12, 0x1, R11, P5 ;  /* 0x000000010c074824 */ /* 0x000fe400028e060b */
[--C-:B------:R-:W-:Y:S02]  /*186b0*/  FFMA.FTZ R0, R21, c[0x0][0x2d0], -R100.reuse ;  /* 0x0000b40015007a23 */ /* 0x100fe40000010864 */
[--C-:B------:R-:W-:Y:S02]  /*186c0*/  FFMA.FTZ R113, R113, c[0x0][0x2d0], -R100.reuse ;  /* 0x0000b40071717a23 */ /* 0x100fe40000010864 */
[----:B------:R4:W-:Y:S01]  /*186d0*/  MUFU.EX2 R193, R0 ;  /* 0x0000000000c17308 */ /* 0x0009e20000000800 */
[----:B------:R1:W-:Y:S09]  /*186e0*/  @P4 LDGSTS.E.BYPASS.LTC128B.128 [R241+0x5900], [R6.64], !P6 ;  /* 0x0590000006f14fae */ /* 0x0003f2000f101d48 */
[----:B------:R-:W-:Y:S01]  /*186f0*/  MUFU.EX2 R113, R113 ;  /* 0x0000007100717308 */ /* 0x000fe20000000800 */
[--C-:B----4-:R-:W-:Y:S09]  /*18700*/  FFMA.FTZ R0, R22, c[0x0][0x2d0], -R100.reuse ;  /* 0x0000b40016007a23 */ /* 0x110ff20000010864 */
[----:B------:R4:W-:Y:S02]  /*18710*/  MUFU.EX2 R199, R0 ;  /* 0x0000000000c77308 */ /* 0x0009e40000000800 */
[--C-:B----4-:R-:W-:Y:S08]  /*18720*/  FFMA.FTZ R0, R23, c[0x0][0x2d0], -R100.reuse ;  /* 0x0000b40017007a23 */ /* 0x110ff00000010864 */
[----:B------:R4:W-:Y:S02]  /*18730*/  MUFU.EX2 R252, R0 ;  /* 0x0000000000fc7308 */ /* 0x0009e40000000800 */
[----:B----4-:R-:W-:Y:S08]  /*18740*/  FFMA.FTZ R0, R24, c[0x0][0x2d0], -R100 ;  /* 0x0000b40018007a23 */ /* 0x010ff00000010864 */
[----:B--2---:R-:W2:Y:S10]  /*18750*/  MUFU.EX2 R2, R0 ;  /* 0x0000000000027308 */ /* 0x004eb40000000800 */
[----:B------:R-:W4:Y:S01]  /*18760*/  MUFU.EX2 R0, R16 ;  /* 0x0000001000007308 */ /* 0x000f220000000800 */
[----:B--2---:R2:W-:Y:S04]  /*18770*/  STL [R1+0x8], R2 ;  /* 0x0000080201007387 */ /* 0x0045e80000100800 */
[----:B----4-:R4:W-:Y:S01]  /*18780*/  STL [R1+0x4], R0 ;  /* 0x0000040001007387 */ /* 0x0109e20000100800 */
[--C-:B--2---:R-:W-:Y:S06]  /*18790*/  FFMA.FTZ R2, R27, c[0x0][0x2d0], -R96.reuse ;  /* 0x0000b4001b027a23 */ /* 0x104fec0000010860 */
[----:B------:R-:W2:Y:S01]  /*187a0*/  MUFU.EX2 R2, R2 ;  /* 0x0000000200027308 */ /* 0x000ea20000000800 */
[--C-:B----4-:R-:W-:Y:S09]  /*187b0*/  FFMA.FTZ R0, R28, c[0x0][0x2d0], -R96.reuse ;  /* 0x0000b4001c007a23 */ /* 0x110ff20000010860 */
[----:B------:R4:W-:Y:S01]  /*187c0*/  MUFU.EX2 R228, R0 ;  /* 0x0000000000e47308 */ /* 0x0009e20000000800 */
[----:B--2---:R2:W-:Y:S01]  /*187d0*/  STL [R1+0x14], R2 ;  /* 0x0000140201007387 */ /* 0x0045e20000100800 */
[--C-:B----4-:R-:W-:Y:S08]  /*187e0*/  FFMA.FTZ R0, R31, c[0x0][0x2d0], -R96.reuse ;  /* 0x0000b4001f007a23 */ /* 0x110ff00000010860 */
[----:B------:R4:W-:Y:S02]  /*187f0*/  MUFU.EX2 R231, R0 ;  /* 0x0000000000e77308 */ /* 0x0009e40000000800 */
[----:B----4-:R-:W-:Y:S08]  /*18800*/  FFMA.FTZ R0, R32, c[0x0][0x2d0], -R96 ;  /* 0x0000b40020007a23 */ /* 0x010ff00000010860 */
[----:B------:R4:W-:Y:S02]  /*18810*/  MUFU.EX2 R238, R0 ;  /* 0x0000000000ee7308 */ /* 0x0009e40000000800 */
[--C-:B----4-:R-:W-:Y:S08]  /*18820*/  FFMA.FTZ R0, R33, c[0x0][0x2d0], -R97.reuse ;  /* 0x0000b40021007a23 */ /* 0x110ff00000010861 */
[----:B--2---:R2:W4:Y:S02]  /*18830*/  MUFU.EX2 R2, R0 ;  /* 0x0000000000027308 */ /* 0x0045240000000800 */
[--C-:B--2---:R-:W-:Y:S01]  /*18840*/  FFMA.FTZ R0, R34, c[0x0][0x2d0], -R97.reuse ;  /* 0x0000b40022007a23 */ /* 0x104fe20000010861 */
[----:B----4-:R2:W-:Y:S07]  /*18850*/  STL [R1+0x10], R2 ;  /* 0x0000100201007387 */ /* 0x0105ee0000100800 */
[----:B------:R4:W-:Y:S01]  /*18860*/  MUFU.EX2 R232, R0 ;  /* 0x0000000000e87308 */ /* 0x0009e20000000800 */
[----:B------:R1:W-:Y:S01]  /*18870*/  STL [R1+0xbc], R74 ;  /* 0x0000bc4a01007387 */ /* 0x0003e20000100800 */
[--C-:B--2---:R-:W-:Y:S02]  /*18880*/  FFMA.FTZ R2, R37, c[0x0][0x2d0], -R97.reuse ;  /* 0x0000b40025027a23 */ /* 0x104fe40000010861 */
[----:B----4-:R-:W-:Y:S06]  /*18890*/  FFMA.FTZ R0, R35, c[0x0][0x2d0], -R100 ;  /* 0x0000b40023007a23 */ /* 0x010fec0000010864 */
[----:B------:R2:W-:Y:S10]  /*188a0*/  MUFU.EX2 R235, R2 ;  /* 0x0000000200eb7308 */ /* 0x0005f40000000800 */
[----:B------:R4:W-:Y:S01]  /*188b0*/  MUFU.EX2 R242, R0 ;  /* 0x0000000000f27308 */ /* 0x0009e20000000800 */
[----:B--2---:R-:W-:Y:S09]  /*188c0*/  FFMA.FTZ R2, R43, c[0x0][0x2d0], -R96 ;  /* 0x0000b4002b027a23 */ /* 0x004ff20000010860 */
[----:B------:R2:W-:Y:S01]  /*188d0*/  MUFU.EX2 R240, R2 ;  /* 0x0000000200f07308 */ /* 0x0005e20000000800 */
[--C-:B----4-:R-:W-:Y:S09]  /*188e0*/  FFMA.FTZ R0, R36, c[0x0][0x2d0], -R100.reuse ;  /* 0x0000b40024007a23 */ /* 0x110ff20000010864 */
[----:B------:R4:W-:Y:S01]  /*188f0*/  MUFU.EX2 R229, R0 ;  /* 0x0000000000e57308 */ /* 0x0009e20000000800 */
[--C-:B--2---:R-:W-:Y:S09]  /*18900*/  FFMA.FTZ R2, R51, c[0x0][0x2d0], -R100.reuse ;  /* 0x0000b40033027a23 */ /* 0x104ff20000010864 */
[----:B------:R-:W-:Y:S01]  /*18910*/  MUFU.EX2 R234, R2 ;  /* 0x0000000200ea7308 */ /* 0x000fe20000000800 */
[----:B----4-:R-:W-:Y:S09]  /*18920*/  FFMA.FTZ R0, R38, c[0x0][0x2d0], -R97 ;  /* 0x0000b40026007a23 */ /* 0x010ff20000010861 */
[----:B------:R2:W-:Y:S02]  /*18930*/  MUFU.EX2 R28, R0 ;  /* 0x00000000001c7308 */ /* 0x0005e40000000800 */
[--C-:B--2---:R-:W-:Y:S08]  /*18940*/  FFMA.FTZ R0, R39, c[0x0][0x2d0], -R100.reuse ;  /* 0x0000b40027007a23 */ /* 0x104ff00000010864 */
[----:B------:R2:W-:Y:S02]  /*18950*/  MUFU.EX2 R236, R0 ;  /* 0x0000000000ec7308 */ /* 0x0005e40000000800 */
[----:B--2---:R-:W-:Y:S08]  /*18960*/  FFMA.FTZ R0, R40, c[0x0][0x2d0], -R100 ;  /* 0x0000b40028007a23 */ /* 0x004ff00000010864 */
[----:B------:R2:W-:Y:S02]  /*18970*/  MUFU.EX2 R16, R0 ;  /* 0x0000000000107308 */ /* 0x0005e40000000800 */
[----:B--2---:R-:W-:Y:S08]  /*18980*/  FFMA.FTZ R0, R42, c[0x0][0x2d0], -R75 ;  /* 0x0000b4002a007a23 */ /* 0x004ff0000001084b */
[----:B------:R2:W-:Y:S02]  /*18990*/  MUFU.EX2 R119, R0 ;  /* 0x0000000000777308 */ /* 0x0005e40000000800 */
[--C-:B--2---:R-:W-:Y:S08]  /*189a0*/  FFMA.FTZ R0, R44, c[0x0][0x2d0], -R96.reuse ;  /* 0x0000b4002c007a23 */ /* 0x104ff00000010860 */
[----:B------:R2:W-:Y:S02]  /*189b0*/  MUFU.EX2 R230, R0 ;  /* 0x0000000000e67308 */ /* 0x0005e40000000800 */
[--C-:B--2---:R-:W-:Y:S08]  /*189c0*/  FFMA.FTZ R0, R47, c[0x0][0x2d0], -R96.reuse ;  /* 0x0000b4002f007a23 */ /* 0x104ff00000010860 */
[----:B------:R2:W-:Y:S02]  /*189d0*/  MUFU.EX2 R24, R0 ;  /* 0x0000000000187308 */ /* 0x0005e40000000800 */
[----:B--2---:R-:W-:Y:S08]  /*189e0*/  FFMA.FTZ R0, R48, c[0x0][0x2d0], -R96 ;  /* 0x0000b40030007a23 */ /* 0x004ff00000010860 */
[----:B------:R2:W-:Y:S02]  /*189f0*/  MUFU.EX2 R84, R0 ;  /* 0x0000000000547308 */ /* 0x0005e40000000800 */
[--C-:B--2---:R-:W-:Y:S08]  /*18a00*/  FFMA.FTZ R0, R49, c[0x0][0x2d0], -R97.reuse ;  /* 0x0000b40031007a23 */ /* 0x104ff00000010861 */
[----:B------:R2:W-:Y:S02]  /*18a10*/  MUFU.EX2 R233, R0 ;  /* 0x0000000000e97308 */ /* 0x0005e40000000800 */
[----:B--2---:R-:W-:Y:S08]  /*18a20*/  FFMA.FTZ R0, R50, c[0x0][0x2d0], -R97 ;  /* 0x0000b40032007a23 */ /* 0x004ff00000010861 */
[----:B------:R2:W-:Y:S02]  /*18a30*/  MUFU.EX2 R27, R0 ;  /* 0x00000000001b7308 */ /* 0x0005e40000000800 */
[----:B--2---:R-:W-:Y:S02]  /*18a40*/  FSEL R0, R74, RZ, P3 ;  /* 0x000000ff4a007208 */ /* 0x004fe40001800000 */
[----:B-1----:R-:W2:Y:S01]  /*18a50*/  LDL.LU R74, [R1+0x8] ;  /* 0x00000800014a7983 */ /* 0x002ea20000300800 */
[----:B------:R-:W-:Y:S02]  /*18a60*/  @P4 IADD3 R4, P3, R17, R6, RZ ;  /* 0x0000000611044210 */ /* 0x000fe40007f7e0ff */
[----:B------:R-:W-:Y:S01]  /*18a70*/  FADD.FTZ R2, -R0, R3 ;  /* 0x0000000300027221 */ /* 0x000fe20000010100 */
[----:B------:R1:W-:Y:S01]  /*18a80*/  STL [R1+0xc0], R73 ;  /* 0x0000c04901007387 */ /* 0x0003e20000100800 */
[----:B------:R-:W-:Y:S01]  /*18a90*/  FSEL R0, R73, RZ, P2 ;  /* 0x000000ff49007208 */ /* 0x000fe20001000000 */
[----:B------:R-:W-:Y:S01]  /*18aa0*/  @P4 IMAD.X R5, R12, 0x1, R7, P3 ;  /* 0x000000010c054824 */ /* 0x000fe200018e0607 */
[----:B------:R-:W-:Y:S01]  /*18ab0*/  @P4 IADD3 R8, P2, R17, R4, RZ ;  /* 0x0000000411084210 */ /* 0x000fe20007f5e0ff */
[----:B------:R-:W-:Y:S02]  /*18ac0*/  FMUL.FTZ R2, R2, c[0x0][0x2d0] ;  /* 0x0000b40002027a20 */ /* 0x000fe40000410000 */
[----:B------:R-:W-:Y:S01]  /*18ad0*/  FADD.FTZ R0, -R0, R116 ;  /* 0x0000007400007221 */ /* 0x000fe20000010100 */
[----:B------:R4:W-:Y:S01]  /*18ae0*/  @P4 LDGSTS.E.BYPASS.LTC128B.128 [R241+0x6100], [R4.64], !P6 ;  /* 0x0610000004f14fae */ /* 0x0009e2000f101d48 */
[----:B------:R3:W3:Y:S01]  /*18af0*/  MUFU.EX2 R3, R2 ;  /* 0x0000000200037308 */ /* 0x0006e20000000800 */
[----:B------:R-:W-:Y:S01]  /*18b00*/  @P4 IADD3.X R9, R12, R5, RZ, P2, !PT ;  /* 0x000000050c094210 */ /* 0x000fe200017fe4ff */
[----:B------:R-:W-:Y:S01]  /*18b10*/  FMUL.FTZ R0, R0, c[0x0][0x2d0] ;  /* 0x0000b40000007a20 */ /* 0x000fe20000410000 */
[----:B------:R-:W-:Y:S04]  /*18b20*/  MOV R116, R81 ;  /* 0x0000005100747202 */ /* 0x000fe80000000f00 */
[----:B------:R4:W-:Y:S03]  /*18b30*/  @P4 LDGSTS.E.BYPASS.LTC128B.128 [R241+0x6900], [R8.64], !P6 ;  /* 0x0690000008f14fae */ /* 0x0009e6000f101d48 */
[----:B------:R4:W4:Y:S05]  /*18b40*/  MUFU.EX2 R69, R0 ;  /* 0x0000000000457308 */ /* 0x00092a0000000800 */
[----:B------:R-:W2:Y:S08]  /*18b50*/  LDSM.16.MT88.4 R20, [R224+0x100] ;  /* 0x00010000e014783b */ /* 0x000eb00000004200 */
[----:B-1----:R-:W2:Y:S01]  /*18b60*/  LDL.LU R73, [R1] ;  /* 0x0000000001497983 */ /* 0x002ea20000300800 */
[----:B---3--:R-:W-:Y:S01]  /*18b70*/  FSEL R2, R72, RZ, P1 ;  /* 0x000000ff48027208 */ /* 0x008fe20000800000 */
[C---:B------:R-:W-:Y:S02]  /*18b80*/  FMUL.FTZ R17, R3.reuse, R133 ;  /* 0x0000008503117220 */ /* 0x040fe40000410000 */
[----:B------:R1:W-:Y:S01]  /*18b90*/  STL [R1+0xc4], R72 ;  /* 0x0000c44801007387 */ /* 0x0003e20000100800 */
[C---:B----4-:R-:W-:Y:S02]  /*18ba0*/  FMUL.FTZ R4, R3.reuse, R120 ;  /* 0x0000007803047220 */ /* 0x050fe40000410000 */
[C---:B------:R-:W-:Y:S01]  /*18bb0*/  FMUL.FTZ R5, R3.reuse, R121 ;  /* 0x0000007903057220 */ /* 0x040fe20000410000 */
[----:B------:R-:W3:Y:S01]  /*18bc0*/  LDSM.16.MT88.4 R36, [R227+0x100] ;  /* 0x00010000e324783b */ /* 0x000ee20000004200 */
[----:B------:R-:W-:Y:S02]  /*18bd0*/  FMUL.FTZ R32, R3, R148 ;  /* 0x0000009403207220 */ /* 0x000fe40000410000 */
[----:B------:R-:W-:Y:S01]  /*18be0*/  FADD.FTZ R0, -R2, R117 ;  /* 0x0000007502007221 */ /* 0x000fe20000010100 */
[----:B------:R-:W-:Y:S01]  /*18bf0*/  FSEL R2, R71, RZ, P0 ;  /* 0x000000ff47027208 */ /* 0x000fe20000000000 */
[----:B------:R-:W-:Y:S02]  /*18c00*/  IMAD.MOV.U32 R117, RZ, RZ, R66 ;  /* 0x000000ffff757224 */ /* 0x000fe400078e0042 */
[----:B------:R-:W-:Y:S01]  /*18c10*/  FMUL.FTZ R0, R0, c[0x0][0x2d0] ;  /* 0x0000b40000007a20 */ /* 0x000fe20000410000 */
[----:B------:R-:W-:Y:S01]  /*18c20*/  LDSM.16.MT88.4 R92, [R225+0x900] ;  /* 0x00090000e15c783b */ /* 0x000fe20000004200 */
[C---:B------:R-:W-:Y:S02]  /*18c30*/  FMUL.FTZ R6, R69.reuse, R122 ;  /* 0x0000007a45067220 */ /* 0x040fe40000410000 */
[----:B------:R4:W3:Y:S01]  /*18c40*/  MUFU.EX2 R68, R0 ;  /* 0x0000000000447308 */ /* 0x0008e20000000800 */
[C---:B------:R-:W-:Y:S02]  /*18c50*/  FMUL.FTZ R7, R69.reuse, R123 ;  /* 0x0000007b45077220 */ /* 0x040fe40000410000 */
[C---:B------:R-:W-:Y:S02]  /*18c60*/  FMUL.FTZ R19, R69.reuse, R135 ;  /* 0x0000008745137220 */ /* 0x040fe40000410000 */
[----:B------:R-:W-:Y:S01]  /*18c70*/  FMUL.FTZ R18, R69, R134 ;  /* 0x0000008645127220 */ /* 0x000fe20000410000 */
[----:B------:R-:W0:Y:S01]  /*18c80*/  LDGDEPBAR ;  /* 0x00000000000079af */ /* 0x000e220000000000 */
[----:B------:R-:W-:Y:S02]  /*18c90*/  FMUL.FTZ R33, R3, R149 ;  /* 0x0000009503217220 */ /* 0x000fe40000410000 */
[C---:B------:R-:W-:Y:S01]  /*18ca0*/  FMUL.FTZ R34, R69.reuse, R150 ;  /* 0x0000009645227220 */ /* 0x040fe20000410000 */
[----:B------:R-:W-:Y:S01]  /*18cb0*/  MOV R150, R83 ;  /* 0x0000005300967202 */ /* 0x000fe20000000f00 */
[----:B------:R-:W-:Y:S02]  /*18cc0*/  FMUL.FTZ R35, R69, R151 ;  /* 0x0000009745237220 */ /* 0x000fe40000410000 */
[----:B------:R-:W-:Y:S01]  /*18cd0*/  IMAD.MOV.U32 R151, RZ, RZ, R82 ;  /* 0x000000ffff977224 */ /* 0x000fe200078e0052 */
[----:B-1----:R-:W2:Y:S01]  /*18ce0*/  LDL.LU R72, [R1+0xc] ;  /* 0x00000c0001487983 */ /* 0x002ea20000300800 */
[C---:B------:R-:W-:Y:S01]  /*18cf0*/  FMUL.FTZ R48, R3.reuse, R164 ;  /* 0x000000a403307220 */ /* 0x040fe20000410000 */
[----:B------:R-:W-:Y:S01]  /*18d00*/  MOV R245, R150 ;  /* 0x0000009600f57202 */ /* 0x000fe20000000f00 */
[----:B------:R-:W-:Y:S01]  /*18d10*/  FMUL.FTZ R49, R3, R165 ;  /* 0x000000a503317220 */ /* 0x000fe20000410000 */
[----:B------:R-:W2:Y:S01]  /*18d20*/  LDL.LU R135, [R1+0x4] ;  /* 0x0000040001877983 */ /* 0x000ea20000300800 */
[C---:B------:R-:W-:Y:S02]  /*18d30*/  FMUL.FTZ R50, R69.reuse, R166 ;  /* 0x000000a645327220 */ /* 0x040fe40000410000 */
[----:B------:R-:W-:Y:S01]  /*18d40*/  FMUL.FTZ R51, R69, R167 ;  /* 0x000000a745337220 */ /* 0x000fe20000410000 */
[----:B------:R-:W2:Y:S01]  /*18d50*/  LDL.LU R134, [R1+0x14] ;  /* 0x0000140001867983 */ /* 0x000ea20000300800 */
[----:B------:R-:W-:Y:S02]  /*18d60*/  IMAD.MOV.U32 R149, RZ, RZ, R84 ;  /* 0x000000ffff957224 */ /* 0x000fe400078e0054 */
[----:B----4-:R-:W-:Y:S01]  /*18d70*/  FADD.FTZ R0, -R2, R118 ;  /* 0x0000007602007221 */ /* 0x010fe20000010100 */
[----:B------:R-:W4:Y:S01]  /*18d80*/  LDL.LU R133, [R1+0x10] ;  /* 0x0000100001857983 */ /* 0x000f220000300800 */
[----:B------:R-:W-:Y:S02]  /*18d90*/  FFMA.FTZ R2, R52, c[0x0][0x2d0], -R100 ;  /* 0x0000b40034027a23 */ /* 0x000fe40000010864 */
[----:B------:R-:W-:Y:S01]  /*18da0*/  FMUL.FTZ R0, R0, c[0x0][0x2d0] ;  /* 0x0000b40000007a20 */ /* 0x000fe20000410000 */
[----:B------:R-:W-:Y:S01]  /*18db0*/  LDSM.16.MT88.4 R164, [R225+0x3100] ;  /* 0x00310000e1a4783b */ /* 0x000fe20000004200 */
[----:B------:R1:W1:Y:S01]  /*18dc0*/  MUFU.EX2 R26, R2 ;  /* 0x00000002001a7308 */ /* 0x0002620000000800 */
[C---:B---3--:R-:W-:Y:S02]  /*18dd0*/  FMUL.FTZ R12, R68.reuse, R128 ;  /* 0x00000080440c7220 */ /* 0x048fe40000410000 */
[----:B------:R-:W-:Y:S01]  /*18de0*/  IMAD.MOV.U32 R118, RZ, RZ, R65 ;  /* 0x000000ffff767224 */ /* 0x000fe200078e0041 */
[----:B------:R-:W-:Y:S01]  /*18df0*/  F2FP.BF16.PACK_AB R65, R199, R193 ;  /* 0x000000c1c741723e */ /* 0x000fe200000010ff */
[C---:B------:R-:W-:Y:S01]  /*18e00*/  FMUL.FTZ R8, R68.reuse, R124 ;  /* 0x0000007c44087220 */ /* 0x040fe20000410000 */
[----:B------:R-:W-:Y:S01]  /*18e10*/  MOV R124, R27 ;  /* 0x0000001b007c7202 */ /* 0x000fe20000000f00 */
[----:B------:R-:W-:Y:S01]  /*18e20*/  FMUL.FTZ R9, R68, R125 ;  /* 0x0000007d44097220 */ /* 0x000fe20000410000 */
[----:B------:R-:W-:Y:S01]  /*18e30*/  F2FP.BF16.PACK_AB R78, R118, R249 ;  /* 0x000000f9764e723e */ /* 0x000fe200000010ff */
[C---:B------:R-:W-:Y:S01]  /*18e40*/  FMUL.FTZ R13, R68.reuse, R129 ;  /* 0x00000081440d7220 */ /* 0x040fe20000410000 */
[----:B------:R-:W3:Y:S01]  /*18e50*/  MUFU.EX2 R0, R0 ;  /* 0x0000000000007308 */ /* 0x000ee20000000800 */
[C---:B------:R-:W-:Y:S02]  /*18e60*/  FMUL.FTZ R29, R68.reuse, R145 ;  /* 0x00000091441d7220 */ /* 0x040fe40000410000 */
[C---:B------:R-:W-:Y:S02]  /*18e70*/  FMUL.FTZ R40, R68.reuse, R156 ;  /* 0x0000009c44287220 */ /* 0x040fe40000410000 */
[C---:B------:R-:W-:Y:S02]  /*18e80*/  FMUL.FTZ R41, R68.reuse, R157 ;  /* 0x0000009d44297220 */ /* 0x040fe40000410000 */
[C---:B------:R-:W-:Y:S02]  /*18e90*/  FMUL.FTZ R44, R68.reuse, R160 ;  /* 0x000000a0442c7220 */ /* 0x040fe40000410000 */
[----:B------:R-:W-:Y:S02]  /*18ea0*/  FMUL.FTZ R45, R68, R161 ;  /* 0x000000a1442d7220 */ /* 0x000fe40000410000 */
[--C-:B------:R-:W-:Y:S02]  /*18eb0*/  FFMA.FTZ R123, R192, c[0x0][0x2d0], -R96.reuse ;  /* 0x0000b400c07b7a23 */ /* 0x100fe40000010860 */
[----:B------:R-:W-:Y:S02]  /*18ec0*/  FFMA.FTZ R122, R198, c[0x0][0x2d0], -R96 ;  /* 0x0000b400c67a7a23 */ /* 0x000fe40000010860 */
[----:B-1----:R-:W-:Y:S02]  /*18ed0*/  FFMA.FTZ R2, R53, c[0x0][0x2d0], -R97 ;  /* 0x0000b40035027a23 */ /* 0x002fe40000010861 */
[----:B------:R-:W-:Y:S02]  /*18ee0*/  IMAD.MOV.U32 R125, RZ, RZ, R26 ;  /* 0x000000ffff7d7224 */ /* 0x000fe400078e001a */
[----:B------:R-:W-:Y:S02]  /*18ef0*/  IMAD.MOV.U32 R244, RZ, RZ, R149 ;  /* 0x000000fffff47224 */ /* 0x000fe400078e0095 */
[--C-:B------:R-:W-:Y:S02]  /*18f00*/  FFMA.FTZ R121, R213, c[0x0][0x2d0], -R75.reuse ;  /* 0x0000b400d5797a23 */ /* 0x100fe4000001084b */
[----:B------:R-:W-:Y:S02]  /*18f10*/  FFMA.FTZ R120, R215, c[0x0][0x2d0], -R75 ;  /* 0x0000b400d7787a23 */ /* 0x000fe4000001084b */
[C---:B---3--:R-:W-:Y:S02]  /*18f20*/  FMUL.FTZ R10, R0.reuse, R126 ;  /* 0x0000007e000a7220 */ /* 0x048fe40000410000 */
[----:B------:R1:W3:Y:S01]  /*18f30*/  MUFU.EX2 R126, R2 ;  /* 0x00000002007e7308 */ /* 0x0002e20000000800 */
[C---:B------:R-:W-:Y:S02]  /*18f40*/  FMUL.FTZ R11, R0.reuse, R127 ;  /* 0x0000007f000b7220 */ /* 0x040fe40000410000 */
[C---:B------:R-:W-:Y:S02]  /*18f50*/  FMUL.FTZ R14, R0.reuse, R130 ;  /* 0x00000082000e7220 */ /* 0x040fe40000410000 */
[C---:B------:R-:W-:Y:S01]  /*18f60*/  FMUL.FTZ R15, R0.reuse, R131 ;  /* 0x00000083000f7220 */ /* 0x040fe20000410000 */
[----:B------:R-:W-:Y:S01]  /*18f70*/  MOV R131, R16 ;  /* 0x0000001000837202 */ /* 0x000fe20000000f00 */
[----:B------:R-:W-:Y:S02]  /*18f80*/  FMUL.FTZ R16, R3, R132 ;  /* 0x0000008403107220 */ /* 0x000fe40000410000 */
        /* <DEDUP_REMOVED lines=8> */
[----:B-1----:R-:W-:Y:S02]  /*19010*/  FFMA.FTZ R2, R54, c[0x0][0x2d0], -R97 ;  /* 0x0000b40036027a23 */ /* 0x002fe40000010861 */
[----:B------:R-:W-:Y:S02]  /*19020*/  IMAD.MOV.U32 R130, RZ, RZ, R87 ;  /* 0x000000ffff827224 */ /* 0x000fe400078e0057 */
[----:B------:R1:W1:Y:S01]  /*19030*/  MUFU.EX2 R128, R2 ;  /* 0x0000000200807308 */ /* 0x0002620000000800 */
[----:B------:R-:W-:Y:S02]  /*19040*/  IMAD.MOV.U32 R132, RZ, RZ, R90 ;  /* 0x000000ffff847224 */ /* 0x000fe400078e005a */
[----:B---3--:R-:W-:Y:S02]  /*19050*/  IMAD.MOV.U32 R215, RZ, RZ, R126 ;  /* 0x000000ffffd77224 */ /* 0x008fe400078e007e */
[--C-:B------:R-:W-:Y:S05]  /*19060*/  FFMA.FTZ R126, R185, c[0x0][0x2d0], -R100.reuse ;  /* 0x0000b400b97e7a23 */ /* 0x100fea0000010864 */
[----:B------:R-:W-:Y:S10]  /*19070*/  MUFU.EX2 R185, R108 ;  /* 0x0000006c00b97308 */ /* 0x000ff40000000800 */
[----:B------:R-:W-:Y:S01]  /*19080*/  MUFU.EX2 R108, R122 ;  /* 0x0000007a006c7308 */ /* 0x000fe20000000800 */
[----:B-1----:R-:W-:Y:S02]  /*19090*/  FFMA.FTZ R2, R55, c[0x0][0x2d0], -R100 ;  /* 0x0000b40037027a23 */ /* 0x002fe40000010864 */
[----:B------:R-:W1:Y:S01]  /*190a0*/  LDSM.16.MT88.4 R52, [R225+0x100] ;  /* 0x00010000e134783b */ /* 0x000e620000004200 */
[----:B------:R-:W-:Y:S02]  /*190b0*/  IMAD.MOV.U32 R246, RZ, RZ, R128 ;  /* 0x000000fffff67224 */ /* 0x000fe400078e0080 */
[--C-:B------:R-:W-:Y:S04]  /*190c0*/  FFMA.FTZ R128, R184, c[0x0][0x2d0], -R100.reuse ;  /* 0x0000b400b8807a23 */ /* 0x100fe80000010864 */
[----:B------:R3:W3:Y:S10]  /*190d0*/  MUFU.EX2 R127, R2 ;  /* 0x00000002007f7308 */ /* 0x0006f40000000800 */
[----:B------:R-:W-:Y:S10]  /*190e0*/  MUFU.EX2 R184, R110 ;  /* 0x0000006e00b87308 */ /* 0x000ff40000000800 */
[----:B------:R-:W-:Y:S01]  /*190f0*/  MUFU.EX2 R110, R120 ;  /* 0x00000078006e7308 */ /* 0x000fe20000000800 */
[--C-:B---3--:R-:W-:Y:S01]  /*19100*/  FFMA.FTZ R2, R56, c[0x0][0x2d0], -R100.reuse ;  /* 0x0000b40038027a23 */ /* 0x108fe20000010864 */
[----:B------:R-:W-:Y:S01]  /*19110*/  MOV R216, R127 ;  /* 0x0000007f00d87202 */ /* 0x000fe20000000f00 */
[----:B------:R-:W-:Y:S02]  /*19120*/  FMUL.FTZ R56, R68, R172 ;  /* 0x000000ac44387220 */ /* 0x000fe40000410000 */
[----:B------:R-:W-:Y:S05]  /*19130*/  FFMA.FTZ R127, R101, c[0x0][0x2d0], -R97 ;  /* 0x0000b400657f7a23 */ /* 0x000fea0000010861 */
[----:B------:R3:W-:Y:S01]  /*19140*/  MUFU.EX2 R129, R2 ;  /* 0x0000000200817308 */ /* 0x0007e20000000800 */
[----:B------:R-:W-:Y:S09]  /*19150*/  FFMA.FTZ R101, R200, c[0x0][0x2d0], -R100 ;  /* 0x0000b400c8657a23 */ /* 0x000ff20000010864 */
[----:B------:R-:W-:Y:S01]  /*19160*/  MUFU.EX2 R172, R112 ;  /* 0x0000007000ac7308 */ /* 0x000fe20000000800 */
[----:B---3--:R-:W-:Y:S02]  /*19170*/  FFMA.FTZ R2, R57, c[0x0][0x2d0], -R75 ;  /* 0x0000b40039027a23 */ /* 0x008fe4000001084b */
[----:B------:R-:W-:Y:S01]  /*19180*/  FMUL.FTZ R57, R68, R173 ;  /* 0x000000ad44397220 */ /* 0x000fe20000410000 */
[----:B--2---:R-:W-:Y:S02]  /*19190*/  F2FP.BF16.PACK_AB R67, R74, R252 ;  /* 0x000000fc4a43723e */ /* 0x004fe400000010ff */
[----:B------:R-:W-:Y:S02]  /*191a0*/  F2FP.BF16.PACK_AB R66, R73, R109 ;  /* 0x0000006d4942723e */ /* 0x000fe400000010ff */
[----:B------:R-:W-:Y:S07]  /*191b0*/  F2FP.BF16.PACK_AB R79, R72, R117 ;  /* 0x00000075484f723e */ /* 0x000fee00000010ff */
[-C--:B------:R-:W-:Y:S08]  /*191c0*/  HMMA.16816.F32.BF16 R4, R76, R20.reuse, R4 ;  /* 0x000000144c04723c */ /* 0x080ff00000041804 */
[C---:B------:R-:W-:Y:S07]  /*191d0*/  HMMA.16816.F32.BF16 R8, R64.reuse, R20, R8 ;  /* 0x000000144008723c */ /* 0x040fee0000041808 */
[C---:B------:R-:W-:Y:S01]  /*191e0*/  FMUL.FTZ R21, R3.reuse, R137 ;  /* 0x0000008903157220 */ /* 0x040fe20000410000 */
[-C--:B------:R-:W-:Y:S04]  /*191f0*/  HMMA.16816.F32.BF16 R12, R64, R22.reuse, R12 ;  /* 0x00000016400c723c */ /* 0x080fe8000004180c */
[----:B------:R-:W-:Y:S01]  /*19200*/  FMUL.FTZ R20, R3, R136 ;  /* 0x0000008803147220 */ /* 0x000fe20000410000 */
[----:B------:R-:W-:Y:S01]  /*19210*/  MOV R137, R25 ;  /* 0x0000001900897202 */ /* 0x000fe20000000f00 */
[----:B------:R-:W-:Y:S02]  /*19220*/  IMAD.MOV.U32 R136, RZ, RZ, R28 ;  /* 0x000000ffff887224 */ /* 0x000fe400078e001c */
[C---:B------:R-:W-:Y:S04]  /*19230*/  HMMA.16816.F32.BF16 R16, R76.reuse, R22, R16 ;  /* 0x000000164c10723c */ /* 0x040fe80000041810 */
[C---:B------:R-:W-:Y:S02]  /*19240*/  FMUL.FTZ R25, R68.reuse, R141 ;  /* 0x0000008d44197220 */ /* 0x040fe40000410000 */
[C---:B------:R-:W-:Y:S01]  /*19250*/  FMUL.FTZ R28, R68.reuse, R144 ;  /* 0x00000090441c7220 */ /* 0x040fe20000410000 */
[----:B------:R-:W-:Y:S01]  /*19260*/  MOV R144, R85 ;  /* 0x0000005500907202 */ /* 0x000fe20000000f00 */
[C---:B------:R-:W-:Y:S02]  /*19270*/  FMUL.FTZ R23, R69.reuse, R139 ;  /* 0x0000008b45177220 */ /* 0x040fe40000410000 */
[----:B------:R2:W-:Y:S02]  /*19280*/  MUFU.EX2 R139, R2 ;  /* 0x00000002008b7308 */ /* 0x0005e40000000800 */
[----:B------:R-:W-:Y:S02]  /*19290*/  FMUL.FTZ R22, R69, R138 ;  /* 0x0000008a45167220 */ /* 0x000fe40000410000 */
[----:B------:R-:W-:Y:S02]  /*192a0*/  IMAD.MOV.U32 R138, RZ, RZ, R24 ;  /* 0x000000ffff8a7224 */ /* 0x000fe400078e0018 */
[----:B------:R-:W-:Y:S03]  /*192b0*/  FMUL.FTZ R24, R68, R140 ;  /* 0x0000008c44187220 */ /* 0x000fe60000410000 */
[-C--:B------:R-:W-:Y:S03]  /*192c0*/  HMMA.16816.F32.BF16 R20, R76, R36.reuse, R20 ;  /* 0x000000244c14723c */ /* 0x080fe60000041814 */
[----:B------:R-:W-:Y:S01]  /*192d0*/  MOV R213, R138 ;  /* 0x0000008a00d57202 */ /* 0x000fe20000000f00 */
[----:B------:R-:W-:Y:S02]  /*192e0*/  IMAD.MOV.U32 R138, RZ, RZ, R109 ;  /* 0x000000ffff8a7224 */ /* 0x000fe400078e006d */
[----:B------:R-:W-:Y:S02]  /*192f0*/  FFMA.FTZ R109, R191, c[0x0][0x2d0], -R97 ;  /* 0x0000b400bf6d7a23 */ /* 0x000fe40000010861 */
[C---:B------:R-:W-:Y:S02]  /*19300*/  HMMA.16816.F32.BF16 R24, R64.reuse, R36, R24 ;  /* 0x000000244018723c */ /* 0x040fe40000041818 */
[----:B------:R-:W-:Y:S02]  /*19310*/  MUFU.EX2 R173, R109 ;  /* 0x0000006d00ad7308 */ /* 0x000fe40000000800 */
[--C-:B--2---:R-:W-:Y:S04]  /*19320*/  FFMA.FTZ R2, R58, c[0x0][0x2d0], -R75.reuse ;  /* 0x0000b4003a027a23 */ /* 0x104fe8000001084b */
[-C--:B------:R-:W-:Y:S04]  /*19330*/  HMMA.16816.F32.BF16 R28, R64, R38.reuse, R28 ;  /* 0x00000026401c723c */ /* 0x080fe8000004181c */
[----:B------:R2:W-:Y:S01]  /*19340*/  MUFU.EX2 R141, R2 ;  /* 0x00000002008d7308 */ /* 0x0005e20000000800 */
[C---:B------:R-:W-:Y:S02]  /*19350*/  FMUL.FTZ R36, R3.reuse, R152 ;  /* 0x0000009803247220 */ /* 0x040fe40000410000 */
[----:B------:R-:W-:Y:S01]  /*19360*/  FMUL.FTZ R37, R3, R153 ;  /* 0x0000009903257220 */ /* 0x000fe20000410000 */
[C---:B------:R-:W-:Y:S04]  /*19370*/  HMMA.16816.F32.BF16 R32, R76.reuse, R38, R32 ;  /* 0x000000264c20723c */ /* 0x040fe80000041820 */
[C---:B------:R-:W-:Y:S02]  /*19380*/  FMUL.FTZ R58, R0.reuse, R174 ;  /* 0x000000ae003a7220 */ /* 0x040fe40000410000 */
[----:B------:R-:W-:Y:S01]  /*19390*/  MUFU.EX2 R109, R121 ;  /* 0x00000079006d7308 */ /* 0x000fe20000000800 */
[C---:B------:R-:W-:Y:S02]  /*193a0*/  FMUL.FTZ R38, R69.reuse, R154 ;  /* 0x0000009a45267220 */ /* 0x040fe40000410000 */
[----:B------:R-:W-:Y:S03]  /*193b0*/  FMUL.FTZ R39, R69, R155 ;  /* 0x0000009b45277220 */ /* 0x000fe60000410000 */
[----:B------:R-:W-:Y:S02]  /*193c0*/  IMAD.MOV.U32 R154, RZ, RZ, R80 ;  /* 0x000000ffff9a7224 */ /* 0x000fe400078e0050 */
[----:B------:R-:W3:Y:S02]  /*193d0*/  LDSM.16.MT88.4 R80, [R226+0x100] ;  /* 0x00010000e250783b */ /* 0x000ee40000004200 */
[-C--:B-1----:R-:W-:Y:S01]  /*193e0*/  HMMA.16816.F32.BF16 R36, R76, R52.reuse, R36 ;  /* 0x000000344c24723c */ /* 0x082fe20000041824 */
[----:B------:R-:W-:Y:S02]  /*193f0*/  MUFU.EX2 R174, R105 ;  /* 0x0000006900ae7308 */ /* 0x000fe40000000800 */
[--C-:B--2---:R-:W-:Y:S02]  /*19400*/  FFMA.FTZ R2, R59, c[0x0][0x2d0], -R96.reuse ;  /* 0x0000b4003b027a23 */ /* 0x104fe40000010860 */
[----:B------:R-:W-:Y:S03]  /*19410*/  FMUL.FTZ R59, R0, R175 ;  /* 0x000000af003b7220 */ /* 0x000fe60000410000 */
[C---:B------:R-:W-:Y:S03]  /*19420*/  HMMA.16816.F32.BF16 R40, R64.reuse, R52, R40 ;  /* 0x000000344028723c */ /* 0x040fe60000041828 */
[----:B------:R1:W2:Y:S04]  /*19430*/  MUFU.EX2 R140, R2 ;  /* 0x00000002008c7308 */ /* 0x0002a80000000800 */
[C---:B------:R-:W-:Y:S01]  /*19440*/  FMUL.FTZ R52, R3.reuse, R168 ;  /* 0x000000a803347220 */ /* 0x040fe20000410000 */
[-C--:B------:R-:W-:Y:S04]  /*19450*/  HMMA.16816.F32.BF16 R44, R64, R54.reuse, R44 ;  /* 0x00000036402c723c */ /* 0x080fe8000004182c */
[----:B------:R-:W-:Y:S01]  /*19460*/  FMUL.FTZ R53, R3, R169 ;  /* 0x000000a903357220 */ /* 0x000fe20000410000 */
[----:B------:R-:W-:Y:S03]  /*19470*/  MUFU.EX2 R168, R102 ;  /* 0x0000006600a87308 */ /* 0x000fe60000000800 */
[C---:B------:R-:W-:Y:S07]  /*19480*/  HMMA.16816.F32.BF16 R48, R76.reuse, R54, R48 ;  /* 0x000000364c30723c */ /* 0x040fee0000041830 */
[C---:B------:R-:W-:Y:S01]  /*19490*/  FMUL.FTZ R54, R69.reuse, R170 ;  /* 0x000000aa45367220 */ /* 0x040fe20000410000 */
[----:B------:R-:W-:Y:S01]  /*194a0*/  MUFU.EX2 R169, R101 ;  /* 0x0000006500a97308 */ /* 0x000fe20000000800 */
[----:B------:R-:W-:Y:S03]  /*194b0*/  FMUL.FTZ R55, R69, R171 ;  /* 0x000000ab45377220 */ /* 0x000fe60000410000 */
[----:B-1----:R-:W-:Y:S02]  /*194c0*/  FFMA.FTZ R2, R60, c[0x0][0x2d0], -R96 ;  /* 0x0000b4003c027a23 */ /* 0x002fe40000010860 */
[----:B--2---:R-:W-:Y:S02]  /*194d0*/  IMAD.MOV.U32 R155, RZ, RZ, R140 ;  /* 0x000000ffff9b7224 */ /* 0x004fe400078e008c */
[-C--:B---3--:R-:W-:Y:S02]  /*194e0*/  HMMA.16816.F32.BF16 R52, R76, R80.reuse, R52 ;  /* 0x000000504c34723c */ /* 0x088fe40000041834 */
[----:B------:R1:W-:Y:S01]  /*194f0*/  MUFU.EX2 R142, R2 ;  /* 0x00000002008e7308 */ /* 0x0003e20000000800 */
[----:B------:R-:W-:Y:S05]  /*19500*/  FMUL.FTZ R60, R68, R176 ;  /* 0x000000b0443c7220 */ /* 0x000fea0000410000 */
[C---:B------:R-:W-:Y:S04]  /*19510*/  HMMA.16816.F32.BF16 R56, R64.reuse, R80, R56 ;  /* 0x000000504038723c */ /* 0x040fe80000041838 */
[----:B------:R-:W-:Y:S03]  /*19520*/  MUFU.EX2 R101, R127 ;  /* 0x0000007f00657308 */ /* 0x000fe60000000800 */
[----:B----4-:R-:W-:Y:S02]  /*19530*/  F2FP.BF16.PACK_AB R80, R232, R133 ;  /* 0x00000085e850723e */ /* 0x010fe400000010ff */
[----:B------:R-:W-:Y:S03]  /*19540*/  F2FP.BF16.PACK_AB R81, R229, R242 ;  /* 0x000000f2e551723e */ /* 0x000fe600000010ff */
[--C-:B-1----:R-:W-:Y:S02]  /*19550*/  FFMA.FTZ R2, R61, c[0x0][0x2d0], -R75.reuse ;  /* 0x0000b4003d027a23 */ /* 0x102fe4000001084b */
[----:B------:R-:W-:Y:S02]  /*19560*/  FMUL.FTZ R61, R68, R177 ;  /* 0x000000b1443d7220 */ /* 0x000fe40000410000 */
[----:B------:R1:W2:Y:S02]  /*19570*/  MUFU.EX2 R143, R2 ;  /* 0x00000002008f7308 */ /* 0x0002a40000000800 */
[----:B-1----:R-:W-:Y:S02]  /*19580*/  FFMA.FTZ R2, R62, c[0x0][0x2d0], -R75 ;  /* 0x0000b4003e027a23 */ /* 0x002fe4000001084b */
[C---:B------:R-:W-:Y:S06]  /*19590*/  FMUL.FTZ R62, R0.reuse, R178 ;  /* 0x000000b2003e7220 */ /* 0x040fec0000410000 */
[----:B------:R1:W-:Y:S02]  /*195a0*/  MUFU.EX2 R146, R2 ;  /* 0x0000000200927308 */ /* 0x0003e40000000800 */
[--C-:B-1----:R-:W-:Y:S02]  /*195b0*/  FFMA.FTZ R2, R63, c[0x0][0x2d0], -R96.reuse ;  /* 0x0000b4003f027a23 */ /* 0x102fe40000010860 */
[----:B------:R-:W-:Y:S06]  /*195c0*/  FMUL.FTZ R63, R0, R179 ;  /* 0x000000b3003f7220 */ /* 0x000fec0000410000 */
[----:B------:R1:W-:Y:S01]  /*195d0*/  MUFU.EX2 R145, R2 ;  /* 0x0000000200917308 */ /* 0x0003e20000000800 */
[-C--:B------:R-:W-:Y:S07]  /*195e0*/  HMMA.16816.F32.BF16 R60, R64, R82.reuse, R60 ;  /* 0x00000052403c723c */ /* 0x080fee000004183c */
[----:B------:R-:W-:Y:S01]  /*195f0*/  FMUL.FTZ R64, R3, R180 ;  /* 0x000000b403407220 */ /* 0x000fe20000410000 */
[----:B------:R-:W-:Y:S01]  /*19600*/  F2FP.BF16.PACK_AB R180, R109, R110 ;  /* 0x0000006e6db4723e */ /* 0x000fe200000010ff */
[----:B------:R-:W-:Y:S03]  /*19610*/  FMUL.FTZ R65, R3, R181 ;  /* 0x000000b503417220 */ /* 0x000fe60000410000 */
[C---:B------:R-:W-:Y:S02]  /*19620*/  FMUL.FTZ R66, R69.reuse, R182 ;  /* 0x000000b645427220 */ /* 0x040fe40000410000 */
[----:B------:R-:W-:Y:S02]  /*19630*/  FMUL.FTZ R67, R69, R183 ;  /* 0x000000b745437220 */ /* 0x000fe40000410000 */
[----:B-1----:R-:W-:Y:S05]  /*19640*/  FFMA.FTZ R2, R86, c[0x0][0x2d0], -R96 ;  /* 0x0000b40056027a23 */ /* 0x002fea0000010860 */
[----:B------:R-:W-:Y:S01]  /*19650*/  HMMA.16816.F32.BF16 R64, R76, R82, R64 ;  /* 0x000000524c40723c */ /* 0x000fe20000041840 */
[----:B------:R-:W1:Y:S01]  /*19660*/  LDSM.16.MT88.4 R84, [R224+0x900] ;  /* 0x00090000e054783b */ /* 0x000e620000004200 */
[----:B------:R3:W-:Y:S05]  /*19670*/  MUFU.EX2 R147, R2 ;  /* 0x0000000200937308 */ /* 0x0007ea0000000800 */
[----:B------:R-:W-:Y:S02]  /*19680*/  F2FP.BF16.PACK_AB R76, R214, R135 ;  /* 0x00000087d64c723e */ /* 0x000fe400000010ff */
[----:B------:R-:W-:Y:S03]  /*19690*/  F2FP.BF16.PACK_AB R77, R228, R134 ;  /* 0x00000086e44d723e */ /* 0x000fe600000010ff */
[----:B------:R-:W-:Y:S02]  /*196a0*/  F2FP.BF16.PACK_AB R78, R237, R132 ;  /* 0x00000084ed4e723e */ /* 0x000fe400000010ff */
[----:B------:R-:W-:Y:S02]  /*196b0*/  F2FP.BF16.PACK_AB R79, R238, R231 ;  /* 0x000000e7ee4f723e */ /* 0x000fe400000010ff */
[----:B------:R-:W-:Y:S02]  /*196c0*/  F2FP.BF16.PACK_AB R82, R136, R235 ;  /* 0x000000eb8852723e */ /* 0x000fe400000010ff */
[----:B------:R-:W-:Y:S01]  /*196d0*/  F2FP.BF16.PACK_AB R83, R131, R236 ;  /* 0x000000ec8353723e */ /* 0x000fe200000010ff */
[--C-:B---3--:R-:W-:Y:S04]  /*196e0*/  FFMA.FTZ R2, R88, c[0x0][0x2d0], -R97.reuse ;  /* 0x0000b40058027a23 */ /* 0x108fe80000010861 */
[----:B------:R3:W-:Y:S01]  /*196f0*/  MUFU.EX2 R153, R2 ;  /* 0x0000000200997308 */ /* 0x0007e20000000800 */
[-C--:B-1----:R-:W-:Y:S08]  /*19700*/  HMMA.16816.F32.BF16 R4, R76, R84.reuse, R4 ;  /* 0x000000544c04723c */ /* 0x082ff00000041804 */
[C---:B------:R-:W-:Y:S04]  /*19710*/  HMMA.16816.F32.BF16 R8, R80.reuse, R84, R8 ;  /* 0x000000545008723c */ /* 0x040fe80000041808 */
[----:B---3--:R-:W-:Y:S02]  /*19720*/  FFMA.FTZ R2, R89, c[0x0][0x2d0], -R97 ;  /* 0x0000b40059027a23 */ /* 0x008fe40000010861 */
[----:B------:R-:W1:Y:S02]  /*19730*/  LDSM.16.MT88.4 R88, [R227+0x900] ;  /* 0x00090000e358783b */ /* 0x000e640000004200 */
[-C--:B------:R-:W-:Y:S01]  /*19740*/  HMMA.16816.F32.BF16 R12, R80, R86.reuse, R12 ;  /* 0x00000056500c723c */ /* 0x080fe2000004180c */
[----:B------:R3:W-:Y:S03]  /*19750*/  MUFU.EX2 R159, R2 ;  /* 0x00000002009f7308 */ /* 0x0007e60000000800 */
[--C-:B------:R-:W-:Y:S04]  /*19760*/  FFMA.FTZ R84, R217, c[0x0][0x2d0], -R100.reuse ;  /* 0x0000b400d9547a23 */ /* 0x100fe80000010864 */
[C---:B------:R-:W-:Y:S03]  /*19770*/  HMMA.16816.F32.BF16 R16, R76.reuse, R86, R16 ;  /* 0x000000564c10723c */ /* 0x040fe60000041810 */
[----:B------:R4:W-:Y:S01]  /*19780*/  MUFU.EX2 R156, R84 ;  /* 0x00000054009c7308 */ /* 0x0009e20000000800 */
[--C-:B---3--:R-:W-:Y:S09]  /*19790*/  FFMA.FTZ R2, R202, c[0x0][0x2d0], -R100.reuse ;  /* 0x0000b400ca027a23 */ /* 0x108ff20000010864 */
[----:B------:R3:W-:Y:S01]  /*197a0*/  MUFU.EX2 R152, R2 ;  /* 0x0000000200987308 */ /* 0x0007e20000000800 */
[----:B----4-:R-:W4:Y:S01]  /*197b0*/  LDSM.16.MT88.4 R84, [R226+0x900] ;  /* 0x00090000e254783b */ /* 0x010f220000004200 */
[-C--:B-1----:R-:W-:Y:S08]  /*197c0*/  HMMA.16816.F32.BF16 R20, R76, R88.reuse, R20 ;  /* 0x000000584c14723c */ /* 0x082ff00000041814 */
[C---:B------:R-:W-:Y:S04]  /*197d0*/  HMMA.16816.F32.BF16 R24, R80.reuse, R88, R24 ;  /* 0x000000585018723c */ /* 0x040fe80000041818 */
[--C-:B---3--:R-:W-:Y:S04]  /*197e0*/  FFMA.FTZ R2, R203, c[0x0][0x2d0], -R100.reuse ;  /* 0x0000b400cb027a23 */ /* 0x108fe80000010864 */
[-C--:B------:R-:W-:Y:S01]  /*197f0*/  HMMA.16816.F32.BF16 R28, R80, R90.reuse, R28 ;  /* 0x0000005a501c723c */ /* 0x080fe2000004181c */
[----:B------:R1:W-:Y:S03]  /*19800*/  MUFU.EX2 R158, R2 ;  /* 0x00000002009e7308 */ /* 0x0003e60000000800 */
[----:B------:R-:W-:Y:S01]  /*19810*/  FFMA.FTZ R88, R220, c[0x0][0x2d0], -R75 ;  /* 0x0000b400dc587a23 */ /* 0x000fe2000001084b */
[----:B--2---:R-:W-:Y:S03]  /*19820*/  MOV R220, R143 ;  /* 0x0000008f00dc7202 */ /* 0x004fe60000000f00 */
[C---:B------:R-:W-:Y:S08]  /*19830*/  HMMA.16816.F32.BF16 R32, R76.reuse, R90, R32 ;  /* 0x0000005a4c20723c */ /* 0x040ff00000041820 */
[-C--:B------:R-:W-:Y:S08]  /*19840*/  HMMA.16816.F32.BF16 R36, R76, R92.reuse, R36 ;  /* 0x0000005c4c24723c */ /* 0x080ff00000041824 */
[C---:B------:R-:W-:Y:S04]  /*19850*/  HMMA.16816.F32.BF16 R40, R80.reuse, R92, R40 ;  /* 0x0000005c5028723c */ /* 0x040fe80000041828 */
[--C-:B-1----:R-:W-:Y:S04]  /*19860*/  FFMA.FTZ R2, R207, c[0x0][0x2d0], -R97.reuse ;  /* 0x0000b400cf027a23 */ /* 0x102fe80000010861 */
[-C--:B------:R-:W-:Y:S01]  /*19870*/  HMMA.16816.F32.BF16 R44, R80, R94.reuse, R44 ;  /* 0x0000005e502c723c */ /* 0x080fe2000004182c */
[----:B------:R1:W-:Y:S07]  /*19880*/  MUFU.EX2 R157, R2 ;  /* 0x00000002009d7308 */ /* 0x0003ee0000000800 */
[C---:B------:R-:W-:Y:S01]  /*19890*/  HMMA.16816.F32.BF16 R48, R76.reuse, R94, R48 ;  /* 0x0000005e4c30723c */ /* 0x040fe20000041830 */
[----:B------:R-:W-:Y:S07]  /*198a0*/  LDSM.16.MT88.4 R92, [R227+0x1100] ;  /* 0x00110000e35c783b */ /* 0x000fee0000004200 */
[-C--:B----4-:R-:W-:Y:S08]  /*198b0*/  HMMA.16816.F32.BF16 R52, R76, R84.reuse, R52 ;  /* 0x000000544c34723c */ /* 0x090ff00000041834 */
[C---:B------:R-:W-:Y:S04]  /*198c0*/  HMMA.16816.F32.BF16 R56, R80.reuse, R84, R56 ;  /* 0x000000545038723c */ /* 0x040fe80000041838 */
[--C-:B-1----:R-:W-:Y:S02]  /*198d0*/  FFMA.FTZ R2, R211, c[0x0][0x2d0], -R97.reuse ;  /* 0x0000b400d3027a23 */ /* 0x102fe40000010861 */
[----:B------:R1:W-:Y:S02]  /*198e0*/  MUFU.EX2 R211, R88 ;  /* 0x0000005800d37308 */ /* 0x0003e40000000800 */
[-C--:B------:R-:W-:Y:S01]  /*198f0*/  HMMA.16816.F32.BF16 R60, R80, R86.reuse, R60 ;  /* 0x00000056503c723c */ /* 0x080fe2000004183c */
[----:B------:R-:W2:Y:S04]  /*19900*/  LDL.LU R82, [R1+0x48] ;  /* 0x0000480001527983 */ /* 0x000ea80000300800 */
[----:B------:R-:W2:Y:S02]  /*19910*/  LDL.LU R140, [R1+0x54] ;  /* 0x00005400018c7983 */ /* 0x000ea40000300800 */
[----:B------:R-:W-:Y:S01]  /*19920*/  FFMA.FTZ R80, R154, c[0x0][0x2d0], -R100 ;  /* 0x0000b4009a507a23 */ /* 0x000fe20000010864 */
[----:B------:R-:W-:Y:S01]  /*19930*/  HMMA.16816.F32.BF16 R64, R76, R86, R64 ;  /* 0x000000564c40723c */ /* 0x000fe20000041840 */
[----:B------:R4:W4:Y:S01]  /*19940*/  MUFU.EX2 R148, R2 ;  /* 0x0000000200947308 */ /* 0x0009220000000800 */
[----:B------:R-:W-:Y:S02]  /*19950*/  LDSM.16.MT88.4 R84, [R225+0x1100] ;  /* 0x00110000e154783b */ /* 0x000fe40000004200 */
[--C-:B------:R-:W-:Y:S01]  /*19960*/  FFMA.FTZ R81, R144, c[0x0][0x2d0], -R97.reuse ;  /* 0x0000b40090517a23 */ /* 0x100fe20000010861 */
[----:B------:R-:W-:Y:S01]  /*19970*/  MOV R154, R141 ;  /* 0x0000008d009a7202 */ /* 0x000fe20000000f00 */
[----:B------:R-:W-:Y:S01]  /*19980*/  IMAD.MOV.U32 R144, RZ, RZ, R124 ;  /* 0x000000ffff907224 */ /* 0x000fe200078e007c */
[----:B------:R-:W-:Y:S01]  /*19990*/  F2FP.BF16.PACK_AB R76, R119, R239 ;  /* 0x000000ef774c723e */ /* 0x000fe200000010ff */
[--C-:B------:R-:W-:Y:S01]  /*199a0*/  FFMA.FTZ R124, R186, c[0x0][0x2d0], -R100.reuse ;  /* 0x0000b400ba7c7a23 */ /* 0x100fe20000010864 */
[----:B------:R-:W-:Y:S02]  /*199b0*/  F2FP.BF16.PACK_AB R77, R230, R240 ;  /* 0x000000f0e64d723e */ /* 0x000fe400000010ff */
[----:B------:R4:W-:Y:S01]  /*199c0*/  MUFU.EX2 R192, R80 ;  /* 0x0000005000c07308 */ /* 0x0009e20000000800 */
[----:B------:R-:W-:Y:S01]  /*199d0*/  F2FP.BF16.PACK_AB R79, R244, R213 ;  /* 0x000000d5f44f723e */ /* 0x000fe200000010ff */
[----:B-1----:R-:W1:Y:S08]  /*199e0*/  LDSM.16.MT88.4 R88, [R224+0x1100] ;  /* 0x00110000e058783b */ /* 0x002e700000004200 */
[----:B------:R-:W-:Y:S01]  /*199f0*/  MUFU.EX2 R186, R107 ;  /* 0x0000006b00ba7308 */ /* 0x000fe20000000800 */
[----:B----4-:R-:W-:Y:S01]  /*19a00*/  FFMA.FTZ R2, R219, c[0x0][0x2d0], -R100 ;  /* 0x0000b400db027a23 */ /* 0x010fe20000010864 */
[----:B------:R-:W-:Y:S08]  /*19a10*/  MOV R219, R148 ;  /* 0x0000009400db7202 */ /* 0x000ff00000000f00 */
[----:B------:R4:W-:Y:S01]  /*19a20*/  MUFU.EX2 R163, R2 ;  /* 0x0000000200a37308 */ /* 0x0009e20000000800 */
[--C-:B------:R-:W-:Y:S02]  /*19a30*/  FFMA.FTZ R80, R130, c[0x0][0x2d0], -R97.reuse ;  /* 0x0000b40082507a23 */ /* 0x100fe40000010861 */
[----:B------:R-:W-:Y:S07]  /*19a40*/  FFMA.FTZ R130, R98, c[0x0][0x2d0], -R97 ;  /* 0x0000b40062827a23 */ /* 0x000fee0000010861 */
[----:B------:R1:W-:Y:S10]  /*19a50*/  MUFU.EX2 R171, R80 ;  /* 0x0000005000ab7308 */ /* 0x0003f40000000800 */
[----:B------:R-:W-:Y:S01]  /*19a60*/  MUFU.EX2 R107, R212 ;  /* 0x000000d4006b7308 */ /* 0x000fe20000000800 */
[--C-:B----4-:R-:W-:Y:S09]  /*19a70*/  FFMA.FTZ R2, R218, c[0x0][0x2d0], -R75.reuse ;  /* 0x0000b400da027a23 */ /* 0x110ff2000001084b */
[----:B------:R4:W-:Y:S01]  /*19a80*/  MUFU.EX2 R162, R2 ;  /* 0x0000000200a27308 */ /* 0x0009e20000000800 */
[----:B-1----:R-:W-:Y:S01]  /*19a90*/  F2FP.BF16.PACK_AB R80, R144, R233 ;  /* 0x000000e99050723e */ /* 0x002fe200000010ff */
[----:B----4-:R-:W-:Y:S02]  /*19aa0*/  FFMA.FTZ R2, R221, c[0x0][0x2d0], -R75 ;  /* 0x0000b400dd027a23 */ /* 0x010fe4000001084b */
[----:B------:R-:W-:Y:S06]  /*19ab0*/  IMAD.MOV.U32 R221, RZ, RZ, R147 ;  /* 0x000000ffffdd7224 */ /* 0x000fec00078e0093 */
[----:B------:R1:W-:Y:S02]  /*19ac0*/  MUFU.EX2 R218, R2 ;  /* 0x0000000200da7308 */ /* 0x0003e40000000800 */
[--C-:B-1----:R-:W-:Y:S01]  /*19ad0*/  FFMA.FTZ R2, R247, c[0x0][0x2d0], -R96.reuse ;  /* 0x0000b400f7027a23 */ /* 0x102fe20000010860 */
[----:B------:R-:W-:Y:S07]  /*19ae0*/  MOV R247, R146 ;  /* 0x0000009200f77202 */ /* 0x000fee0000000f00 */
[----:B------:R1:W-:Y:S02]  /*19af0*/  MUFU.EX2 R161, R2 ;  /* 0x0000000200a17308 */ /* 0x0003e40000000800 */
[----:B-1----:R-:W-:Y:S02]  /*19b00*/  FFMA.FTZ R2, R248, c[0x0][0x2d0], -R96 ;  /* 0x0000b400f8027a23 */ /* 0x002fe40000010860 */
[----:B------:R-:W-:Y:S06]  /*19b10*/  IMAD.MOV.U32 R248, RZ, RZ, R145 ;  /* 0x000000fffff87224 */ /* 0x000fec00078e0091 */
[----:B------:R1:W-:Y:S02]  /*19b20*/  MUFU.EX2 R217, R2 ;  /* 0x0000000200d97308 */ /* 0x0003e40000000800 */
[--C-:B-1----:R-:W-:Y:S02]  /*19b30*/  FFMA.FTZ R2, R222, c[0x0][0x2d0], -R75.reuse ;  /* 0x0000b400de027a23 */ /* 0x102fe4000001084b */
[----:B------:R-:W-:Y:S06]  /*19b40*/  FFMA.FTZ R75, R210, c[0x0][0x2d0], -R75 ;  /* 0x0000b400d24b7a23 */ /* 0x000fec000001084b */
[----:B------:R1:W-:Y:S01]  /*19b50*/  MUFU.EX2 R207, R2 ;  /* 0x0000000200cf7308 */ /* 0x0003e20000000800 */
[----:B------:R-:W-:Y:S01]  /*19b60*/  IMAD.MOV.U32 R210, RZ, RZ, R137 ;  /* 0x000000ffffd27224 */ /* 0x000fe200078e0089 */
[----:B------:R-:W-:Y:S01]  /*19b70*/  MOV R137, R118 ;  /* 0x0000007600897202 */ /* 0x000fe20000000f00 */
[----:B------:R-:W-:Y:S02]  /*19b80*/  FFMA.FTZ R118, R187, c[0x0][0x2d0], -R100 ;  /* 0x0000b400bb767a23 */ /* 0x000fe40000010864 */
[----:B------:R-:W-:Y:S01]  /*19b90*/  IMAD.MOV.U32 R222, RZ, RZ, R142 ;  /* 0x000000ffffde7224 */ /* 0x000fe200078e008e */
[----:B------:R-:W-:Y:S04]  /*19ba0*/  F2FP.BF16.PACK_AB R78, R245, R210 ;  /* 0x000000d2f54e723e */ /* 0x000fe800000010ff */
[----:B------:R-:W4:Y:S03]  /*19bb0*/  MUFU.EX2 R105, R75 ;  /* 0x0000004b00697308 */ /* 0x000f260000000800 */
[-C--:B------:R-:W-:Y:S07]  /*19bc0*/  HMMA.16816.F32.BF16 R4, R76, R88.reuse, R4 ;  /* 0x000000584c04723c */ /* 0x080fee0000041804 */
[----:B------:R-:W-:Y:S01]  /*19bd0*/  MUFU.EX2 R187, R106 ;  /* 0x0000006a00bb7308 */ /* 0x000fe20000000800 */
[--C-:B-1----:R-:W-:Y:S01]  /*19be0*/  FFMA.FTZ R2, R243, c[0x0][0x2d0], -R96.reuse ;  /* 0x0000b400f3027a23 */ /* 0x102fe20000010860 */
[----:B------:R-:W-:Y:S02]  /*19bf0*/  MOV R243, R139 ;  /* 0x0000008b00f37202 */ /* 0x000fe40000000f00 */
[----:B------:R-:W3:Y:S06]  /*19c00*/  LDL.LU R139, [R1+0x50] ;  /* 0x00005000018b7983 */ /* 0x000eec0000300800 */
[----:B------:R1:W-:Y:S01]  /*19c10*/  MUFU.EX2 R203, R2 ;  /* 0x0000000200cb7308 */ /* 0x0003e20000000800 */
[----:B----4-:R-:W-:Y:S09]  /*19c20*/  F2FP.BF16.PACK_AB R182, R105, R107 ;  /* 0x0000006b69b6723e */ /* 0x010ff200000010ff */
[----:B------:R-:W4:Y:S01]  /*19c30*/  MUFU.EX2 R106, R195 ;  /* 0x000000c3006a7308 */ /* 0x000f220000000800 */
[--C-:B-1----:R-:W-:Y:S02]  /*19c40*/  FFMA.FTZ R2, R103, c[0x0][0x2d0], -R96.reuse ;  /* 0x0000b40067027a23 */ /* 0x102fe40000010860 */
[----:B------:R-:W-:Y:S07]  /*19c50*/  FFMA.FTZ R103, R208, c[0x0][0x2d0], -R96 ;  /* 0x0000b400d0677a23 */ /* 0x000fee0000010860 */
[----:B------:R1:W-:Y:S01]  /*19c60*/  MUFU.EX2 R202, R2 ;  /* 0x0000000200ca7308 */ /* 0x0003e20000000800 */
[----:B----4-:R-:W-:Y:S09]  /*19c70*/  F2FP.BF16.PACK_AB R181, R106, R108 ;  /* 0x0000006c6ab5723e */ /* 0x010ff200000010ff */
[----:B------:R-:W-:Y:S10]  /*19c80*/  MUFU.EX2 R175, R103 ;  /* 0x0000006700af7308 */ /* 0x000ff40000000800 */
[----:B------:R-:W-:Y:S01]  /*19c90*/  MUFU.EX2 R103, R123 ;  /* 0x0000007b00677308 */ /* 0x000fe20000000800 */
[--C-:B-1----:R-:W-:Y:S01]  /*19ca0*/  FFMA.FTZ R2, R250, c[0x0][0x2d0], -R97.reuse ;  /* 0x0000b400fa027a23 */ /* 0x102fe20000010861 */
[----:B------:R-:W-:Y:S01]  /*19cb0*/  MOV R250, R129 ;  /* 0x0000008100fa7202 */ /* 0x000fe20000000f00 */
[--C-:B------:R-:W-:Y:S03]  /*19cc0*/  FFMA.FTZ R129, R99, c[0x0][0x2d0], -R97.reuse ;  /* 0x0000b40063817a23 */ /* 0x100fe60000010861 */
[----:B------:R-:W-:Y:S04]  /*19cd0*/  F2FP.BF16.PACK_AB R83, R250, R216 ;  /* 0x000000d8fa53723e */ /* 0x000fe800000010ff */
[----:B------:R1:W-:Y:S02]  /*19ce0*/  MUFU.EX2 R160, R2 ;  /* 0x0000000200a07308 */ /* 0x0003e40000000800 */
[--C-:B-1----:R-:W-:Y:S01]  /*19cf0*/  FFMA.FTZ R2, R251, c[0x0][0x2d0], -R97.reuse ;  /* 0x0000b400fb027a23 */ /* 0x102fe20000010861 */
[----:B------:R-:W-:Y:S01]  /*19d00*/  MOV R251, R125 ;  /* 0x0000007d00fb7202 */ /* 0x000fe20000000f00 */
[----:B------:R-:W-:Y:S06]  /*19d10*/  FFMA.FTZ R125, R111, c[0x0][0x2d0], -R97 ;  /* 0x0000b4006f7d7a23 */ /* 0x000fec0000010861 */
[----:B------:R1:W-:Y:S01]  /*19d20*/  MUFU.EX2 R198, R2 ;  /* 0x0000000200c67308 */ /* 0x0003e20000000800 */
[----:B------:R-:W-:Y:S01]  /*19d30*/  FFMA.FTZ R111, R190, c[0x0][0x2d0], -R100 ;  /* 0x0000b400be6f7a23 */ /* 0x000fe20000010864 */
[----:B------:R-:W4:Y:S01]  /*19d40*/  LDSM.16.MT88.4 R96, [R226+0x1100] ;  /* 0x00110000e260783b */ /* 0x000f220000004200 */
[----:B--2---:R-:W-:Y:S01]  /*19d50*/  FFMA.FTZ R3, R3, R82, R189 ;  /* 0x0000005203037223 */ /* 0x004fe200000100bd */
[----:B------:R-:W-:Y:S01]  /*19d60*/  F2FP.BF16.PACK_AB R82, R246, R215 ;  /* 0x000000d7f652723e */ /* 0x000fe200000010ff */
[----:B------:R-:W-:Y:S05]  /*19d70*/  FFMA.FTZ R69, R69, R140, R206 ;  /* 0x0000008c45457223 */ /* 0x000fea00000100ce */
[----:B------:R2:W-:Y:S10]  /*19d80*/  MUFU.EX2 R190, R81 ;  /* 0x0000005100be7308 */ /* 0x0005f40000000800 */
[----:B------:R-:W4:Y:S01]  /*19d90*/  MUFU.EX2 R102, R125 ;  /* 0x0000007d00667308 */ /* 0x000f220000000800 */
[--C-:B-1----:R-:W-:Y:S02]  /*19da0*/  FFMA.FTZ R2, R151, c[0x0][0x2d0], -R100.reuse ;  /* 0x0000b40097027a23 */ /* 0x102fe40000010864 */
[----:B------:R-:W-:Y:S07]  /*19db0*/  LDSM.16.MT88.4 R148, [R227+0x3100] ;  /* 0x00310000e394783b */ /* 0x000fee0000004200 */
[----:B------:R1:W-:Y:S01]  /*19dc0*/  MUFU.EX2 R191, R2 ;  /* 0x0000000200bf7308 */ /* 0x0003e20000000800 */
[----:B--2---:R-:W-:Y:S07]  /*19dd0*/  F2FP.BF16.PACK_AB R81, R251, R234 ;  /* 0x000000eafb51723e */ /* 0x004fee00000010ff */
[C---:B------:R-:W-:Y:S04]  /*19de0*/  HMMA.16816.F32.BF16 R8, R80.reuse, R88, R8 ;  /* 0x000000585008723c */ /* 0x040fe80000041808 */
[----:B----4-:R-:W-:Y:S04]  /*19df0*/  F2FP.BF16.PACK_AB R176, R101, R102 ;  /* 0x0000006665b0723e */ /* 0x010fe800000010ff */
[-C--:B------:R-:W-:Y:S04]  /*19e00*/  HMMA.16816.F32.BF16 R12, R80, R90.reuse, R12 ;  /* 0x0000005a500c723c */ /* 0x080fe8000004180c */
[--C-:B-1----:R-:W-:Y:S02]  /*19e10*/  FFMA.FTZ R2, R116, c[0x0][0x2d0], -R100.reuse ;  /* 0x0000b40074027a23 */ /* 0x102fe40000010864 */
[--C-:B------:R-:W-:Y:S02]  /*19e20*/  FFMA.FTZ R116, R188, c[0x0][0x2d0], -R100.reuse ;  /* 0x0000b400bc747a23 */ /* 0x100fe40000010864 */
[C---:B------:R-:W-:Y:S01]  /*19e30*/  HMMA.16816.F32.BF16 R16, R76.reuse, R90, R16 ;  /* 0x0000005a4c10723c */ /* 0x040fe20000041810 */
[----:B------:R-:W1:Y:S01]  /*19e40*/  LDSM.16.MT88.4 R88, [R224+0x1900] ;  /* 0x00190000e058783b */ /* 0x000e620000004200 */
[----:B------:R-:W-:Y:S02]  /*19e50*/  MUFU.EX2 R170, R2 ;  /* 0x0000000200aa7308 */ /* 0x000fe40000000800 */
[----:B------:R-:W-:Y:S04]  /*19e60*/  FFMA.FTZ R100, R70, c[0x0][0x2d0], -R100 ;  /* 0x0000b40046647a23 */ /* 0x000fe80000010864 */
[-C--:B------:R-:W-:Y:S01]  /*19e70*/  HMMA.16816.F32.BF16 R20, R76, R92.reuse, R20 ;  /* 0x0000005c4c14723c */ /* 0x080fe20000041814 */
[----:B------:R-:W2:Y:S03]  /*19e80*/  LDL.LU R70, [R1+0x4c] ;  /* 0x00004c0001467983 */ /* 0x000ea60000300800 */
[----:B------:R-:W-:Y:S04]  /*19e90*/  MUFU.EX2 R112, R116 ;  /* 0x0000007400707308 */ /* 0x000fe80000000800 */
[C---:B------:R-:W-:Y:S06]  /*19ea0*/  HMMA.16816.F32.BF16 R24, R80.reuse, R92, R24 ;  /* 0x0000005c5018723c */ /* 0x040fec0000041818 */
[----:B------:R-:W-:Y:S02]  /*19eb0*/  MUFU.EX2 R100, R100 ;  /* 0x0000006400647308 */ /* 0x000fe40000000800 */
[-C--:B------:R-:W-:Y:S08]  /*19ec0*/  HMMA.16816.F32.BF16 R28, R80, R94.reuse, R28 ;  /* 0x0000005e501c723c */ /* 0x080ff0000004181c */
[C---:B------:R-:W-:Y:S01]  /*19ed0*/  HMMA.16816.F32.BF16 R32, R76.reuse, R94, R32 ;  /* 0x0000005e4c20723c */ /* 0x040fe20000041820 */
[----:B------:R-:W-:Y:S01]  /*19ee0*/  LDSM.16.MT88.4 R92, [R225+0x1900] ;  /* 0x00190000e15c783b */ /* 0x000fe20000004200 */
[----:B------:R-:W-:Y:S06]  /*19ef0*/  MUFU.EX2 R188, R104 ;  /* 0x0000006800bc7308 */ /* 0x000fec0000000800 */
[-C--:B------:R-:W-:Y:S04]  /*19f00*/  HMMA.16816.F32.BF16 R36, R76, R84.reuse, R36 ;  /* 0x000000544c24723c */ /* 0x080fe80000041824 */
[----:B------:R-:W4:Y:S04]  /*19f10*/  MUFU.EX2 R104, R194 ;  /* 0x000000c200687308 */ /* 0x000f280000000800 */
[C---:B------:R-:W-:Y:S08]  /*19f20*/  HMMA.16816.F32.BF16 R40, R80.reuse, R84, R40 ;  /* 0x000000545028723c */ /* 0x040ff00000041828 */
[-C--:B------:R-:W-:Y:S08]  /*19f30*/  HMMA.16816.F32.BF16 R44, R80, R86.reuse, R44 ;  /* 0x00000056502c723c */ /* 0x080ff0000004182c */
[C---:B------:R-:W-:Y:S01]  /*19f40*/  HMMA.16816.F32.BF16 R48, R76.reuse, R86, R48 ;  /* 0x000000564c30723c */ /* 0x040fe20000041830 */
[----:B------:R-:W1:Y:S03]  /*19f50*/  LDSM.16.MT88.4 R84, [R227+0x1900] ;  /* 0x00190000e354783b */ /* 0x000e660000004200 */
[----:B----4-:R-:W-:Y:S04]  /*19f60*/  F2FP.BF16.PACK_AB R183, R103, R104 ;  /* 0x0000006867b7723e */ /* 0x010fe800000010ff */
        /* <DEDUP_REMOVED lines=12> */
[----:B------:R-:W-:Y:S05]  /*1a030*/  F2FP.BF16.PACK_AB R83, R163, R156 ;  /* 0x0000009ca353723e */ /* 0x000fea00000010ff */
[-C--:B-1----:R-:W-:Y:S08]  /*1a040*/  HMMA.16816.F32.BF16 R4, R76, R88.reuse, R4 ;  /* 0x000000584c04723c */ /* 0x082ff00000041804 */
[C---:B------:R-:W-:Y:S08]  /*1a050*/  HMMA.16816.F32.BF16 R8, R80.reuse, R88, R8 ;  /* 0x000000585008723c */ /* 0x040ff00000041808 */
[-C--:B------:R-:W-:Y:S08]  /*1a060*/  HMMA.16816.F32.BF16 R12, R80, R90.reuse, R12 ;  /* 0x0000005a500c723c */ /* 0x080ff0000004180c */
[C---:B------:R-:W-:Y:S01]  /*1a070*/  HMMA.16816.F32.BF16 R16, R76.reuse, R90, R16 ;  /* 0x0000005a4c10723c */ /* 0x040fe20000041810 */
[----:B------:R-:W-:Y:S07]  /*1a080*/  LDSM.16.MT88.4 R88, [R227+0x2100] ;  /* 0x00210000e358783b */ /* 0x000fee0000004200 */
[-C--:B------:R-:W-:Y:S04]  /*1a090*/  HMMA.16816.F32.BF16 R20, R76, R84.reuse, R20 ;  /* 0x000000544c14723c */ /* 0x080fe80000041814 */
[----:B---3--:R-:W-:Y:S02]  /*1a0a0*/  FFMA.FTZ R68, R68, R139, R197 ;  /* 0x0000008b44447223 */ /* 0x008fe400000100c5 */
[----:B------:R-:W-:Y:S02]  /*1a0b0*/  IMAD.MOV.U32 R139, RZ, RZ, R117 ;  /* 0x000000ffff8b7224 */ /* 0x000fe400078e0075 */
[C---:B------:R-:W-:Y:S01]  /*1a0c0*/  HMMA.16816.F32.BF16 R24, R80.reuse, R84, R24 ;  /* 0x000000545018723c */ /* 0x040fe20000041818 */
[----:B------:R-:W-:Y:S07]  /*1a0d0*/  MUFU.EX2 R117, R111 ;  /* 0x0000006f00757308 */ /* 0x000fee0000000800 */
[-C--:B------:R-:W-:Y:S03]  /*1a0e0*/  HMMA.16816.F32.BF16 R28, R80, R86.reuse, R28 ;  /* 0x00000056501c723c */ /* 0x080fe6000004181c */
[----:B------:R1:W-:Y:S05]  /*1a0f0*/  MUFU.EX2 R111, R118 ;  /* 0x00000076006f7308 */ /* 0x0003ea0000000800 */
[C---:B------:R-:W-:Y:S01]  /*1a100*/  HMMA.16816.F32.BF16 R32, R76.reuse, R86, R32 ;  /* 0x000000564c20723c */ /* 0x040fe20000041820 */
[----:B------:R-:W3:Y:S07]  /*1a110*/  LDSM.16.MT88.4 R84, [R224+0x2100] ;  /* 0x00210000e054783b */ /* 0x000eee0000004200 */
[-C--:B------:R-:W-:Y:S08]  /*1a120*/  HMMA.16816.F32.BF16 R36, R76, R92.reuse, R36 ;  /* 0x0000005c4c24723c */ /* 0x080ff00000041824 */
[C---:B------:R-:W-:Y:S04]  /*1a130*/  HMMA.16816.F32.BF16 R40, R80.reuse, R92, R40 ;  /* 0x0000005c5028723c */ /* 0x040fe80000041828 */
[----:B-1----:R-:W-:Y:S04]  /*1a140*/  IMAD.MOV.U32 R118, RZ, RZ, R71 ;  /* 0x000000ffff767224 */ /* 0x002fe800078e0047 */
[-C--:B------:R-:W-:Y:S08]  /*1a150*/  HMMA.16816.F32.BF16 R44, R80, R94.reuse, R44 ;  /* 0x0000005e502c723c */ /* 0x080ff0000004182c */
[C---:B------:R-:W-:Y:S01]  /*1a160*/  HMMA.16816.F32.BF16 R48, R76.reuse, R94, R48 ;  /* 0x0000005e4c30723c */ /* 0x040fe20000041830 */
[----:B------:R-:W1:Y:S07]  /*1a170*/  LDSM.16.MT88.4 R92, [R225+0x2100] ;  /* 0x00210000e15c783b */ /* 0x000e6e0000004200 */
[-C--:B----4-:R-:W-:Y:S08]  /*1a180*/  HMMA.16816.F32.BF16 R52, R76, R96.reuse, R52 ;  /* 0x000000604c34723c */ /* 0x090ff00000041834 */
        /* <DEDUP_REMOVED lines=12> */
[-C--:B---3--:R-:W-:Y:S08]  /*1a250*/  HMMA.16816.F32.BF16 R4, R76, R84.reuse, R4 ;  /* 0x000000544c04723c */ /* 0x088ff00000041804 */
[C---:B------:R-:W-:Y:S08]  /*1a260*/  HMMA.16816.F32.BF16 R8, R80.reuse, R84, R8 ;  /* 0x000000545008723c */ /* 0x040ff00000041808 */
[-C--:B------:R-:W-:Y:S08]  /*1a270*/  HMMA.16816.F32.BF16 R12, R80, R86.reuse, R12 ;  /* 0x00000056500c723c */ /* 0x080ff0000004180c */
[C---:B------:R-:W-:Y:S01]  /*1a280*/  HMMA.16816.F32.BF16 R16, R76.reuse, R86, R16 ;  /* 0x000000564c10723c */ /* 0x040fe20000041810 */
[----:B------:R-:W3:Y:S07]  /*1a290*/  LDSM.16.MT88.4 R84, [R224+0x2900] ;  /* 0x00290000e054783b */ /* 0x000eee0000004200 */
[-C--:B------:R-:W-:Y:S08]  /*1a2a0*/  HMMA.16816.F32.BF16 R20, R76, R88.reuse, R20 ;  /* 0x000000584c14723c */ /* 0x080ff00000041814 */
[C---:B------:R-:W-:Y:S04]  /*1a2b0*/  HMMA.16816.F32.BF16 R24, R80.reuse, R88, R24 ;  /* 0x000000585018723c */ /* 0x040fe80000041818 */
[----:B--2---:R-:W-:Y:S04]  /*1a2c0*/  FFMA.FTZ R2, R0, R70, R193 ;  /* 0x0000004600027223 */ /* 0x004fe800000100c1 */
[-C--:B------:R-:W-:Y:S04]  /*1a2d0*/  HMMA.16816.F32.BF16 R28, R80, R90.reuse, R28 ;  /* 0x0000005a501c723c */ /* 0x080fe8000004181c */
[----:B------:R-:W-:Y:S02]  /*1a2e0*/  FADD.FTZ R70, R209, R69 ;  /* 0x00000045d1467221 */ /* 0x000fe40000010000 */
[----:B------:R-:W-:Y:S02]  /*1a2f0*/  FADD.FTZ R69, R196, R68 ;  /* 0x00000044c4457221 */ /* 0x000fe40000010000 */
[C---:B------:R-:W-:Y:S01]  /*1a300*/  HMMA.16816.F32.BF16 R32, R76.reuse, R90, R32 ;  /* 0x0000005a4c20723c */ /* 0x040fe20000041820 */
[----:B------:R-:W3:Y:S03]  /*1a310*/  LDSM.16.MT88.4 R88, [R227+0x2900] ;  /* 0x00290000e358783b */ /* 0x000ee60000004200 */
[----:B------:R-:W-:Y:S02]  /*1a320*/  FADD.FTZ R0, R223, R3 ;  /* 0x00000003df007221 */ /* 0x000fe40000010000 */
[----:B------:R-:W-:Y:S02]  /*1a330*/  FADD.FTZ R68, R199, R2 ;  /* 0x00000002c7447221 */ /* 0x000fe40000010000 */
[-C--:B-1----:R-:W-:Y:S04]  /*1a340*/  HMMA.16816.F32.BF16 R36, R76, R92.reuse, R36 ;  /* 0x0000005c4c24723c */ /* 0x082fe80000041824 */
[----:B------:R-:W-:Y:S02]  /*1a350*/  FADD.FTZ R2, R139, R70 ;  /* 0x000000468b027221 */ /* 0x000fe40000010000 */
[----:B------:R-:W-:Y:S01]  /*1a360*/  FADD.FTZ R3, R249, R0 ;  /* 0x00000000f9037221 */ /* 0x000fe20000010000 */
[----:B------:R-:W1:Y:S01]  /*1a370*/  MUFU.EX2 R70, R128 ;  /* 0x0000008000467308 */ /* 0x000e620000000800 */
[C---:B------:R-:W-:Y:S04]  /*1a380*/  HMMA.16816.F32.BF16 R40, R80.reuse, R92, R40 ;  /* 0x0000005c5028723c */ /* 0x040fe80000041828 */
[----:B------:R-:W-:Y:S02]  /*1a390*/  FADD.FTZ R2, R72, R2 ;  /* 0x0000000248027221 */ /* 0x000fe40000010000 */
[----:B------:R-:W-:Y:S01]  /*1a3a0*/  FADD.FTZ R0, R138, R69 ;  /* 0x000000458a007221 */ /* 0x000fe20000010000 */
[----:B------:R-:W2:Y:S01]  /*1a3b0*/  LDL.LU R72, [R1+0xc4] ;  /* 0x0000c40001487983 */ /* 0x000ea20000300800 */
[-C--:B------:R-:W-:Y:S04]  /*1a3c0*/  HMMA.16816.F32.BF16 R44, R80, R94.reuse, R44 ;  /* 0x0000005e502c723c */ /* 0x080fe8000004182c */
[----:B------:R-:W-:Y:S02]  /*1a3d0*/  FADD.FTZ R0, R73, R0 ;  /* 0x0000000049007221 */ /* 0x000fe40000010000 */
[----:B------:R-:W-:Y:S01]  /*1a3e0*/  FADD.FTZ R68, R252, R68 ;  /* 0x00000044fc447221 */ /* 0x000fe20000010000 */
[----:B------:R-:W2:Y:S01]  /*1a3f0*/  LDL.LU R73, [R1+0xc0] ;  /* 0x0000c00001497983 */ /* 0x000ea20000300800 */
[C---:B------:R-:W-:Y:S03]  /*1a400*/  HMMA.16816.F32.BF16 R48, R76.reuse, R94, R48 ;  /* 0x0000005e4c30723c */ /* 0x040fe60000041830 */
[----:B------:R-:W3:Y:S01]  /*1a410*/  LDSM.16.MT88.4 R92, [R225+0x2900] ;  /* 0x00290000e15c783b */ /* 0x000ee20000004200 */
[----:B------:R-:W-:Y:S02]  /*1a420*/  FADD.FTZ R68, R74, R68 ;  /* 0x000000444a447221 */ /* 0x000fe40000010000 */
[----:B------:R-:W-:Y:S01]  /*1a430*/  FADD.FTZ R3, R137, R3 ;  /* 0x0000000389037221 */ /* 0x000fe20000010000 */
[----:B-1----:R-:W-:Y:S01]  /*1a440*/  F2FP.BF16.PACK_AB R179, R100, R70 ;  /* 0x0000004664b3723e */ /* 0x002fe200000010ff */
[-C--:B----4-:R-:W-:Y:S03]  /*1a450*/  HMMA.16816.F32.BF16 R52, R76, R96.reuse, R52 ;  /* 0x000000604c34723c */ /* 0x090fe60000041834 */
[----:B------:R-:W4:Y:S01]  /*1a460*/  LDL.LU R74, [R1+0xbc] ;  /* 0x0000bc00014a7983 */ /* 0x000f220000300800 */
[----:B------:R-:W-:Y:S02]  /*1a470*/  FADD.FTZ R3, R135, R3 ;  /* 0x0000000387037221 */ /* 0x000fe40000010000 */
[----:B------:R-:W-:Y:S02]  /*1a480*/  FADD.FTZ R68, R242, R68 ;  /* 0x00000044f2447221 */ /* 0x000fe40000010000 */
[C---:B------:R-:W-:Y:S01]  /*1a490*/  HMMA.16816.F32.BF16 R56, R80.reuse, R96, R56 ;  /* 0x000000605038723c */ /* 0x040fe20000041838 */
[----:B------:R-:W2:Y:S03]  /*1a4a0*/  LDL.LU R242, [R1+0xb8] ;  /* 0x0000b80001f27983 */ /* 0x000ea60000300800 */
[----:B------:R-:W-:Y:S02]  /*1a4b0*/  FADD.FTZ R2, R134, R2 ;  /* 0x0000000286027221 */ /* 0x000fe40000010000 */
[----:B------:R-:W-:Y:S02]  /*1a4c0*/  FADD.FTZ R3, R214, R3 ;  /* 0x00000003d6037221 */ /* 0x000fe40000010000 */
[-C--:B------:R-:W-:Y:S01]  /*1a4d0*/  HMMA.16816.F32.BF16 R60, R80, R98.reuse, R60 ;  /* 0x00000062503c723c */ /* 0x080fe2000004183c */
[----:B------:R-:W4:Y:S03]  /*1a4e0*/  LDL.LU R214, [R1+0xb4] ;  /* 0x0000b40001d67983 */ /* 0x000f260000300800 */
[----:B------:R-:W-:Y:S02]  /*1a4f0*/  FADD.FTZ R0, R133, R0 ;  /* 0x0000000085007221 */ /* 0x000fe40000010000 */
[----:B------:R-:W-:Y:S01]  /*1a500*/  FADD.FTZ R69, R228, R2 ;  /* 0x00000002e4457221 */ /* 0x000fe20000010000 */
[----:B------:R-:W-:Y:S01]  /*1a510*/  F2FP.BF16.PACK_AB R80, R172, R173 ;  /* 0x000000adac50723e */ /* 0x000fe200000010ff */
[----:B------:R-:W-:Y:S01]  /*1a520*/  HMMA.16816.F32.BF16 R64, R76, R98, R64 ;  /* 0x000000624c40723c */ /* 0x000fe20000041840 */
[----:B------:R1:W5:Y:S03]  /*1a530*/  LDL.LU R228, [R1+0xb0] ;  /* 0x0000b00001e47983 */ /* 0x0003660000300800 */
[----:B------:R-:W-:Y:S01]  /*1a540*/  FADD.FTZ R75, R232, R0 ;  /* 0x00000000e84b7221 */ /* 0x000fe20000010000 */
[----:B------:R-:W-:Y:S01]  /*1a550*/  F2FP.BF16.PACK_AB R81, R113, R117 ;  /* 0x000000757151723e */ /* 0x000fe200000010ff */
[----:B------:R1:W5:Y:S01]  /*1a560*/  LDL.LU R232, [R1+0xac] ;  /* 0x0000ac0001e87983 */ /* 0x0003620000300800 */
[----:B------:R-:W-:Y:S01]  /*1a570*/  FADD.FTZ R2, R229, R68 ;  /* 0x00000044e5027221 */ /* 0x000fe20000010000 */
[----:B------:R-:W-:Y:S01]  /*1a580*/  F2FP.BF16.PACK_AB R76, R188, R168 ;  /* 0x000000a8bc4c723e */ /* 0x000fe200000010ff */
[----:B------:R-:W-:Y:S01]  /*1a590*/  FADD.FTZ R68, R231, R69 ;  /* 0x00000045e7447221 */ /* 0x000fe20000010000 */
[----:B------:R-:W4:Y:S02]  /*1a5a0*/  LDL R116, [R1+0x1c] ;  /* 0x00001c0001747983 */ /* 0x000f240000100800 */
[----:B------:R-:W-:Y:S01]  /*1a5b0*/  FADD.FTZ R0, R132, R3 ;  /* 0x0000000384007221 */ /* 0x000fe20000010000 */
[----:B------:R-:W-:Y:S01]  /*1a5c0*/  F2FP.BF16.PACK_AB R77, R174, R175 ;  /* 0x000000afae4d723e */ /* 0x000fe200000010ff */
[----:B------:R1:W5:Y:S01]  /*1a5d0*/  LDL.LU R229, [R1+0xa8] ;  /* 0x0000a80001e57983 */ /* 0x0003620000300800 */
[----:B------:R-:W-:Y:S01]  /*1a5e0*/  FADD.FTZ R3, R235, R75 ;  /* 0x0000004beb037221 */ /* 0x000fe20000010000 */
[----:B------:R-:W-:Y:S01]  /*1a5f0*/  F2FP.BF16.PACK_AB R78, R186, R187 ;  /* 0x000000bbba4e723e */ /* 0x000fe200000010ff */
[----:B------:R-:W-:Y:S01]  /*1a600*/  FADD.FTZ R2, R236, R2 ;  /* 0x00000002ec027221 */ /* 0x000fe20000010000 */
        /* <DEDUP_REMOVED lines=9> */
[-C--:B---3--:R-:W-:Y:S03]  /*1a6a0*/  HMMA.16816.F32.BF16 R4, R76, R84.reuse, R4 ;  /* 0x000000544c04723c */ /* 0x088fe60000041804 */
[----:B------:R1:W5:Y:S01]  /*1a6b0*/  LDL.LU R237, [R1+0x98] ;  /* 0x0000980001ed7983 */ /* 0x0003620000300800 */
[----:B------:R-:W-:Y:S01]  /*1a6c0*/  FADD.FTZ R0, R240, R68 ;  /* 0x00000044f0007221 */ /* 0x000fe20000010000 */
[----:B------:R-:W-:Y:S01]  /*1a6d0*/  F2FP.BF16.PACK_AB R83, R111, R112 ;  /* 0x000000706f53723e */ /* 0x000fe200000010ff */
[----:B------:R-:W-:Y:S01]  /*1a6e0*/  FADD.FTZ R3, R136, R3 ;  /* 0x0000000388037221 */ /* 0x000fe20000010000 */
[----:B------:R1:W5:Y:S01]  /*1a6f0*/  LDL.LU R238, [R1+0x94] ;  /* 0x0000940001ee7983 */ /* 0x0003620000300800 */
[----:B------:R-:W-:Y:S03]  /*1a700*/  FADD.FTZ R2, R119, R2 ;  /* 0x0000000277027221 */ /* 0x000fe60000010000 */
[----:B------:R1:W5:Y:S01]  /*1a710*/  LDL.LU R239, [R1+0x90] ;  /* 0x0000900001ef7983 */ /* 0x0003620000300800 */
[C---:B------:R-:W-:Y:S01]  /*1a720*/  HMMA.16816.F32.BF16 R8, R80.reuse, R84, R8 ;  /* 0x000000545008723c */ /* 0x040fe20000041808 */
[----:B------:R-:W-:Y:S02]  /*1a730*/  MUFU.EX2 R84, R130 ;  /* 0x0000008200547308 */ /* 0x000fe40000000800 */
[----:B------:R1:W5:Y:S01]  /*1a740*/  LDL.LU R240, [R1+0x8c] ;  /* 0x00008c0001f07983 */ /* 0x0003620000300800 */
[----:B------:R-:W-:Y:S02]  /*1a750*/  FADD.FTZ R68, R233, R3 ;  /* 0x00000003e9447221 */ /* 0x000fe40000010000 */
[----:B------:R-:W-:Y:S01]  /*1a760*/  FADD.FTZ R3, R234, R69 ;  /* 0x00000045ea037221 */ /* 0x000fe20000010000 */
[----:B------:R1:W5:Y:S01]  /*1a770*/  LDL.LU R233, [R1+0x88] ;  /* 0x0000880001e97983 */ /* 0x0003620000300800 */
[-C--:B------:R-:W-:Y:S03]  /*1a780*/  HMMA.16816.F32.BF16 R12, R80, R86.reuse, R12 ;  /* 0x00000056500c723c */ /* 0x080fe6000004180c */
[----:B------:R1:W5:Y:S01]  /*1a790*/  LDL.LU R234, [R1+0x84] ;  /* 0x0000840001ea7983 */ /* 0x0003620000300800 */
[----:B------:R-:W-:Y:S01]  /*1a7a0*/  FADD.FTZ R0, R230, R0 ;  /* 0x00000000e6007221 */ /* 0x000fe20000010000 */
[----:B------:R-:W3:Y:S01]  /*1a7b0*/  MUFU.EX2 R85, R129 ;  /* 0x0000008100557308 */ /* 0x000ee20000000800 */
[----:B------:R-:W-:Y:S01]  /*1a7c0*/  FADD.FTZ R3, R251, R3 ;  /* 0x00000003fb037221 */ /* 0x000fe20000010000 */
[----:B------:R1:W5:Y:S01]  /*1a7d0*/  LDL.LU R119, [R1+0x80] ;  /* 0x0000800001777983 */ /* 0x0003620000300800 */
[C---:B------:R-:W-:Y:S03]  /*1a7e0*/  HMMA.16816.F32.BF16 R16, R76.reuse, R86, R16 ;  /* 0x000000564c10723c */ /* 0x040fe60000041810 */
[----:B------:R1:W5:Y:S01]  /*1a7f0*/  LDL.LU R230, [R1+0x7c] ;  /* 0x00007c0001e67983 */ /* 0x0003620000300800 */
[----:B------:R-:W-:Y:S02]  /*1a800*/  FADD.FTZ R2, R210, R2 ;  /* 0x00000002d2027221 */ /* 0x000fe40000010000 */
[----:B------:R-:W-:Y:S01]  /*1a810*/  FADD.FTZ R0, R213, R0 ;  /* 0x00000000d5007221 */ /* 0x000fe20000010000 */
[----:B------:R-:W1:Y:S01]  /*1a820*/  LDSM.16.MT88.4 R96, [R226+0x2900] ;  /* 0x00290000e260783b */ /* 0x000e620000004200 */
[-C--:B------:R-:W-:Y:S01]  /*1a830*/  HMMA.16816.F32.BF16 R20, R76, R88.reuse, R20 ;  /* 0x000000584c14723c */ /* 0x080fe20000041814 */
[----:B------:R-:W-:Y:S06]  /*1a840*/  MUFU.EX2 R87, R124 ;  /* 0x0000007c00577308 */ /* 0x000fec0000000800 */
[----:B------:R-:W1:Y:S01]  /*1a850*/  LDSM.16.MT88.4 R132, [R224+0x3100] ;  /* 0x00310000e084783b */ /* 0x000e620000004200 */
[C---:B------:R-:W-:Y:S03]  /*1a860*/  HMMA.16816.F32.BF16 R24, R80.reuse, R88, R24 ;  /* 0x000000585018723c */ /* 0x040fe60000041818 */
[----:B------:R-:W1:Y:S01]  /*1a870*/  MUFU.EX2 R86, R126 ;  /* 0x0000007e00567308 */ /* 0x000e620000000800 */
[----:B---3--:R-:W-:Y:S04]  /*1a880*/  F2FP.BF16.PACK_AB R178, R84, R85 ;  /* 0x0000005554b2723e */ /* 0x008fe800000010ff */
[-C--:B------:R-:W-:Y:S08]  /*1a890*/  HMMA.16816.F32.BF16 R28, R80, R90.reuse, R28 ;  /* 0x0000005a501c723c */ /* 0x080ff0000004181c */
[C---:B------:R-:W-:Y:S08]  /*1a8a0*/  HMMA.16816.F32.BF16 R32, R76.reuse, R90, R32 ;  /* 0x0000005a4c20723c */ /* 0x040ff00000041820 */
[-C--:B------:R-:W-:Y:S04]  /*1a8b0*/  HMMA.16816.F32.BF16 R36, R76, R92.reuse, R36 ;  /* 0x0000005c4c24723c */ /* 0x080fe80000041824 */
[----:B-1----:R-:W-:Y:S04]  /*1a8c0*/  F2FP.BF16.PACK_AB R177, R86, R87 ;  /* 0x0000005756b1723e */ /* 0x002fe800000010ff */
[C---:B------:R-:W-:Y:S08]  /*1a8d0*/  HMMA.16816.F32.BF16 R40, R80.reuse, R92, R40 ;  /* 0x0000005c5028723c */ /* 0x040ff00000041828 */
[-C--:B------:R-:W-:Y:S08]  /*1a8e0*/  HMMA.16816.F32.BF16 R44, R80, R94.reuse, R44 ;  /* 0x0000005e502c723c */ /* 0x080ff0000004182c */
[C---:B------:R-:W-:Y:S08]  /*1a8f0*/  HMMA.16816.F32.BF16 R48, R76.reuse, R94, R48 ;  /* 0x0000005e4c30723c */ /* 0x040ff00000041830 */
[-C--:B------:R-:W-:Y:S08]  /*1a900*/  HMMA.16816.F32.BF16 R52, R76, R96.reuse, R52 ;  /* 0x000000604c34723c */ /* 0x080ff00000041834 */
[C---:B------:R-:W-:Y:S08]  /*1a910*/  HMMA.16816.F32.BF16 R56, R80.reuse, R96, R56 ;  /* 0x000000605038723c */ /* 0x040ff00000041838 */
[-C--:B------:R-:W-:Y:S08]  /*1a920*/  HMMA.16816.F32.BF16 R60, R80, R98.reuse, R60 ;  /* 0x00000062503c723c */ /* 0x080ff0000004183c */
[----:B------:R-:W-:Y:S08]  /*1a930*/  HMMA.16816.F32.BF16 R64, R76, R98, R64 ;  /* 0x000000624c40723c */ /* 0x000ff00000041840 */
[-C--:B------:R-:W-:Y:S07]  /*1a940*/  HMMA.16816.F32.BF16 R120, R180, R132.reuse, R4 ;  /* 0x00000084b478723c */ /* 0x080fee0000041804 */
[----:B------:R-:W-:Y:S01]  /*1a950*/  FADD.FTZ R4, R144, R68 ;  /* 0x0000004490047221 */ /* 0x000fe20000010000 */
[C---:B------:R-:W-:Y:S07]  /*1a960*/  HMMA.16816.F32.BF16 R124, R176.reuse, R132, R8 ;  /* 0x00000084b07c723c */ /* 0x040fee0000041808 */
[----:B------:R-:W-:Y:S01]  /*1a970*/  FADD.FTZ R11, R215, R4 ;  /* 0x00000004d70b7221 */ /* 0x000fe20000010000 */
[-C--:B------:R-:W-:Y:S01]  /*1a980*/  HMMA.16816.F32.BF16 R128, R176, R134.reuse, R12 ;  /* 0x00000086b080723c */ /* 0x080fe2000004180c */
[----:B------:R-:W1:Y:S03]  /*1a990*/  LDSM.16.MT88.4 R4, [R226+0x3100] ;  /* 0x00310000e204783b */ /* 0x000e660000004200 */
        /* <DEDUP_REMOVED lines=51> */
[----:B--2---:R-:W-:Y:S01]  /*1acd0*/  MOV R117, R72 ;  /* 0x0000004800757202 */ /* 0x004fe20000000f00 */
        /* <DEDUP_REMOVED lines=9> */
[----:B------:R-:W-:Y:S01]  /*1ad70*/  FADD.FTZ R9, R112, R8 ;  /* 0x0000000870097221 */ /* 0x000fe20000010000 */
[----:B----4-:R-:W-:Y:S01]  /*1ad80*/  ISETP.GT.AND P0, PT, R214, R116, PT ;  /* 0x00000074d600720c */ /* 0x010fe20003f04270 */
[----:B------:R-:W-:Y:S01]  /*1ad90*/  FADD.FTZ R8, R186, R3 ;  /* 0x00000003ba087221 */ /* 0x000fe20000010000 */
[----:B------:R-:W-:Y:S01]  /*1ada0*/  MOV R214, R242 ;  /* 0x000000f200d67202 */ /* 0x000fe20000000f00 */
[----:B------:R-:W-:Y:S01]  /*1adb0*/  FADD.FTZ R4, R184, R2 ;  /* 0x00000002b8047221 */ /* 0x000fe20000010000 */
[----:B------:R-:W-:Y:S04]  /*1adc0*/  HMMA.16816.F32.BF16 R180, R180, R6, R64 ;  /* 0x00000006b4b4723c */ /* 0x000fe80000041840 */
        /* <DEDUP_REMOVED lines=25> */
.L_x_725:
[----:B---3--:R-:W-:-:S13]  /*1af60*/  ISETP.GE.AND P0, PT, R242, RZ, PT ;  /* 0x000000fff200720c */ /* 0x008fda0003f06270 */
[----:B------:R-:W-:Y:S05]  /*1af70*/  @!P0 BRA `(.L_x_727) ;  /* 0x00005c4000008947 */ /* 0x000fea0003800000 */
[----:B------:R-:W3:Y:S01]  /*1af80*/  LDL.LU.64 R6, [R1+0x30] ;  /* 0x0000300001067983 */ /* 0x000ee20000300a00 */
[----:B------:R-:W-:-:S03]  /*1af90*/  ULDC.64 UR4, c[0x0][0x208] ;  /* 0x0000820000047ab9 */ /* 0x000fc60000000a00 */
[----:B------:R-:W3:Y:S01]  /*1afa0*/  LDL.LU.64 R4, [R1+0x38] ;  /* 0x0000380001047983 */ /* 0x000ee20000300a00 */
[----:B------:R-:W-:Y:S01]  /*1afb0*/  UIMAD.WIDE.U32 UR10, UR4, 0x70, URZ ;  /* 0x00000070040a78a5 */ /* 0x000fe2000f8e003f */
[----:B------:R-:W-:Y:S01]  /*1afc0*/  MOV R3, R73 ;  /* 0x0000004900037202 */ /* 0x000fe20000000f00 */
[----:B------:R-:W-:Y:S01]  /*1afd0*/  UIMAD UR7, UR5, 0x70, URZ ;  /* 0x00000070050778a4 */ /* 0x000fe2000f8e023f */
[----:B--2---:R-:W-:Y:S01]  /*1afe0*/  MOV R2, R74 ;  /* 0x0000004a00027202 */ /* 0x004fe20000000f00 */
[----:B------:R-:W-:Y:S01]  /*1aff0*/  UMOV UR6, 0x5 ;  /* 0x0000000500067882 */ /* 0x000fe20000000000 */
[----:B------:R-:W-:Y:S01]  /*1b000*/  IMAD.MOV.U32 R117, RZ, RZ, R71 ;  /* 0x000000ffff757224 */ /* 0x000fe200078e0047 */
[----:B------:R-:W-:Y:S01]  /*1b010*/  ULDC.64 UR4, c[0x0][0x1e0] ;  /* 0x0000780000047ab9 */ /* 0x000fe20000000a00 */
[----:B------:R-:W-:Y:S01]  /*1b020*/  MOV R116, R72 ;  /* 0x0000004800747202 */ /* 0x000fe20000000f00 */
[----:B------:R-:W-:Y:S02]  /*1b030*/  USHF.L.U64.HI UR5, UR4, UR6, UR5 ;  /* 0x0000000604057299 */ /* 0x000fe40008010205 */
[----:B------:R-:W-:-:S02]  /*1b040*/  USHF.L.U32 UR4, UR4, 0x5, URZ ;  /* 0x0000000504047899 */ /* 0x000fc4000800063f */
[----:B------:R-:W-:Y:S01]  /*1b050*/  UIADD3 UR7, UR11, UR7, URZ ;  /* 0x000000070b077290 */ /* 0x000fe2000fffe03f */
[----:B---3--:R-:W-:-:S05]  /*1b060*/  IMAD.MOV.U32 R5, RZ, RZ, R7 ;  /* 0x000000ffff057224 */ /* 0x008fca00078e0007 */
[----:B------:R1:W-:Y:S04]  /*1b070*/  STL.64 [R1+0x58], R4 ;  /* 0x0000580401007387 */ /* 0x0003e80000100a00 */
.L_x_728:
[----:B---3--:R-:W2:Y:S01]  /*1b080*/  LDL R0, [R1+0x60] ;  /* 0x0000600001007983 */ /* 0x008ea20000100800 */
[----:B------:R-:W-:Y:S04]  /*1b090*/  DEPBAR.LE SB0, 0x0 ;  /* 0x000080000000791a */ /* 0x000fe80000000000 */
[----:B------:R-:W3:Y:S01]  /*1b0a0*/  LDL.64 R74, [R1+0x58] ;  /* 0x00005800014a7983 */ /* 0x000ee20000100a00 */
[----:B------:R-:W-:Y:S02]  /*1b0b0*/  SHF.R.S32.HI R72, RZ, 0x1f, R242 ;  /* 0x0000001fff487819 */ /* 0x000fe400000114f2 */
[----:B------:R-:W-:Y:S02]  /*1b0c0*/  MOV R106, c[0x0][0x208] ;  /* 0x00008200006a7a02 */ /* 0x000fe40000000f00 */
[----:B------:R-:W-:Y:S01]  /*1b0d0*/  MOV R105, 0x5 ;  /* 0x0000000500697802 */ /* 0x000fe20000000f00 */
[----:B------:R-:W-:Y:S01]  /*1b0e0*/  BAR.SYNC.DEFER_BLOCKING 0x0 ;  /* 0x0000000000007b1d */ /* 0x000fe20000010000 */
[----:B------:R-:W-:Y:S02]  /*1b0f0*/  SHF.L.U32 R106, R106, 0x5, RZ ;  /* 0x000000056a6a7819 */ /* 0x000fe400000006ff */
[----:B------:R-:W-:Y:S04]  /*1b100*/  MOV R104, c[0x0][0x208] ;  /* 0x0000820000687a02 */ /* 0x000fe80000000f00 */
[----:B------:R-:W-:Y:S01]  /*1b110*/  SHF.L.U64.HI R104, R104, R105, c[0x0][0x20c] ;  /* 0x0000830068687619 */ /* 0x000fe20000010269 */
[----:B-----5:R-:W-:Y:S04]  /*1b120*/  STL [R1+0x7c], R230 ;  /* 0x00007ce601007387 */ /* 0x020fe80000100800 */
[----:B------:R-:W-:Y:S04]  /*1b130*/  STL [R1+0x80], R119 ;  /* 0x0000807701007387 */ /* 0x000fe80000100800 */
[----:B------:R-:W-:Y:S04]  /*1b140*/  STL [R1+0x84], R234 ;  /* 0x000084ea01007387 */ /* 0x000fe80000100800 */
[----:B------:R-:W-:Y:S04]  /*1b150*/  STL [R1+0x88], R233 ;  /* 0x000088e901007387 */ /* 0x000fe80000100800 */
[----:B------:R-:W-:Y:S08]  /*1b160*/  LDSM.16.M88.4 R112, [R230+0x7100] ;  /* 0x00710000e670783b */ /* 0x000ff00000000200 */
[----:B------:R-:W4:Y:S08]  /*1b170*/  LDSM.16.M88.4 R16, [R119+0x3900] ;  /* 0x003900007710783b */ /* 0x000f300000000200 */
[----:B------:R-:W1:Y:S08]  /*1b180*/  LDSM.16.M88.4 R108, [R230+0x9100] ;  /* 0x00910000e66c783b */ /* 0x000e700000000200 */
        /* <DEDUP_REMOVED lines=24> */
[----:B---3--:R-:W-:Y:S01]  /*1b310*/  IMAD.WIDE.U32 R84, R242, UR10, R74 ;  /* 0x0000000af2547c25 */ /* 0x008fe2000f8e004a */
[-C--:B-1--4-:R-:W-:Y:S03]  /*1b320*/  HMMA.16816.F32.BF16 R4, R112, R16.reuse, RZ ;  /* 0x000000107004723c */ /* 0x092fe600000418ff */
[----:B--2---:R-:W-:Y:S01]  /*1b330*/  LOP3.LUT P4, RZ, R0, 0x1, RZ, 0xc0, !PT ;  /* 0x0000000100ff7812 */ /* 0x004fe2000788c0ff */
[----:B------:R-:W-:Y:S01]  /*1b340*/  IMAD R0, R242, UR7, RZ ;  /* 0x00000007f2007c24 */ /* 0x000fe2000f8e02ff */
[----:B------:R-:W-:Y:S03]  /*1b350*/  LEA R88, P0, R84, c[0x0][0x1f8], 0x1 ;  /* 0x00007e0054587a11 */ /* 0x000fe600078008ff */
[C---:B------:R-:W-:Y:S04]  /*1b360*/  HMMA.16816.F32.BF16 R8, R108.reuse, R16, RZ ;  /* 0x000000106c08723c */ /* 0x040fe800000418ff */
[----:B------:R-:W-:Y:S04]  /*1b370*/  IMAD R0, R72, UR10, R0 ;  /* 0x0000000a48007c24 */ /* 0x000fe8000f8e0200 */
[-C--:B------:R-:W-:Y:S01]  /*1b380*/  HMMA.16816.F32.BF16 R12, R108, R18.reuse, RZ ;  /* 0x000000126c0c723c */ /* 0x080fe200000418ff */
[----:B------:R-:W-:Y:S04]  /*1b390*/  IADD3 R0, R85, R0, RZ ;  /* 0x0000000055007210 */ /* 0x000fe80007ffe0ff */
[----:B------:R-:W-:Y:S02]  /*1b3a0*/  LEA.HI.X R89, R84, c[0x0][0x1fc], R0, 0x1, P0 ;  /* 0x00007f0054597a11 */ /* 0x000fe400000f0c00 */
[----:B------:R-:W-:Y:S01]  /*1b3b0*/  IADD3 R94, P0, R88, R106, RZ ;  /* 0x0000006a585e7210 */ /* 0x000fe20007f1e0ff */
[C---:B------:R-:W-:Y:S02]  /*1b3c0*/  HMMA.16816.F32.BF16 R16, R112.reuse, R18, RZ ;  /* 0x000000127010723c */ /* 0x040fe400000418ff */
[----:B------:R-:W-:Y:S01]  /*1b3d0*/  @!PT LDS RZ, [RZ] ;  /* 0x00000000fffff984 */ /* 0x000fe20000000800 */
[----:B------:R-:W-:Y:S01]  /*1b3e0*/  @!PT LDS RZ, [RZ] ;  /* 0x00000000fffff984 */ /* 0x000fe20000000800 */
[----:B------:R-:W-:Y:S01]  /*1b3f0*/  @!PT LDS RZ, [RZ] ;  /* 0x00000000fffff984 */ /* 0x000fe20000000800 */
[----:B------:R1:W-:Y:S02]  /*1b400*/  LDGSTS.E.BYPASS.LTC128B.128 [R241+0x100], [R88.64], !P4 ;  /* 0x0010000058f17fae */ /* 0x0003e4000e101d48 */
[----:B------:R-:W-:Y:S02]  /*1b410*/  IADD3.X R95, R89, R104, RZ, P0, !PT ;  /* 0x00000068595f7210 */ /* 0x000fe400007fe4ff */
[----:B------:R-:W-:Y:S02]  /*1b420*/  IADD3 R92, P1, R94, R106, RZ ;  /* 0x0000006a5e5c7210 */ /* 0x000fe40007f3e0ff */
[-C--:B------:R-:W-:Y:S02]  /*1b430*/  HMMA.16816.F32.BF16 R20, R112, R32.reuse, RZ ;  /* 0x000000207014723c */ /* 0x080fe400000418ff */
[----:B------:R2:W-:Y:S02]  /*1b440*/  LDGSTS.E.BYPASS.LTC128B.128 [R241+0x900], [R94.64], !P4 ;  /* 0x009000005ef17fae */ /* 0x0005e4000e101d48 */
[----:B------:R-:W-:Y:S02]  /*1b450*/  IADD3.X R93, R95, R104, RZ, P1, !PT ;  /* 0x000000685f5d7210 */ /* 0x000fe40000ffe4ff */
[----:B------:R-:W-:Y:S02]  /*1b460*/  IADD3 R102, P0, R92, R106, RZ ;  /* 0x0000006a5c667210 */ /* 0x000fe40007f1e0ff */
[C---:B------:R-:W-:Y:S02]  /*1b470*/  HMMA.16816.F32.BF16 R24, R108.reuse, R32, RZ ;  /* 0x000000206c18723c */ /* 0x040fe400000418ff */
[----:B------:R2:W-:Y:S02]  /*1b480*/  LDGSTS.E.BYPASS.LTC128B.128 [R241+0x1100], [R92.64], !P4 ;  /* 0x011000005cf17fae */ /* 0x0005e4000e101d48 */
[----:B------:R-:W-:Y:S04]  /*1b490*/  IADD3.X R103, R93, R104, RZ, P0, !PT ;  /* 0x000000685d677210 */ /* 0x000fe800007fe4ff */
[-C--:B------:R-:W-:Y:S02]  /*1b4a0*/  HMMA.16816.F32.BF16 R28, R108, R34.reuse, RZ ;  /* 0x000000226c1c723c */ /* 0x080fe400000418ff */
[----:B------:R3:W-:Y:S06]  /*1b4b0*/  LDGSTS.E.BYPASS.LTC128B.128 [R241+0x1900], [R102.64], !P4 ;  /* 0x0190000066f17fae */ /* 0x0007ec000e101d48 */
        /* <DEDUP_REMOVED lines=15> */
[----:B------:R-:W-:Y:S01]  /*1b5b0*/  IADD3 R96, P2, R102, R106, RZ ;  /* 0x0000006a66607210 */ /* 0x000fe20007f5e0ff */
[-C--:B--2---:R-:W-:Y:S04]  /*1b5c0*/  HMMA.16816.F32.BF16 R92, R108, R98.reuse, RZ ;  /* 0x000000626c5c723c */ /* 0x084fe800000418ff */
[----:B------:R-:W-:Y:S02]  /*1b5d0*/  IADD3.X R97, R103, R104, RZ, P2, !PT ;  /* 0x0000006867617210 */ /* 0x000fe400017fe4ff */
[----:B------:R-:W-:Y:S03]  /*1b5e0*/  IADD3 R100, P1, R96, R106, RZ ;  /* 0x0000006a60647210 */ /* 0x000fe60007f3e0ff */
[----:B------:R1:W-:Y:S03]  /*1b5f0*/  LDGSTS.E.BYPASS.LTC128B.128 [R241+0x2100], [R96.64], !P4 ;  /* 0x0210000060f17fae */ /* 0x0003e6000e101d48 */
[----:B------:R-:W-:Y:S02]  /*1b600*/  IADD3.X R101, R97, R104, RZ, P1, !PT ;  /* 0x0000006861657210 */ /* 0x000fe40000ffe4ff */
[----:B---3--:R-:W-:Y:S03]  /*1b610*/  IADD3 R102, P0, R100, R106, RZ ;  /* 0x0000006a64667210 */ /* 0x008fe60007f1e0ff */
[----:B------:R2:W-:Y:S01]  /*1b620*/  LDGSTS.E.BYPASS.LTC128B.128 [R241+0x2900], [R100.64], !P4 ;  /* 0x0290000064f17fae */ /* 0x0005e2000e101d48 */
[----:B------:R-:W-:Y:S02]  /*1b630*/  IADD3.X R103, R101, R104, RZ, P0, !PT ;  /* 0x0000006865677210 */ /* 0x000fe400007fe4ff */
        /* <DEDUP_REMOVED lines=100> */
[----:B------:R1:W-:Y:S01]  /*1bc80*/  MUFU.TANH R185, R7 ;  /* 0x0000000700b97308 */ /* 0x0003e20000002400 */
[----:B------:R-:W-:Y:S09]  /*1bc90*/  FMUL.FTZ R16, R16, c[0x0][0x320] ;  /* 0x0000c80010107a20 */ /* 0x000ff20000410000 */
[----:B------:R-:W2:Y:S10]  /*1bca0*/  MUFU.TANH R196, R8 ;  /* 0x0000000800c47308 */ /* 0x000eb40000002400 */
[----:B------:R-:W3:Y:S01]  /*1bcb0*/  MUFU.TANH R187, R9 ;  /* 0x0000000900bb7308 */ /* 0x000ee20000002400 */
[----:B-1----:R-:W1:Y:S09]  /*1bcc0*/  LDSM.16.M88.4 R4, [R228+0x800] ;  /* 0x00080000e404783b */ /* 0x002e720000000200 */
[----:B------:R-:W-:Y:S10]  /*1bcd0*/  MUFU.TANH R195, R10 ;  /* 0x0000000a00c37308 */ /* 0x000ff40000002400 */
[----:B------:R4:W-:Y:S10]  /*1bce0*/  MUFU.TANH R194, R11 ;  /* 0x0000000b00c27308 */ /* 0x0009f40000002400 */
[----:B------:R-:W2:Y:S10]  /*1bcf0*/  MUFU.TANH R18, R18 ;  /* 0x0000001200127308 */ /* 0x000eb40000002400 */
[----:B------:R-:W2:Y:S01]  /*1bd00*/  MUFU.TANH R16, R16 ;  /* 0x0000001000107308 */ /* 0x000ea20000002400 */
[----:B----4-:R-:W4:Y:S01]  /*1bd10*/  LDSM.16.M88.4 R8, [R228+0x1000] ;  /* 0x00100000e408783b */ /* 0x010f220000000200 */
[-C--:B-1----:R-:W-:Y:S08]  /*1bd20*/  HMMA.16816.F32.BF16 R20, R204, R4.reuse, R20 ;  /* 0x00000004cc14723c */ /* 0x082ff00000041814 */
[----:B------:R-:W-:Y:S01]  /*1bd30*/  MUFU.TANH R12, R12 ;  /* 0x0000000c000c7308 */ /* 0x000fe20000002400 */
        /* <DEDUP_REMOVED lines=20> */
[----:B------:R-:W4:Y:S01]  /*1be80*/  MUFU.TANH R22, R22 ;  /* 0x0000001600167308 */ /* 0x000f220000002400 */
        /* <DEDUP_REMOVED lines=48> */
[----:B------:R-:W1:Y:S01]  /*1c190*/  MUFU.TANH R33, R33 ;  /* 0x0000002100217308 */ /* 0x000e620000002400 */
[C---:B------:R-:W-:Y:S04]  /*1c1a0*/  HMMA.16816.F32.BF16 R88, R188.reuse, R4, R88 ;  /* 0x00000004bc58723c */ /* 0x040fe80000041858 */
[----:B------:R-:W-:Y:S02]  /*1c1b0*/  FMUL.FTZ R70, R70, c[0x0][0x320] ;  /* 0x0000c80046467a20 */ /* 0x000fe40000410000 */
[----:B------:R-:W-:Y:S01]  /*1c1c0*/  FMUL.FTZ R68, R68, c[0x0][0x320] ;  /* 0x0000c80044447a20 */ /* 0x000fe20000410000 */
[----:B------:R-:W-:Y:S01]  /*1c1d0*/  FMNMX.FTZ R5, R196, R116, !PT ;  /* 0x00000074c4057209 */ /* 0x000fe20007810000 */
[----:B------:R-:W-:Y:S01]  /*1c1e0*/  FMUL.FTZ R82, R82, c[0x0][0x320] ;  /* 0x0000c80052527a20 */ /* 0x000fe20000410000 */
[----:B------:R-:W-:Y:S01]  /*1c1f0*/  MUFU.TANH R29, R29 ;  /* 0x0000001d001d7308 */ /* 0x000fe20000002400 */
[-C--:B------:R-:W-:Y:S03]  /*1c200*/  HMMA.16816.F32.BF16 R92, R188, R6.reuse, R92 ;  /* 0x00000006bc5c723c */ /* 0x080fe6000004185c */
[----:B------:R-:W-:Y:S01]  /*1c210*/  FMUL.FTZ R81, R81, c[0x0][0x320] ;  /* 0x0000c80051517a20 */ /* 0x000fe20000410000 */
[----:B------:R-:W-:Y:S01]  /*1c220*/  FMNMX.FTZ R4, R186, R3, !PT ;  /* 0x00000003ba047209 */ /* 0x000fe20007810000 */
[----:B------:R-:W-:Y:S02]  /*1c230*/  FMUL.FTZ R87, R87, c[0x0][0x320] ;  /* 0x0000c80057577a20 */ /* 0x000fe40000410000 */
[----:B------:R-:W-:Y:S01]  /*1c240*/  FMUL.FTZ R86, R86, c[0x0][0x320] ;  /* 0x0000c80056567a20 */ /* 0x000fe20000410000 */
[C---:B------:R-:W-:Y:S01]  /*1c250*/  HMMA.16816.F32.BF16 R96, R204.reuse, R6, R96 ;  /* 0x00000006cc60723c */ /* 0x040fe20000041860 */
[----:B------:R1:W-:Y:S03]  /*1c260*/  MUFU.TANH R119, R74 ;  /* 0x0000004a00777308 */ /* 0x0003e60000002400 */
[----:B------:R-:W-:Y:S02]  /*1c270*/  FMUL.FTZ R84, R84, c[0x0][0x320] ;  /* 0x0000c80054547a20 */ /* 0x000fe40000410000 */
[----:B------:R-:W-:Y:S02]  /*1c280*/  FMUL.FTZ R90, R90, c[0x0][0x320] ;  /* 0x0000c8005a5a7a20 */ /* 0x000fe40000410000 */
[-C--:B--2---:R-:W-:Y:S03]  /*1c290*/  HMMA.16816.F32.BF16 R100, R204, R8.reuse, R100 ;  /* 0x00000008cc64723c */ /* 0x084fe60000041864 */
        /* <DEDUP_REMOVED lines=8> */
[----:B-1----:R-:W-:Y:S01]  /*1c320*/  FMNMX.FTZ R74, R118, R0, !PT ;  /* 0x00000000764a7209 */ /* 0x002fe20007810000 */
[----:B------:R-:W-:Y:S01]  /*1c330*/  FMUL.FTZ R98, R98, c[0x0][0x320] ;  /* 0x0000c80062627a20 */ /* 0x000fe20000410000 */
[----:B------:R-:W-:Y:S01]  /*1c340*/  FMNMX.FTZ R0, R185, R4, !PT ;  /* 0x00000004b9007209 */ /* 0x000fe20007810000 */
[----:B------:R-:W1:Y:S01]  /*1c350*/  MUFU.TANH R26, R36 ;  /* 0x00000024001a7308 */ /* 0x000e620000002400 */
[----:B---3--:R-:W-:Y:S01]  /*1c360*/  FMNMX.FTZ R4, R187, R5, !PT ;  /* 0x00000005bb047209 */ /* 0x008fe20007810000 */
[----:B------:R-:W-:Y:S04]  /*1c370*/  HMMA.16816.F32.BF16 R112, R204, R10, R112 ;  /* 0x0000000acc70723c */ /* 0x000fe80000041870 */
[----:B------:R-:W-:Y:S01]  /*1c380*/  FMNMX.FTZ R0, R18, R0, !PT ;  /* 0x0000000012007209 */ /* 0x000fe20007810000 */
[----:B------:R-:W-:Y:S01]  /*1c390*/  FMUL.FTZ R101, R101, c[0x0][0x320] ;  /* 0x0000c80065657a20 */ /* 0x000fe20000410000 */
[----:B------:R-:W-:Y:S01]  /*1c3a0*/  FMNMX.FTZ R74, R16, R74, !PT ;  /* 0x0000004a104a7209 */ /* 0x000fe20007810000 */
[----:B------:R-:W-:Y:S01]  /*1c3b0*/  FMUL.FTZ R106, R106, c[0x0][0x320] ;  /* 0x0000c8006a6a7a20 */ /* 0x000fe20000410000 */
[----:B------:R2:W-:Y:S01]  /*1c3c0*/  MUFU.TANH R201, R39 ;  /* 0x0000002700c97308 */ /* 0x0005e20000002400 */
[----:B------:R-:W-:Y:S03]  /*1c3d0*/  FMUL.FTZ R99, R99, c[0x0][0x320] ;  /* 0x0000c80063637a20 */ /* 0x000fe60000410000 */
[----:B------:R-:W-:Y:S01]  /*1c3e0*/  FMNMX.FTZ R0, R19, R0, !PT ;  /* 0x0000000013007209 */ /* 0x000fe20007810000 */
[----:B------:R-:W-:Y:S01]  /*1c3f0*/  FMUL.FTZ R96, R96, c[0x0][0x320] ;  /* 0x0000c80060607a20 */ /* 0x000fe20000410000 */
[----:B------:R-:W-:Y:S01]  /*1c400*/  FMNMX.FTZ R74, R17, R74, !PT ;  /* 0x0000004a114a7209 */ /* 0x000fe20007810000 */
[----:B------:R-:W-:Y:S01]  /*1c410*/  FMUL.FTZ R97, R97, c[0x0][0x320] ;  /* 0x0000c80061617a20 */ /* 0x000fe20000410000 */
[----:B----4-:R-:W-:Y:S01]  /*1c420*/  FMNMX.FTZ R5, R22, R0, !PT ;  /* 0x0000000016057209 */ /* 0x010fe20007810000 */
[----:B------:R-:W-:Y:S01]  /*1c430*/  FMUL.FTZ R102, R102, c[0x0][0x320] ;  /* 0x0000c80066667a20 */ /* 0x000fe20000410000 */
[----:B------:R-:W3:Y:S01]  /*1c440*/  MUFU.TANH R208, R40 ;  /* 0x0000002800d07308 */ /* 0x000ee20000002400 */
        /* <DEDUP_REMOVED lines=9> */
[----:B------:R-:W-:Y:S01]  /*1c4e0*/  MUFU.TANH R192, R27 ;  /* 0x0000001b00c07308 */ /* 0x000fe20000002400 */
[----:B------:R-:W-:Y:S01]  /*1c4f0*/  FMUL.FTZ R115, R115, c[0x0][0x320] ;  /* 0x0000c80073737a20 */ /* 0x000fe20000410000 */
[----:B------:R-:W-:Y:S01]  /*1c500*/  FMNMX.FTZ R74, R32, R74, !PT ;  /* 0x0000004a204a7209 */ /* 0x000fe20007810000 */
[----:B------:R-:W-:Y:S01]  /*1c510*/  FMUL.FTZ R89, R89, c[0x0][0x320] ;  /* 0x0000c80059597a20 */ /* 0x000fe20000410000 */
[----:B--2---:R-:W2:Y:S01]  /*1c520*/  LDL.64 R38, [R1+0x70] ;  /* 0x0000700001267983 */ /* 0x004ea20000100a00 */
[----:B------:R-:W-:Y:S01]  /*1c530*/  FMUL.FTZ R92, R92, c[0x0][0x320] ;  /* 0x0000c8005c5c7a20 */ /* 0x000fe20000410000 */
[----:B------:R-:W-:Y:S01]  /*1c540*/  FMNMX.FTZ R0, R24, R4, !PT ;  /* 0x0000000418007209 */ /* 0x000fe20007810000 */
[----:B------:R-:W-:Y:S01]  /*1c550*/  FMUL.FTZ R91, R91, c[0x0][0x320] ;  /* 0x0000c8005b5b7a20 */ /* 0x000fe20000410000 */
[----:B------:R-:W-:Y:S01]  /*1c560*/  FMNMX.FTZ R74, R33, R74, !PT ;  /* 0x0000004a214a7209 */ /* 0x000fe20007810000 */
[----:B------:R-:W-:Y:S01]  /*1c570*/  FMUL.FTZ R94, R94, c[0x0][0x320] ;  /* 0x0000c8005e5e7a20 */ /* 0x000fe20000410000 */
[----:B------:R-:W4:Y:S01]  /*1c580*/  MUFU.TANH R27, R37 ;  /* 0x00000025001b7308 */ /* 0x000f220000002400 */
[----:B------:R-:W-:Y:S01]  /*1c590*/  FMUL.FTZ R95, R95, c[0x0][0x320] ;  /* 0x0000c8005f5f7a20 */ /* 0x000fe20000410000 */
[----:B------:R-:W-:Y:S01]  /*1c5a0*/  FMNMX.FTZ R0, R25, R0, !PT ;  /* 0x0000000019007209 */ /* 0x000fe20007810000 */
[----:B------:R-:W-:Y:S01]  /*1c5b0*/  FMUL.FTZ R107, R107, c[0x0][0x320] ;  /* 0x0000c8006b6b7a20 */ /* 0x000fe20000410000 */
[----:B-1----:R-:W-:Y:S01]  /*1c5c0*/  FMNMX.FTZ R74, R26, R74, !PT ;  /* 0x0000004a1a4a7209 */ /* 0x002fe20007810000 */
[----:B------:R-:W-:Y:S01]  /*1c5d0*/  FMUL.FTZ R69, R69, c[0x0][0x320] ;  /* 0x0000c80045457a20 */ /* 0x000fe20000410000 */
[----:B------:R-:W-:Y:S01]  /*1c5e0*/  FMNMX.FTZ R0, R28, R0, !PT ;  /* 0x000000001c007209 */ /* 0x000fe20007810000 */
[----:B------:R-:W-:Y:S01]  /*1c5f0*/  FMUL.FTZ R83, R83, c[0x0][0x320] ;  /* 0x0000c80053537a20 */ /* 0x000fe20000410000 */
[----:B------:R-:W-:Y:S01]  /*1c600*/  FMNMX.FTZ R5, R34, R5, !PT ;  /* 0x0000000522057209 */ /* 0x000fe20007810000 */
[----:B------:R-:W-:Y:S01]  /*1c610*/  FMUL.FTZ R72, R72, c[0x0][0x320] ;  /* 0x0000c80048487a20 */ /* 0x000fe20000410000 */
[----:B------:R-:W1:Y:S01]  /*1c620*/  MUFU.TANH R50, R50 ;  /* 0x0000003200327308 */ /* 0x000e620000002400 */
        /* <DEDUP_REMOVED lines=8> */
[----:B------:R-:W-:Y:S01]  /*1c6b0*/  FMUL.FTZ R76, R76, c[0x0][0x320] ;  /* 0x0000c8004c4c7a20 */ /* 0x000fe20000410000 */
[----:B------:R-:W3:Y:S01]  /*1c6c0*/  MUFU.TANH R48, R48 ;  /* 0x0000003000307308 */ /* 0x000ee20000002400 */
[----:B------:R-:W-:Y:S01]  /*1c6d0*/  FMUL.FTZ R78, R78, c[0x0][0x320] ;  /* 0x0000c8004e4e7a20 */ /* 0x000fe20000410000 */
[----:B------:R-:W-:Y:S01]  /*1c6e0*/  FMNMX.FTZ R0, R201, R5, !PT ;  /* 0x00000005c9007209 */ /* 0x000fe20007810000 */
[----:B------:R-:W-:Y:S01]  /*1c6f0*/  FMUL.FTZ R77, R77, c[0x0][0x320] ;  /* 0x0000c8004d4d7a20 */ /* 0x000fe20000410000 */
[----:B----4-:R-:W-:Y:S01]  /*1c700*/  FMNMX.FTZ R74, R27, R74, !PT ;  /* 0x0000004a1b4a7209 */ /* 0x010fe20007810000 */
        /* <DEDUP_REMOVED lines=8> */
[----:B------:R-:W-:Y:S02]  /*1c790*/  FMUL.FTZ R67, R67, c[0x0][0x320] ;  /* 0x0000c80043437a20 */ /* 0x000fe40000410000 */
[----:B------:R-:W-:Y:S02]  /*1c7a0*/  FMUL.FTZ R65, R65, c[0x0][0x320] ;  /* 0x0000c80041417a20 */ /* 0x000fe40000410000 */
[----:B------:R-:W-:Y:S02]  /*1c7b0*/  FMUL.FTZ R47, R47, c[0x0][0x320] ;  /* 0x0000c8002f2f7a20 */ /* 0x000fe40000410000 */
        /* <DEDUP_REMOVED lines=18> */
[----:B------:R-:W-:Y:S05]  /*1c8e0*/  FMUL.FTZ R108, R108, c[0x0][0x320] ;  /* 0x0000c8006c6c7a20 */ /* 0x000fea0000410000 */
[----:B------:R-:W1:Y:S01]  /*1c8f0*/  MUFU.TANH R222, R55 ;  /* 0x0000003700de7308 */ /* 0x000e620000002400 */
[----:B---3--:R-:W-:Y:S09]  /*1c900*/  FMNMX.FTZ R0, R248, R0, !PT ;  /* 0x00000000f8007209 */ /* 0x008ff20007810000 */
[----:B------:R3:W3:Y:S01]  /*1c910*/  MUFU.TANH R217, R53 ;  /* 0x0000003500d97308 */ /* 0x0006e20000002400 */
[----:B----4-:R-:W-:Y:S09]  /*1c920*/  FMNMX.FTZ R74, R215, R74, !PT ;  /* 0x0000004ad74a7209 */ /* 0x010ff20007810000 */
[----:B------:R-:W-:Y:S01]  /*1c930*/  MUFU.TANH R216, R43 ;  /* 0x0000002b00d87308 */ /* 0x000fe20000002400 */
[----:B-1----:R-:W-:Y:S09]  /*1c940*/  FMNMX.FTZ R0, R222, R0, !PT ;  /* 0x00000000de007209 */ /* 0x002ff20007810000 */
[----:B------:R-:W1:Y:S01]  /*1c950*/  MUFU.TANH R43, R66 ;  /* 0x00000042002b7308 */ /* 0x000e620000002400 */
[----:B---3--:R-:W3:Y:S01]  /*1c960*/  LDL.64 R52, [R1+0x68] ;  /* 0x0000680001347983 */ /* 0x008ee20000100a00 */
[----:B------:R-:W-:Y:S08]  /*1c970*/  FMNMX.FTZ R74, R217, R74, !PT ;  /* 0x0000004ad94a7209 */ /* 0x000ff00007810000 */
[----:B------:R-:W4:Y:S10]  /*1c980*/  MUFU.TANH R212, R64 ;  /* 0x0000004000d47308 */ /* 0x000f340000002400 */
[----:B------:R-:W-:Y:S01]  /*1c990*/  MUFU.TANH R214, R46 ;  /* 0x0000002e00d67308 */ /* 0x000fe20000002400 */
[----:B-1----:R-:W-:Y:S09]  /*1c9a0*/  FMNMX.FTZ R0, R43, R0, !PT ;  /* 0x000000002b007209 */ /* 0x002ff20007810000 */
[----:B------:R-:W1:Y:S01]  /*1c9b0*/  MUFU.TANH R46, R67 ;  /* 0x00000043002e7308 */ /* 0x000e620000002400 */
[----:B----4-:R-:W-:Y:S09]  /*1c9c0*/  FMNMX.FTZ R74, R212, R74, !PT ;  /* 0x0000004ad44a7209 */ /* 0x010ff20007810000 */
[----:B------:R-:W4:Y:S10]  /*1c9d0*/  MUFU.TANH R252, R70 ;  /* 0x0000004600fc7308 */ /* 0x000f340000002400 */
[----:B------:R4:W-:Y:S01]  /*1c9e0*/  MUFU.TANH R220, R87 ;  /* 0x0000005700dc7308 */ /* 0x0009e20000002400 */
[----:B-1----:R-:W-:Y:S09]  /*1c9f0*/  FMNMX.FTZ R0, R46, R0, !PT ;  /* 0x000000002e007209 */ /* 0x002ff20007810000 */
[----:B------:R-:W1:Y:S10]  /*1ca00*/  MUFU.TANH R211, R65 ;  /* 0x0000004100d37308 */ /* 0x000e740000002400 */
[----:B------:R-:W-:Y:S01]  /*1ca10*/  MUFU.TANH R231, R61 ;  /* 0x0000003d00e77308 */ /* 0x000fe20000002400 */
[----:B----4-:R-:W-:Y:S04]  /*1ca20*/  MOV R87, R252 ;  /* 0x000000fc00577202 */ /* 0x010fe80000000f00 */
[----:B------:R-:W-:Y:S05]  /*1ca30*/  FMNMX.FTZ R0, R87, R0, !PT ;  /* 0x0000000057007209 */ /* 0x000fea0007810000 */
[----:B------:R-:W4:Y:S01]  /*1ca40*/  MUFU.TANH R61, R68 ;  /* 0x00000044003d7308 */ /* 0x000f220000002400 */
[----:B-1----:R-:W-:Y:S09]  /*1ca50*/  FMNMX.FTZ R74, R211, R74, !PT ;  /* 0x0000004ad34a7209 */ /* 0x002ff20007810000 */
[----:B------:R-:W1:Y:S10]  /*1ca60*/  MUFU.TANH R239, R71 ;  /* 0x0000004700ef7308 */ /* 0x000e740000002400 */
[----:B------:R-:W1:Y:S01]  /*1ca70*/  MUFU.TANH R249, R69 ;  /* 0x0000004500f97308 */ /* 0x000e620000002400 */
[----:B----4-:R-:W-:Y:S09]  /*1ca80*/  FMNMX.FTZ R74, R61, R74, !PT ;  /* 0x0000004a3d4a7209 */ /* 0x010ff20007810000 */
[----:B------:R-:W4:Y:S01]  /*1ca90*/  MUFU.TANH R238, R93 ;  /* 0x0000005d00ee7308 */ /* 0x000f220000002400 */
[----:B-1----:R-:W-:Y:S09]  /*1caa0*/  FMNMX.FTZ R0, R239, R0, !PT ;  /* 0x00000000ef007209 */ /* 0x002ff20007810000 */
[----:B------:R4:W-:Y:S01]  /*1cab0*/  MUFU.TANH R190, R101 ;  /* 0x0000006500be7308 */ /* 0x0009e20000002400 */
[----:B------:R-:W-:Y:S09]  /*1cac0*/  FMNMX.FTZ R74, R249, R74, !PT ;  /* 0x0000004af94a7209 */ /* 0x000ff20007810000 */
[----:B------:R-:W1:Y:S10]  /*1cad0*/  MUFU.TANH R233, R82 ;  /* 0x0000005200e97308 */ /* 0x000e740000002400 */
[----:B------:R-:W1:Y:S01]  /*1cae0*/  MUFU.TANH R199, R83 ;  /* 0x0000005300c77308 */ /* 0x000e620000002400 */
[----:B----4-:R-:W-:Y:S09]  /*1caf0*/  MOV R101, R238 ;  /* 0x000000ee00657202 */ /* 0x010ff20000000f00 */
[----:B------:R-:W4:Y:S01]  /*1cb00*/  MUFU.TANH R14, R14 ;  /* 0x0000000e000e7308 */ /* 0x000f220000002400 */
[----:B-1----:R-:W-:Y:S09]  /*1cb10*/  FMNMX.FTZ R0, R233, R0, !PT ;  /* 0x00000000e9007209 */ /* 0x002ff20007810000 */
[----:B------:R-:W-:Y:S01]  /*1cb20*/  MUFU.TANH R218, R47 ;  /* 0x0000002f00da7308 */ /* 0x000fe20000002400 */
[----:B------:R-:W-:Y:S04]  /*1cb30*/  MOV R207, R199 ;  /* 0x000000c700cf7202 */ /* 0x000fe80000000f00 */
[----:B------:R-:W-:Y:S05]  /*1cb40*/  FMNMX.FTZ R0, R207, R0, !PT ;  /* 0x00000000cf007209 */ /* 0x000fea0007810000 */
[----:B------:R-:W-:Y:S01]  /*1cb50*/  MUFU.TANH R47, R79 ;  /* 0x0000004f002f7308 */ /* 0x000fe20000002400 */
[----:B----4-:R-:W-:Y:S09]  /*1cb60*/  FMNMX.FTZ R5, R14, R5, !PT ;  /* 0x000000050e057209 */ /* 0x010ff20007810000 */
[----:B------:R-:W1:Y:S10]  /*1cb70*/  MUFU.TANH R79, R80 ;  /* 0x00000050004f7308 */ /* 0x000e740000002400 */
[----:B------:R-:W4:Y:S10]  /*1cb80*/  MUFU.TANH R200, R86 ;  /* 0x0000005600c87308 */ /* 0x000f340000002400 */
[----:B------:R-:W2:Y:S01]  /*1cb90*/  MUFU.TANH R15, R15 ;  /* 0x0000000f000f7308 */ /* 0x000ea20000002400 */
[----:B-1----:R-:W-:Y:S09]  /*1cba0*/  FMNMX.FTZ R74, R79, R74, !PT ;  /* 0x0000004a4f4a7209 */ /* 0x002ff20007810000 */
[----:B------:R-:W1:Y:S01]  /*1cbb0*/  MUFU.TANH R240, R81 ;  /* 0x0000005100f07308 */ /* 0x000e620000002400 */
[----:B----4-:R-:W-:Y:S04]  /*1cbc0*/  MOV R205, R200 ;  /* 0x000000c800cd7202 */ /* 0x010fe80000000f00 */
[----:B------:R-:W-:Y:S05]  /*1cbd0*/  FMNMX.FTZ R0, R205, R0, !PT ;  /* 0x00000000cd007209 */ /* 0x000fea0007810000 */
[----:B------:R-:W4:Y:S01]  /*1cbe0*/  MUFU.TANH R236, R72 ;  /* 0x0000004800ec7308 */ /* 0x000f220000002400 */
[----:B------:R-:W-:Y:S02]  /*1cbf0*/  FMNMX.FTZ R0, R220, R0, !PT ;  /* 0x00000000dc007209 */ /* 0x000fe40007810000 */
[----:B--2---:R-:W-:Y:S04]  /*1cc00*/  FMNMX.FTZ R5, R15, R5, !PT ;  /* 0x000000050f057209 */ /* 0x004fe80007810000 */
[----:B------:R-:W-:Y:S03]  /*1cc10*/  FMNMX.FTZ R5, R193, R5, !PT ;  /* 0x00000005c1057209 */ /* 0x000fe60007810000 */
[----:B------:R4:W-:Y:S01]  /*1cc20*/  MUFU.TANH R237, R90 ;  /* 0x0000005a00ed7308 */ /* 0x0009e20000002400 */
[----:B------:R-:W-:Y:S02]  /*1cc30*/  FMNMX.FTZ R5, R192, R5, !PT ;  /* 0x00000005c0057209 */ /* 0x000fe40007810000 */
[----:B-1----:R-:W-:Y:S07]  /*1cc40*/  FMNMX.FTZ R74, R240, R74, !PT ;  /* 0x0000004af04a7209 */ /* 0x002fee0007810000 */
[----:B------:R-:W1:Y:S10]  /*1cc50*/  MUFU.TANH R247, R84 ;  /* 0x0000005400f77308 */ /* 0x000e740000002400 */
[----:B------:R2:W2:Y:S01]  /*1cc60*/  MUFU.TANH R246, R85 ;  /* 0x0000005500f67308 */ /* 0x0004a20000002400 */
[----:B----4-:R-:W-:Y:S09]  /*1cc70*/  MOV R90, R236 ;  /* 0x000000ec005a7202 */ /* 0x010ff20000000f00 */
[----:B------:R4:W-:Y:S01]  /*1cc80*/  MUFU.TANH R189, R113 ;  /* 0x0000007100bd7308 */ /* 0x0009e20000002400 */
[----:B-1----:R-:W-:Y:S09]  /*1cc90*/  FMNMX.FTZ R74, R247, R74, !PT ;  /* 0x0000004af74a7209 */ /* 0x002ff20007810000 */
[----:B------:R-:W-:Y:S01]  /*1cca0*/  MUFU.TANH R210, R45 ;  /* 0x0000002d00d27308 */ /* 0x000fe20000002400 */
[----:B--2---:R-:W-:Y:S09]  /*1ccb0*/  MOV R85, R231 ;  /* 0x000000e700557202 */ /* 0x004ff20000000f00 */
[----:B------:R-:W1:Y:S01]  /*1ccc0*/  MUFU.TANH R45, R98 ;  /* 0x00000062002d7308 */ /* 0x000e620000002400 */
[----:B----4-:R-:W-:Y:S04]  /*1ccd0*/  MOV R113, R246 ;  /* 0x000000f600717202 */ /* 0x010fe80000000f00 */
[----:B------:R-:W-:Y:S05]  /*1cce0*/  FMNMX.FTZ R74, R113, R74, !PT ;  /* 0x0000004a714a7209 */ /* 0x000fea0007810000 */
[----:B------:R-:W2:Y:S10]  /*1ccf0*/  MUFU.TANH R219, R99 ;  /* 0x0000006300db7308 */ /* 0x000eb40000002400 */
[----:B------:R-:W4:Y:S01]  /*1cd00*/  MUFU.TANH R30, R30 ;  /* 0x0000001e001e7308 */ /* 0x000f220000002400 */
[----:B-1----:R-:W-:Y:S09]  /*1cd10*/  FMNMX.FTZ R0, R45, R0, !PT ;  /* 0x000000002d007209 */ /* 0x002ff20007810000 */
[----:B------:R-:W-:Y:S01]  /*1cd20*/  MUFU.TANH R209, R44 ;  /* 0x0000002c00d17308 */ /* 0x000fe20000002400 */
[----:B--2---:R-:W-:Y:S04]  /*1cd30*/  MOV R204, R219 ;  /* 0x000000db00cc7202 */ /* 0x004fe80000000f00 */
[----:B------:R-:W-:Y:S05]  /*1cd40*/  FMNMX.FTZ R0, R204, R0, !PT ;  /* 0x00000000cc007209 */ /* 0x000fea0007810000 */
[----:B------:R-:W1:Y:S01]  /*1cd50*/  MUFU.TANH R44, R96 ;  /* 0x00000060002c7308 */ /* 0x000e620000002400 */
[----:B----4-:R-:W-:Y:S09]  /*1cd60*/  FMNMX.FTZ R5, R30, R5, !PT ;  /* 0x000000051e057209 */ /* 0x010ff20007810000 */
[----:B------:R-:W2:Y:S10]  /*1cd70*/  MUFU.TANH R31, R31 ;  /* 0x0000001f001f7308 */ /* 0x000eb40000002400 */
[----:B------:R-:W4:Y:S01]  /*1cd80*/  MUFU.TANH R235, R97 ;  /* 0x0000006100eb7308 */ /* 0x000f220000002400 */
[----:B-1----:R-:W-:Y:S09]  /*1cd90*/  FMNMX.FTZ R74, R44, R74, !PT ;  /* 0x0000004a2c4a7209 */ /* 0x002ff20007810000 */
[----:B------:R-:W1:Y:S01]  /*1cda0*/  MUFU.TANH R238, R102 ;  /* 0x0000006600ee7308 */ /* 0x000e620000002400 */
[----:B--2---:R-:W-:Y:S09]  /*1cdb0*/  FMNMX.FTZ R5, R31, R5, !PT ;  /* 0x000000051f057209 */ /* 0x004ff20007810000 */
[----:B------:R-:W2:Y:S01]  /*1cdc0*/  MUFU.TANH R213, R42 ;  /* 0x0000002a00d57308 */ /* 0x000ea20000002400 */
[----:B----4-:R-:W-:Y:S09]  /*1cdd0*/  FMNMX.FTZ R74, R235, R74, !PT ;  /* 0x0000004aeb4a7209 */ /* 0x010ff20007810000 */
[----:B------:R4:W3:Y:S01]  /*1cde0*/  MUFU.TANH R250, R100 ;  /* 0x0000006400fa7308 */ /* 0x0008e20000002400 */
[----:B-1----:R-:W-:Y:S09]  /*1cdf0*/  FMNMX.FTZ R0, R238, R0, !PT ;  /* 0x00000000ee007209 */ /* 0x002ff20007810000 */
[----:B------:R-:W-:Y:S01]  /*1ce00*/  MUFU.TANH R197, R57 ;  /* 0x0000003900c57308 */ /* 0x000fe20000002400 */
[----:B--2---:R-:W-:Y:S04]  /*1ce10*/  FMNMX.FTZ R5, R213, R5, !PT ;  /* 0x00000005d5057209 */ /* 0x004fe80007810000 */
[----:B------:R-:W-:Y:S05]  /*1ce20*/  FMNMX.FTZ R5, R216, R5, !PT ;  /* 0x00000005d8057209 */ /* 0x000fea0007810000 */
[----:B------:R-:W1:Y:S01]  /*1ce30*/  MUFU.TANH R57, R103 ;  /* 0x0000006700397308 */ /* 0x000e620000002400 */
[----:B------:R-:W-:Y:S02]  /*1ce40*/  FMNMX.FTZ R5, R214, R5, !PT ;  /* 0x00000005d6057209 */ /* 0x000fe40007810000 */
[----:B----4-:R-:W-:Y:S02]  /*1ce50*/  MOV R100, R237 ;  /* 0x000000ed00647202 */ /* 0x010fe40000000f00 */
[----:B------:R-:W-:Y:S02]  /*1ce60*/  FMNMX.FTZ R5, R218, R5, !PT ;  /* 0x00000005da057209 */ /* 0x000fe40007810000 */
[----:B---3--:R-:W-:Y:S03]  /*1ce70*/  FMNMX.FTZ R74, R250, R74, !PT ;  /* 0x0000004afa4a7209 */ /* 0x008fe60007810000 */
[----:B------:R-:W2:Y:S01]  /*1ce80*/  MUFU.TANH R203, R41 ;  /* 0x0000002900cb7308 */ /* 0x000ea20000002400 */
[----:B------:R-:W-:Y:S09]  /*1ce90*/  FMNMX.FTZ R74, R190, R74, !PT ;  /* 0x0000004abe4a7209 */ /* 0x000ff20007810000 */
[----:B------:R-:W-:Y:S01]  /*1cea0*/  MUFU.TANH R223, R60 ;  /* 0x0000003c00df7308 */ /* 0x000fe20000002400 */
[----:B-1----:R-:W-:Y:S09]  /*1ceb0*/  FMNMX.FTZ R0, R57, R0, !PT ;  /* 0x0000000039007209 */ /* 0x002ff20007810000 */
[----:B------:R-:W1:Y:S01]  /*1cec0*/  MUFU.TANH R60, R114 ;  /* 0x00000072003c7308 */ /* 0x000e620000002400 */
[----:B--2---:R-:W-:Y:S04]  /*1ced0*/  FMNMX.FTZ R4, R203, R4, !PT ;  /* 0x00000004cb047209 */ /* 0x004fe80007810000 */
[----:B------:R-:W-:Y:S05]  /*1cee0*/  FMNMX.FTZ R4, R209, R4, !PT ;  /* 0x00000004d1047209 */ /* 0x000fea0007810000 */
[----:B------:R-:W-:Y:S01]  /*1cef0*/  MUFU.TANH R236, R104 ;  /* 0x0000006800ec7308 */ /* 0x000fe20000002400 */
[----:B------:R-:W-:Y:S09]  /*1cf00*/  FMNMX.FTZ R4, R210, R4, !PT ;  /* 0x00000004d2047209 */ /* 0x000ff20007810000 */
[----:B------:R-:W2:Y:S01]  /*1cf10*/  MUFU.TANH R104, R112 ;  /* 0x0000007000687308 */ /* 0x000ea20000002400 */
[----:B-1----:R-:W-:Y:S09]  /*1cf20*/  FMNMX.FTZ R0, R60, R0, !PT ;  /* 0x000000003c007209 */ /* 0x002ff20007810000 */
[----:B------:R-:W1:Y:S10]  /*1cf30*/  MUFU.TANH R244, R58 ;  /* 0x0000003a00f47308 */ /* 0x000e740000002400 */
[----:B------:R1:W-:Y:S01]  /*1cf40*/  MUFU.TANH R230, R88 ;  /* 0x0000005800e67308 */ /* 0x0003e20000002400 */
[----:B--2---:R-:W-:Y:S04]  /*1cf50*/  FMNMX.FTZ R74, R104, R74, !PT ;  /* 0x0000004a684a7209 */ /* 0x004fe80007810000 */
[----:B------:R-:W-:Y:S05]  /*1cf60*/  FMNMX.FTZ R74, R189, R74, !PT ;  /* 0x0000004abd4a7209 */ /* 0x000fea0007810000 */
[----:B------:R-:W2:Y:S01]  /*1cf70*/  MUFU.TANH R231, R115 ;  /* 0x0000007300e77308 */ /* 0x000ea20000002400 */
[----:B------:R-:W3:Y:S09]  /*1cf80*/  SHFL.BFLY PT, R6, R74, 0x2, 0x1f ;  /* 0x0c401f004a067f89 */ /* 0x000ef200000e0000 */
[----:B------:R-:W4:Y:S01]  /*1cf90*/  MUFU.TANH R202, R73 ;  /* 0x0000004900ca7308 */ /* 0x000f220000002400 */
[----:B-1----:R-:W-:Y:S05]  /*1cfa0*/  IMAD.MOV.U32 R88, RZ, RZ, R244 ;  /* 0x000000ffff587224 */ /* 0x002fea00078e00f4 */
[----:B------:R-:W-:Y:S04]  /*1cfb0*/  FMNMX.FTZ R5, R88, R5, !PT ;  /* 0x0000000558057209 */ /* 0x000fe80007810000 */
[----:B------:R-:W1:Y:S01]  /*1cfc0*/  MUFU.TANH R56, R56 ;  /* 0x0000003800387308 */ /* 0x000e620000002400 */
[----:B--2---:R-:W-:Y:S02]  /*1cfd0*/  FMNMX.FTZ R0, R231, R0, !PT ;  /* 0x00000000e7007209 */ /* 0x004fe40007810000 */
[----:B------:R-:W-:Y:S02]  /*1cfe0*/  MOV R115, R119 ;  /* 0x0000007700737202 */ /* 0x000fe40000000f00 */
[----:B---3--:R-:W-:Y:S05]  /*1cff0*/  FMNMX.FTZ R74, R74, R6, !PT ;  /* 0x000000064a4a7209 */ /* 0x008fea0007810000 */
[----:B------:R-:W-:Y:S01]  /*1d000*/  MUFU.TANH R119, R106 ;  /* 0x0000006a00777308 */ /* 0x000fe20000002400 */
[----:B------:R-:W2:Y:S01]  /*1d010*/  SHFL.BFLY PT, R8, R74, 0x1, 0x1f ;  /* 0x0c201f004a087f89 */ /* 0x000ea200000e0000 */
[----:B----4-:R-:W-:Y:S08]  /*1d020*/  MOV R206, R202 ;  /* 0x000000ca00ce7202 */ /* 0x010ff00000000f00 */
[----:B------:R-:W3:Y:S01]  /*1d030*/  MUFU.TANH R232, R59 ;  /* 0x0000003b00e87308 */ /* 0x000ee20000002400 */
[----:B------:R-:W4:Y:S01]  /*1d040*/  SHFL.BFLY PT, R73, R0, 0x2, 0x1f ;  /* 0x0c401f0000497f89 */ /* 0x000f2200000e0000 */
[----:B-1----:R-:W-:Y:S08]  /*1d050*/  FMNMX.FTZ R4, R56, R4, !PT ;  /* 0x0000000438047209 */ /* 0x002ff00007810000 */
[----:B------:R-:W1:Y:S01]  /*1d060*/  MUFU.TANH R229, R62 ;  /* 0x0000003e00e57308 */ /* 0x000e620000002400 */
[----:B--2---:R-:W-:Y:S09]  /*1d070*/  FMNMX.FTZ R74, R74, R8, !PT ;  /* 0x000000084a4a7209 */ /* 0x004ff20007810000 */
[----:B------:R-:W2:Y:S01]  /*1d080*/  MUFU.TANH R58, R63 ;  /* 0x0000003f003a7308 */ /* 0x000ea20000002400 */
[----:B---3--:R-:W-:Y:S02]  /*1d090*/  FMNMX.FTZ R5, R232, R5, !PT ;  /* 0x00000005e8057209 */ /* 0x008fe40007810000 */
[----:B------:R-:W-:Y:S02]  /*1d0a0*/  MOV R59, R197 ;  /* 0x000000c5003b7202 */ /* 0x000fe40000000f00 */
[----:B----4-:R-:W-:Y:S05]  /*1d0b0*/  FMNMX.FTZ R73, R0, R73, !PT ;  /* 0x0000004900497209 */ /* 0x010fea0007810000 */
[----:B------:R-:W3:Y:S01]  /*1d0c0*/  MUFU.TANH R234, R75 ;  /* 0x0000004b00ea7308 */ /* 0x000ee20000002400 */
[----:B------:R-:W-:Y:S01]  /*1d0d0*/  FMNMX.FTZ R4, R59, R4, !PT ;  /* 0x000000043b047209 */ /* 0x000fe20007810000 */
[----:B------:R-:W4:Y:S01]  /*1d0e0*/  SHFL.BFLY PT, R6, R73, 0x1, 0x1f ;  /* 0x0c201f0049067f89 */ /* 0x000f2200000e0000 */
[----:B-1----:R-:W-:Y:S02]  /*1d0f0*/  FMNMX.FTZ R5, R229, R5, !PT ;  /* 0x00000005e5057209 */ /* 0x002fe40007810000 */
[----:B------:R-:W-:Y:S05]  /*1d100*/  MOV R62, R223 ;  /* 0x000000df003e7202 */ /* 0x000fea0000000f00 */
[----:B------:R1:W1:Y:S01]  /*1d110*/  MUFU.TANH R251, R76 ;  /* 0x0000004c00fb7308 */ /* 0x0002620000002400 */
[----:B------:R-:W-:Y:S02]  /*1d120*/  FMNMX.FTZ R4, R62, R4, !PT ;  /* 0x000000043e047209 */ /* 0x000fe40007810000 */
[----:B--2---:R-:W-:Y:S02]  /*1d130*/  FMNMX.FTZ R5, R58, R5, !PT ;  /* 0x000000053a057209 */ /* 0x004fe40007810000 */
[----:B------:R-:W-:Y:S02]  /*1d140*/  FMNMX.FTZ R4, R85, R4, !PT ;  /* 0x0000000455047209 */ /* 0x000fe40007810000 */
[----:B------:R-:W-:Y:S03]  /*1d150*/  FMNMX.FTZ R5, R115, R5, !PT ;  /* 0x0000000573057209 */ /* 0x000fe60007810000 */
[----:B------:R2:W2:Y:S01]  /*1d160*/  MUFU.TANH R36, R89 ;  /* 0x0000005900247308 */ /* 0x0004a20000002400 */
[----:B------:R-:W-:Y:S02]  /*1d170*/  FMNMX.FTZ R4, R90, R4, !PT ;  /* 0x000000045a047209 */ /* 0x000fe40007810000 */
[----:B---3--:R-:W-:Y:S02]  /*1d180*/  FMNMX.FTZ R5, R234, R5, !PT ;  /* 0x00000005ea057209 */ /* 0x008fe40007810000 */
[----:B------:R-:W-:Y:S02]  /*1d190*/  FMNMX.FTZ R4, R206, R4, !PT ;  /* 0x00000004ce047209 */ /* 0x000fe40007810000 */
[----:B----4-:R-:W-:Y:S03]  /*1d1a0*/  FMNMX.FTZ R73, R73, R6, !PT ;  /* 0x0000000649497209 */ /* 0x010fe60007810000 */
[----:B------:R-:W3:Y:S01]  /*1d1b0*/  MUFU.TANH R221, R78 ;  /* 0x0000004e00dd7308 */ /* 0x000ee20000002400 */
[----:B-1----:R-:W-:Y:S01]  /*1d1c0*/  FMUL.FTZ R76, R110, c[0x0][0x320] ;  /* 0x0000c8006e4c7a20 */ /* 0x002fe20000410000 */
[----:B------:R-:W-:Y:S08]  /*1d1d0*/  MOV R110, R57 ;  /* 0x00000039006e7202 */ /* 0x000ff00000000f00 */
[----:B------:R-:W1:Y:S01]  /*1d1e0*/  MUFU.TANH R245, R77 ;  /* 0x0000004d00f57308 */ /* 0x000e620000002400 */
[----:B--2---:R-:W-:Y:S01]  /*1d1f0*/  MOV R89, R251 ;  /* 0x000000fb00597202 */ /* 0x004fe20000000f00 */
[----:B------:R-:W-:Y:S03]  /*1d200*/  IMAD.MOV.U32 R103, RZ, RZ, R36 ;  /* 0x000000ffff677224 */ /* 0x000fe600078e0024 */
[----:B------:R-:W-:Y:S05]  /*1d210*/  FMNMX.FTZ R4, R89, R4, !PT ;  /* 0x0000000459047209 */ /* 0x000fea0007810000 */
[----:B------:R-:W2:Y:S01]  /*1d220*/  MUFU.TANH R37, R92 ;  /* 0x0000005c00257308 */ /* 0x000ea20000002400 */
[----:B---3--:R-:W-:Y:S01]  /*1d230*/  FMNMX.FTZ R0, R221, R5, !PT ;  /* 0x00000005dd007209 */ /* 0x008fe20007810000 */
[----:B------:R-:W-:Y:S03]  /*1d240*/  FMUL.FTZ R78, R73, c[0x0][0x2d0] ;  /* 0x0000b400494e7a20 */ /* 0x000fe60000410000 */
[----:B------:R-:W-:Y:S05]  /*1d250*/  FMNMX.FTZ R0, R47, R0, !PT ;  /* 0x000000002f007209 */ /* 0x000fea0007810000 */
[----:B------:R3:W4:Y:S01]  /*1d260*/  MUFU.TANH R41, R105 ;  /* 0x0000006900297308 */ /* 0x0007220000002400 */
[----:B------:R-:W-:Y:S01]  /*1d270*/  FMNMX.FTZ R5, R100, R0, !PT ;  /* 0x0000000064057209 */ /* 0x000fe20007810000 */
[----:B------:R-:W-:Y:S01]  /*1d280*/  FMUL.FTZ R0, R111, c[0x0][0x320] ;  /* 0x0000c8006f007a20 */ /* 0x000fe20000410000 */
[----:B-1----:R-:W-:Y:S02]  /*1d290*/  MOV R86, R245 ;  /* 0x000000f500567202 */ /* 0x002fe40000000f00 */
[----:B------:R-:W-:Y:S02]  /*1d2a0*/  MOV R111, R58 ;  /* 0x0000003a006f7202 */ /* 0x000fe40000000f00 */
[----:B------:R-:W-:Y:S03]  /*1d2b0*/  FMNMX.FTZ R4, R86, R4, !PT ;  /* 0x0000000456047209 */ /* 0x000fe60007810000 */
[----:B------:R-:W1:Y:S01]  /*1d2c0*/  MUFU.TANH R42, R108 ;  /* 0x0000006c002a7308 */ /* 0x000e620000002400 */
[----:B------:R-:W-:Y:S02]  /*1d2d0*/  FMNMX.FTZ R4, R230, R4, !PT ;  /* 0x00000004e6047209 */ /* 0x000fe40007810000 */
[----:B--2---:R-:W-:Y:S02]  /*1d2e0*/  MOV R102, R37 ;  /* 0x0000002500667202 */ /* 0x004fe40000000f00 */
[----:B------:R-:W-:Y:S05]  /*1d2f0*/  FMNMX.FTZ R4, R103, R4, !PT ;  /* 0x0000000467047209 */ /* 0x000fea0007810000 */
[----:B------:R2:W-:Y:S01]  /*1d300*/  MUFU.TANH R75, R0 ;  /* 0x00000000004b7308 */ /* 0x0005e20000002400 */
[----:B------:R-:W-:Y:S01]  /*1d310*/  FMNMX.FTZ R4, R102, R4, !PT ;  /* 0x0000000466047209 */ /* 0x000fe20007810000 */
[----:B---3--:R-:W-:Y:S03]  /*1d320*/  FMUL.FTZ R105, R74, c[0x0][0x2d0] ;  /* 0x0000b4004a697a20 */ /* 0x008fe60000410000 */
[----:B------:R-:W-:Y:S01]  /*1d330*/  FMNMX.FTZ R4, R101, R4, !PT ;  /* 0x0000000465047209 */ /* 0x000fe20007810000 */
[----:B------:R-:W-:Y:S03]  /*1d340*/  FFMA.FTZ R104, R104, c[0x0][0x2d0], -R105 ;  /* 0x0000b40068687a23 */ /* 0x000fe60000010869 */
[----:B------:R-:W-:Y:S01]  /*1d350*/  FMNMX.FTZ R4, R236, R4, !PT ;  /* 0x00000004ec047209 */ /* 0x000fe20007810000 */
[----:B------:R-:W3:Y:S03]  /*1d360*/  MUFU.TANH R114, R109 ;  /* 0x0000006d00727308 */ /* 0x000ee60000002400 */
[----:B----4-:R-:W-:Y:S04]  /*1d370*/  FMNMX.FTZ R4, R41, R4, !PT ;  /* 0x0000000429047209 */ /* 0x010fe80007810000 */
[----:B-1----:R-:W-:Y:S03]  /*1d380*/  FMNMX.FTZ R4, R42, R4, !PT ;  /* 0x000000042a047209 */ /* 0x002fe60007810000 */
[----:B------:R-:W1:Y:S01]  /*1d390*/  MUFU.TANH R243, R91 ;  /* 0x0000005b00f37308 */ /* 0x000e620000002400 */
[----:B--2---:R-:W-:Y:S04]  /*1d3a0*/  FADD.FTZ R0, -R74, R2 ;  /* 0x000000024a007221 */ /* 0x004fe80000010100 */
[----:B------:R-:W-:Y:S05]  /*1d3b0*/  FMUL.FTZ R2, R0, c[0x0][0x2d0] ;  /* 0x0000b40000027a20 */ /* 0x000fea0000410000 */
[----:B------:R-:W2:Y:S01]  /*1d3c0*/  MUFU.TANH R109, R94 ;  /* 0x0000005e006d7308 */ /* 0x000ea20000002400 */
[----:B---3--:R-:W-:Y:S05]  /*1d3d0*/  FMNMX.FTZ R4, R114, R4, !PT ;  /* 0x0000000472047209 */ /* 0x008fea0007810000 */
[----:B------:R-:W3:Y:S04]  /*1d3e0*/  SHFL.BFLY PT, R7, R4, 0x2, 0x1f ;  /* 0x0c401f0004077f89 */ /* 0x000ee800000e0000 */
[----:B------:R4:W-:Y:S01]  /*1d3f0*/  MUFU.EX2 R70, R2 ;  /* 0x0000000200467308 */ /* 0x0009e20000000800 */
[----:B-1----:R-:W-:Y:S04]  /*1d400*/  MOV R108, R243 ;  /* 0x000000f3006c7202 */ /* 0x002fe80000000f00 */
[----:B------:R-:W-:Y:S05]  /*1d410*/  FMNMX.FTZ R5, R108, R5, !PT ;  /* 0x000000056c057209 */ /* 0x000fea0007810000 */
[----:B------:R-:W1:Y:S01]  /*1d420*/  MUFU.TANH R188, R95 ;  /* 0x0000005f00bc7308 */ /* 0x000e620000002400 */
[----:B--2---:R-:W-:Y:S09]  /*1d430*/  FMNMX.FTZ R5, R109, R5, !PT ;  /* 0x000000056d057209 */ /* 0x004ff20007810000 */
[----:B------:R-:W2:Y:S01]  /*1d440*/  MUFU.TANH R237, R107 ;  /* 0x0000006b00ed7308 */ /* 0x000ea20000002400 */
[----:B---3--:R-:W-:Y:S01]  /*1d450*/  FMNMX.FTZ R4, R4, R7, !PT ;  /* 0x0000000704047209 */ /* 0x008fe20007810000 */
[----:B----4-:R-:W-:Y:S02]  /*1d460*/  FADD.FTZ R2, -R73, R3 ;  /* 0x0000000349027221 */ /* 0x010fe40000010100 */
[--C-:B------:R-:W-:Y:S02]  /*1d470*/  FFMA.FTZ R7, R35, c[0x0][0x2d0], -R78.reuse ;  /* 0x0000b40023077a23 */ /* 0x100fe4000001084e */
[----:B------:R-:W3:Y:S01]  /*1d480*/  SHFL.BFLY PT, R72, R4, 0x1, 0x1f ;  /* 0x0c201f0004487f89 */ /* 0x000ee200000e0000 */
[----:B------:R-:W-:Y:S03]  /*1d490*/  FMUL.FTZ R2, R2, c[0x0][0x2d0] ;  /* 0x0000b40002027a20 */ /* 0x000fe60000410000 */
[----:B------:R-:W-:Y:S01]  /*1d4a0*/  MUFU.EX2 R106, R7 ;  /* 0x00000007006a7308 */ /* 0x000fe20000000800 */
[----:B-1----:R-:W-:Y:S04]  /*1d4b0*/  FMNMX.FTZ R5, R188, R5, !PT ;  /* 0x00000005bc057209 */ /* 0x002fe80007810000 */
[----:B------:R-:W-:Y:S05]  /*1d4c0*/  FMNMX.FTZ R5, R119, R5, !PT ;  /* 0x0000000577057209 */ /* 0x000fea0007810000 */
[----:B------:R1:W4:Y:S01]  /*1d4d0*/  MUFU.EX2 R69, R2 ;  /* 0x0000000200457308 */ /* 0x0003220000000800 */
[----:B--2---:R-:W-:Y:S01]  /*1d4e0*/  FMNMX.FTZ R0, R237, R5, !PT ;  /* 0x00000005ed007209 */ /* 0x004fe20007810000 */
[----:B------:R-:W-:Y:S08]  /*1d4f0*/  FFMA.FTZ R5, R23, c[0x0][0x2d0], -R78 ;  /* 0x0000b40017057a23 */ /* 0x000ff0000001084e */
[----:B------:R-:W2:Y:S01]  /*1d500*/  MUFU.TANH R76, R76 ;  /* 0x0000004c004c7308 */ /* 0x000ea20000002400 */
[----:B---3--:R-:W-:Y:S01]  /*1d510*/  FMNMX.FTZ R72, R4, R72, !PT ;  /* 0x0000004804487209 */ /* 0x008fe20007810000 */
[----:B------:R-:W-:Y:S04]  /*1d520*/  FFMA.FTZ R4, R184, c[0x0][0x2d0], -R105 ;  /* 0x0000b400b8047a23 */ /* 0x000fe80000010869 */
[C---:B------:R-:W-:Y:S04]  /*1d530*/  FMUL.FTZ R107, R72.reuse, c[0x0][0x2d0] ;  /* 0x0000b400486b7a20 */ /* 0x040fe80000410000 */
[----:B------:R3:W-:Y:S01]  /*1d540*/  MUFU.EX2 R245, R4 ;  /* 0x0000000400f57308 */ /* 0x0007e20000000800 */
[----:B-1----:R-:W-:Y:S02]  /*1d550*/  FADD.FTZ R2, -R72, R116 ;  /* 0x0000007448027221 */ /* 0x002fe40000010100 */
[----:B----4-:R-:W-:Y:S02]  /*1d560*/  FMUL.FTZ R35, R69, R151 ;  /* 0x0000009745237220 */ /* 0x010fe40000410000 */
[----:B------:R-:W-:Y:S05]  /*1d570*/  FMUL.FTZ R2, R2, c[0x0][0x2d0] ;  /* 0x0000b40002027a20 */ /* 0x000fea0000410000 */
[----:B------:R1:W-:Y:S01]  /*1d580*/  MUFU.EX2 R96, R5 ;  /* 0x0000000500607308 */ /* 0x0003e20000000800 */
[----:B------:R-:W-:Y:S01]  /*1d590*/  IMAD.MOV.U32 R151, RZ, RZ, R43 ;  /* 0x000000ffff977224 */ /* 0x000fe200078e002b */
[----:B--2---:R-:W-:Y:S04]  /*1d5a0*/  FMNMX.FTZ R0, R76, R0, !PT ;  /* 0x000000004c007209 */ /* 0x004fe80007810000 */
[----:B------:R-:W-:Y:S04]  /*1d5b0*/  FMNMX.FTZ R0, R75, R0, !PT ;  /* 0x000000004b007209 */ /* 0x000fe80007810000 */
[----:B------:R2:W4:Y:S01]  /*1d5c0*/  MUFU.EX2 R68, R2 ;  /* 0x0000000200447308 */ /* 0x0005220000000800 */
[----:B------:R-:W4:Y:S01]  /*1d5d0*/  SHFL.BFLY PT, R3, R0, 0x2, 0x1f ;  /* 0x0c401f0000037f89 */ /* 0x000f2200000e0000 */
[--C-:B---3--:R-:W-:Y:S08]  /*1d5e0*/  FFMA.FTZ R4, R20, c[0x0][0x2d0], -R105.reuse ;  /* 0x0000b40014047a23 */ /* 0x108ff00000010869 */
[----:B------:R-:W-:Y:S01]  /*1d5f0*/  MUFU.EX2 R91, R4 ;  /* 0x00000004005b7308 */ /* 0x000fe20000000800 */
[----:B-1----:R-:W-:Y:S01]  /*1d600*/  @P0 MOV R5, R53 ;  /* 0x0000003500050202 */ /* 0x002fe20000000f00 */
[--C-:B--2---:R-:W-:Y:S01]  /*1d610*/  FFMA.FTZ R2, R118, c[0x0][0x2d0], -R105.reuse ;  /* 0x0000b40076027a23 */ /* 0x104fe20000010869 */
[----:B------:R-:W-:Y:S01]  /*1d620*/  MOV R118, R220 ;  /* 0x000000dc00767202 */ /* 0x000fe20000000f00 */
[----:B----4-:R-:W-:Y:S01]  /*1d630*/  FMUL.FTZ R57, R68, R173 ;  /* 0x000000ad44397220 */ /* 0x010fe20000410000 */
[----:B------:R-:W-:Y:S05]  /*1d640*/  FMNMX.FTZ R0, R0, R3, !PT ;  /* 0x0000000300007209 */ /* 0x000fea0007810000 */
[----:B------:R1:W2:Y:S01]  /*1d650*/  MUFU.EX2 R246, R2 ;  /* 0x0000000200f67308 */ /* 0x0002a20000000800 */
[--C-:B------:R-:W-:Y:S02]  /*1d660*/  FFMA.FTZ R3, R17, c[0x0][0x2d0], -R105.reuse ;  /* 0x0000b40011037a23 */ /* 0x100fe40000010869 */
[----:B------:R-:W-:Y:S01]  /*1d670*/  FMUL.FTZ R17, R70, R133 ;  /* 0x0000008546117220 */ /* 0x000fe20000410000 */
[----:B------:R-:W-:Y:S01]  /*1d680*/  MOV R133, R45 ;  /* 0x0000002d00857202 */ /* 0x000fe20000000f00 */
[----:B------:R-:W-:Y:S05]  /*1d690*/  FMUL.FTZ R45, R68, R161 ;  /* 0x000000a1442d7220 */ /* 0x000fea0000410000 */
[----:B------:R3:W-:Y:S01]  /*1d6a0*/  MUFU.EX2 R112, R3 ;  /* 0x0000000300707308 */ /* 0x0007e20000000800 */
[----:B-1----:R-:W-:Y:S01]  /*1d6b0*/  FFMA.FTZ R2, R16, c[0x0][0x2d0], -R105 ;  /* 0x0000b40010027a23 */ /* 0x002fe20000010869 */
[----:B--2---:R-:W-:Y:S01]  /*1d6c0*/  F2FP.BF16.PACK_AB R80, R246, R245 ;  /* 0x000000f5f650723e */ /* 0x004fe200000010ff */
[----:B------:R-:W-:Y:S01]  /*1d6d0*/  FMUL.FTZ R16, R70, R132 ;  /* 0x0000008446107220 */ /* 0x000fe20000410000 */
[----:B------:R-:W-:Y:S06]  /*1d6e0*/  MOV R132, R250 ;  /* 0x000000fa00847202 */ /* 0x000fec0000000f00 */
[----:B------:R1:W2:Y:S01]  /*1d6f0*/  MUFU.EX2 R251, R2 ;  /* 0x0000000200fb7308 */ /* 0x0002a20000000800 */
[--C-:B---3--:R-:W-:Y:S01]  /*1d700*/  FFMA.FTZ R3, R186, c[0x0][0x2d0], -R78.reuse ;  /* 0x0000b400ba037a23 */ /* 0x108fe2000001084e */
[----:B------:R-:W-:Y:S08]  /*1d710*/  MOV R186, R247 ;  /* 0x000000f700ba7202 */ /* 0x000ff00000000f00 */
[----:B------:R3:W-:Y:S01]  /*1d720*/  MUFU.EX2 R243, R3 ;  /* 0x0000000300f37308 */ /* 0x0007e20000000800 */
[----:B-1----:R-:W1:Y:S01]  /*1d730*/  SHFL.BFLY PT, R2, R0, 0x1, 0x1f ;  /* 0x0c201f0000027f89 */ /* 0x002e6200000e0000 */
[----:B--2---:R-:W-:Y:S01]  /*1d740*/  F2FP.BF16.PACK_AB R82, R112, R251 ;  /* 0x000000fb7052723e */ /* 0x004fe200000010ff */
[--C-:B---3--:R-:W-:Y:S01]  /*1d750*/  FFMA.FTZ R3, R185, c[0x0][0x2d0], -R78.reuse ;  /* 0x0000b400b9037a23 */ /* 0x108fe2000001084e */
[----:B------:R-:W-:Y:S01]  /*1d760*/  MOV R185, R60 ;  /* 0x0000003c00b97202 */ /* 0x000fe20000000f00 */
[----:B------:R-:W-:Y:S05]  /*1d770*/  FMUL.FTZ R60, R68, R176 ;  /* 0x000000b0443c7220 */ /* 0x000fea0000410000 */
[----:B------:R2:W3:Y:S01]  /*1d780*/  MUFU.EX2 R244, R3 ;  /* 0x0000000300f47308 */ /* 0x0004e20000000800 */
[----:B-1----:R-:W-:Y:S01]  /*1d790*/  FMNMX.FTZ R71, R0, R2, !PT ;  /* 0x0000000200477209 */ /* 0x002fe20007810000 */
[----:B------:R-:W-:Y:S02]  /*1d7a0*/  FFMA.FTZ R2, R196, c[0x0][0x2d0], -R107 ;  /* 0x0000b400c4027a23 */ /* 0x000fe4000001086b */
[--C-:B------:R-:W-:Y:S06]  /*1d7b0*/  FFMA.FTZ R0, R19, c[0x0][0x2d0], -R78.reuse ;  /* 0x0000b40013007a23 */ /* 0x100fec000001084e */
[----:B------:R1:W-:Y:S01]  /*1d7c0*/  MUFU.EX2 R219, R2 ;  /* 0x0000000200db7308 */ /* 0x0003e20000000800 */
[----:B------:R-:W-:Y:S02]  /*1d7d0*/  FMUL.FTZ R77, R71, c[0x0][0x2d0] ;  /* 0x0000b400474d7a20 */ /* 0x000fe40000410000 */
[----:B------:R-:W-:Y:S01]  /*1d7e0*/  FMUL.FTZ R19, R69, R135 ;  /* 0x0000008745137220 */ /* 0x000fe20000410000 */
[----:B------:R-:W-:Y:S01]  /*1d7f0*/  MOV R135, R88 ;  /* 0x0000005800877202 */ /* 0x000fe20000000f00 */
[----:B------:R-:W-:Y:S02]  /*1d800*/  FFMA.FTZ R75, R75, c[0x0][0x2d0], -R77 ;  /* 0x0000b4004b4b7a23 */ /* 0x000fe4000001084d */
[--C-:B--2---:R-:W-:Y:S03]  /*1d810*/  FFMA.FTZ R3, R18, c[0x0][0x2d0], -R78.reuse ;  /* 0x0000b40012037a23 */ /* 0x104fe6000001084e */
[----:B------:R2:W-:Y:S01]  /*1d820*/  MUFU.EX2 R184, R0 ;  /* 0x0000000000b87308 */ /* 0x0005e20000000800 */
[----:B---3--:R-:W-:Y:S01]  /*1d830*/  F2FP.BF16.PACK_AB R81, R244, R243 ;  /* 0x000000f3f451723e */ /* 0x008fe200000010ff */
[----:B------:R-:W-:Y:S01]  /*1d840*/  FMUL.FTZ R18, R69, R134 ;  /* 0x0000008645127220 */ /* 0x000fe20000410000 */
[----:B------:R-:W-:Y:S01]  /*1d850*/  MOV R134, R44 ;  /* 0x0000002c00867202 */ /* 0x000fe20000000f00 */
[C---:B------:R-:W-:Y:S06]  /*1d860*/  FMUL.FTZ R44, R68.reuse, R160 ;  /* 0x000000a0442c7220 */ /* 0x040fec0000410000 */
[----:B------:R3:W4:Y:S01]  /*1d870*/  MUFU.EX2 R63, R3 ;  /* 0x00000003003f7308 */ /* 0x0007220000000800 */
[----:B-1----:R-:W-:Y:S01]  /*1d880*/  FFMA.FTZ R2, R187, c[0x0][0x2d0], -R107 ;  /* 0x0000b400bb027a23 */ /* 0x002fe2000001086b */
[----:B------:R-:W-:Y:S01]  /*1d890*/  MOV R187, R41 ;  /* 0x0000002900bb7202 */ /* 0x000fe20000000f00 */
[----:B------:R-:W-:Y:S07]  /*1d8a0*/  FMUL.FTZ R41, R68, R157 ;  /* 0x0000009d44297220 */ /* 0x000fee0000410000 */
[----:B------:R1:W1:Y:S01]  /*1d8b0*/  MUFU.EX2 R223, R2 ;  /* 0x0000000200df7308 */ /* 0x0002620000000800 */
[----:B--2---:R-:W-:Y:S01]  /*1d8c0*/  FADD.FTZ R0, -R71, R117 ;  /* 0x0000007547007221 */ /* 0x004fe20000010100 */
[----:B------:R-:W-:Y:S03]  /*1d8d0*/  MOV R117, R221 ;  /* 0x000000dd00757202 */ /* 0x000fe60000000f00 */
[----:B------:R-:W-:Y:S05]  /*1d8e0*/  FMUL.FTZ R0, R0, c[0x0][0x2d0] ;  /* 0x0000b40000007a20 */ /* 0x000fea0000410000 */
[----:B------:R-:W-:Y:S01]  /*1d8f0*/  MUFU.EX2 R75, R75 ;  /* 0x0000004b004b7308 */ /* 0x000fe20000000800 */
[----:B---3--:R-:W-:Y:S01]  /*1d900*/  FFMA.FTZ R3, R21, c[0x0][0x2d0], -R105 ;  /* 0x0000b40015037a23 */ /* 0x008fe20000010869 */
[----:B----4-:R-:W-:Y:S08]  /*1d910*/  F2FP.BF16.PACK_AB R83, R184, R63 ;  /* 0x0000003fb853723e */ /* 0x010ff000000010ff */
[----:B------:R2:W-:Y:S01]  /*1d920*/  MUFU.EX2 R93, R3 ;  /* 0x00000003005d7308 */ /* 0x0005e20000000800 */
[--C-:B-1----:R-:W-:Y:S01]  /*1d930*/  FFMA.FTZ R2, R12, c[0x0][0x2d0], -R107.reuse ;  /* 0x0000b4000c027a23 */ /* 0x102fe2000001086b */
[----:B------:R-:W-:Y:S01]  /*1d940*/  F2FP.BF16.PACK_AB R64, R223, R219 ;  /* 0x000000dbdf40723e */ /* 0x000fe200000010ff */
[----:B------:R-:W-:Y:S01]  /*1d950*/  FMUL.FTZ R12, R68, R128 ;  /* 0x00000080440c7220 */ /* 0x000fe20000410000 */
[----:B------:R-:W-:Y:S06]  /*1d960*/  MOV R128, R91 ;  /* 0x0000005b00807202 */ /* 0x000fec0000000f00 */
[----:B------:R1:W-:Y:S10]  /*1d970*/  MUFU.EX2 R84, R2 ;  /* 0x0000000200547308 */ /* 0x0003f40000000800 */
[----:B------:R-:W3:Y:S01]  /*1d980*/  MUFU.EX2 R0, R0 ;  /* 0x0000000000007308 */ /* 0x000ee20000000800 */
[----:B--2---:R-:W-:Y:S09]  /*1d990*/  FFMA.FTZ R3, R22, c[0x0][0x2d0], -R78 ;  /* 0x0000b40016037a23 */ /* 0x004ff2000001084e */
[----:B------:R-:W-:Y:S01]  /*1d9a0*/  MUFU.EX2 R92, R3 ;  /* 0x00000003005c7308 */ /* 0x000fe20000000800 */
[----:B-1----:R-:W-:Y:S02]  /*1d9b0*/  FFMA.FTZ R2, R13, c[0x0][0x2d0], -R107 ;  /* 0x0000b4000d027a23 */ /* 0x002fe4000001086b */
[----:B------:R-:W-:Y:S01]  /*1d9c0*/  FMUL.FTZ R13, R68, R129 ;  /* 0x00000081440d7220 */ /* 0x000fe20000410000 */
[----:B------:R-:W-:Y:S06]  /*1d9d0*/  MOV R129, R47 ;  /* 0x0000002f00817202 */ /* 0x000fec0000000f00 */
[----:B------:R1:W-:Y:S01]  /*1d9e0*/  MUFU.EX2 R36, R2 ;  /* 0x0000000200247308 */ /* 0x0003e20000000800 */
[C---:B---3--:R-:W-:Y:S02]  /*1d9f0*/  FMUL.FTZ R47, R0.reuse, R163 ;  /* 0x000000a3002f7220 */ /* 0x048fe40000410000 */
[C---:B------:R-:W-:Y:S02]  /*1da00*/  FMUL.FTZ R43, R0.reuse, R159 ;  /* 0x0000009f002b7220 */ /* 0x040fe40000410000 */
[----:B------:R-:W-:Y:S02]  /*1da10*/  FMUL.FTZ R58, R0, R174 ;  /* 0x000000ae003a7220 */ /* 0x000fe40000410000 */
[--C-:B-1----:R-:W-:Y:S04]  /*1da20*/  FFMA.FTZ R2, R195, c[0x0][0x2d0], -R77.reuse ;  /* 0x0000b400c3027a23 */ /* 0x102fe8000001084d */
        /* <DEDUP_REMOVED lines=10> */
[C---:B------:R-:W-:Y:S06]  /*1dad0*/  FMUL.FTZ R15, R0.reuse, R131 ;  /* 0x00000083000f7220 */ /* 0x040fec0000410000 */
[----:B------:R1:W2:Y:S01]  /*1dae0*/  MUFU.EX2 R202, R2 ;  /* 0x0000000200ca7308 */ /* 0x0002a20000000800 */
[----:B------:R-:W-:Y:S02]  /*1daf0*/  IMAD.MOV.U32 R131, RZ, RZ, R63 ;  /* 0x000000ffff837224 */ /* 0x000fe400078e003f */
[----:B------:R-:W-:Y:S02]  /*1db00*/  FMUL.FTZ R63, R0, R179 ;  /* 0x000000b3003f7220 */ /* 0x000fe40000410000 */
[--C-:B-1----:R-:W-:Y:S01]  /*1db10*/  FFMA.FTZ R2, R32, c[0x0][0x2d0], -R105.reuse ;  /* 0x0000b40020027a23 */ /* 0x102fe20000010869 */
[----:B--2---:R-:W-:Y:S04]  /*1db20*/  F2FP.BF16.PACK_AB R67, R202, R199 ;  /* 0x000000c7ca43723e */ /* 0x004fe800000010ff */
[----:B------:R1:W-:Y:S02]  /*1db30*/  MUFU.EX2 R97, R2 ;  /* 0x0000000200617308 */ /* 0x0003e40000000800 */
[----:B-1----:R-:W-:Y:S08]  /*1db40*/  FFMA.FTZ R2, R33, c[0x0][0x2d0], -R105 ;  /* 0x0000b40021027a23 */ /* 0x002ff00000010869 */
[----:B------:R1:W2:Y:S02]  /*1db50*/  MUFU.EX2 R99, R2 ;  /* 0x0000000200637308 */ /* 0x0002a40000000800 */
[----:B-1----:R-:W-:Y:S05]  /*1db60*/  @P0 SHF.R.S32.HI R2, RZ, 0x1f, R242 ;  /* 0x0000001fff020819 */ /* 0x002fea00000114f2 */
[----:B------:R-:W-:Y:S02]  /*1db70*/  @P0 IMAD R4, R2, c[0x0][0x1e0], RZ ;  /* 0x0000780002040a24 */ /* 0x000fe400078e02ff */
[C---:B------:R-:W-:Y:S04]  /*1db80*/  @P0 IMAD.WIDE.U32 R2, R242.reuse, c[0x0][0x1e0], RZ ;  /* 0x00007800f2020a25 */ /* 0x040fe800078e00ff */
[----:B------:R-:W-:Y:S01]  /*1db90*/  @P0 IMAD R6, R242, c[0x0][0x1e4], R4 ;  /* 0x00007900f2060a24 */ /* 0x000fe200078e0204 */
[----:B------:R-:W-:Y:S04]  /*1dba0*/  @P0 MOV R4, R38 ;  /* 0x0000002600040202 */ /* 0x000fe80000000f00 */
[----:B------:R-:W-:Y:S01]  /*1dbb0*/  @P0 IADD3 R3, R3, R6, RZ ;  /* 0x0000000603030210 */ /* 0x000fe20007ffe0ff */
[----:B------:R-:W-:Y:S04]  /*1dbc0*/  @P0 IMAD.WIDE.U32 R4, R2, 0x70, R4 ;  /* 0x0000007002040825 */ /* 0x000fe800078e0004 */
[----:B------:R-:W-:Y:S01]  /*1dbd0*/  @P0 IMAD R3, R3, 0x70, RZ ;  /* 0x0000007003030824 */ /* 0x000fe200078e02ff */
[----:B------:R-:W-:Y:S01]  /*1dbe0*/  @P0 LEA R2, P1, R4, c[0x0][0x1c8], 0x1 ;  /* 0x0000720004020a11 */ /* 0x000fe200078208ff */
[----:B------:R-:W-:Y:S02]  /*1dbf0*/  FFMA.FTZ R6, R34, c[0x0][0x2d0], -R78 ;  /* 0x0000b40022067a23 */ /* 0x000fe4000001084e */
[----:B------:R-:W-:Y:S01]  /*1dc00*/  FMUL.FTZ R34, R69, R150 ;  /* 0x0000009645227220 */ /* 0x000fe20000410000 */
[----:B------:R-:W-:Y:S01]  /*1dc10*/  @P0 IADD3 R3, R5, R3, RZ ;  /* 0x0000000305030210 */ /* 0x000fe20007ffe0ff */
[----:B------:R1:W-:Y:S01]  /*1dc20*/  MUFU.EX2 R95, R6 ;  /* 0x00000006005f7308 */ /* 0x0003e20000000800 */
[----:B------:R-:W-:Y:S01]  /*1dc30*/  MOV R150, R46 ;  /* 0x0000002e00967202 */ /* 0x000fe20000000f00 */
[----:B------:R-:W-:Y:S01]  /*1dc40*/  FMUL.FTZ R46, R0, R162 ;  /* 0x000000a2002e7220 */ /* 0x000fe20000410000 */
[----:B------:R-:W-:Y:S01]  /*1dc50*/  @P0 LEA.HI.X R3, R4, c[0x0][0x1cc], R3, 0x1, P1 ;  /* 0x0000730004030a11 */ /* 0x000fe200008f0c03 */
[--C-:B------:R-:W-:Y:S02]  /*1dc60*/  FFMA.FTZ R4, R24, c[0x0][0x2d0], -R107.reuse ;  /* 0x0000b40018047a23 */ /* 0x100fe4000001086b */
[----:B------:R-:W-:Y:S01]  /*1dc70*/  FMUL.FTZ R24, R68, R140 ;  /* 0x0000008c44187220 */ /* 0x000fe20000410000 */
[----:B------:R-:W-:Y:S01]  /*1dc80*/  MOV R140, R106 ;  /* 0x0000006a008c7202 */ /* 0x000fe20000000f00 */
[----:B------:R3:W-:Y:S01]  /*1dc90*/  @P0 LDGSTS.E.BYPASS.LTC128B.128 [R241+0x3900], [R2.64], !P4 ;  /* 0x0390000002f10fae */ /* 0x0007e2000e101d48 */
[----:B------:R-:W-:Y:S01]  /*1dca0*/  MOV R106, R42 ;  /* 0x0000002a006a7202 */ /* 0x000fe20000000f00 */
[----:B------:R4:W2:Y:S01]  /*1dcb0*/  MUFU.EX2 R33, R4 ;  /* 0x0000000400217308 */ /* 0x0008a20000000800 */
[----:B------:R-:W-:Y:S03]  /*1dcc0*/  FMUL.FTZ R42, R0, R158 ;  /* 0x0000009e002a7220 */ /* 0x000fe60000410000 */
[--C-:B------:R-:W-:Y:S06]  /*1dcd0*/  FFMA.FTZ R106, R106, c[0x0][0x2d0], -R107.reuse ;  /* 0x0000b4006a6a7a23 */ /* 0x100fec000001086b */
[----:B------:R-:W-:Y:S01]  /*1dce0*/  MUFU.EX2 R106, R106 ;  /* 0x0000006a006a7308 */ /* 0x000fe20000000800 */
[----:B-1----:R-:W-:Y:S04]  /*1dcf0*/  @P0 IADD3 R6, P3, R2, UR4, RZ ;  /* 0x0000000402060c10 */ /* 0x002fe8000ff7e0ff */
[----:B------:R-:W-:Y:S02]  /*1dd00*/  @P0 IADD3.X R7, R3, UR5, RZ, P3, !PT ;  /* 0x0000000503070c10 */ /* 0x000fe40009ffe4ff */
[----:B------:R-:W-:Y:S03]  /*1dd10*/  @P0 IADD3 R10, P2, R6, UR4, RZ ;  /* 0x00000004060a0c10 */ /* 0x000fe6000ff5e0ff */
[----:B------:R1:W-:Y:S01]  /*1dd20*/  @P0 LDGSTS.E.BYPASS.LTC128B.128 [R241+0x4100], [R6.64], !P4 ;  /* 0x0410000006f10fae */ /* 0x0003e2000e101d48 */
[----:B------:R-:W-:Y:S01]  /*1dd30*/  @P0 IADD3.X R11, R7, UR5, RZ, P2, !PT ;  /* 0x00000005070b0c10 */ /* 0x000fe200097fe4ff */
[--C-:B---3--:R-:W-:Y:S01]  /*1dd40*/  FFMA.FTZ R2, R25, c[0x0][0x2d0], -R107.reuse ;  /* 0x0000b40019027a23 */ /* 0x108fe2000001086b */
[----:B------:R-:W-:Y:S01]  /*1dd50*/  @P0 IADD3 R8, P1, R10, UR4, RZ ;  /* 0x000000040a080c10 */ /* 0x000fe2000ff3e0ff */
[----:B------:R-:W-:Y:S01]  /*1dd60*/  FMUL.FTZ R25, R68, R141 ;  /* 0x0000008d44197220 */ /* 0x000fe20000410000 */
[----:B--2---:R-:W-:Y:S01]  /*1dd70*/  MOV R141, R99 ;  /* 0x00000063008d7202 */ /* 0x004fe20000000f00 */
[----:B------:R2:W3:Y:S01]  /*1dd80*/  MUFU.EX2 R94, R2 ;  /* 0x00000002005e7308 */ /* 0x0004e20000000800 */
[----:B------:R-:W-:Y:S01]  /*1dd90*/  @P0 IADD3.X R9, R11, UR5, RZ, P1, !PT ;  /* 0x000000050b090c10 */ /* 0x000fe20008ffe4ff */
[----:B------:R3:W-:Y:S01]  /*1dda0*/  @P0 LDGSTS.E.BYPASS.LTC128B.128 [R241+0x4900], [R10.64], !P4 ;  /* 0x049000000af10fae */ /* 0x0007e2000e101d48 */
[----:B----4-:R-:W-:Y:S04]  /*1ddb0*/  @P0 IADD3 R4, P3, R8, UR4, RZ ;  /* 0x0000000408040c10 */ /* 0x010fe8000ff7e0ff */
        /* <DEDUP_REMOVED lines=8> */
[----:B---3--:R-:W-:Y:S01]  /*1de40*/  FMUL.FTZ R10, R0, R126 ;  /* 0x0000007e000a7220 */ /* 0x008fe20000410000 */
[----:B------:R-:W-:Y:S01]  /*1de50*/  @P0 IADD3 R6, P1, R2, UR4, RZ ;  /* 0x0000000402060c10 */ /* 0x000fe2000ff3e0ff */
[----:B------:R-:W-:Y:S01]  /*1de60*/  FMUL.FTZ R11, R0, R127 ;  /* 0x0000007f000b7220 */ /* 0x000fe20000410000 */
[----:B------:R-:W-:Y:S01]  /*1de70*/  MOV R126, R92 ;  /* 0x0000005c007e7202 */ /* 0x000fe20000000f00 */
[----:B------:R2:W-:Y:S01]  /*1de80*/  @P0 LDGSTS.E.BYPASS.LTC128B.128 [R241+0x6100], [R2.64], !P4 ;  /* 0x0610000002f10fae */ /* 0x0005e2000e101d48 */
[C---:B----4-:R-:W-:Y:S01]  /*1de90*/  FMUL.FTZ R8, R68.reuse, R124 ;  /* 0x0000007c44087220 */ /* 0x050fe20000410000 */
[----:B------:R-:W-:Y:S01]  /*1dea0*/  MOV R124, R93 ;  /* 0x0000005d007c7202 */ /* 0x000fe20000000f00 */
[----:B------:R-:W-:Y:S01]  /*1deb0*/  FMUL.FTZ R9, R68, R125 ;  /* 0x0000007d44097220 */ /* 0x000fe20000410000 */
[----:B------:R-:W-:Y:S01]  /*1dec0*/  MOV R125, R33 ;  /* 0x00000021007d7202 */ /* 0x000fe20000000f00 */
[----:B------:R-:W-:Y:S01]  /*1ded0*/  FMUL.FTZ R33, R70, R149 ;  /* 0x0000009546217220 */ /* 0x000fe20000410000 */
[----:B------:R-:W-:Y:S01]  /*1dee0*/  MOV R149, R56 ;  /* 0x0000003800957202 */ /* 0x000fe20000000f00 */
[----:B------:R-:W-:Y:S02]  /*1def0*/  FMUL.FTZ R56, R68, R172 ;  /* 0x000000ac44387220 */ /* 0x000fe40000410000 */
[----:B------:R-:W-:Y:S02]  /*1df00*/  FFMA.FTZ R4, R29, c[0x0][0x2d0], -R107 ;  /* 0x0000b4001d047a23 */ /* 0x000fe4000001086b */
[----:B------:R-:W-:Y:S01]  /*1df10*/  FMUL.FTZ R5, R70, R121 ;  /* 0x0000007946057220 */ /* 0x000fe20000410000 */
[----:B-1----:R-:W-:Y:S01]  /*1df20*/  @P0 IADD3.X R7, R3, UR5, RZ, P1, !PT ;  /* 0x0000000503070c10 */ /* 0x002fe20008ffe4ff */
[----:B------:R1:W3:Y:S01]  /*1df30*/  MUFU.EX2 R32, R4 ;  /* 0x0000000400207308 */ /* 0x0002e20000000800 */
[----:B------:R-:W-:Y:S02]  /*1df40*/  FMUL.FTZ R29, R68, R145 ;  /* 0x00000091441d7220 */ /* 0x000fe40000410000 */
[----:B------:R-:W-:Y:S01]  /*1df50*/  IMAD.MOV.U32 R121, RZ, RZ, R94 ;  /* 0x000000ffff797224 */ /* 0x000fe200078e005e */
[----:B------:R4:W-:Y:S01]  /*1df60*/  @P0 LDGSTS.E.BYPASS.LTC128B.128 [R241+0x6900], [R6.64], !P4 ;  /* 0x0690000006f10fae */ /* 0x0009e2000e101d48 */
[--C-:B--2---:R-:W-:Y:S01]  /*1df70*/  FFMA.FTZ R2, R193, c[0x0][0x2d0], -R77.reuse ;  /* 0x0000b400c1027a23 */ /* 0x104fe2000001084d */
[----:B------:R-:W-:Y:S06]  /*1df80*/  MOV R193, R89 ;  /* 0x0000005900c17202 */ /* 0x000fec0000000f00 */
[----:B------:R-:W2:Y:S01]  /*1df90*/  LDSM.16.MT88.4 R20, [R224+0x100] ;  /* 0x00010000e014783b */ /* 0x000ea20000004200 */
[----:B------:R4:W-:Y:S07]  /*1dfa0*/  MUFU.EX2 R195, R2 ;  /* 0x0000000200c37308 */ /* 0x0009ee0000000800 */
[----:B------:R-:W-:Y:S01]  /*1dfb0*/  LDSM.16.MT88.4 R52, [R225+0x100] ;  /* 0x00010000e134783b */ /* 0x000fe20000004200 */
[C---:B-1----:R-:W-:Y:S01]  /*1dfc0*/  FMUL.FTZ R4, R70.reuse, R120 ;  /* 0x0000007846047220 */ /* 0x042fe20000410000 */
[----:B---3--:R-:W-:Y:S01]  /*1dfd0*/  MOV R127, R32 ;  /* 0x00000020007f7202 */ /* 0x008fe20000000f00 */
[----:B------:R-:W-:Y:S01]  /*1dfe0*/  FMUL.FTZ R32, R70, R148 ;  /* 0x0000009446207220 */ /* 0x000fe20000410000 */
[----:B------:R-:W-:Y:S01]  /*1dff0*/  MOV R148, R59 ;  /* 0x0000003b00947202 */ /* 0x000fe20000000f00 */
[----:B------:R-:W-:Y:S03]  /*1e000*/  FMUL.FTZ R59, R0, R175 ;  /* 0x000000af003b7220 */ /* 0x000fe60000410000 */
[----:B------:R-:W-:Y:S01]  /*1e010*/  LDSM.16.MT88.4 R88, [R224+0x900] ;  /* 0x00090000e058783b */ /* 0x000fe20000004200 */
[----:B------:R-:W-:Y:S01]  /*1e020*/  MOV R120, R97 ;  /* 0x0000006100787202 */ /* 0x000fe20000000f00 */
[C---:B----4-:R-:W-:Y:S02]  /*1e030*/  FMUL.FTZ R6, R69.reuse, R122 ;  /* 0x0000007a45067220 */ /* 0x050fe40000410000 */
[C---:B------:R-:W-:Y:S01]  /*1e040*/  FMUL.FTZ R7, R69.reuse, R123 ;  /* 0x0000007b45077220 */ /* 0x040fe20000410000 */
[----:B------:R-:W-:Y:S03]  /*1e050*/  MOV R123, R96 ;  /* 0x00000060007b7202 */ /* 0x000fe60000000f00 */
[----:B------:R-:W0:Y:S01]  /*1e060*/  LDGDEPBAR ;  /* 0x00000000000079af */ /* 0x000e220000000000 */
[--C-:B------:R-:W-:Y:S01]  /*1e070*/  FFMA.FTZ R2, R192, c[0x0][0x2d0], -R77.reuse ;  /* 0x0000b400c0027a23 */ /* 0x100fe2000001084d */
[----:B------:R-:W-:Y:S03]  /*1e080*/  MOV R192, R36 ;  /* 0x0000002400c07202 */ /* 0x000fe60000000f00 */
[----:B------:R1:W-:Y:S01]  /*1e090*/  MUFU.EX2 R196, R2 ;  /* 0x0000000200c47308 */ /* 0x0003e20000000800 */
[----:B------:R-:W-:Y:S02]  /*1e0a0*/  F2FP.BF16.PACK_AB R66, R192, R84 ;  /* 0x00000054c042723e */ /* 0x000fe400000010ff */
[----:B------:R-:W3:Y:S01]  /*1e0b0*/  LDSM.16.MT88.4 R36, [R227+0x100] ;  /* 0x00010000e324783b */ /* 0x000ee20000004200 */
[-C--:B--2---:R-:W-:Y:S08]  /*1e0c0*/  HMMA.16816.F32.BF16 R4, R80, R20.reuse, R4 ;  /* 0x000000145004723c */ /* 0x084ff00000041804 */
[C---:B------:R-:W-:Y:S04]  /*1e0d0*/  HMMA.16816.F32.BF16 R8, R64.reuse, R20, R8 ;  /* 0x000000144008723c */ /* 0x040fe80000041808 */
[--C-:B-1----:R-:W-:Y:S04]  /*1e0e0*/  FFMA.FTZ R2, R30, c[0x0][0x2d0], -R77.reuse ;  /* 0x0000b4001e027a23 */ /* 0x102fe8000001084d */
[-C--:B------:R-:W-:Y:S01]  /*1e0f0*/  HMMA.16816.F32.BF16 R12, R64, R22.reuse, R12 ;  /* 0x00000016400c723c */ /* 0x080fe2000004180c */
[----:B------:R1:W-:Y:S03]  /*1e100*/  MUFU.EX2 R197, R2 ;  /* 0x0000000200c57308 */ /* 0x0003e60000000800 */
[C---:B------:R-:W-:Y:S01]  /*1e110*/  FMUL.FTZ R20, R70.reuse, R136 ;  /* 0x0000008846147220 */ /* 0x040fe20000410000 */
[----:B------:R-:W-:Y:S01]  /*1e120*/  MOV R136, R87 ;  /* 0x0000005700887202 */ /* 0x000fe20000000f00 */
[----:B------:R-:W-:Y:S01]  /*1e130*/  FMUL.FTZ R21, R70, R137 ;  /* 0x0000008946157220 */ /* 0x000fe20000410000 */
[----:B------:R-:W-:Y:S01]  /*1e140*/  MOV R137, R86 ;  /* 0x0000005600897202 */ /* 0x000fe20000000f00 */
[C---:B------:R-:W-:Y:S04]  /*1e150*/  HMMA.16816.F32.BF16 R16, R80.reuse, R22, R16 ;  /* 0x000000165010723c */ /* 0x040fe80000041810 */
[C---:B------:R-:W-:Y:S03]  /*1e160*/  FMUL.FTZ R30, R0.reuse, R146 ;  /* 0x00000092001e7220 */ /* 0x040fe60000410000 */
[C---:B------:R-:W-:Y:S01]  /*1e170*/  FMUL.FTZ R22, R69.reuse, R138 ;  /* 0x0000008a45167220 */ /* 0x040fe20000410000 */
[----:B------:R-:W-:Y:S01]  /*1e180*/  MOV R138, R85 ;  /* 0x00000055008a7202 */ /* 0x000fe20000000f00 */
[----:B------:R-:W-:Y:S01]  /*1e190*/  FMUL.FTZ R23, R69, R139 ;  /* 0x0000008b45177220 */ /* 0x000fe20000410000 */
[----:B------:R-:W2:Y:S02]  /*1e1a0*/  LDSM.16.MT88.4 R84, [R226+0x100] ;  /* 0x00010000e254783b */ /* 0x000ea40000004200 */
[----:B------:R-:W-:Y:S01]  /*1e1b0*/  MOV R139, R62 ;  /* 0x0000003e008b7202 */ /* 0x000fe20000000f00 */
[C---:B------:R-:W-:Y:S03]  /*1e1c0*/  FMUL.FTZ R62, R0.reuse, R178 ;  /* 0x000000b2003e7220 */ /* 0x040fe60000410000 */
[-C--:B---3--:R-:W-:Y:S03]  /*1e1d0*/  HMMA.16816.F32.BF16 R20, R80, R36.reuse, R20 ;  /* 0x000000245014723c */ /* 0x088fe60000041814 */
[----:B-1----:R-:W-:Y:S02]  /*1e1e0*/  FFMA.FTZ R2, R31, c[0x0][0x2d0], -R77 ;  /* 0x0000b4001f027a23 */ /* 0x002fe4000001084d */
[----:B------:R-:W-:Y:S02]  /*1e1f0*/  FMUL.FTZ R31, R0, R147 ;  /* 0x00000093001f7220 */ /* 0x000fe40000410000 */
[----:B------:R1:W-:Y:S02]  /*1e200*/  MUFU.EX2 R200, R2 ;  /* 0x0000000200c87308 */ /* 0x0003e40000000800 */
[--C-:B-1----:R-:W-:Y:S03]  /*1e210*/  FFMA.FTZ R2, R26, c[0x0][0x2d0], -R105.reuse ;  /* 0x0000b4001a027a23 */ /* 0x102fe60000010869 */
[C---:B------:R-:W-:Y:S01]  /*1e220*/  FMUL.FTZ R26, R0.reuse, R142 ;  /* 0x0000008e001a7220 */ /* 0x040fe20000410000 */
[----:B------:R-:W-:Y:S04]  /*1e230*/  MOV R142, R98 ;  /* 0x00000062008e7202 */ /* 0x000fe80000000f00 */
[----:B------:R1:W3:Y:S01]  /*1e240*/  MUFU.EX2 R40, R2 ;  /* 0x0000000200287308 */ /* 0x0002e20000000800 */
[----:B------:R-:W-:Y:S01]  /*1e250*/  LDSM.16.MT88.4 R96, [R225+0x900] ;  /* 0x00090000e160783b */ /* 0x000fe20000004200 */
[--C-:B-1----:R-:W-:Y:S01]  /*1e260*/  FFMA.FTZ R2, R27, c[0x0][0x2d0], -R105.reuse ;  /* 0x0000b4001b027a23 */ /* 0x102fe20000010869 */
[----:B---3--:R-:W-:Y:S01]  /*1e270*/  MOV R147, R40 ;  /* 0x0000002800937202 */ /* 0x008fe20000000f00 */
[----:B------:R-:W-:Y:S01]  /*1e280*/  FMUL.FTZ R27, R0, R143 ;  /* 0x0000008f001b7220 */ /* 0x000fe20000410000 */
[----:B------:R-:W-:Y:S05]  /*1e290*/  MOV R143, R95 ;  /* 0x0000005f008f7202 */ /* 0x000fea0000000f00 */
[----:B------:R1:W3:Y:S01]  /*1e2a0*/  MUFU.EX2 R3, R2 ;  /* 0x0000000200037308 */ /* 0x0002e20000000800 */
[----:B------:R-:W4:Y:S01]  /*1e2b0*/  LDSM.16.MT88.4 R92, [R227+0x900] ;  /* 0x00090000e35c783b */ /* 0x000f220000004200 */
[----:B------:R-:W-:Y:S01]  /*1e2c0*/  FMUL.FTZ R40, R68, R156 ;  /* 0x0000009c44287220 */ /* 0x000fe20000410000 */
[C---:B------:R-:W-:Y:S07]  /*1e2d0*/  HMMA.16816.F32.BF16 R24, R64.reuse, R36, R24 ;  /* 0x000000244018723c */ /* 0x040fee0000041818 */
[C---:B------:R-:W-:Y:S01]  /*1e2e0*/  FMUL.FTZ R36, R70.reuse, R152 ;  /* 0x0000009846247220 */ /* 0x040fe20000410000 */
[-C--:B------:R-:W-:Y:S04]  /*1e2f0*/  HMMA.16816.F32.BF16 R28, R64, R38.reuse, R28 ;  /* 0x00000026401c723c */ /* 0x080fe8000004181c */
[----:B------:R-:W-:Y:S04]  /*1e300*/  FMUL.FTZ R37, R70, R153 ;  /* 0x0000009946257220 */ /* 0x000fe80000410000 */
[C---:B------:R-:W-:Y:S04]  /*1e310*/  HMMA.16816.F32.BF16 R32, R80.reuse, R38, R32 ;  /* 0x000000265020723c */ /* 0x040fe80000041820 */
[--C-:B-1----:R-:W-:Y:S01]  /*1e320*/  FFMA.FTZ R2, R48, c[0x0][0x2d0], -R105.reuse ;  /* 0x0000b40030027a23 */ /* 0x102fe20000010869 */
[----:B---3--:R-:W-:Y:S01]  /*1e330*/  MOV R146, R3 ;  /* 0x0000000300927202 */ /* 0x008fe20000000f00 */
[C---:B------:R-:W-:Y:S01]  /*1e340*/  FMUL.FTZ R48, R70.reuse, R164 ;  /* 0x000000a446307220 */ /* 0x040fe20000410000 */
[----:B------:R-:W-:Y:S01]  /*1e350*/  MOV R3, R222 ;  /* 0x000000de00037202 */ /* 0x000fe20000000f00 */
[----:B------:R1:W-:Y:S01]  /*1e360*/  MUFU.EX2 R122, R2 ;  /* 0x00000002007a7308 */ /* 0x0003e20000000800 */
[C---:B------:R-:W-:Y:S03]  /*1e370*/  FMUL.FTZ R39, R69.reuse, R155 ;  /* 0x0000009b45277220 */ /* 0x040fe60000410000 */
[----:B------:R-:W-:Y:S01]  /*1e380*/  MOV R155, R248 ;  /* 0x000000f8009b7202 */ /* 0x000fe20000000f00 */
[----:B------:R-:W-:Y:S02]  /*1e390*/  FMUL.FTZ R38, R69, R154 ;  /* 0x0000009a45267220 */ /* 0x000fe40000410000 */
[--C-:B------:R-:W-:Y:S05]  /*1e3a0*/  FFMA.FTZ R3, R3, c[0x0][0x2d0], -R78.reuse ;  /* 0x0000b40003037a23 */ /* 0x100fea000001084e */
[-C--:B------:R-:W-:Y:S08]  /*1e3b0*/  HMMA.16816.F32.BF16 R36, R80, R52.reuse, R36 ;  /* 0x000000345024723c */ /* 0x080ff00000041824 */
[C---:B------:R-:W-:Y:S04]  /*1e3c0*/  HMMA.16816.F32.BF16 R40, R64.reuse, R52, R40 ;  /* 0x000000344028723c */ /* 0x040fe80000041828 */
[----:B-1----:R-:W-:Y:S02]  /*1e3d0*/  FFMA.FTZ R2, R49, c[0x0][0x2d0], -R105 ;  /* 0x0000b40031027a23 */ /* 0x002fe40000010869 */
[C---:B------:R-:W-:Y:S02]  /*1e3e0*/  FMUL.FTZ R49, R70.reuse, R165 ;  /* 0x000000a546317220 */ /* 0x040fe40000410000 */
[-C--:B------:R-:W-:Y:S01]  /*1e3f0*/  HMMA.16816.F32.BF16 R44, R64, R54.reuse, R44 ;  /* 0x00000036402c723c */ /* 0x080fe2000004182c */
[----:B------:R1:W-:Y:S03]  /*1e400*/  MUFU.EX2 R252, R2 ;  /* 0x0000000200fc7308 */ /* 0x0003e60000000800 */
[C---:B------:R-:W-:Y:S02]  /*1e410*/  FMUL.FTZ R53, R70.reuse, R169 ;  /* 0x000000a946357220 */ /* 0x040fe40000410000 */
[----:B------:R-:W-:Y:S02]  /*1e420*/  FMUL.FTZ R52, R70, R168 ;  /* 0x000000a846347220 */ /* 0x000fe40000410000 */
[--C-:B-1----:R-:W-:Y:S01]  /*1e430*/  FFMA.FTZ R2, R198, c[0x0][0x2d0], -R78.reuse ;  /* 0x0000b400c6027a23 */ /* 0x102fe2000001084e */
[----:B------:R-:W-:Y:S03]  /*1e440*/  MOV R198, R61 ;  /* 0x0000003d00c67202 */ /* 0x000fe60000000f00 */
[----:B------:R-:W-:Y:S01]  /*1e450*/  FMUL.FTZ R61, R68, R177 ;  /* 0x000000b1443d7220 */ /* 0x000fe20000410000 */
[----:B------:R1:W-:Y:S02]  /*1e460*/  MUFU.EX2 R250, R2 ;  /* 0x0000000200fa7308 */ /* 0x0003e40000000800 */
[--C-:B-1----:R-:W-:Y:S01]  /*1e470*/  FFMA.FTZ R2, R201, c[0x0][0x2d0], -R78.reuse ;  /* 0x0000b400c9027a23 */ /* 0x102fe2000001084e */
[----:B------:R-:W-:Y:S07]  /*1e480*/  MOV R201, R249 ;  /* 0x000000f900c97202 */ /* 0x000fee0000000f00 */
[----:B------:R1:W-:Y:S02]  /*1e490*/  MUFU.EX2 R249, R2 ;  /* 0x0000000200f97308 */ /* 0x0003e40000000800 */
[--C-:B-1----:R-:W-:Y:S02]  /*1e4a0*/  FFMA.FTZ R2, R50, c[0x0][0x2d0], -R78.reuse ;  /* 0x0000b40032027a23 */ /* 0x102fe4000001084e */
[----:B------:R-:W-:Y:S06]  /*1e4b0*/  FMUL.FTZ R50, R69, R166 ;  /* 0x000000a645327220 */ /* 0x000fec0000410000 */
[----:B------:R1:W-:Y:S02]  /*1e4c0*/  MUFU.EX2 R247, R2 ;  /* 0x0000000200f77308 */ /* 0x0003e40000000800 */
[--C-:B-1----:R-:W-:Y:S02]  /*1e4d0*/  FFMA.FTZ R2, R51, c[0x0][0x2d0], -R78.reuse ;  /* 0x0000b40033027a23 */ /* 0x102fe4000001084e */
[C---:B------:R-:W-:Y:S06]  /*1e4e0*/  FMUL.FTZ R51, R69.reuse, R167 ;  /* 0x000000a745337220 */ /* 0x040fec0000410000 */
[----:B------:R1:W-:Y:S01]  /*1e4f0*/  MUFU.EX2 R248, R2 ;  /* 0x0000000200f87308 */ /* 0x0003e20000000800 */
[C---:B------:R-:W-:Y:S07]  /*1e500*/  HMMA.16816.F32.BF16 R48, R80.reuse, R54, R48 ;  /* 0x000000365030723c */ /* 0x040fee0000041830 */
[C---:B------:R-:W-:Y:S02]  /*1e510*/  FMUL.FTZ R55, R69.reuse, R171 ;  /* 0x000000ab45377220 */ /* 0x040fe40000410000 */
[----:B------:R-:W-:Y:S07]  /*1e520*/  FMUL.FTZ R54, R69, R170 ;  /* 0x000000aa45367220 */ /* 0x000fee0000410000 */
[-C--:B--2---:R-:W-:Y:S03]  /*1e530*/  HMMA.16816.F32.BF16 R52, R80, R84.reuse, R52 ;  /* 0x000000545034723c */ /* 0x084fe60000041834 */
[--C-:B-1----:R-:W-:Y:S04]  /*1e540*/  FFMA.FTZ R2, R208, c[0x0][0x2d0], -R107.reuse ;  /* 0x0000b400d0027a23 */ /* 0x102fe8000001086b */
[----:B------:R1:W-:Y:S01]  /*1e550*/  MUFU.EX2 R145, R2 ;  /* 0x0000000200917308 */ /* 0x0003e20000000800 */
[C---:B------:R-:W-:Y:S07]  /*1e560*/  HMMA.16816.F32.BF16 R56, R64.reuse, R84, R56 ;  /* 0x000000544038723c */ /* 0x040fee0000041838 */
[----:B------:R-:W-:Y:S01]  /*1e570*/  F2FP.BF16.PACK_AB R84, R121, R125 ;  /* 0x0000007d7954723e */ /* 0x000fe200000010ff */
[-C--:B------:R-:W-:Y:S04]  /*1e580*/  HMMA.16816.F32.BF16 R60, R64, R86.reuse, R60 ;  /* 0x00000056403c723c */ /* 0x080fe8000004183c */
[----:B------:R-:W-:Y:S03]  /*1e590*/  F2FP.BF16.PACK_AB R85, R196, R195 ;  /* 0x000000c3c455723e */ /* 0x000fe600000010ff */
[C---:B------:R-:W-:Y:S02]  /*1e5a0*/  FMUL.FTZ R64, R70.reuse, R180 ;  /* 0x000000b446407220 */ /* 0x040fe40000410000 */
[----:B------:R-:W-:Y:S03]  /*1e5b0*/  FMUL.FTZ R65, R70, R181 ;  /* 0x000000b546417220 */ /* 0x000fe60000410000 */
[C---:B------:R-:W-:Y:S02]  /*1e5c0*/  FMUL.FTZ R66, R69.reuse, R182 ;  /* 0x000000b645427220 */ /* 0x040fe40000410000 */
[----:B------:R-:W-:Y:S02]  /*1e5d0*/  FMUL.FTZ R67, R69, R183 ;  /* 0x000000b745437220 */ /* 0x000fe40000410000 */
[--C-:B-1----:R-:W-:Y:S04]  /*1e5e0*/  FFMA.FTZ R2, R203, c[0x0][0x2d0], -R107.reuse ;  /* 0x0000b400cb027a23 */ /* 0x102fe8000001086b */
[----:B------:R1:W2:Y:S01]  /*1e5f0*/  MUFU.EX2 R222, R2 ;  /* 0x0000000200de7308 */ /* 0x0002a20000000800 */
        /* <DEDUP_REMOVED lines=13> */
[----:B------:R-:W3:Y:S03]  /*1e6d0*/  LDSM.16.MT88.4 R88, [R226+0x900] ;  /* 0x00090000e258783b */ /* 0x000ee60000004200 */
[----:B-1----:R-:W-:Y:S04]  /*1e6e0*/  FFMA.FTZ R2, R210, c[0x0][0x2d0], -R107 ;  /* 0x0000b400d2027a23 */ /* 0x002fe8000001086b */
[-C--:B----4-:R-:W-:Y:S01]  /*1e6f0*/  HMMA.16816.F32.BF16 R20, R80, R92.reuse, R20 ;  /* 0x0000005c5014723c */ /* 0x090fe20000041814 */
[----:B------:R1:W4:Y:S07]  /*1e700*/  MUFU.EX2 R221, R2 ;  /* 0x0000000200dd7308 */ /* 0x00032e0000000800 */
[C---:B------:R-:W-:Y:S08]  /*1e710*/  HMMA.16816.F32.BF16 R24, R84.reuse, R92, R24 ;  /* 0x0000005c5418723c */ /* 0x040ff00000041818 */
[-C--:B------:R-:W-:Y:S08]  /*1e720*/  HMMA.16816.F32.BF16 R28, R84, R94.reuse, R28 ;  /* 0x0000005e541c723c */ /* 0x080ff0000004181c */
[C---:B------:R-:W-:Y:S01]  /*1e730*/  HMMA.16816.F32.BF16 R32, R80.reuse, R94, R32 ;  /* 0x0000005e5020723c */ /* 0x040fe20000041820 */
[----:B------:R-:W2:Y:S03]  /*1e740*/  LDSM.16.MT88.4 R92, [R224+0x1100] ;  /* 0x00110000e05c783b */ /* 0x000ea60000004200 */
[--C-:B-1----:R-:W-:Y:S04]  /*1e750*/  FFMA.FTZ R2, R213, c[0x0][0x2d0], -R77.reuse ;  /* 0x0000b400d5027a23 */ /* 0x102fe8000001084d */
[-C--:B------:R-:W-:Y:S01]  /*1e760*/  HMMA.16816.F32.BF16 R36, R80, R96.reuse, R36 ;  /* 0x000000605024723c */ /* 0x080fe20000041824 */
[----:B------:R1:W-:Y:S07]  /*1e770*/  MUFU.EX2 R144, R2 ;  /* 0x0000000200907308 */ /* 0x0003ee0000000800 */
[C---:B------:R-:W-:Y:S08]  /*1e780*/  HMMA.16816.F32.BF16 R40, R84.reuse, R96, R40 ;  /* 0x000000605428723c */ /* 0x040ff00000041828 */
[-C--:B------:R-:W-:Y:S08]  /*1e790*/  HMMA.16816.F32.BF16 R44, R84, R98.reuse, R44 ;  /* 0x00000062542c723c */ /* 0x080ff0000004182c */
[C---:B------:R-:W-:Y:S01]  /*1e7a0*/  HMMA.16816.F32.BF16 R48, R80.reuse, R98, R48 ;  /* 0x000000625030723c */ /* 0x040fe20000041830 */
[----:B------:R-:W-:Y:S03]  /*1e7b0*/  LDSM.16.MT88.4 R96, [R225+0x1100] ;  /* 0x00110000e160783b */ /* 0x000fe60000004200 */
[--C-:B-1----:R-:W-:Y:S04]  /*1e7c0*/  FFMA.FTZ R2, R216, c[0x0][0x2d0], -R77.reuse ;  /* 0x0000b400d8027a23 */ /* 0x102fe8000001084d */
[-C--:B---3--:R-:W-:Y:S01]  /*1e7d0*/  HMMA.16816.F32.BF16 R52, R80, R88.reuse, R52 ;  /* 0x000000585034723c */ /* 0x088fe20000041834 */
[----:B------:R1:W3:Y:S07]  /*1e7e0*/  MUFU.EX2 R154, R2 ;  /* 0x00000002009a7308 */ /* 0x0002ee0000000800 */
[C---:B------:R-:W-:Y:S08]  /*1e7f0*/  HMMA.16816.F32.BF16 R56, R84.reuse, R88, R56 ;  /* 0x000000585438723c */ /* 0x040ff00000041838 */
[-C--:B------:R-:W-:Y:S07]  /*1e800*/  HMMA.16816.F32.BF16 R60, R84, R90.reuse, R60 ;  /* 0x0000005a543c723c */ /* 0x080fee000004183c */
[----:B--2---:R-:W-:Y:S01]  /*1e810*/  F2FP.BF16.PACK_AB R84, R222, R145 ;  /* 0x00000091de54723e */ /* 0x004fe200000010ff */
[----:B------:R-:W-:Y:S01]  /*1e820*/  HMMA.16816.F32.BF16 R64, R80, R90, R64 ;  /* 0x0000005a5040723c */ /* 0x000fe20000041840 */
[----:B------:R-:W2:Y:S03]  /*1e830*/  LDSM.16.MT88.4 R88, [R227+0x1100] ;  /* 0x00110000e358783b */ /* 0x000ea60000004200 */
[--C-:B-1----:R-:W-:Y:S01]  /*1e840*/  FFMA.FTZ R2, R214, c[0x0][0x2d0], -R77.reuse ;  /* 0x0000b400d6027a23 */ /* 0x102fe2000001084d */
[----:B----4-:R-:W-:Y:S01]  /*1e850*/  F2FP.BF16.PACK_AB R86, R221, R220 ;  /* 0x000000dcdd56723e */ /* 0x010fe200000010ff */
[----:B------:R-:W-:Y:S01]  /*1e860*/  MUFU.EX2 R214, R3 ;  /* 0x0000000300d67308 */ /* 0x000fe20000000800 */
[----:B------:R-:W-:Y:S02]  /*1e870*/  F2FP.BF16.PACK_AB R80, R146, R147 ;  /* 0x000000939250723e */ /* 0x000fe400000010ff */
[----:B------:R-:W-:Y:S03]  /*1e880*/  F2FP.BF16.PACK_AB R82, R252, R122 ;  /* 0x0000007afc52723e */ /* 0x000fe600000010ff */
[----:B------:R-:W-:Y:S02]  /*1e890*/  F2FP.BF16.PACK_AB R81, R249, R250 ;  /* 0x000000faf951723e */ /* 0x000fe400000010ff */
[----:B------:R-:W-:Y:S02]  /*1e8a0*/  F2FP.BF16.PACK_AB R83, R248, R247 ;  /* 0x000000f7f853723e */ /* 0x000fe400000010ff */
[----:B------:R1:W-:Y:S01]  /*1e8b0*/  MUFU.EX2 R152, R2 ;  /* 0x0000000200987308 */ /* 0x0003e20000000800 */
[----:B---3--:R-:W-:Y:S04]  /*1e8c0*/  F2FP.BF16.PACK_AB R85, R154, R144 ;  /* 0x000000909a55723e */ /* 0x008fe800000010ff */
[-C--:B------:R-:W-:Y:S03]  /*1e8d0*/  HMMA.16816.F32.BF16 R4, R80, R92.reuse, R4 ;  /* 0x0000005c5004723c */ /* 0x080fe60000041804 */
[----:B-1----:R-:W-:Y:S04]  /*1e8e0*/  FFMA.FTZ R2, R218, c[0x0][0x2d0], -R77 ;  /* 0x0000b400da027a23 */ /* 0x002fe8000001084d */
[----:B------:R1:W3:Y:S02]  /*1e8f0*/  MUFU.EX2 R153, R2 ;  /* 0x0000000200997308 */ /* 0x0002e40000000800 */
[--C-:B-1----:R-:W-:Y:S03]  /*1e900*/  FFMA.FTZ R2, R215, c[0x0][0x2d0], -R105.reuse ;  /* 0x0000b400d7027a23 */ /* 0x102fe60000010869 */
[----:B---3--:R-:W-:Y:S05]  /*1e910*/  F2FP.BF16.PACK_AB R87, R153, R152 ;  /* 0x000000989957723e */ /* 0x008fea00000010ff */
[----:B------:R1:W-:Y:S02]  /*1e920*/  MUFU.EX2 R216, R2 ;  /* 0x0000000200d87308 */ /* 0x0003e40000000800 */
[C---:B------:R-:W-:Y:S08]  /*1e930*/  HMMA.16816.F32.BF16 R8, R84.reuse, R92, R8 ;  /* 0x0000005c5408723c */ /* 0x040ff00000041808 */
[-C--:B------:R-:W-:Y:S08]  /*1e940*/  HMMA.16816.F32.BF16 R12, R84, R94.reuse, R12 ;  /* 0x0000005e540c723c */ /* 0x080ff0000004180c */
[C---:B------:R-:W-:Y:S01]  /*1e950*/  HMMA.16816.F32.BF16 R16, R80.reuse, R94, R16 ;  /* 0x0000005e5010723c */ /* 0x040fe20000041810 */
[----:B------:R-:W3:Y:S03]  /*1e960*/  LDSM.16.MT88.4 R92, [R226+0x1100] ;  /* 0x00110000e25c783b */ /* 0x000ee60000004200 */
[--C-:B-1----:R-:W-:Y:S04]  /*1e970*/  FFMA.FTZ R2, R217, c[0x0][0x2d0], -R105.reuse ;  /* 0x0000b400d9027a23 */ /* 0x102fe80000010869 */
[-C--:B--2---:R-:W-:Y:S01]  /*1e980*/  HMMA.16816.F32.BF16 R20, R80, R88.reuse, R20 ;  /* 0x000000585014723c */ /* 0x084fe20000041814 */
[----:B------:R1:W2:Y:S07]  /*1e990*/  MUFU.EX2 R218, R2 ;  /* 0x0000000200da7308 */ /* 0x0002ae0000000800 */
[C---:B------:R-:W-:Y:S08]  /*1e9a0*/  HMMA.16816.F32.BF16 R24, R84.reuse, R88, R24 ;  /* 0x000000585418723c */ /* 0x040ff00000041818 */
[-C--:B------:R-:W-:Y:S08]  /*1e9b0*/  HMMA.16816.F32.BF16 R28, R84, R90.reuse, R28 ;  /* 0x0000005a541c723c */ /* 0x080ff0000004181c */
[C---:B------:R-:W-:Y:S01]  /*1e9c0*/  HMMA.16816.F32.BF16 R32, R80.reuse, R90, R32 ;  /* 0x0000005a5020723c */ /* 0x040fe20000041820 */
[----:B------:R-:W4:Y:S03]  /*1e9d0*/  LDSM.16.MT88.4 R88, [R224+0x1900] ;  /* 0x00190000e058783b */ /* 0x000f260000004200 */
[--C-:B-1----:R-:W-:Y:S04]  /*1e9e0*/  FFMA.FTZ R2, R212, c[0x0][0x2d0], -R105.reuse ;  /* 0x0000b400d4027a23 */ /* 0x102fe80000010869 */
[----:B------:R1:W-:Y:S01]  /*1e9f0*/  MUFU.EX2 R215, R2 ;  /* 0x0000000200d77308 */ /* 0x0003e20000000800 */
[-C--:B------:R-:W-:Y:S08]  /*1ea00*/  HMMA.16816.F32.BF16 R36, R80, R96.reuse, R36 ;  /* 0x000000605024723c */ /* 0x080ff00000041824 */
[C---:B------:R-:W-:Y:S08]  /*1ea10*/  HMMA.16816.F32.BF16 R40, R84.reuse, R96, R40 ;  /* 0x000000605428723c */ /* 0x040ff00000041828 */
[-C--:B------:R-:W-:Y:S04]  /*1ea20*/  HMMA.16816.F32.BF16 R44, R84, R98.reuse, R44 ;  /* 0x00000062542c723c */ /* 0x080fe8000004182c */
[----:B-1----:R-:W-:Y:S04]  /*1ea30*/  FFMA.FTZ R2, R211, c[0x0][0x2d0], -R105 ;  /* 0x0000b400d3027a23 */ /* 0x002fe80000010869 */
[C---:B------:R-:W-:Y:S01]  /*1ea40*/  HMMA.16816.F32.BF16 R48, R80.reuse, R98, R48 ;  /* 0x000000625030723c */ /* 0x040fe20000041830 */
[----:B------:R-:W-:Y:S01]  /*1ea50*/  LDSM.16.MT88.4 R96, [R225+0x1900] ;  /* 0x00190000e160783b */ /* 0x000fe20000004200 */
[----:B------:R1:W1:Y:S06]  /*1ea60*/  MUFU.EX2 R217, R2 ;  /* 0x0000000200d97308 */ /* 0x00026c0000000800 */
[-C--:B---3--:R-:W-:Y:S08]  /*1ea70*/  HMMA.16816.F32.BF16 R52, R80, R92.reuse, R52 ;  /* 0x0000005c5034723c */ /* 0x088ff00000041834 */
[C---:B------:R-:W-:Y:S08]  /*1ea80*/  HMMA.16816.F32.BF16 R56, R84.reuse, R92, R56 ;  /* 0x0000005c5438723c */ /* 0x040ff00000041838 */
[-C--:B------:R-:W-:Y:S04]  /*1ea90*/  HMMA.16816.F32.BF16 R60, R84, R94.reuse, R60 ;  /* 0x0000005e543c723c */ /* 0x080fe8000004183c */
[----:B-1----:R-:W-:Y:S01]  /*1eaa0*/  FFMA.FTZ R2, R155, c[0x0][0x2d0], -R78 ;  /* 0x0000b4009b027a23 */ /* 0x002fe2000001084e */
[----:B------:R-:W-:Y:S02]  /*1eab0*/  MOV R155, R151 ;  /* 0x00000097009b7202 */ /* 0x000fe40000000f00 */
[----:B------:R-:W-:Y:S01]  /*1eac0*/  MOV R151, R150 ;  /* 0x0000009600977202 */ /* 0x000fe20000000f00 */
[----:B------:R1:W3:Y:S01]  /*1ead0*/  MUFU.EX2 R163, R2 ;  /* 0x0000000200a37308 */ /* 0x0002e20000000800 */
[----:B------:R-:W-:Y:S01]  /*1eae0*/  MOV R158, R155 ;  /* 0x0000009b009e7202 */ /* 0x000fe20000000f00 */
[----:B------:R-:W-:Y:S01]  /*1eaf0*/  HMMA.16816.F32.BF16 R64, R80, R94, R64 ;  /* 0x0000005e5040723c */ /* 0x000fe20000041840 */
[----:B------:R-:W3:Y:S03]  /*1eb00*/  LDSM.16.MT88.4 R92, [R227+0x1900] ;  /* 0x00190000e35c783b */ /* 0x000ee60000004200 */
[----:B------:R-:W-:Y:S02]  /*1eb10*/  MOV R157, R151 ;  /* 0x00000097009d7202 */ /* 0x000fe40000000f00 */
[----:B------:R-:W-:Y:S02]  /*1eb20*/  MOV R150, R149 ;  /* 0x0000009500967202 */ /* 0x000fe40000000f00 */
[----:B------:R-:W-:Y:S01]  /*1eb30*/  MOV R149, R148 ;  /* 0x0000009400957202 */ /* 0x000fe20000000f00 */
[----:B------:R-:W-:Y:S03]  /*1eb40*/  IMAD.MOV.U32 R148, RZ, RZ, R198 ;  /* 0x000000ffff947224 */ /* 0x000fe600078e00c6 */
[----:B------:R-:W-:Y:S02]  /*1eb50*/  MOV R198, R139 ;  /* 0x0000008b00c67202 */ /* 0x000fe40000000f00 */
[----:B------:R-:W-:Y:S02]  /*1eb60*/  MOV R156, R150 ;  /* 0x00000096009c7202 */ /* 0x000fe40000000f00 */
[----:B------:R-:W-:Y:S02]  /*1eb70*/  MOV R155, R149 ;  /* 0x00000095009b7202 */ /* 0x000fe40000000f00 */
[----:B------:R-:W-:Y:S02]  /*1eb80*/  MOV R151, R198 ;  /* 0x000000c600977202 */ /* 0x000fe40000000f00 */
[----:B------:R-:W-:Y:S01]  /*1eb90*/  MOV R139, R138 ;  /* 0x0000008a008b7202 */ /* 0x000fe20000000f00 */
[--C-:B-1----:R-:W-:Y:S01]  /*1eba0*/  FFMA.FTZ R2, R158, c[0x0][0x2d0], -R78.reuse ;  /* 0x0000b4009e027a23 */ /* 0x102fe2000001084e */
[----:B--2---:R-:W-:Y:S02]  /*1ebb0*/  F2FP.BF16.PACK_AB R80, R218, R216 ;  /* 0x000000d8da50723e */ /* 0x004fe400000010ff */
[----:B------:R-:W-:Y:S01]  /*1ebc0*/  F2FP.BF16.PACK_AB R82, R217, R215 ;  /* 0x000000d7d952723e */ /* 0x000fe200000010ff */
[----:B------:R1:W-:Y:S01]  /*1ebd0*/  MUFU.EX2 R159, R2 ;  /* 0x00000002009f7308 */ /* 0x0003e20000000800 */
[----:B------:R-:W-:Y:S01]  /*1ebe0*/  MOV R158, R157 ;  /* 0x0000009d009e7202 */ /* 0x000fe20000000f00 */
[----:B------:R-:W-:Y:S01]  /*1ebf0*/  IMAD.MOV.U32 R150, RZ, RZ, R139 ;  /* 0x000000ffff967224 */ /* 0x000fe200078e008b */
        /* <DEDUP_REMOVED lines=11> */
[----:B------:R2:W5:Y:S01]  /*1ecb0*/  LDL.LU R232, [R1+0xac] ;  /* 0x0000ac0001e87983 */ /* 0x0005620000300800 */
[----:B------:R-:W-:Y:S01]  /*1ecc0*/  MOV R136, R194 ;  /* 0x000000c200887202 */ /* 0x000fe20000000f00 */
[----:B-1----:R-:W-:Y:S01]  /*1ecd0*/  FFMA.FTZ R2, R158, c[0x0][0x2d0], -R78 ;  /* 0x0000b4009e027a23 */ /* 0x002fe2000001084e */
[----:B------:R-:W-:Y:S02]  /*1ece0*/  MOV R194, R229 ;  /* 0x000000e500c27202 */ /* 0x000fe40000000f00 */
[----:B------:R2:W5:Y:S01]  /*1ecf0*/  LDL.LU R229, [R1+0xa8] ;  /* 0x0000a80001e57983 */ /* 0x0005620000300800 */
[----:B------:R1:W1:Y:S01]  /*1ed00*/  MUFU.EX2 R213, R2 ;  /* 0x0000000200d57308 */ /* 0x0002620000000800 */
        /* <DEDUP_REMOVED lines=15> */
[----:B------:R1:W-:Y:S01]  /*1ee00*/  MUFU.EX2 R155, R2 ;  /* 0x00000002009b7308 */ /* 0x0003e20000000800 */
[----:B------:R-:W-:Y:S01]  /*1ee10*/  MOV R208, R157 ;  /* 0x0000009d00d07202 */ /* 0x000fe20000000f00 */
[----:B------:R-:W-:Y:S01]  /*1ee20*/  IMAD.MOV.U32 R149, RZ, RZ, R135 ;  /* 0x000000ffff957224 */ /* 0x000fe200078e0087 */
[----:B------:R-:W-:Y:S01]  /*1ee30*/  MOV R157, R156 ;  /* 0x0000009c009d7202 */ /* 0x000fe20000000f00 */
[----:B------:R2:W5:Y:S01]  /*1ee40*/  LDL.LU R231, [R1+0xa4] ;  /* 0x0000a40001e77983 */ /* 0x0005620000300800 */
        /* <DEDUP_REMOVED lines=9> */
[----:B------:R-:W-:Y:S02]  /*1eee0*/  MOV R129, R184 ;  /* 0x000000b800817202 */ /* 0x000fe40000000f00 */
[----:B------:R-:W-:Y:S01]  /*1eef0*/  MOV R194, R187 ;  /* 0x000000bb00c27202 */ /* 0x000fe20000000f00 */
[--C-:B-1----:R-:W-:Y:S01]  /*1ef00*/  FFMA.FTZ R2, R158, c[0x0][0x2d0], -R107.reuse ;  /* 0x0000b4009e027a23 */ /* 0x102fe2000001086b */
[----:B------:R-:W-:Y:S02]  /*1ef10*/  MOV R187, R236 ;  /* 0x000000ec00bb7202 */ /* 0x000fe40000000f00 */
[----:B------:R2:W5:Y:S01]  /*1ef20*/  LDL.LU R236, [R1+0x9c] ;  /* 0x00009c0001ec7983 */ /* 0x0005620000300800 */
[----:B------:R1:W1:Y:S01]  /*1ef30*/  MUFU.EX2 R158, R2 ;  /* 0x00000002009e7308 */ /* 0x0002620000000800 */
[----:B------:R-:W-:Y:S02]  /*1ef40*/  MOV R184, R237 ;  /* 0x000000ed00b87202 */ /* 0x000fe40000000f00 */
[----:B------:R2:W5:Y:S01]  /*1ef50*/  LDL.LU R237, [R1+0x98] ;  /* 0x0000980001ed7983 */ /* 0x0005620000300800 */
[----:B------:R-:W-:Y:S02]  /*1ef60*/  MOV R111, R110 ;  /* 0x0000006e006f7202 */ /* 0x000fe40000000f00 */
[----:B------:R-:W-:Y:S02]  /*1ef70*/  MOV R110, R238 ;  /* 0x000000ee006e7202 */ /* 0x000fe40000000f00 */
[----:B------:R2:W5:Y:S01]  /*1ef80*/  LDL.LU R238, [R1+0x94] ;  /* 0x0000940001ee7983 */ /* 0x0005620000300800 */
[----:B---3--:R-:W-:Y:S02]  /*1ef90*/  F2FP.BF16.PACK_AB R81, R214, R163 ;  /* 0x000000a3d651723e */ /* 0x008fe400000010ff */
[----:B------:R-:W-:Y:S07]  /*1efa0*/  F2FP.BF16.PACK_AB R83, R213, R159 ;  /* 0x0000009fd553723e */ /* 0x000fee00000010ff */
[-C--:B----4-:R-:W-:Y:S03]  /*1efb0*/  HMMA.16816.F32.BF16 R4, R80, R88.reuse, R4 ;  /* 0x000000585004723c */ /* 0x090fe60000041804 */
[----:B-1----:R-:W-:Y:S01]  /*1efc0*/  FFMA.FTZ R2, R208, c[0x0][0x2d0], -R107 ;  /* 0x0000b400d0027a23 */ /* 0x002fe2000001086b */
[----:B------:R-:W-:Y:S02]  /*1efd0*/  F2FP.BF16.PACK_AB R84, R158, R155 ;  /* 0x0000009b9e54723e */ /* 0x000fe400000010ff */
[----:B------:R-:W-:Y:S01]  /*1efe0*/  MOV R208, R157 ;  /* 0x0000009d00d07202 */ /* 0x000fe20000000f00 */
[----:B------:R1:W-:Y:S01]  /*1eff0*/  MUFU.EX2 R162, R2 ;  /* 0x0000000200a27308 */ /* 0x0003e20000000800 */
[----:B------:R-:W-:Y:S01]  /*1f000*/  MOV R157, R156 ;  /* 0x0000009c009d7202 */ /* 0x000fe20000000f00 */
[----:B------:R-:W-:Y:S03]  /*1f010*/  IMAD.MOV.U32 R156, RZ, RZ, R151 ;  /* 0x000000ffff9c7224 */ /* 0x000fe600078e0097 */
[----:B------:R-:W-:Y:S02]  /*1f020*/  MOV R151, R150 ;  /* 0x0000009600977202 */ /* 0x000fe40000000f00 */
        /* <DEDUP_REMOVED lines=8> */
[----:B------:R1:W3:Y:S01]  /*1f0b0*/  MUFU.EX2 R161, R2 ;  /* 0x0000000200a17308 */ /* 0x0002e20000000800 */
        /* <DEDUP_REMOVED lines=23> */
[----:B------:R-:W-:Y:S01]  /*1f230*/  IMAD.MOV.U32 R150, RZ, RZ, R149 ;  /* 0x000000ffff967224 */ /* 0x000fe200078e0095 */
[----:B------:R-:W-:Y:S02]  /*1f240*/  MOV R149, R148 ;  /* 0x0000009400957202 */ /* 0x000fe40000000f00 */
[----:B------:R-:W-:Y:S01]  /*1f250*/  MOV R148, R201 ;  /* 0x000000c900947202 */ /* 0x000fe20000000f00 */
[--C-:B-1----:R-:W-:Y:S01]  /*1f260*/  FFMA.FTZ R2, R203, c[0x0][0x2d0], -R77.reuse ;  /* 0x0000b400cb027a23 */ /* 0x102fe2000001084d */
[----:B------:R-:W-:Y:S02]  /*1f270*/  MOV R203, R156 ;  /* 0x0000009c00cb7202 */ /* 0x000fe40000000f00 */
[----:B------:R-:W-:Y:S01]  /*1f280*/  MOV R201, R198 ;  /* 0x000000c600c97202 */ /* 0x000fe20000000f00 */
[----:B------:R1:W4:Y:S01]  /*1f290*/  MUFU.EX2 R156, R2 ;  /* 0x00000002009c7308 */ /* 0x0003220000000800 */
[----:B------:R-:W-:Y:S02]  /*1f2a0*/  MOV R198, R139 ;  /* 0x0000008b00c67202 */ /* 0x000fe40000000f00 */
[----:B------:R-:W-:Y:S02]  /*1f2b0*/  MOV R139, R138 ;  /* 0x0000008a008b7202 */ /* 0x000fe40000000f00 */
[----:B------:R-:W-:Y:S02]  /*1f2c0*/  MOV R138, R137 ;  /* 0x00000089008a7202 */ /* 0x000fe40000000f00 */
[----:B------:R-:W-:Y:S02]  /*1f2d0*/  MOV R137, R234 ;  /* 0x000000ea00897202 */ /* 0x000fe40000000f00 */
        /* <DEDUP_REMOVED lines=8> */
[----:B------:R-:W-:Y:S01]  /*1f360*/  MOV R193, R119 ;  /* 0x0000007700c17202 */ /* 0x000fe20000000f00 */
[--C-:B-1----:R-:W-:Y:S01]  /*1f370*/  FFMA.FTZ R2, R160, c[0x0][0x2d0], -R77.reuse ;  /* 0x0000b400a0027a23 */ /* 0x102fe2000001084d */
[----:B------:R-:W-:Y:S01]  /*1f380*/  MOV R160, R208 ;  /* 0x000000d000a07202 */ /* 0x000fe20000000f00 */
[----:B------:R2:W5:Y:S01]  /*1f390*/  LDL.LU R119, [R1+0x80] ;  /* 0x0000800001777983 */ /* 0x0005620000300800 */
[----:B------:R-:W-:Y:S01]  /*1f3a0*/  MOV R208, R149 ;  /* 0x0000009500d07202 */ /* 0x000fe20000000f00 */
[----:B------:R-:W-:Y:S01]  /*1f3b0*/  IMAD.MOV.U32 R149, RZ, RZ, R198 ;  /* 0x000000ffff957224 */ /* 0x000fe200078e00c6 */
[----:B------:R-:W-:Y:S02]  /*1f3c0*/  MOV R198, R138 ;  /* 0x0000008a00c67202 */ /* 0x000fe40000000f00 */
[----:B------:R-:W-:Y:S02]  /*1f3d0*/  MOV R138, R136 ;  /* 0x00000088008a7202 */ /* 0x000fe40000000f00 */
[----:B------:R-:W-:Y:S02]  /*1f3e0*/  MOV R136, R118 ;  /* 0x0000007600887202 */ /* 0x000fe40000000f00 */
[----:B------:R1:W-:Y:S01]  /*1f3f0*/  MUFU.EX2 R118, R2 ;  /* 0x0000000200767308 */ /* 0x0003e20000000800 */
        /* <DEDUP_REMOVED lines=9> */
[----:B---3--:R-:W-:Y:S02]  /*1f490*/  F2FP.BF16.PACK_AB R86, R161, R162 ;  /* 0x000000a2a156723e */ /* 0x008fe400000010ff */
[----:B----4-:R-:W-:Y:S01]  /*1f4a0*/  F2FP.BF16.PACK_AB R85, R156, R157 ;  /* 0x0000009d9c55723e */ /* 0x010fe200000010ff */
[----:B-1----:R-:W-:Y:S01]  /*1f4b0*/  FFMA.FTZ R2, R164, c[0x0][0x2d0], -R77 ;  /* 0x0000b400a4027a23 */ /* 0x002fe2000001084d */
[----:B------:R-:W-:Y:S02]  /*1f4c0*/  MOV R164, R203 ;  /* 0x000000cb00a47202 */ /* 0x000fe40000000f00 */
[----:B------:R-:W-:Y:S02]  /*1f4d0*/  MOV R203, R151 ;  /* 0x0000009700cb7202 */ /* 0x000fe40000000f00 */
[----:B------:R-:W-:Y:S02]  /*1f4e0*/  MOV R151, R201 ;  /* 0x000000c900977202 */ /* 0x000fe40000000f00 */
[----:B------:R-:W-:Y:S01]  /*1f4f0*/  MOV R201, R139 ;  /* 0x0000008b00c97202 */ /* 0x000fe20000000f00 */
[--C-:B------:R-:W-:Y:S01]  /*1f500*/  FFMA.FTZ R3, R203, c[0x0][0x2d0], -R78.reuse ;  /* 0x0000b400cb037a23 */ /* 0x100fe2000001084e */
[----:B------:R-:W-:Y:S02]  /*1f510*/  MOV R139, R138 ;  /* 0x0000008a008b7202 */ /* 0x000fe40000000f00 */
[----:B------:R-:W-:Y:S01]  /*1f520*/  MOV R138, R136 ;  /* 0x00000088008a7202 */ /* 0x000fe20000000f00 */
[----:B------:R1:W-:Y:S01]  /*1f530*/  MUFU.EX2 R209, R3 ;  /* 0x0000000300d17308 */ /* 0x0003e20000000800 */
[----:B------:R-:W-:Y:S02]  /*1f540*/  MOV R136, R134 ;  /* 0x0000008600887202 */ /* 0x000fe40000000f00 */
[----:B------:R-:W-:Y:S07]  /*1f550*/  MOV R134, R117 ;  /* 0x0000007500867202 */ /* 0x000fee0000000f00 */
[----:B------:R3:W4:Y:S01]  /*1f560*/  MUFU.EX2 R117, R2 ;  /* 0x0000000200757308 */ /* 0x0007220000000800 */
[--C-:B-1----:R-:W-:Y:S01]  /*1f570*/  FFMA.FTZ R3, R139, c[0x0][0x2d0], -R105.reuse ;  /* 0x0000b4008b037a23 */ /* 0x102fe20000010869 */
[----:B------:R-:W-:Y:S08]  /*1f580*/  MOV R139, R205 ;  /* 0x000000cd008b7202 */ /* 0x000ff00000000f00 */
[----:B------:R1:W-:Y:S01]  /*1f590*/  MUFU.EX2 R205, R3 ;  /* 0x0000000300cd7308 */ /* 0x0003e20000000800 */
[--C-:B---3--:R-:W-:Y:S01]  /*1f5a0*/  FFMA.FTZ R2, R165, c[0x0][0x2d0], -R105.reuse ;  /* 0x0000b400a5027a23 */ /* 0x108fe20000010869 */
[----:B------:R-:W-:Y:S02]  /*1f5b0*/  MOV R165, R164 ;  /* 0x000000a400a57202 */ /* 0x000fe40000000f00 */
[----:B------:R-:W-:Y:S06]  /*1f5c0*/  MOV R164, R160 ;  /* 0x000000a000a47202 */ /* 0x000fec0000000f00 */
[----:B------:R3:W-:Y:S01]  /*1f5d0*/  MUFU.EX2 R160, R2 ;  /* 0x0000000200a07308 */ /* 0x0007e20000000800 */
[----:B----4-:R-:W-:Y:S07]  /*1f5e0*/  F2FP.BF16.PACK_AB R87, R117, R118 ;  /* 0x000000767557723e */ /* 0x010fee00000010ff */
[C---:B------:R-:W-:Y:S04]  /*1f5f0*/  HMMA.16816.F32.BF16 R8, R84.reuse, R88, R8 ;  /* 0x000000585408723c */ /* 0x040fe80000041808 */
[--C-:B-1----:R-:W-:Y:S04]  /*1f600*/  FFMA.FTZ R3, R139, c[0x0][0x2d0], -R78.reuse ;  /* 0x0000b4008b037a23 */ /* 0x102fe8000001084e */
[-C--:B------:R-:W-:Y:S01]  /*1f610*/  HMMA.16816.F32.BF16 R12, R84, R90.reuse, R12 ;  /* 0x0000005a540c723c */ /* 0x080fe2000004180c */
[----:B------:R1:W-:Y:S07]  /*1f620*/  MUFU.EX2 R174, R3 ;  /* 0x0000000300ae7308 */ /* 0x0003ee0000000800 */
[C---:B------:R-:W-:Y:S01]  /*1f630*/  HMMA.16816.F32.BF16 R16, R80.reuse, R90, R16 ;  /* 0x0000005a5010723c */ /* 0x040fe20000041810 */
[----:B------:R-:W4:Y:S03]  /*1f640*/  LDSM.16.MT88.4 R88, [R226+0x1900] ;  /* 0x00190000e258783b */ /* 0x000f260000004200 */
[----:B---3--:R-:W-:Y:S04]  /*1f650*/  FFMA.FTZ R2, R165, c[0x0][0x2d0], -R105 ;  /* 0x0000b400a5027a23 */ /* 0x008fe80000010869 */
[-C--:B------:R-:W-:Y:S01]  /*1f660*/  HMMA.16816.F32.BF16 R20, R80, R92.reuse, R20 ;  /* 0x0000005c5014723c */ /* 0x080fe20000041814 */
[----:B------:R3:W2:Y:S07]  /*1f670*/  MUFU.EX2 R211, R2 ;  /* 0x0000000200d37308 */ /* 0x0006ae0000000800 */
[C---:B------:R-:W-:Y:S04]  /*1f680*/  HMMA.16816.F32.BF16 R24, R84.reuse, R92, R24 ;  /* 0x0000005c5418723c */ /* 0x040fe80000041818 */
[----:B-1----:R-:W-:Y:S04]  /*1f690*/  FFMA.FTZ R3, R100, c[0x0][0x2d0], -R77 ;  /* 0x0000b40064037a23 */ /* 0x002fe8000001084d */
[-C--:B------:R-:W-:Y:S08]  /*1f6a0*/  HMMA.16816.F32.BF16 R28, R84, R94.reuse, R28 ;  /* 0x0000005e541c723c */ /* 0x080ff0000004181c */
[C---:B------:R-:W-:Y:S01]  /*1f6b0*/  HMMA.16816.F32.BF16 R32, R80.reuse, R94, R32 ;  /* 0x0000005e5020723c */ /* 0x040fe20000041820 */
[----:B------:R-:W1:Y:S03]  /*1f6c0*/  LDSM.16.MT88.4 R92, [R224+0x2100] ;  /* 0x00210000e05c783b */ /* 0x000e660000004200 */
[--C-:B---3--:R-:W-:Y:S02]  /*1f6d0*/  FFMA.FTZ R2, R79, c[0x0][0x2d0], -R105.reuse ;  /* 0x0000b4004f027a23 */ /* 0x108fe40000010869 */
[--C-:B------:R-:W-:Y:S02]  /*1f6e0*/  FFMA.FTZ R79, R190, c[0x0][0x2d0], -R105.reuse ;  /* 0x0000b400be4f7a23 */ /* 0x100fe40000010869 */
[-C--:B------:R-:W-:Y:S01]  /*1f6f0*/  HMMA.16816.F32.BF16 R36, R80, R96.reuse, R36 ;  /* 0x000000605024723c */ /* 0x080fe20000041824 */
[----:B------:R3:W-:Y:S07]  /*1f700*/  MUFU.EX2 R212, R2 ;  /* 0x0000000200d47308 */ /* 0x0007ee0000000800 */
[C---:B------:R-:W-:Y:S08]  /*1f710*/  HMMA.16816.F32.BF16 R40, R84.reuse, R96, R40 ;  /* 0x000000605428723c */ /* 0x040ff00000041828 */
[-C--:B------:R-:W-:Y:S08]  /*1f720*/  HMMA.16816.F32.BF16 R44, R84, R98.reuse, R44 ;  /* 0x00000062542c723c */ /* 0x080ff0000004182c */
[C---:B------:R-:W-:Y:S01]  /*1f730*/  HMMA.16816.F32.BF16 R48, R80.reuse, R98, R48 ;  /* 0x000000625030723c */ /* 0x040fe20000041830 */
[----:B------:R-:W1:Y:S03]  /*1f740*/  LDSM.16.MT88.4 R96, [R227+0x2100] ;  /* 0x00210000e360783b */ /* 0x000e660000004200 */
[----:B---3--:R-:W-:Y:S04]  /*1f750*/  FFMA.FTZ R2, R164, c[0x0][0x2d0], -R105 ;  /* 0x0000b400a4027a23 */ /* 0x008fe80000010869 */
[-C--:B----4-:R-:W-:Y:S01]  /*1f760*/  HMMA.16816.F32.BF16 R52, R80, R88.reuse, R52 ;  /* 0x000000585034723c */ /* 0x090fe20000041834 */
[----:B------:R3:W4:Y:S01]  /*1f770*/  MUFU.EX2 R210, R2 ;  /* 0x0000000200d27308 */ /* 0x0007220000000800 */
[----:B------:R-:W-:Y:S06]  /*1f780*/  LDSM.16.MT88.4 R164, [R225+0x3100] ;  /* 0x00310000e1a4783b */ /* 0x000fec0000004200 */
[C---:B------:R-:W-:Y:S08]  /*1f790*/  HMMA.16816.F32.BF16 R56, R84.reuse, R88, R56 ;  /* 0x000000585438723c */ /* 0x040ff00000041838 */
[-C--:B------:R-:W-:Y:S08]  /*1f7a0*/  HMMA.16816.F32.BF16 R60, R84, R90.reuse, R60 ;  /* 0x0000005a543c723c */ /* 0x080ff0000004183c */
[----:B------:R-:W-:Y:S01]  /*1f7b0*/  HMMA.16816.F32.BF16 R64, R80, R90, R64 ;  /* 0x0000005a5040723c */ /* 0x000fe20000041840 */
[----:B------:R-:W-:Y:S03]  /*1f7c0*/  LDSM.16.MT88.4 R88, [R226+0x2100] ;  /* 0x00210000e258783b */ /* 0x000fe60000004200 */
[--C-:B---3--:R-:W-:Y:S01]  /*1f7d0*/  FFMA.FTZ R2, R150, c[0x0][0x2d0], -R78.reuse ;  /* 0x0000b40096027a23 */ /* 0x108fe2000001084e */
[----:B------:R-:W-:Y:S02]  /*1f7e0*/  MOV R150, R207 ;  /* 0x000000cf00967202 */ /* 0x000fe40000000f00 */
[----:B--2---:R-:W-:Y:S01]  /*1f7f0*/  F2FP.BF16.PACK_AB R80, R211, R160 ;  /* 0x000000a0d350723e */ /* 0x004fe200000010ff */
[----:B------:R2:W3:Y:S01]  /*1f800*/  MUFU.EX2 R207, R2 ;  /* 0x0000000200cf7308 */ /* 0x0004e20000000800 */
[----:B----4-:R-:W-:Y:S03]  /*1f810*/  F2FP.BF16.PACK_AB R82, R210, R212 ;  /* 0x000000d4d252723e */ /* 0x010fe600000010ff */
[--C-:B--2---:R-:W-:Y:S01]  /*1f820*/  FFMA.FTZ R2, R208, c[0x0][0x2d0], -R78.reuse ;  /* 0x0000b400d0027a23 */ /* 0x104fe2000001084e */
[----:B---3--:R-:W-:Y:S05]  /*1f830*/  F2FP.BF16.PACK_AB R81, R207, R209 ;  /* 0x000000d1cf51723e */ /* 0x008fea00000010ff */
[----:B------:R2:W-:Y:S02]  /*1f840*/  MUFU.EX2 R208, R2 ;  /* 0x0000000200d07308 */ /* 0x0005e40000000800 */
[----:B--2---:R-:W-:Y:S01]  /*1f850*/  FFMA.FTZ R2, R150, c[0x0][0x2d0], -R78 ;  /* 0x0000b40096027a23 */ /* 0x004fe2000001084e */
[----:B------:R-:W-:Y:S07]  /*1f860*/  MOV R150, R206 ;  /* 0x000000ce00967202 */ /* 0x000fee0000000f00 */
[----:B------:R2:W3:Y:S02]  /*1f870*/  MUFU.EX2 R206, R2 ;  /* 0x0000000200ce7308 */ /* 0x0004e40000000800 */
[--C-:B--2---:R-:W-:Y:S01]  /*1f880*/  FFMA.FTZ R2, R151, c[0x0][0x2d0], -R107.reuse ;  /* 0x0000b40097027a23 */ /* 0x104fe2000001086b */
[----:B------:R-:W-:Y:S02]  /*1f890*/  MOV R151, R111 ;  /* 0x0000006f00977202 */ /* 0x000fe40000000f00 */
[----:B---3--:R-:W-:Y:S05]  /*1f8a0*/  F2FP.BF16.PACK_AB R83, R206, R208 ;  /* 0x000000d0ce53723e */ /* 0x008fea00000010ff */
[----:B------:R2:W-:Y:S02]  /*1f8b0*/  MUFU.EX2 R171, R2 ;  /* 0x0000000200ab7308 */ /* 0x0005e40000000800 */
[-C--:B-1----:R-:W-:Y:S03]  /*1f8c0*/  HMMA.16816.F32.BF16 R4, R80, R92.reuse, R4 ;  /* 0x0000005c5004723c */ /* 0x082fe60000041804 */
[--C-:B--2---:R-:W-:Y:S01]  /*1f8d0*/  FFMA.FTZ R2, R150, c[0x0][0x2d0], -R107.reuse ;  /* 0x0000b40096027a23 */ /* 0x104fe2000001086b */
[----:B------:R-:W-:Y:S02]  /*1f8e0*/  MOV R150, R185 ;  /* 0x000000b900967202 */ /* 0x000fe40000000f00 */
[----:B------:R-:W-:Y:S02]  /*1f8f0*/  MOV R185, R110 ;  /* 0x0000006e00b97202 */ /* 0x000fe40000000f00 */
[----:B------:R1:W2:Y:S04]  /*1f900*/  MUFU.EX2 R169, R2 ;  /* 0x0000000200a97308 */ /* 0x0002a80000000800 */
[--C-:B-1----:R-:W-:Y:S01]  /*1f910*/  FFMA.FTZ R2, R149, c[0x0][0x2d0], -R107.reuse ;  /* 0x0000b40095027a23 */ /* 0x102fe2000001086b */
[----:B--2---:R-:W-:Y:S02]  /*1f920*/  F2FP.BF16.PACK_AB R84, R169, R171 ;  /* 0x000000aba954723e */ /* 0x004fe400000010ff */
[----:B------:R-:W-:Y:S03]  /*1f930*/  MOV R149, R187 ;  /* 0x000000bb00957202 */ /* 0x000fe60000000f00 */
[----:B------:R1:W-:Y:S02]  /*1f940*/  MUFU.EX2 R170, R2 ;  /* 0x0000000200aa7308 */ /* 0x0003e40000000800 */
[----:B-1----:R-:W-:Y:S08]  /*1f950*/  FFMA.FTZ R2, R148, c[0x0][0x2d0], -R107 ;  /* 0x0000b40094027a23 */ /* 0x002ff0000001086b */
[----:B------:R1:W2:Y:S02]  /*1f960*/  MUFU.EX2 R168, R2 ;  /* 0x0000000200a87308 */ /* 0x0002a40000000800 */
[--C-:B-1----:R-:W-:Y:S01]  /*1f970*/  FFMA.FTZ R2, R115, c[0x0][0x2d0], -R77.reuse ;  /* 0x0000b40073027a23 */ /* 0x102fe2000001084d */
[----:B--2---:R-:W-:Y:S07]  /*1f980*/  F2FP.BF16.PACK_AB R86, R168, R170 ;  /* 0x000000aaa856723e */ /* 0x004fee00000010ff */
[----:B------:R1:W-:Y:S02]  /*1f990*/  MUFU.EX2 R115, R2 ;  /* 0x0000000200737308 */ /* 0x0003e40000000800 */
[--C-:B-1----:R-:W-:Y:S02]  /*1f9a0*/  FFMA.FTZ R2, R201, c[0x0][0x2d0], -R77.reuse ;  /* 0x0000b400c9027a23 */ /* 0x102fe4000001084d */
        /* <DEDUP_REMOVED lines=10> */
[----:B------:R1:W2:Y:S02]  /*1fa50*/  MUFU.EX2 R112, R2 ;  /* 0x0000000200707308 */ /* 0x0002a40000000800 */
[--C-:B-1----:R-:W-:Y:S01]  /*1fa60*/  FFMA.FTZ R2, R201, c[0x0][0x2d0], -R77.reuse ;  /* 0x0000b400c9027a23 */ /* 0x102fe2000001084d */
[----:B------:R-:W-:Y:S02]  /*1fa70*/  MOV R201, R113 ;  /* 0x0000007100c97202 */ /* 0x000fe40000000f00 */
[----:B--2---:R-:W-:Y:S05]  /*1fa80*/  F2FP.BF16.PACK_AB R85, R112, R115 ;  /* 0x000000737055723e */ /* 0x004fea00000010ff */
[----:B------:R1:W-:Y:S02]  /*1fa90*/  MUFU.EX2 R113, R2 ;  /* 0x0000000200717308 */ /* 0x0003e40000000800 */
[----:B-1----:R-:W-:Y:S01]  /*1faa0*/  FFMA.FTZ R2, R198, c[0x0][0x2d0], -R77 ;  /* 0x0000b400c6027a23 */ /* 0x002fe2000001084d */
        /* <DEDUP_REMOVED lines=9> */
[----:B------:R1:W2:Y:S02]  /*1fb40*/  MUFU.EX2 R114, R2 ;  /* 0x0000000200727308 */ /* 0x0002a40000000800 */
[--C-:B-1----:R-:W-:Y:S01]  /*1fb50*/  FFMA.FTZ R2, R201, c[0x0][0x2d0], -R105.reuse ;  /* 0x0000b400c9027a23 */ /* 0x102fe20000010869 */
[----:B--2---:R-:W-:Y:S07]  /*1fb60*/  F2FP.BF16.PACK_AB R87, R114, R113 ;  /* 0x000000717257723e */ /* 0x004fee00000010ff */
[----:B------:R1:W2:Y:S01]  /*1fb70*/  MUFU.EX2 R175, R2 ;  /* 0x0000000200af7308 */ /* 0x0002a20000000800 */
[C---:B------:R-:W-:Y:S08]  /*1fb80*/  HMMA.16816.F32.BF16 R8, R84.reuse, R92, R8 ;  /* 0x0000005c5408723c */ /* 0x040ff00000041808 */
[-C--:B------:R-:W-:Y:S08]  /*1fb90*/  HMMA.16816.F32.BF16 R12, R84, R94.reuse, R12 ;  /* 0x0000005e540c723c */ /* 0x080ff0000004180c */
[C---:B------:R-:W-:Y:S01]  /*1fba0*/  HMMA.16816.F32.BF16 R16, R80.reuse, R94, R16 ;  /* 0x0000005e5010723c */ /* 0x040fe20000041810 */
[----:B------:R-:W-:Y:S03]  /*1fbb0*/  LDSM.16.MT88.4 R92, [R224+0x2900] ;  /* 0x00290000e05c783b */ /* 0x000fe60000004200 */
[--C-:B-1----:R-:W-:Y:S01]  /*1fbc0*/  FFMA.FTZ R2, R137, c[0x0][0x2d0], -R105.reuse ;  /* 0x0000b40089027a23 */ /* 0x102fe20000010869 */
[----:B------:R-:W-:Y:S02]  /*1fbd0*/  MOV R137, R136 ;  /* 0x0000008800897202 */ /* 0x000fe40000000f00 */
[----:B------:R-:W-:Y:S01]  /*1fbe0*/  MOV R136, R204 ;  /* 0x000000cc00887202 */ /* 0x000fe20000000f00 */
[-C--:B------:R-:W-:Y:S01]  /*1fbf0*/  HMMA.16816.F32.BF16 R20, R80, R96.reuse, R20 ;  /* 0x000000605014723c */ /* 0x080fe20000041814 */
[----:B------:R1:W-:Y:S07]  /*1fc00*/  MUFU.EX2 R204, R2 ;  /* 0x0000000200cc7308 */ /* 0x0003ee0000000800 */
[C---:B------:R-:W-:Y:S08]  /*1fc10*/  HMMA.16816.F32.BF16 R24, R84.reuse, R96, R24 ;  /* 0x000000605418723c */ /* 0x040ff00000041818 */
[-C--:B------:R-:W-:Y:S08]  /*1fc20*/  HMMA.16816.F32.BF16 R28, R84, R98.reuse, R28 ;  /* 0x00000062541c723c */ /* 0x080ff0000004181c */
[C---:B------:R-:W-:Y:S01]  /*1fc30*/  HMMA.16816.F32.BF16 R32, R80.reuse, R98, R32 ;  /* 0x000000625020723c */ /* 0x040fe20000041820 */
[----:B------:R-:W-:Y:S03]  /*1fc40*/  LDSM.16.MT88.4 R96, [R227+0x2900] ;  /* 0x00290000e360783b */ /* 0x000fe60000004200 */
[----:B-1----:R-:W-:Y:S04]  /*1fc50*/  FFMA.FTZ R2, R198, c[0x0][0x2d0], -R105 ;  /* 0x0000b400c6027a23 */ /* 0x002fe80000010869 */
[----:B------:R1:W-:Y:S04]  /*1fc60*/  MUFU.EX2 R203, R2 ;  /* 0x0000000200cb7308 */ /* 0x0003e80000000800 */
[--C-:B-1----:R-:W-:Y:S06]  /*1fc70*/  FFMA.FTZ R2, R138, c[0x0][0x2d0], -R78.reuse ;  /* 0x0000b4008a027a23 */ /* 0x102fec000001084e */
[----:B------:R1:W-:Y:S02]  /*1fc80*/  MUFU.EX2 R173, R2 ;  /* 0x0000000200ad7308 */ /* 0x0003e40000000800 */
[--C-:B-1----:R-:W-:Y:S01]  /*1fc90*/  FFMA.FTZ R2, R137, c[0x0][0x2d0], -R78.reuse ;  /* 0x0000b40089027a23 */ /* 0x102fe2000001084e */
[----:B------:R-:W-:Y:S02]  /*1fca0*/  MOV R137, R134 ;  /* 0x0000008600897202 */ /* 0x000fe40000000f00 */
[----:B------:R-:W-:Y:S05]  /*1fcb0*/  MOV R134, R194 ;  /* 0x000000c200867202 */ /* 0x000fea0000000f00 */
[----:B------:R1:W-:Y:S01]  /*1fcc0*/  MUFU.EX2 R198, R2 ;  /* 0x0000000200c67308 */ /* 0x0003e20000000800 */
[----:B------:R-:W-:Y:S01]  /*1fcd0*/  MOV R148, R134 ;  /* 0x0000008600947202 */ /* 0x000fe20000000f00 */
[--C-:B-1----:R-:W-:Y:S01]  /*1fce0*/  FFMA.FTZ R2, R136, c[0x0][0x2d0], -R78.reuse ;  /* 0x0000b40088027a23 */ /* 0x102fe2000001084e */
[----:B------:R-:W-:Y:S07]  /*1fcf0*/  MOV R136, R192 ;  /* 0x000000c000887202 */ /* 0x000fee0000000f00 */
[----:B------:R1:W3:Y:S01]  /*1fd00*/  MUFU.EX2 R201, R2 ;  /* 0x0000000200c97308 */ /* 0x0002e20000000800 */
[----:B------:R-:W-:Y:S01]  /*1fd10*/  MOV R138, R136 ;  /* 0x00000088008a7202 */ /* 0x000fe20000000f00 */
[----:B-1----:R-:W-:Y:S01]  /*1fd20*/  FFMA.FTZ R2, R135, c[0x0][0x2d0], -R107 ;  /* 0x0000b40087027a23 */ /* 0x002fe2000001086b */
[----:B------:R-:W-:Y:S07]  /*1fd30*/  MOV R135, R193 ;  /* 0x000000c100877202 */ /* 0x000fee0000000f00 */
[----:B------:R1:W-:Y:S01]  /*1fd40*/  MUFU.EX2 R172, R2 ;  /* 0x0000000200ac7308 */ /* 0x0003e20000000800 */
[----:B------:R-:W-:Y:S02]  /*1fd50*/  IMAD.MOV.U32 R139, RZ, RZ, R135 ;  /* 0x000000ffff8b7224 */ /* 0x000fe400078e0087 */
[--C-:B-1----:R-:W-:Y:S07]  /*1fd60*/  FFMA.FTZ R2, R103, c[0x0][0x2d0], -R107.reuse ;  /* 0x0000b40067027a23 */ /* 0x102fee000001086b */
[----:B------:R1:W4:Y:S02]  /*1fd70*/  MUFU.EX2 R194, R2 ;  /* 0x0000000200c27308 */ /* 0x0003240000000800 */
[--C-:B-1----:R-:W-:Y:S08]  /*1fd80*/  FFMA.FTZ R2, R102, c[0x0][0x2d0], -R107.reuse ;  /* 0x0000b40066027a23 */ /* 0x102ff0000001086b */
[----:B------:R1:W-:Y:S02]  /*1fd90*/  MUFU.EX2 R193, R2 ;  /* 0x0000000200c17308 */ /* 0x0003e40000000800 */
[----:B-1----:R-:W-:Y:S02]  /*1fda0*/  FFMA.FTZ R2, R101, c[0x0][0x2d0], -R107 ;  /* 0x0000b40065027a23 */ /* 0x002fe4000001086b */
[----:B------:R-:W1:Y:S06]  /*1fdb0*/  LDSM.16.MT88.4 R100, [R225+0x2100] ;  /* 0x00210000e164783b */ /* 0x000e6c0000004200 */
[----:B------:R2:W1:Y:S02]  /*1fdc0*/  MUFU.EX2 R192, R2 ;  /* 0x0000000200c07308 */ /* 0x0004640000000800 */
[----:B--2---:R-:W-:Y:S08]  /*1fdd0*/  FFMA.FTZ R2, R108, c[0x0][0x2d0], -R77 ;  /* 0x0000b4006c027a23 */ /* 0x004ff0000001084d */
[----:B------:R2:W-:Y:S10]  /*1fde0*/  MUFU.EX2 R108, R3 ;  /* 0x00000003006c7308 */ /* 0x0005f40000000800 */
[----:B------:R3:W3:Y:S01]  /*1fdf0*/  MUFU.EX2 R111, R2 ;  /* 0x00000002006f7308 */ /* 0x0006e20000000800 */
[-C--:B-1----:R-:W-:Y:S08]  /*1fe00*/  HMMA.16816.F32.BF16 R36, R80, R100.reuse, R36 ;  /* 0x000000645024723c */ /* 0x082ff00000041824 */
[C---:B------:R-:W-:Y:S04]  /*1fe10*/  HMMA.16816.F32.BF16 R40, R84.reuse, R100, R40 ;  /* 0x000000645428723c */ /* 0x040fe80000041828 */
[--C-:B--2---:R-:W-:Y:S02]  /*1fe20*/  FFMA.FTZ R3, R137, c[0x0][0x2d0], -R105.reuse ;  /* 0x0000b40089037a23 */ /* 0x104fe40000010869 */
[----:B------:R-:W2:Y:S01]  /*1fe30*/  LDL.LU R137, [R1+0x48] ;  /* 0x0000480001897983 */ /* 0x000ea20000300800 */
[----:B------:R-:W-:Y:S01]  /*1fe40*/  FFMA.FTZ R105, R189, c[0x0][0x2d0], -R105 ;  /* 0x0000b400bd697a23 */ /* 0x000fe20000010869 */
[-C--:B------:R-:W-:Y:S01]  /*1fe50*/  HMMA.16816.F32.BF16 R44, R84, R102.reuse, R44 ;  /* 0x00000066542c723c */ /* 0x080fe2000004182c */
[----:B------:R1:W-:Y:S01]  /*1fe60*/  MUFU.EX2 R190, R3 ;  /* 0x0000000300be7308 */ /* 0x0003e20000000800 */
[----:B------:R-:W2:Y:S04]  /*1fe70*/  LDL.LU R136, [R1+0x54] ;  /* 0x0000540001887983 */ /* 0x000ea80000300800 */
[----:B------:R-:W2:Y:S01]  /*1fe80*/  LDL.LU R135, [R1+0x50] ;  /* 0x0000500001877983 */ /* 0x000ea20000300800 */
[--C-:B---3--:R-:W-:Y:S01]  /*1fe90*/  FFMA.FTZ R2, R109, c[0x0][0x2d0], -R77.reuse ;  /* 0x0000b4006d027a23 */ /* 0x108fe2000001084d */
[C---:B------:R-:W-:Y:S02]  /*1fea0*/  HMMA.16816.F32.BF16 R48, R80.reuse, R102, R48 ;  /* 0x000000665030723c */ /* 0x040fe40000041830 */
[----:B------:R-:W3:Y:S01]  /*1feb0*/  LDL.LU R134, [R1+0x4c] ;  /* 0x00004c0001867983 */ /* 0x000ee20000300800 */
[----:B------:R4:W-:Y:S03]  /*1fec0*/  MUFU.EX2 R109, R2 ;  /* 0x00000002006d7308 */ /* 0x0009e60000000800 */
[----:B------:R-:W2:Y:S02]  /*1fed0*/  LDSM.16.MT88.4 R100, [R225+0x2900] ;  /* 0x00290000e164783b */ /* 0x000ea40000004200 */
[-C--:B------:R-:W-:Y:S05]  /*1fee0*/  HMMA.16816.F32.BF16 R52, R80, R88.reuse, R52 ;  /* 0x000000585034723c */ /* 0x080fea0000041834 */
[----:B------:R4:W4:Y:S03]  /*1fef0*/  MUFU.EX2 R189, R79 ;  /* 0x0000004f00bd7308 */ /* 0x0009260000000800 */
[C---:B------:R-:W-:Y:S04]  /*1ff00*/  HMMA.16816.F32.BF16 R56, R84.reuse, R88, R56 ;  /* 0x000000585438723c */ /* 0x040fe80000041838 */
[--C-:B-1----:R-:W-:Y:S03]  /*1ff10*/  FFMA.FTZ R3, R150, c[0x0][0x2d0], -R78.reuse ;  /* 0x0000b40096037a23 */ /* 0x102fe6000001084e */
[----:B------:R1:W-:Y:S01]  /*1ff20*/  MUFU.EX2 R187, R105 ;  /* 0x0000006900bb7308 */ /* 0x0003e20000000800 */
[-C--:B------:R-:W-:Y:S01]  /*1ff30*/  HMMA.16816.F32.BF16 R60, R84, R90.reuse, R60 ;  /* 0x0000005a543c723c */ /* 0x080fe2000004183c */
[----:B------:R-:W2:Y:S03]  /*1ff40*/  LDSM.16.MT88.4 R84, [R226+0x2900] ;  /* 0x00290000e254783b */ /* 0x000ea60000004200 */
[--C-:B----4-:R-:W-:Y:S02]  /*1ff50*/  FFMA.FTZ R2, R188, c[0x0][0x2d0], -R77.reuse ;  /* 0x0000b400bc027a23 */ /* 0x110fe4000001084d */
[--C-:B------:R-:W-:Y:S02]  /*1ff60*/  FFMA.FTZ R88, R184, c[0x0][0x2d0], -R77.reuse ;  /* 0x0000b400b8587a23 */ /* 0x100fe4000001084d */
[----:B------:R-:W-:Y:S01]  /*1ff70*/  HMMA.16816.F32.BF16 R64, R80, R90, R64 ;  /* 0x0000005a5040723c */ /* 0x000fe20000041840 */
[----:B------:R4:W4:Y:S03]  /*1ff80*/  MUFU.EX2 R110, R2 ;  /* 0x00000002006e7308 */ /* 0x0009260000000800 */
[----:B------:R-:W-:Y:S01]  /*1ff90*/  FFMA.FTZ R89, R76, c[0x0][0x2d0], -R77 ;  /* 0x0000b4004c597a23 */ /* 0x000fe2000001084d */
[----:B------:R-:W-:Y:S02]  /*1ffa0*/  F2FP.BF16.PACK_AB R76, R175, R205 ;  /* 0x000000cdaf4c723e */ /* 0x000fe400000010ff */
[----:B------:R-:W-:Y:S02]  /*1ffb0*/  F2FP.BF16.PACK_AB R79, R201, R198 ;  /* 0x000000c6c94f723e */ /* 0x000fe400000010ff */
[----:B------:R-:W-:Y:S02]  /*1ffc0*/  F2FP.BF16.PACK_AB R80, R194, R172 ;  /* 0x000000acc250723e */ /* 0x000fe400000010ff */
[----:B------:R4:W4:Y:S01]  /*1ffd0*/  MUFU.EX2 R188, R104 ;  /* 0x0000006800bc7308 */ /* 0x0009220000000800 */
[----:B------:R-:W-:Y:S02]  /*1ffe0*/  F2FP.BF16.PACK_AB R82, R192, R193 ;  /* 0x000000c1c052723e */ /* 0x000fe400000010ff */
[----:B------:R-:W-:Y:S01]  /*1fff0*/  F2FP.BF16.PACK_AB R81, R111, R108 ;  /* 0x0000006c6f51723e */ /* 0x000fe200000010ff */
[--C-:B-1----:R-:W-:Y:S01]  /*20000*/  FFMA.FTZ R105, R148, c[0x0][0x2d0], -R107.reuse ;  /* 0x0000b40094697a23 */ /* 0x102fe2000001086b */
[----:B------:R-:W-:Y:S05]  /*20010*/  F2FP.BF16.PACK_AB R180, R189, R190 ;  /* 0x000000bebdb4723e */ /* 0x000fea00000010ff */
[----:B------:R-:W-:Y:S01]  /*20020*/  MUFU.EX2 R184, R3 ;  /* 0x0000000300b87308 */ /* 0x000fe20000000800 */
[--C-:B----4-:R-:W-:Y:S01]  /*20030*/  FFMA.FTZ R2, R185, c[0x0][0x2d0], -R78.reuse ;  /* 0x0000b400b9027a23 */ /* 0x110fe2000001084e */
[----:B------:R-:W-:Y:S08]  /*20040*/  F2FP.BF16.PACK_AB R83, R110, R109 ;  /* 0x0000006d6e53723e */ /* 0x000ff000000010ff */
[----:B------:R1:W-:Y:S01]  /*20050*/  MUFU.EX2 R185, R2 ;  /* 0x0000000200b97308 */ /* 0x0003e20000000800 */
[--C-:B------:R-:W-:Y:S01]  /*20060*/  FFMA.FTZ R104, R149, c[0x0][0x2d0], -R107.reuse ;  /* 0x0000b40095687a23 */ /* 0x100fe2000001086b */
[----:B------:R-:W-:Y:S01]  /*20070*/  F2FP.BF16.PACK_AB R182, R187, R188 ;  /* 0x000000bcbbb6723e */ /* 0x000fe200000010ff */
[----:B------:R-:W-:Y:S07]  /*20080*/  FFMA.FTZ R107, R139, c[0x0][0x2d0], -R107 ;  /* 0x0000b4008b6b7a23 */ /* 0x000fee000001086b */
[----:B------:R-:W-:Y:S10]  /*20090*/  MUFU.EX2 R105, R105 ;  /* 0x0000006900697308 */ /* 0x000ff40000000800 */
[----:B------:R-:W4:Y:S01]  /*200a0*/  MUFU.EX2 R107, R107 ;  /* 0x0000006b006b7308 */ /* 0x000f220000000800 */
[--C-:B-1----:R-:W-:Y:S02]  /*200b0*/  FFMA.FTZ R2, R151, c[0x0][0x2d0], -R78.reuse ;  /* 0x0000b40097027a23 */ /* 0x102fe4000001084e */
[----:B------:R-:W-:Y:S01]  /*200c0*/  FFMA.FTZ R78, R186, c[0x0][0x2d0], -R78 ;  /* 0x0000b400ba4e7a23 */ /* 0x000fe2000001084e */
[----:B------:R-:W-:Y:S06]  /*200d0*/  LDSM.16.MT88.4 R148, [R227+0x3100] ;  /* 0x00310000e394783b */ /* 0x000fec0000004200 */
[----:B------:R1:W1:Y:S10]  /*200e0*/  MUFU.EX2 R186, R2 ;  /* 0x0000000200ba7308 */ /* 0x0002740000000800 */
[----:B------:R-:W1:Y:S01]  /*200f0*/  MUFU.EX2 R104, R104 ;  /* 0x0000006800687308 */ /* 0x000e620000000800 */
[----:B----4-:R-:W-:Y:S09]  /*20100*/  F2FP.BF16.PACK_AB R178, R107, R106 ;  /* 0x0000006a6bb2723e */ /* 0x010ff200000010ff */
[----:B------:R-:W-:Y:S01]  /*20110*/  MUFU.EX2 R91, R88 ;  /* 0x00000058005b7308 */ /* 0x000fe20000000800 */
[----:B-1----:R-:W-:Y:S01]  /*20120*/  FFMA.FTZ R2, R138, c[0x0][0x2d0], -R77 ;  /* 0x0000b4008a027a23 */ /* 0x002fe2000001084d */
[----:B------:R-:W-:Y:S02]  /*20130*/  F2FP.BF16.PACK_AB R77, R173, R174 ;  /* 0x000000aead4d723e */ /* 0x000fe400000010ff */
[----:B------:R-:W-:Y:S06]  /*20140*/  F2FP.BF16.PACK_AB R181, R186, R185 ;  /* 0x000000b9bab5723e */ /* 0x000fec00000010ff */
[----:B------:R-:W1:Y:S01]  /*20150*/  MUFU.EX2 R88, R89 ;  /* 0x0000005900587308 */ /* 0x000e620000000800 */
[----:B------:R-:W-:Y:S09]  /*20160*/  F2FP.BF16.PACK_AB R176, R105, R104 ;  /* 0x0000006869b0723e */ /* 0x000ff200000010ff */
[----:B------:R-:W4:Y:S01]  /*20170*/  MUFU.EX2 R90, R2 ;  /* 0x00000002005a7308 */ /* 0x000f220000000800 */
[----:B-1----:R-:W-:Y:S02]  /*20180*/  F2FP.BF16.PACK_AB R179, R75, R88 ;  /* 0x000000584bb3723e */ /* 0x002fe400000010ff */
[----:B----4-:R-:W-:Y:S01]  /*20190*/  F2FP.BF16.PACK_AB R177, R91, R90 ;  /* 0x0000005a5bb1723e */ /* 0x010fe200000010ff */
[----:B--2---:R-:W-:Y:S01]  /*201a0*/  FFMA.FTZ R70, R70, R137, R245 ;  /* 0x0000008946467223 */ /* 0x004fe200000100f5 */
[----:B------:R-:W-:Y:S02]  /*201b0*/  MOV R137, R132 ;  /* 0x0000008400897202 */ /* 0x000fe40000000f00 */
[----:B------:R-:W-:Y:S01]  /*201c0*/  MOV R245, R122 ;  /* 0x0000007a00f57202 */ /* 0x000fe20000000f00 */
[----:B------:R-:W-:Y:S01]  /*201d0*/  FFMA.FTZ R69, R69, R136, R243 ;  /* 0x0000008845457223 */ /* 0x000fe200000100f3 */
[----:B------:R-:W-:Y:S01]  /*201e0*/  MOV R136, R133 ;  /* 0x0000008500887202 */ /* 0x000fe20000000f00 */
[----:B------:R-:W-:Y:S01]  /*201f0*/  FADD.FTZ R70, R246, R70 ;  /* 0x00000046f6467221 */ /* 0x000fe20000010000 */
[----:B------:R-:W-:Y:S01]  /*20200*/  MOV R243, R127 ;  /* 0x0000007f00f37202 */ /* 0x000fe20000000f00 */
[----:B------:R-:W-:Y:S02]  /*20210*/  FFMA.FTZ R68, R68, R135, R219 ;  /* 0x0000008744447223 */ /* 0x000fe400000100db */
[----:B------:R-:W-:Y:S02]  /*20220*/  FADD.FTZ R69, R244, R69 ;  /* 0x00000045f4457221 */ /* 0x000fe40000010000 */
[----:B---3--:R-:W-:Y:S02]  /*20230*/  FFMA.FTZ R0, R0, R134, R116 ;  /* 0x0000008600007223 */ /* 0x008fe40000010074 */
[----:B------:R1:W2:Y:S01]  /*20240*/  MUFU.EX2 R116, R78 ;  /* 0x0000004e00747308 */ /* 0x0002a20000000800 */
[----:B------:R-:W3:Y:S01]  /*20250*/  LDSM.16.MT88.4 R132, [R224+0x3100] ;  /* 0x00310000e084783b */ /* 0x000ee20000004200 */
        /* <DEDUP_REMOVED lines=11> */
[----:B-1----:R-:W-:Y:S01]  /*20310*/  F2FP.BF16.PACK_AB R78, R203, R204 ;  /* 0x000000cccb4e723e */ /* 0x002fe200000010ff */
[----:B------:R-:W-:Y:S01]  /*20320*/  FADD.FTZ R2, R124, R2 ;  /* 0x000000027c027221 */ /* 0x000fe20000010000 */
[----:B--2---:R-:W-:Y:S01]  /*20330*/  F2FP.BF16.PACK_AB R183, R116, R184 ;  /* 0x000000b874b7723e */ /* 0x004fe200000010ff */
[----:B------:R-:W-:Y:S02]  /*20340*/  FADD.FTZ R0, R123, R0 ;  /* 0x000000007b007221 */ /* 0x000fe40000010000 */
[----:B------:R-:W-:Y:S02]  /*20350*/  FADD.FTZ R70, R121, R68 ;  /* 0x0000004479467221 */ /* 0x000fe40000010000 */
[-C--:B------:R-:W-:Y:S05]  /*20360*/  HMMA.16816.F32.BF16 R4, R76, R92.reuse, R4 ;  /* 0x0000005c4c04723c */ /* 0x080fea0000041804 */
[----:B------:R-:W-:Y:S02]  /*20370*/  FADD.FTZ R68, R120, R2 ;  /* 0x0000000278447221 */ /* 0x000fe40000010000 */
[----:B------:R-:W-:Y:S01]  /*20380*/  FADD.FTZ R0, R143, R0 ;  /* 0x000000008f007221 */ /* 0x000fe20000010000 */
[C---:B------:R-:W-:Y:S04]  /*20390*/  HMMA.16816.F32.BF16 R8, R80.reuse, R92, R8 ;  /* 0x0000005c5008723c */ /* 0x040fe80000041808 */
[----:B------:R-:W-:Y:S04]  /*203a0*/  FADD.FTZ R3, R199, R3 ;  /* 0x00000003c7037221 */ /* 0x000fe80000010000 */
[-C--:B------:R-:W-:Y:S04]  /*203b0*/  HMMA.16816.F32.BF16 R12, R80, R94.reuse, R12 ;  /* 0x0000005e500c723c */ /* 0x080fe8000004180c */
[----:B------:R-:W-:Y:S04]  /*203c0*/  FADD.FTZ R3, R202, R3 ;  /* 0x00000003ca037221 */ /* 0x000fe80000010000 */
[C---:B------:R-:W-:Y:S04]  /*203d0*/  HMMA.16816.F32.BF16 R16, R76.reuse, R94, R16 ;  /* 0x0000005e4c10723c */ /* 0x040fe80000041810 */
[----:B------:R-:W-:Y:S04]  /*203e0*/  FADD.FTZ R3, R195, R3 ;  /* 0x00000003c3037221 */ /* 0x000fe80000010000 */
[-C--:B------:R-:W-:Y:S04]  /*203f0*/  HMMA.16816.F32.BF16 R20, R76, R96.reuse, R20 ;  /* 0x000000604c14723c */ /* 0x080fe80000041814 */
[----:B------:R-:W-:Y:S02]  /*20400*/  FADD.FTZ R69, R196, R3 ;  /* 0x00000003c4457221 */ /* 0x000fe40000010000 */
[----:B------:R-:W-:Y:S02]  /*20410*/  FADD.FTZ R3, R142, R70 ;  /* 0x000000468e037221 */ /* 0x000fe40000010000 */
[C---:B------:R-:W-:Y:S04]  /*20420*/  HMMA.16816.F32.BF16 R24, R80.reuse, R96, R24 ;  /* 0x000000605018723c */ /* 0x040fe80000041818 */
[----:B------:R-:W-:Y:S02]  /*20430*/  FADD.FTZ R3, R243, R3 ;  /* 0x00000003f3037221 */ /* 0x000fe40000010000 */
[----:B------:R-:W-:Y:S02]  /*20440*/  FADD.FTZ R2, R197, R69 ;  /* 0x00000045c5027221 */ /* 0x000fe40000010000 */
[-C--:B------:R-:W-:Y:S04]  /*20450*/  HMMA.16816.F32.BF16 R28, R80, R98.reuse, R28 ;  /* 0x00000062501c723c */ /* 0x080fe8000004181c */
[----:B------:R-:W-:Y:S04]  /*20460*/  FADD.FTZ R2, R200, R2 ;  /* 0x00000002c8027221 */ /* 0x000fe80000010000 */
        /* <DEDUP_REMOVED lines=9> */
[-C--:B---3--:R-:W-:Y:S07]  /*20500*/  HMMA.16816.F32.BF16 R120, R180, R132.reuse, R4 ;  /* 0x00000084b478723c */ /* 0x088fee0000041804 */
        /* <DEDUP_REMOVED lines=107> */
.L_x_727:
        /* <DEDUP_REMOVED lines=120> */
.L_x_671:
[----:B------:R-:W3:Y:S02]  /*21340*/  S2R R55, SR_CTAID.Y ;  /* 0x0000000000377919 */ /* 0x000ee40000002600 */
[----:B---3--:R-:W-:Y:S01]  /*21350*/  SHF.R.S32.HI R43, RZ, 0x1f, R55 ;  /* 0x0000001fff2b7819 */ /* 0x008fe20000011437 */
[----:B------:R-:W-:Y:S05]  /*21360*/  @P4 BRA `(.L_x_729) ;  /* 0x0000130000004947 */ /* 0x000fea0003800000 */
[----:B------:R-:W3:Y:S01]  /*21370*/  LDL R44, [R1+0x78] ;  /* 0x00007800012c7983 */ /* 0x000ee20000100800 */
[----:B------:R-:W-:Y:S01]  /*21380*/  IMAD.MOV.U32 R6, RZ, RZ, -0x10 ;  /* 0xfffffff0ff067424 */ /* 0x000fe200078e00ff */
[----:B------:R-:W-:Y:S02]  /*21390*/  F2FP.BF16.PACK_AB R5, R121, R120 ;  /* 0x000000787905723e */ /* 0x000fe400000010ff */
[----:B------:R-:W4:Y:S01]  /*213a0*/  S2R R41, SR_TID.X ;  /* 0x0000000000297919 */ /* 0x000f220000002100 */
        /* <DEDUP_REMOVED lines=12> */
[----:B----4-:R-:W-:Y:S02]  /*21470*/  SHF.R.S32.HI R42, RZ, 0x1f, R41 ;  /* 0x0000001fff2a7819 */ /* 0x010fe40000011429 */
        /* <DEDUP_REMOVED lines=16> */
[----:B--2---:R-:W-:Y:S01]  /*21580*/  IMAD.IADD R27, R41, 0x1, -R0 ;  /* 0x00000001291b7824 */ /* 0x004fe200078e0a00 */
        /* <DEDUP_REMOVED lines=35> */
[----:B--2---:R-:W-:-:S03]  /*217c0*/  IMAD.MOV.U32 R5, RZ, RZ, 0x20 ;  /* 0x00000020ff057424 */ /* 0x004fc600078e00ff */
        /* <DEDUP_REMOVED lines=14> */
[----:B--2---:R-:W-:-:S03]  /*218b0*/  IMAD.IADD R3, R8, 0x1, R2 ;  /* 0x0000000108037824 */ /* 0x004fc600078e0202 */
        /* <DEDUP_REMOVED lines=36> */
.L_x_730:
        /* <DEDUP_REMOVED lines=183> */
.L_x_729:
        /* <DEDUP_REMOVED lines=19> */
.L_x_731:
[----:B----4-:R-:W3:Y:S01]  /*227a0*/  S2R R10, SR_TID.X ;  /* 0x00000000000a7919 */ /* 0x010ee20000002100 */
[----:B------:R-:W-:Y:S01]  /*227b0*/  SHF.R.S32.HI R0, RZ, 0x1f, R8 ;  /* 0x0000001fff007819 */ /* 0x000fe20000011408 */
[----:B------:R-:W-:Y:S01]  /*227c0*/  BSSY B0, `(.L_x_732) ;  /* 0x0000026000007945 */ /* 0x000fe20003800000 */
[----:B-1----:R-:W-:-:S02]  /*227d0*/  SEL R9, R8, RZ, !P0 ;  /* 0x000000ff08097207 */ /* 0x002fc40004000000 */
[----:B------:R-:W-:Y:S02]  /*227e0*/  SEL R11, R0, RZ, !P0 ;  /* 0x000000ff000b7207 */ /* 0x000fe40004000000 */
[----:B---3--:R-:W-:-:S13]  /*227f0*/  ISETP.GT.AND P1, PT, R10, 0x7f, PT ;  /* 0x0000007f0a00780c */ /* 0x008fda0003f24270 */
        /* <DEDUP_REMOVED lines=34> */
.L_x_733:
[----:B------:R-:W-:Y:S05]  /*22a20*/  BSYNC B0 ;  /* 0x0000000000007941 */ /* 0x000fea0003800000 */
.L_x_732:
[----:B------:R-:W3:Y:S01]  /*22a30*/  S2R R12, SR_CTAID.X ;  /* 0x00000000000c7919 */ /* 0x000ee20000002500 */
        /* <DEDUP_REMOVED lines=16> */
[----:B---3--:R-:W-:Y:S02]  /*22b40*/  IMAD R4, R12, 0x80, R4 ;  /* 0x000000800c047824 */ /* 0x008fe400078e0204 */
        /* <DEDUP_REMOVED lines=28> */
[----:B------:R-:W3:Y:S01]  /*22d10*/  SHFL.IDX PT, R7, R3, RZ, 0x181f ;  /* 0x00181fff03077589 */ /* 0x000ee200000e0000 */
[----:B------:R-:W-:-:S02]  /*22d20*/  IADD3 R8, R2, 0x10, RZ ;  /* 0x0000001002087810 */ /* 0x000fc40007ffe0ff */
[-C--:B------:R-:W-:Y:S01]  /*22d30*/  ISETP.GE.OR P1, PT, R2, R19.reuse, P0 ;  /* 0x000000130200720c */ /* 0x080fe20000726670 */
[----:B------:R-:W4:Y:S01]  /*22d40*/  SHFL.IDX PT, R9, R3, 0x1, 0x181f ;  /* 0x00381f0003097f89 */ /* 0x000f2200000e0000 */
[-C--:B------:R-:W-:Y:S02]  /*22d50*/  ISETP.GE.OR P5, PT, R8, R19.reuse, P0 ;  /* 0x000000130800720c */ /* 0x080fe400007a6670 */
[C---:B------:R-:W-:Y:S01]  /*22d60*/  IADD3 R14, R2.reuse, 0x20, RZ ;  /* 0x00000020020e7810 */ /* 0x040fe20007ffe0ff */
[----:B------:R-:W2:Y:S01]  /*22d70*/  SHFL.IDX PT, R8, R4, 0x2, 0x181f ;  /* 0x00581f0004087f89 */ /* 0x000ea200000e0000 */
[----:B------:R-:W-:Y:S02]  /*22d80*/  IADD3 R10, R2, 0x40, RZ ;  /* 0x00000040020a7810 */ /* 0x000fe40007ffe0ff */
[----:B------:R-:W-:Y:S01]  /*22d90*/  ISETP.GE.OR P4, PT, R14, R19, P0 ;  /* 0x000000130e00720c */ /* 0x000fe20000786670 */
[----:B------:R-:W2:Y:S01]  /*22da0*/  SHFL.IDX PT, R12, R3, 0x2, 0x181f ;  /* 0x00581f00030c7f89 */ /* 0x000ea200000e0000 */
[----:B------:R-:W-:-:S02]  /*22db0*/  IADD3 R13, R2, 0x30, RZ ;  /* 0x00000030020d7810 */ /* 0x000fc40007ffe0ff */
[-C--:B------:R-:W-:Y:S01]  /*22dc0*/  ISETP.GE.OR P6, PT, R10, R19.reuse, P0 ;  /* 0x000000130a00720c */ /* 0x080fe200007c6670 */
[----:B------:R-:W2:Y:S01]  /*22dd0*/  SHFL.IDX PT, R11, R4, 0x3, 0x181f ;  /* 0x00781f00040b7f89 */ /* 0x000ea200000e0000 */
[C---:B-1----:R-:W-:Y:S02]  /*22de0*/  @!P1 LEA R6, P2, R0.reuse, R6, 0x1 ;  /* 0x0000000600069211 */ /* 0x042fe400078408ff */
[----:B------:R-:W-:Y:S01]  /*22df0*/  ISETP.GE.OR P3, PT, R13, R19, P0 ;  /* 0x000000130d00720c */ /* 0x000fe20000766670 */
[----:B------:R-:W1:Y:S01]  /*22e00*/  SHFL.IDX PT, R14, R3, 0x3, 0x181f ;  /* 0x00781f00030e7f89 */ /* 0x000e6200000e0000 */
[----:B---3--:R-:W-:-:S03]  /*22e10*/  @!P1 LEA.HI.X R7, R0, R7, R20, 0x1, P2 ;  /* 0x0000000700079211 */ /* 0x008fc600010f0c14 */
[----:B------:R-:W3:Y:S04]  /*22e20*/  SHFL.IDX PT, R10, R4, 0x4, 0x181f ;  /* 0x00981f00040a7f89 */ /* 0x000ee800000e0000 */
[----:B------:R1:W-:Y:S04]  /*22e30*/  @!P1 ST.E.128 [R6.64], RZ ;  /* 0x000000ff06009985 */ /* 0x0003e8000c101d08 */
[----:B------:R-:W-:Y:S04]  /*22e40*/  SHFL.IDX PT, R13, R4, 0x5, 0x181f ;  /* 0x00b81f00040d7f89 */ /* 0x000fe800000e0000 */
[----:B------:R-:W-:Y:S04]  /*22e50*/  SHFL.IDX PT, R15, R4, 0x6, 0x181f ;  /* 0x00d81f00040f7f89 */ /* 0x000fe800000e0000 */
[----:B------:R-:W3:Y:S04]  /*22e60*/  SHFL.IDX PT, R18, R3, 0x4, 0x181f ;  /* 0x00981f0003127f89 */ /* 0x000ee800000e0000 */
[----:B------:R-:W3:Y:S04]  /*22e70*/  SHFL.IDX PT, R17, R3, 0x5, 0x181f ;  /* 0x00b81f0003117f89 */ /* 0x000ee800000e0000 */
[----:B------:R-:W3:Y:S04]  /*22e80*/  SHFL.IDX PT, R16, R3, 0x6, 0x181f ;  /* 0x00d81f0003107f89 */ /* 0x000ee800000e0000 */
[----:B------:R-:W3:Y:S01]  /*22e90*/  SHFL.IDX PT, R4, R4, 0x7, 0x181f ;  /* 0x00f81f0004047f89 */ /* 0x000ee200000e0000 */
[----:B-1----:R-:W-:-:S02]  /*22ea0*/  IADD3 R7, R2, 0x50, RZ ;  /* 0x0000005002077810 */ /* 0x002fc40007ffe0ff */
[C---:B------:R-:W-:Y:S01]  /*22eb0*/  @!P5 LEA R6, P1, R0.reuse, R5, 0x1 ;  /* 0x000000050006d211 */ /* 0x040fe200078208ff */
[----:B------:R-:W1:Y:S01]  /*22ec0*/  SHFL.IDX PT, R3, R3, 0x7, 0x181f ;  /* 0x00f81f0003037f89 */ /* 0x000e6200000e0000 */
[----:B------:R-:W-:Y:S02]  /*22ed0*/  ISETP.GE.OR P2, PT, R7, R19, P0 ;  /* 0x000000130700720c */ /* 0x000fe40000746670 */
[C---:B----4-:R-:W-:Y:S02]  /*22ee0*/  @!P5 LEA.HI.X R7, R0.reuse, R9, R20, 0x1, P1 ;  /* 0x000000090007d211 */ /* 0x050fe400008f0c14 */
[----:B--2---:R-:W-:Y:S02]  /*22ef0*/  @!P4 LEA R8, P1, R0, R8, 0x1 ;  /* 0x000000080008c211 */ /* 0x004fe400078208ff */
        /* <DEDUP_REMOVED lines=9> */
[----:B--2---:R-:W-:-:S04]  /*22f90*/  @!P3 LEA R6, P5, R0, R11, 0x1 ;  /* 0x0000000b0006b211 */ /* 0x004fc800078a08ff */
[C---:B------:R-:W-:Y:S02]  /*22fa0*/  @!P3 LEA.HI.X R7, R0.reuse, R14, R20, 0x1, P5 ;  /* 0x0000000e0007b211 */ /* 0x040fe400028f0c14 */
[----:B---3--:R-:W-:-:S03]  /*22fb0*/  @!P6 LEA R10, P5, R0, R10, 0x1 ;  /* 0x0000000a000ae211 */ /* 0x008fc600078a08ff */
        /* <DEDUP_REMOVED lines=14> */
.L_x_734:
        /* <DEDUP_REMOVED lines=14> */
.L_x_745:


//--------------------- .nv.shared._ZN7cutlass13device_kernelIN5flash19enable_sm80_to_sm89INS1_16FlashAttnFwdSm80INS1_25CollectiveMainloopFwdSm80ILi4ELi1ELb0EN4cute5tupleIJNS5_1CILi128EEENS7_ILi112EEENS7_ILi64EEEEEELi64ENS_10bfloat16_tEfNS_4arch4Sm80ELb0ELb0ELb1ELb0ELb0ELb0ELb1ELb0EEENS1_21CollectiveEpilogueFwdINS6_IJS8_SA_S9_EEENS6_IJNS7_ILi1EEESI_SI_EEESC_SE_Li128ELb0ELb1ELb0ELb0EEENS1_19SingleTileSchedulerILb0ELb0ELb1ELi128EEEEEEEEEvNT_6ParamsE --------------------------
	.section	.nv.shared._ZN7cutlass13device_kernelIN5flash19enable_sm80_to_sm89INS1_16FlashAttnFwdSm80INS1_25CollectiveMainloopFwdSm80ILi4ELi1ELb0EN4cute5tupleIJNS5_1CILi128EEENS7_ILi112EEENS7_ILi64EEEEEELi64ENS_10bfloat16_tEfNS_4arch4Sm80ELb0ELb0ELb1ELb0ELb0ELb0ELb1ELb0EEENS1_21CollectiveEpilogueFwdINS6_IJS8_SA_S9_EEENS6_IJNS7_ILi1EEESI_SI_EEESC_SE_Li128ELb0ELb1ELb0ELb0EEENS1_19SingleTileSchedulerILb0ELb0ELb1ELi128EEEEEEEEEvNT_6ParamsE,"aw",@nobits
	.sectionflags	@""
	.align	16


//--------------------- .nv.global                --------------------------
	.section	.nv.global,"aw",@nobits
.nv.global:
	.type		_ZN73_INTERNAL_1f623742_37_flash_fwd_hdim64_bf16_softcap_sm80_cu_d53ad458_34274cute1_E,@object
	.size		_ZN73_INTERNAL_1f623742_37_flash_fwd_hdim64_bf16_softcap_sm80_cu_d53ad458_34274cute1_E,(_ZN73_INTERNAL_1f623742_37_flash_fwd_hdim64_bf16_softcap_sm80_cu_d53ad458_34274cuda3std3__45__cpo6cbeginE - _ZN73_INTERNAL_1f623742_37_flash_fwd_hdim64_bf16_softcap_sm80_cu_d53ad458_34274cute1_E)
_ZN73_INTERNAL_1f623742_37_flash_fwd_hdim64_bf16_softcap_sm80_cu_d53ad458_34274cute1_E:
	.zero		1
	.type		_ZN73_INTERNAL_1f623742_37_flash_fwd_hdim64_bf16_softcap_sm80_cu_d53ad458_34274cuda3std3__45__cpo6cbeginE,@object
	.size		_ZN73_INTERNAL_1f623742_37_flash_fwd_hdim64_bf16_softcap_sm80_cu_d53ad458_34274cuda3std3__45__cpo6cbeginE,(_ZN73_INTERNAL_1f623742_37_flash_fwd_hdim64_bf16_softcap_sm80_cu_d53ad458_34274cuda3std3__48in_placeE - _ZN73_INTERNAL_1f623742_37_flash_fwd_hdim64_bf16_softcap_sm80_cu_d53ad458_34274cuda3std3__45__cpo6cbeginE)
_ZN73_INTERNAL_1f623742_37_flash_fwd_hdim64_bf16_softcap_sm80_cu_d53ad458_34274cuda3std3__45__cpo6cbeginE:
	.zero		1
	.type		_ZN73_INTERNAL_1f623742_37_flash_fwd_hdim64_bf16_softcap_sm80_cu_d53ad458_34274cuda3std3__48in_placeE,@object
	.size		_ZN73_INTERNAL_1f623742_37_flash_fwd_hdim64_bf16_softcap_sm80_cu_d53ad458_34274cuda3std3__48in_placeE,(_ZN73_INTERNAL_1f623742_37_flash_fwd_hdim64_bf16_softcap_sm80_cu_d53ad458_34274cuda3std6ranges3__45__cpo9iter_moveE - _ZN73_INTERNAL_1f623742_37_flash_fwd_hdim64_bf16_softcap_sm80_cu_d53ad458_34274cuda3std3__48in_placeE)
_ZN73_INTERNAL_1f623742_37_flash_fwd_hdim64_bf16_softcap_sm80_cu_d53ad458_34274cuda3std3__48in_placeE:
	.zero		1
	.type		_ZN73_INTERNAL_1f623742_37_flash_fwd_hdim64_bf16_softcap_sm80_cu_d53ad458_34274cuda3std6ranges3__45__cpo9iter_moveE,@object
	.size		_ZN73_INTERNAL_1f623742_37_flash_fwd_hdim64_bf16_softcap_sm80_cu_d53ad458_34274cuda3std6ranges3__45__cpo9iter_moveE,(_ZN73_INTERNAL_1f623742_37_flash_fwd_hdim64_bf16_softcap_sm80_cu_d53ad458_34274cuda3std3__45__cpo5beginE - _ZN73_INTERNAL_1f623742_37_flash_fwd_hdim64_bf16_softcap_sm80_cu_d53ad458_34274cuda3std6ranges3__45__cpo9iter_moveE)
_ZN73_INTERNAL_1f623742_37_flash_fwd_hdim64_bf16_softcap_sm80_cu_d53ad458_34274cuda3std6ranges3__45__cpo9iter_moveE:
	.zero		1
	.type		_ZN73_INTERNAL_1f623742_37_flash_fwd_hdim64_bf16_softcap_sm80_cu_d53ad458_34274cuda3std3__45__cpo5beginE,@object
	.size		_ZN73_INTERNAL_1f623742_37_flash_fwd_hdim64_bf16_softcap_sm80_cu_d53ad458_34274cuda3std3__45__cpo5beginE,(_ZN73_INTERNAL_1f623742_37_flash_fwd_hdim64_bf16_softcap_sm80_cu_d53ad458_34274cuda3std3__475_GLOBAL__N__1f623742_37_flash_fwd_hdim64_bf16_softcap_sm80_cu_d53ad458_34276ignoreE - _ZN73_INTERNAL_1f623742_37_flash_fwd_hdim64_bf16_softcap_sm80_cu_d53ad458_34274cuda3std3__45__cpo5beginE)
_ZN73_INTERNAL_1f623742_37_flash_fwd_hdim64_bf16_softcap_sm80_cu_d53ad458_34274cuda3std3__45__cpo5beginE:
	.zero		1
	.type		_ZN73_INTERNAL_1f623742_37_flash_fwd_hdim64_bf16_softcap_sm80_cu_d53ad458_34274cuda3std3__475_GLOBAL__N__1f623742_37_flash_fwd_hdim64_bf16_softcap_sm80_cu_d53ad458_34276ignoreE,@object
	.size		_ZN73_INTERNAL_1f623742_37_flash_fwd_hdim64_bf16_softcap_sm80_cu_d53ad458_34274cuda3std3__475_GLOBAL__N__1f623742_37_flash_fwd_hdim64_bf16_softcap_sm80_cu_d53ad458_34276ignoreE,(_ZN73_INTERNAL_1f623742_37_flash_fwd_hdim64_bf16_softcap_sm80_cu_d53ad458_34274cute7productE - _ZN73_INTERNAL_1f623742_37_flash_fwd_hdim64_bf16_softcap_sm80_cu_d53ad458_34274cuda3std3__475_GLOBAL__N__1f623742_37_flash_fwd_hdim64_bf16_softcap_sm80_cu_d53ad458_34276ignoreE)
_ZN73_INTERNAL_1f623742_37_flash_fwd_hdim64_bf16_softcap_sm80_cu_d53ad458_34274cuda3std3__475_GLOBAL__N__1f623742_37_flash_fwd_hdim64_bf16_softcap_sm80_cu_d53ad458_34276ignoreE:
	.zero		1
	.type		_ZN73_INTERNAL_1f623742_37_flash_fwd_hdim64_bf16_softcap_sm80_cu_d53ad458_34274cute7productE,@object
	.size		_ZN73_INTERNAL_1f623742_37_flash_fwd_hdim64_bf16_softcap_sm80_cu_d53ad458_34274cute7productE,(_ZN73_INTERNAL_1f623742_37_flash_fwd_hdim64_bf16_softcap_sm80_cu_d53ad458_34274cuda3std3__45__cpo3endE - _ZN73_INTERNAL_1f623742_37_flash_fwd_hdim64_bf16_softcap_sm80_cu_d53ad458_34274cute7productE)
_ZN73_INTERNAL_1f623742_37_flash_fwd_hdim64_bf16_softcap_sm80_cu_d53ad458_34274cute7productE:
	.zero		1
	.type		_ZN73_INTERNAL_1f623742_37_flash_fwd_hdim64_bf16_softcap_sm80_cu_d53ad458_34274cuda3std3__45__cpo3endE,@object
	.size		_ZN73_INTERNAL_1f623742_37_flash_fwd_hdim64_bf16_softcap_sm80_cu_d53ad458_34274cuda3std3__45__cpo3endE,(_ZN73_INTERNAL_1f623742_37_flash_fwd_hdim64_bf16_softcap_sm80_cu_d53ad458_34274cuda3std3__419piecewise_constructE - _ZN73_INTERNAL_1f623742_37_flash_fwd_hdim64_bf16_softcap_sm80_cu_d53ad458_34274cuda3std3__45__cpo3endE)
_ZN73_INTERNAL_1f623742_37_flash_fwd_hdim64_bf16_softcap_sm80_cu_d53ad458_34274cuda3std3__45__cpo3endE:
	.zero		1
	.type		_ZN73_INTERNAL_1f623742_37_flash_fwd_hdim64_bf16_softcap_sm80_cu_d53ad458_34274cuda3std3__419piecewise_constructE,@object
	.size		_ZN73_INTERNAL_1f623742_37_flash_fwd_hdim64_bf16_softcap_sm80_cu_d53ad458_34274cuda3std3__419piecewise_constructE,(_ZN73_INTERNAL_1f623742_37_flash_fwd_hdim64_bf16_softcap_sm80_cu_d53ad458_34274cuda3std3__45__cpo4cendE - _ZN73_INTERNAL_1f623742_37_flash_fwd_hdim64_bf16_softcap_sm80_cu_d53ad458_34274cuda3std3__419piecewise_constructE)
_ZN73_INTERNAL_1f623742_37_flash_fwd_hdim64_bf16_softcap_sm80_cu_d53ad458_34274cuda3std3__419piecewise_constructE:
	.zero		1
	.type		_ZN73_INTERNAL_1f623742_37_flash_fwd_hdim64_bf16_softcap_sm80_cu_d53ad458_34274cuda3std3__45__cpo4cendE,@object
	.size		_ZN73_INTERNAL_1f623742_37_flash_fwd_hdim64_bf16_softcap_sm80_cu_d53ad458_34274cuda3std3__45__cpo4cendE,(_ZN73_INTERNAL_1f623742_37_flash_fwd_hdim64_bf16_softcap_sm80_cu_d53ad458_34274cuda3std6ranges3__45__cpo4swapE - _ZN73_INTERNAL_1f623742_37_flash_fwd_hdim64_bf16_softcap_sm80_cu_d53ad458_34274cuda3std3__45__cpo4cendE)
_ZN73_INTERNAL_1f623742_37_flash_fwd_hdim64_bf16_softcap_sm80_cu_d53ad458_34274cuda3std3__45__cpo4cendE:
	.zero		1
	.type		_ZN73_INTERNAL_1f623742_37_flash_fwd_hdim64_bf16_softcap_sm80_cu_d53ad458_34274cuda3std6ranges3__45__cpo4swapE,@object
	.size		_ZN73_INTERNAL_1f623742_37_flash_fwd_hdim64_bf16_softcap_sm80_cu_d53ad458_34274cuda3std6ranges3__45__cpo4swapE,(.L_7 - _ZN73_INTERNAL_1f623742_37_flash_fwd_hdim64_bf16_softcap_sm80_cu_d53ad458_34274cuda3std6ranges3__45__cpo4swapE)
_ZN73_INTERNAL_1f623742_37_flash_fwd_hdim64_bf16_softcap_sm80_cu_d53ad458_34274cuda3std6ranges3__45__cpo4swapE:
	.zero		1
.L_7:


//--------------------- .nv.shared._ZN7cutlass13device_kernelIN5flash19enable_sm80_to_sm89INS1_16FlashAttnFwdSm80INS1_25CollectiveMainloopFwdSm80ILi4ELi1ELb0EN4cute5tupleIJNS5_1CILi128EEENS7_ILi112EEENS7_ILi64EEEEEELi64ENS_10bfloat16_tEfNS_4arch4Sm80ELb0ELb0ELb1ELb1ELb0ELb0ELb1ELb0EEENS1_21CollectiveEpilogueFwdINS6_IJS8_SA_S9_EEENS6_IJNS7_ILi1EEESI_SI_EEESC_SE_Li128ELb1ELb1ELb0ELb0EEENS1_19SingleTileSchedulerILb1ELb0ELb1ELi128EEEEEEEEEvNT_6ParamsE --------------------------
	.section	.nv.shared._ZN7cutlass13device_kernelIN5flash19enable_sm80_to_sm89INS1_16FlashAttnFwdSm80INS1_25CollectiveMainloopFwdSm80ILi4ELi1ELb0EN4cute5tupleIJNS5_1CILi128EEENS7_ILi112EEENS7_ILi64EEEEEELi64ENS_10bfloat16_tEfNS_4arch4Sm80ELb0ELb0ELb1ELb1ELb0ELb0ELb1ELb0EEENS1_21CollectiveEpilogueFwdINS6_IJS8_SA_S9_EEENS6_IJNS7_ILi1EEESI_SI_EEESC_SE_Li128ELb1ELb1ELb0ELb0EEENS1_19SingleTileSchedulerILb1ELb0ELb1ELi128EEEEEEEEEvNT_6ParamsE,"aw",@nobits
	.sectionflags	@""
	.align	16


//--------------------- .nv.shared._ZN7cutlass13device_kernelIN5flash19enable_sm80_to_sm89INS1_16FlashAttnFwdSm80INS1_25CollectiveMainloopFwdSm80ILi4ELi1ELb0EN4cute5tupleIJNS5_1CILi128EEENS7_ILi112EEENS7_ILi64EEEEEELi64ENS_10bfloat16_tEfNS_4arch4Sm80ELb0ELb0ELb1ELb1ELb0ELb1ELb1ELb0EEENS1_21CollectiveEpilogueFwdINS6_IJS8_SA_S9_EEENS6_IJNS7_ILi1EEESI_SI_EEESC_SE_Li128ELb1ELb1ELb0ELb0EEENS1_19SingleTileSchedulerILb1ELb0ELb1ELi128EEEEEEEEEvNT_6ParamsE --------------------------
	.section	.nv.shared._ZN7cutlass13device_kernelIN5flash19enable_sm80_to_sm89INS1_16FlashAttnFwdSm80INS1_25CollectiveMainloopFwdSm80ILi4ELi1ELb0EN4cute5tupleIJNS5_1CILi128EEENS7_ILi112EEENS7_ILi64EEEEEELi64ENS_10bfloat16_tEfNS_4arch4Sm80ELb0ELb0ELb1ELb1ELb0ELb1ELb1ELb0EEENS1_21CollectiveEpilogueFwdINS6_IJS8_SA_S9_EEENS6_IJNS7_ILi1EEESI_SI_EEESC_SE_Li128ELb1ELb1ELb0ELb0EEENS1_19SingleTileSchedulerILb1ELb0ELb1ELi128EEEEEEEEEvNT_6ParamsE,"aw",@nobits
	.sectionflags	@""
	.align	16


//--------------------- .nv.shared._ZN7cutlass13device_kernelIN5flash19enable_sm80_to_sm89INS1_16FlashAttnFwdSm80INS1_25CollectiveMainloopFwdSm80ILi4ELi1ELb0EN4cute5tupleIJNS5_1CILi128EEENS7_ILi96EEENS7_ILi64EEEEEELi64ENS_10bfloat16_tEfNS_4arch4Sm80ELb0ELb1ELb1ELb0ELb0ELb0ELb1ELb0EEENS1_21CollectiveEpilogueFwdINS6_IJS8_SA_S9_EEENS6_IJNS7_ILi1EEESI_SI_EEESC_SE_Li128ELb0ELb1ELb0ELb0EEENS1_19SingleTileSchedulerILb0ELb0ELb1ELi128EEEEEEEEEvNT_6ParamsE --------------------------
	.section	.nv.shared._ZN7cutlass13device_kernelIN5flash19enable_sm80_to_sm89INS1_16FlashAttnFwdSm80INS1_25CollectiveMainloopFwdSm80ILi4ELi1ELb0EN4cute5tupleIJNS5_1CILi128EEENS7_ILi96EEENS7_ILi64EEEEEELi64ENS_10bfloat16_tEfNS_4arch4Sm80ELb0ELb1ELb1ELb0ELb0ELb0ELb1ELb0EEENS1_21CollectiveEpilogueFwdINS6_IJS8_SA_S9_EEENS6_IJNS7_ILi1EEESI_SI_EEESC_SE_Li128ELb0ELb1ELb0ELb0EEENS1_19SingleTileSchedulerILb0ELb0ELb1ELi128EEEEEEEEEvNT_6ParamsE,"aw",@nobits
	.sectionflags	@""
	.align	16


//--------------------- .nv.shared._ZN7cutlass13device_kernelIN5flash19enable_sm80_to_sm89INS1_16FlashAttnFwdSm80INS1_25CollectiveMainloopFwdSm80ILi4ELi1ELb0EN4cute5tupleIJNS5_1CILi128EEENS7_ILi96EEENS7_ILi64EEEEEELi64ENS_10bfloat16_tEfNS_4arch4Sm80ELb0ELb1ELb1ELb1ELb0ELb0ELb1ELb0EEENS1_21CollectiveEpilogueFwdINS6_IJS8_SA_S9_EEENS6_IJNS7_ILi1EEESI_SI_EEESC_SE_Li128ELb1ELb1ELb0ELb0EEENS1_19SingleTileSchedulerILb1ELb0ELb1ELi128EEEEEEEEEvNT_6ParamsE --------------------------
	.section	.nv.shared._ZN7cutlass13device_kernelIN5flash19enable_sm80_to_sm89INS1_16FlashAttnFwdSm80INS1_25CollectiveMainloopFwdSm80ILi4ELi1ELb0EN4cute5tupleIJNS5_1CILi128EEENS7_ILi96EEENS7_ILi64EEEEEELi64ENS_10bfloat16_tEfNS_4arch4Sm80ELb0ELb1ELb1ELb1ELb0ELb0ELb1ELb0EEENS1_21CollectiveEpilogueFwdINS6_IJS8_SA_S9_EEENS6_IJNS7_ILi1EEESI_SI_EEESC_SE_Li128ELb1ELb1ELb0ELb0EEENS1_19SingleTileSchedulerILb1ELb0ELb1ELi128EEEEEEEEEvNT_6ParamsE,"aw",@nobits
	.sectionflags	@""
	.align	16


//--------------------- .nv.shared._ZN7cutlass13device_kernelIN5flash19enable_sm80_to_sm89INS1_16FlashAttnFwdSm80INS1_25CollectiveMainloopFwdSm80ILi4ELi1ELb0EN4cute5tupleIJNS5_1CILi128EEENS7_ILi96EEENS7_ILi64EEEEEELi64ENS_10bfloat16_tEfNS_4arch4Sm80ELb0ELb1ELb1ELb1ELb0ELb1ELb1ELb0EEENS1_21CollectiveEpilogueFwdINS6_IJS8_SA_S9_EEENS6_IJNS7_ILi1EEESI_SI_EEESC_SE_Li128ELb1ELb1ELb0ELb0EEENS1_19SingleTileSchedulerILb1ELb0ELb1ELi128EEEEEEEEEvNT_6ParamsE --------------------------
	.section	.nv.shared._ZN7cutlass13device_kernelIN5flash19enable_sm80_to_sm89INS1_16FlashAttnFwdSm80INS1_25CollectiveMainloopFwdSm80ILi4ELi1ELb0EN4cute5tupleIJNS5_1CILi128EEENS7_ILi96EEENS7_ILi64EEEEEELi64ENS_10bfloat16_tEfNS_4arch4Sm80ELb0ELb1ELb1ELb1ELb0ELb1ELb1ELb0EEENS1_21CollectiveEpilogueFwdINS6_IJS8_SA_S9_EEENS6_IJNS7_ILi1EEESI_SI_EEESC_SE_Li128ELb1ELb1ELb0ELb0EEENS1_19SingleTileSchedulerILb1ELb0ELb1ELi128EEEEEEEEEvNT_6ParamsE,"aw",@nobits
	.sectionflags	@""
	.align	16


//--------------------- .nv.shared._ZN7cutlass13device_kernelIN5flash19enable_sm80_to_sm89INS1_16FlashAttnFwdSm80INS1_25CollectiveMainloopFwdSm80ILi4ELi1ELb0EN4cute5tupleIJNS5_1CILi128EEENS7_ILi112EEENS7_ILi64EEEEEELi64ENS_10bfloat16_tEfNS_4arch4Sm80ELb1ELb0ELb1ELb0ELb0ELb0ELb1ELb0EEENS1_21CollectiveEpilogueFwdINS6_IJS8_SA_S9_EEENS6_IJNS7_ILi1EEESI_SI_EEESC_SE_Li128ELb0ELb1ELb0ELb0EEENS1_30DynamicPersistentTileSchedulerILi128ELi128ELb0ELb1ELb0EEEEEEEEEvNT_6ParamsE --------------------------
	.section	.nv.shared._ZN7cutlass13device_kernelIN5flash19enable_sm80_to_sm89INS1_16FlashAttnFwdSm80INS1_25CollectiveMainloopFwdSm80ILi4ELi1ELb0EN4cute5tupleIJNS5_1CILi128EEENS7_ILi112EEENS7_ILi64EEEEEELi64ENS_10bfloat16_tEfNS_4arch4Sm80ELb1ELb0ELb1ELb0ELb0ELb0ELb1ELb0EEENS1_21CollectiveEpilogueFwdINS6_IJS8_SA_S9_EEENS6_IJNS7_ILi1EEESI_SI_EEESC_SE_Li128ELb0ELb1ELb0ELb0EEENS1_30DynamicPersistentTileSchedulerILi128ELi128ELb0ELb1ELb0EEEEEEEEEvNT_6ParamsE,"aw",@nobits
	.sectionflags	@""
	.align	16


//--------------------- .nv.shared._ZN7cutlass13device_kernelIN5flash19enable_sm80_to_sm89INS1_16FlashAttnFwdSm80INS1_25CollectiveMainloopFwdSm80ILi4ELi1ELb0EN4cute5tupleIJNS5_1CILi128EEENS7_ILi112EEENS7_ILi64EEEEEELi64ENS_10bfloat16_tEfNS_4arch4Sm80ELb1ELb0ELb1ELb1ELb0ELb0ELb1ELb0EEENS1_21CollectiveEpilogueFwdINS6_IJS8_SA_S9_EEENS6_IJNS7_ILi1EEESI_SI_EEESC_SE_Li128ELb1ELb1ELb0ELb0EEENS1_19SingleTileSchedulerILb1ELb0ELb1ELi128EEEEEEEEEvNT_6ParamsE --------------------------
	.section	.nv.shared._ZN7cutlass13device_kernelIN5flash19enable_sm80_to_sm89INS1_16FlashAttnFwdSm80INS1_25CollectiveMainloopFwdSm80ILi4ELi1ELb0EN4cute5tupleIJNS5_1CILi128EEENS7_ILi112EEENS7_ILi64EEEEEELi64ENS_10bfloat16_tEfNS_4arch4Sm80ELb1ELb0ELb1ELb1ELb0ELb0ELb1ELb0EEENS1_21CollectiveEpilogueFwdINS6_IJS8_SA_S9_EEENS6_IJNS7_ILi1EEESI_SI_EEESC_SE_Li128ELb1ELb1ELb0ELb0EEENS1_19SingleTileSchedulerILb1ELb0ELb1ELi128EEEEEEEEEvNT_6ParamsE,"aw",@nobits
	.sectionflags	@""
	.align	16


//--------------------- .nv.shared._ZN7cutlass13device_kernelIN5flash19enable_sm80_to_sm89INS1_16FlashAttnFwdSm80INS1_25CollectiveMainloopFwdSm80ILi4ELi1ELb0EN4cute5tupleIJNS5_1CILi128EEENS7_ILi112EEENS7_ILi64EEEEEELi64ENS_10bfloat16_tEfNS_4arch4Sm80ELb1ELb0ELb1ELb1ELb0ELb1ELb1ELb0EEENS1_21CollectiveEpilogueFwdINS6_IJS8_SA_S9_EEENS6_IJNS7_ILi1EEESI_SI_EEESC_SE_Li128ELb1ELb1ELb0ELb0EEENS1_19SingleTileSchedulerILb1ELb0ELb1ELi128EEEEEEEEEvNT_6ParamsE --------------------------
	.section	.nv.shared._ZN7cutlass13device_kernelIN5flash19enable_sm80_to_sm89INS1_16FlashAttnFwdSm80INS1_25CollectiveMainloopFwdSm80ILi4ELi1ELb0EN4cute5tupleIJNS5_1CILi128EEENS7_ILi112EEENS7_ILi64EEEEEELi64ENS_10bfloat16_tEfNS_4arch4Sm80ELb1ELb0ELb1ELb1ELb0ELb1ELb1ELb0EEENS1_21CollectiveEpilogueFwdINS6_IJS8_SA_S9_EEENS6_IJNS7_ILi1EEESI_SI_EEESC_SE_Li128ELb1ELb1ELb0ELb0EEENS1_19SingleTileSchedulerILb1ELb0ELb1ELi128EEEEEEEEEvNT_6ParamsE,"aw",@nobits
	.sectionflags	@""
	.align	16
